// Copyright (c) 2024, Jay Shah, Ganesh Bikshandi, Ying Zhang, Vijay Thakkar, Pradeep Ramani, Tri Dao.
// Splitting the different template instantiations to different files to speed up compilation.
// This file is auto-generated. See "generate_kernels.py"

#include "flash_bwd_launch_template.h"

#ifndef FLASHATTENTION_DISABLE_HDIM64
template<>
void run_mha_bwd_<90, cutlass::half_t, 64, true>(Flash_bwd_params &params, cudaStream_t stream) {
    run_mha_bwd_hdim64<90, cutlass::half_t, true>(params, stream);
}
#endif


// ===== COMPILED SASS (sm_90a) =====

	.target	sm_90a

	.elftype	@"ET_EXEC"


//--------------------- .note.nv.tkinfo           --------------------------
	.section	.note.nv.tkinfo,"",@"SHT_NOTE"
	.sectionflags	@"SHF_NOTE_NV_TKINFO"
	.tkinfo
        /*0018*/ 	.word	0x00000002
        /*0030*/ 	.string	""
        /*0030*/ 	.string	"ptxas"
        /*0030*/ 	.string	"Cuda compilation tools, release 13.0, V13.0.88"
        /*0030*/ 	.string	"Build cuda_13.0.r13.0/compiler.36424714_0"
        /*0030*/ 	.string	"-arch sm_90a -m 64 "



//--------------------- .note.nv.cuinfo           --------------------------
	.section	.note.nv.cuinfo,"",@"SHT_NOTE"
	.sectionflags	@"SHF_NOTE_NV_CUINFO"
        /*0018*/ 	.short	0x0002
        /*001a*/ 	.short	0x005a
        /*001c*/ 	.short	0x0082
	.zero		2


//--------------------- .nv.info                  --------------------------
	.section	.nv.info,"",@"SHT_CUDA_INFO"
	.align	4


	//----- nvinfo : EIATTR_REGCOUNT
	.align		4
        /*0000*/ 	.byte	0x04, 0x2f
        /*0002*/ 	.short	(.L_20 - .L_19)
	.align		4
.L_19:
        /*0004*/ 	.word	index@(_ZN7cutlass13device_kernelIN5flash22FlashAttnBwdPreprocessIN4cute5tupleIJNS3_1CILi96EEENS5_ILi64EEEEEENS_6half_tEfNS_4arch4Sm90ELb1ELb1EEEEEvNT_6ParamsE)
        /*0008*/ 	.word	0x00000030


	//----- nvinfo : EIATTR_FRAME_SIZE
	.align		4
.L_20:
        /*000c*/ 	.byte	0x04, 0x11
        /*000e*/ 	.short	(.L_22 - .L_21)
	.align		4
.L_21:
        /*0010*/ 	.word	index@(_ZN7cutlass13device_kernelIN5flash22FlashAttnBwdPreprocessIN4cute5tupleIJNS3_1CILi96EEENS5_ILi64EEEEEENS_6half_tEfNS_4arch4Sm90ELb1ELb1EEEEEvNT_6ParamsE)
        /*0014*/ 	.word	0x00000000


	//----- nvinfo : EIATTR_REGCOUNT
	.align		4
.L_22:
        /*0018*/ 	.byte	0x04, 0x2f
        /*001a*/ 	.short	(.L_24 - .L_23)
	.align		4
.L_23:
        /*001c*/ 	.word	index@(_ZN7cutlass13device_kernelIN5flash11enable_sm90INS1_16FlashAttnBwdSm90INS1_25CollectiveMainloopBwdSm90ILi2ELi2ELi2EN4cute5tupleIJNS5_1CILi1EEES8_S8_EEENS6_IJNS7_ILi96EEENS7_ILi128EEENS7_ILi64EEEEEENS_6half_tEfNS_4arch4Sm90ELb1ELb0ELb1ELb1ELb1ELb1ELb0ELb1ELi2ELi1ELi2ELi2ELb0EEENS1_24CollectiveEpilogueBwdGQAISD_fSG_Li256ELb1ELb1EEENS1_25SingleTileBwdLPTSchedulerILb1ELi128ELb1EEEEEEEEEvNT_6ParamsE)
        /*0020*/ 	.word	0x000000a8


	//----- nvinfo : EIATTR_FRAME_SIZE
	.align		4
.L_24:
        /*0024*/ 	.byte	0x04, 0x11
        /*0026*/ 	.short	(.L_26 - .L_25)
	.align		4
.L_25:
        /*0028*/ 	.word	index@(_ZN7cutlass13device_kernelIN5flash11enable_sm90INS1_16FlashAttnBwdSm90INS1_25CollectiveMainloopBwdSm90ILi2ELi2ELi2EN4cute5tupleIJNS5_1CILi1EEES8_S8_EEENS6_IJNS7_ILi96EEENS7_ILi128EEENS7_ILi64EEEEEENS_6half_tEfNS_4arch4Sm90ELb1ELb0ELb1ELb1ELb1ELb1ELb0ELb1ELi2ELi1ELi2ELi2ELb0EEENS1_24CollectiveEpilogueBwdGQAISD_fSG_Li256ELb1ELb1EEENS1_25SingleTileBwdLPTSchedulerILb1ELi128ELb1EEEEEEEEEvNT_6ParamsE)
        /*002c*/ 	.word	0x00000030


	//----- nvinfo : EIATTR_REGCOUNT
	.align		4
.L_26:
        /*0030*/ 	.byte	0x04, 0x2f
        /*0032*/ 	.short	(.L_28 - .L_27)
	.align		4
.L_27:
        /*0034*/ 	.word	index@(_ZN7cutlass13device_kernelIN5flash32FlashAttnBwdPostprocessConvertdQIN4cute5tupleIJNS3_1CILi96EEENS5_ILi64EEEEEENS_6half_tEfNS_4arch4Sm90ELi256ENS3_8TiledMMAINS3_8MMA_AtomIJNS3_4SM904GMMA25MMA_64x16x16_F32F16F16_SSILNSF_5MajorE1ELSH_0ELNSF_7ScaleInE1ELSI_1EEEEEENS3_6LayoutINS4_IJNS5_ILi1EEENS5_ILi2EEESM_EEENS4_IJNS5_ILi0EEESM_SP_EEEEENS4_IJNS3_10UnderscoreESS_SS_EEEEELb1EEEEEvNT_6ParamsE)
        /*0038*/ 	.word	0x00000030


	//----- nvinfo : EIATTR_FRAME_SIZE
	.align		4
.L_28:
        /*003c*/ 	.byte	0x04, 0x11
        /*003e*/ 	.short	(.L_30 - .L_29)
	.align		4
.L_29:
        /*0040*/ 	.word	index@(_ZN7cutlass13device_kernelIN5flash32FlashAttnBwdPostprocessConvertdQIN4cute5tupleIJNS3_1CILi96EEENS5_ILi64EEEEEENS_6half_tEfNS_4arch4Sm90ELi256ENS3_8TiledMMAINS3_8MMA_AtomIJNS3_4SM904GMMA25MMA_64x16x16_F32F16F16_SSILNSF_5MajorE1ELSH_0ELNSF_7ScaleInE1ELSI_1EEEEEENS3_6LayoutINS4_IJNS5_ILi1EEENS5_ILi2EEESM_EEENS4_IJNS5_ILi0EEESM_SP_EEEEENS4_IJNS3_10UnderscoreESS_SS_EEEEELb1EEEEEvNT_6ParamsE)
        /*0044*/ 	.word	0x00000000


	//----- nvinfo : EIATTR_REGCOUNT
	.align		4
.L_30:
        /*0048*/ 	.byte	0x04, 0x2f
        /*004a*/ 	.short	(.L_32 - .L_31)
	.align		4
.L_31:
        /*004c*/ 	.word	index@(_ZN7cutlass13device_kernelIN5flash32FlashAttnBwdPostprocessConvertdQIN4cute5tupleIJNS3_1CILi128EEENS5_ILi64EEEEEENS_6half_tEfNS_4arch4Sm90ELi256ENS3_8TiledMMAINS3_8MMA_AtomIJNS3_4SM904GMMA25MMA_64x64x16_F32F16F16_RSILNSF_5MajorE0ELSH_1ELNSF_7ScaleInE1ELSI_1EEEEEENS3_6LayoutINS4_IJNS5_ILi2EEENS5_ILi1EEESN_EEENS4_IJSN_NS5_ILi0EEESP_EEEEENS4_IJNS3_10UnderscoreESS_SS_EEEEELb0EEEEEvNT_6ParamsE)
        /*0050*/ 	.word	0x00000037


	//----- nvinfo : EIATTR_FRAME_SIZE
	.align		4
.L_32:
        /*0054*/ 	.byte	0x04, 0x11
        /*0056*/ 	.short	(.L_34 - .L_33)
	.align		4
.L_33:
        /*0058*/ 	.word	index@(_ZN7cutlass13device_kernelIN5flash32FlashAttnBwdPostprocessConvertdQIN4cute5tupleIJNS3_1CILi128EEENS5_ILi64EEEEEENS_6half_tEfNS_4arch4Sm90ELi256ENS3_8TiledMMAINS3_8MMA_AtomIJNS3_4SM904GMMA25MMA_64x64x16_F32F16F16_RSILNSF_5MajorE0ELSH_1ELNSF_7ScaleInE1ELSI_1EEEEEENS3_6LayoutINS4_IJNS5_ILi2EEENS5_ILi1EEESN_EEENS4_IJSN_NS5_ILi0EEESP_EEEEENS4_IJNS3_10UnderscoreESS_SS_EEEEELb0EEEEEvNT_6ParamsE)
        /*005c*/ 	.word	0x00000000


	//----- nvinfo : EIATTR_REGCOUNT
	.align		4
.L_34:
        /*0060*/ 	.byte	0x04, 0x2f
        /*0062*/ 	.short	(.L_36 - .L_35)
	.align		4
.L_35:
        /*0064*/ 	.word	index@(_ZN7cutlass13device_kernelIN5flash11enable_sm90INS1_16FlashAttnBwdSm90INS1_25CollectiveMainloopBwdSm90ILi2ELi2ELi2EN4cute5tupleIJNS5_1CILi1EEES8_S8_EEENS6_IJNS7_ILi96EEENS7_ILi128EEENS7_ILi64EEEEEENS_6half_tEfNS_4arch4Sm90ELb1ELb0ELb1ELb1ELb0ELb1ELb0ELb1ELi2ELi1ELi2ELi2ELb0EEENS1_24CollectiveEpilogueBwdGQAISD_fSG_Li256ELb1ELb0EEENS1_25SingleTileBwdLPTSchedulerILb1ELi128ELb0EEEEEEEEEvNT_6ParamsE)
        /*0068*/ 	.word	0x000000a8


	//----- nvinfo : EIATTR_FRAME_SIZE
	.align		4
.L_36:
        /*006c*/ 	.byte	0x04, 0x11
        /*006e*/ 	.short	(.L_38 - .L_37)
	.align		4
.L_37:
        /*0070*/ 	.word	index@(_ZN7cutlass13device_kernelIN5flash11enable_sm90INS1_16FlashAttnBwdSm90INS1_25CollectiveMainloopBwdSm90ILi2ELi2ELi2EN4cute5tupleIJNS5_1CILi1EEES8_S8_EEENS6_IJNS7_ILi96EEENS7_ILi128EEENS7_ILi64EEEEEENS_6half_tEfNS_4arch4Sm90ELb1ELb0ELb1ELb1ELb0ELb1ELb0ELb1ELi2ELi1ELi2ELi2ELb0EEENS1_24CollectiveEpilogueBwdGQAISD_fSG_Li256ELb1ELb0EEENS1_25SingleTileBwdLPTSchedulerILb1ELi128ELb0EEEEEEEEEvNT_6ParamsE)
        /*0074*/ 	.word	0x00000050


	//----- nvinfo : EIATTR_REGCOUNT
	.align		4
.L_38:
        /*0078*/ 	.byte	0x04, 0x2f
        /*007a*/ 	.short	(.L_40 - .L_39)
	.align		4
.L_39:
        /*007c*/ 	.word	index@(_ZN7cutlass13device_kernelIN5flash11enable_sm90INS1_16FlashAttnBwdSm90INS1_25CollectiveMainloopBwdSm90ILi2ELi2ELi2EN4cute5tupleIJNS5_1CILi1EEES8_S8_EEENS6_IJNS7_ILi96EEENS7_ILi128EEENS7_ILi64EEEEEENS_6half_tEfNS_4arch4Sm90ELb1ELb0ELb1ELb1ELb1ELb1ELb0ELb1ELi2ELi1ELi2ELi2ELb0EEENS1_21CollectiveEpilogueBwdISD_SE_SG_Li256ELb1ELb0ELi1EEENS1_25SingleTileBwdLPTSchedulerILb1ELi128ELb1EEEEEEEEEvNT_6ParamsE)
        /*0080*/ 	.word	0x000000a8


	//----- nvinfo : EIATTR_FRAME_SIZE
	.align		4
.L_40:
        /*0084*/ 	.byte	0x04, 0x11
        /*0086*/ 	.short	(.L_42 - .L_41)
	.align		4
.L_41:
        /*0088*/ 	.word	index@(_ZN7cutlass13device_kernelIN5flash11enable_sm90INS1_16FlashAttnBwdSm90INS1_25CollectiveMainloopBwdSm90ILi2ELi2ELi2EN4cute5tupleIJNS5_1CILi1EEES8_S8_EEENS6_IJNS7_ILi96EEENS7_ILi128EEENS7_ILi64EEEEEENS_6half_tEfNS_4arch4Sm90ELb1ELb0ELb1ELb1ELb1ELb1ELb0ELb1ELi2ELi1ELi2ELi2ELb0EEENS1_21CollectiveEpilogueBwdISD_SE_SG_Li256ELb1ELb0ELi1EEENS1_25SingleTileBwdLPTSchedulerILb1ELi128ELb1EEEEEEEEEvNT_6ParamsE)
        /*008c*/ 	.word	0x00000030


	//----- nvinfo : EIATTR_REGCOUNT
	.align		4
.L_42:
        /*0090*/ 	.byte	0x04, 0x2f
        /*0092*/ 	.short	(.L_44 - .L_43)
	.align		4
.L_43:
        /*0094*/ 	.word	index@(_ZN7cutlass13device_kernelIN5flash11enable_sm90INS1_16FlashAttnBwdSm90INS1_25CollectiveMainloopBwdSm90ILi2ELi2ELi2EN4cute5tupleIJNS5_1CILi1EEES8_S8_EEENS6_IJNS7_ILi96EEENS7_ILi128EEENS7_ILi64EEEEEENS_6half_tEfNS_4arch4Sm90ELb1ELb0ELb1ELb1ELb0ELb1ELb0ELb1ELi2ELi1ELi2ELi2ELb0EEENS1_21CollectiveEpilogueBwdISD_SE_SG_Li256ELb1ELb0ELi1EEENS1_25SingleTileBwdLPTSchedulerILb1ELi128ELb0EEEEEEEEEvNT_6ParamsE)
        /*0098*/ 	.word	0x000000a8


	//----- nvinfo : EIATTR_FRAME_SIZE
	.align		4
.L_44:
        /*009c*/ 	.byte	0x04, 0x11
        /*009e*/ 	.short	(.L_46 - .L_45)
	.align		4
.L_45:
        /*00a0*/ 	.word	index@(_ZN7cutlass13device_kernelIN5flash11enable_sm90INS1_16FlashAttnBwdSm90INS1_25CollectiveMainloopBwdSm90ILi2ELi2ELi2EN4cute5tupleIJNS5_1CILi1EEES8_S8_EEENS6_IJNS7_ILi96EEENS7_ILi128EEENS7_ILi64EEEEEENS_6half_tEfNS_4arch4Sm90ELb1ELb0ELb1ELb1ELb0ELb1ELb0ELb1ELi2ELi1ELi2ELi2ELb0EEENS1_21CollectiveEpilogueBwdISD_SE_SG_Li256ELb1ELb0ELi1EEENS1_25SingleTileBwdLPTSchedulerILb1ELi128ELb0EEEEEEEEEvNT_6ParamsE)
        /*00a4*/ 	.word	0x00000030


	//----- nvinfo : EIATTR_REGCOUNT
	.align		4
.L_46:
        /*00a8*/ 	.byte	0x04, 0x2f
        /*00aa*/ 	.short	(.L_48 - .L_47)
	.align		4
.L_47:
        /*00ac*/ 	.word	index@(_ZN7cutlass13device_kernelIN5flash22FlashAttnBwdPreprocessIN4cute5tupleIJNS3_1CILi96EEENS5_ILi64EEEEEENS_6half_tEfNS_4arch4Sm90ELb1ELb0EEEEEvNT_6ParamsE)
        /*00b0*/ 	.word	0x00000038


	//----- nvinfo : EIATTR_FRAME_SIZE
	.align		4
.L_48:
        /*00b4*/ 	.byte	0x04, 0x11
        /*00b6*/ 	.short	(.L_50 - .L_49)
	.align		4
.L_49:
        /*00b8*/ 	.word	index@(_ZN7cutlass13device_kernelIN5flash22FlashAttnBwdPreprocessIN4cute5tupleIJNS3_1CILi96EEENS5_ILi64EEEEEENS_6half_tEfNS_4arch4Sm90ELb1ELb0EEEEEvNT_6ParamsE)
        /*00bc*/ 	.word	0x00000000


	//----- nvinfo : EIATTR_REGCOUNT
	.align		4
.L_50:
        /*00c0*/ 	.byte	0x04, 0x2f
        /*00c2*/ 	.short	(.L_52 - .L_51)
	.align		4
.L_51:
        /*00c4*/ 	.word	index@(_ZN7cutlass13device_kernelIN5flash11enable_sm90INS1_16FlashAttnBwdSm90INS1_25CollectiveMainloopBwdSm90ILi2ELi2ELi2EN4cute5tupleIJNS5_1CILi1EEES8_S8_EEENS6_IJNS7_ILi96EEENS7_ILi128EEENS7_ILi64EEEEEENS_6half_tEfNS_4arch4Sm90ELb1ELb0ELb1ELb0ELb1ELb1ELb0ELb1ELi2ELi1ELi2ELi2ELb0EEENS1_24CollectiveEpilogueBwdGQAISD_fSG_Li256ELb0ELb1EEENS1_25SingleTileBwdLPTSchedulerILb0ELi128ELb1EEEEEEEEEvNT_6ParamsE)
        /*00c8*/ 	.word	0x000000a8


	//----- nvinfo : EIATTR_FRAME_SIZE
	.align		4
.L_52:
        /*00cc*/ 	.byte	0x04, 0x11
        /*00ce*/ 	.short	(.L_54 - .L_53)
	.align		4
.L_53:
        /*00d0*/ 	.word	index@(_ZN7cutlass13device_kernelIN5flash11enable_sm90INS1_16FlashAttnBwdSm90INS1_25CollectiveMainloopBwdSm90ILi2ELi2ELi2EN4cute5tupleIJNS5_1CILi1EEES8_S8_EEENS6_IJNS7_ILi96EEENS7_ILi128EEENS7_ILi64EEEEEENS_6half_tEfNS_4arch4Sm90ELb1ELb0ELb1ELb0ELb1ELb1ELb0ELb1ELi2ELi1ELi2ELi2ELb0EEENS1_24CollectiveEpilogueBwdGQAISD_fSG_Li256ELb0ELb1EEENS1_25SingleTileBwdLPTSchedulerILb0ELi128ELb1EEEEEEEEEvNT_6ParamsE)
        /*00d4*/ 	.word	0x00000048


	//----- nvinfo : EIATTR_REGCOUNT
	.align		4
.L_54:
        /*00d8*/ 	.byte	0x04, 0x2f
        /*00da*/ 	.short	(.L_56 - .L_55)
	.align		4
.L_55:
        /*00dc*/ 	.word	index@(_ZN7cutlass13device_kernelIN5flash11enable_sm90INS1_16FlashAttnBwdSm90INS1_25CollectiveMainloopBwdSm90ILi2ELi2ELi2EN4cute5tupleIJNS5_1CILi1EEES8_S8_EEENS6_IJNS7_ILi96EEENS7_ILi128EEENS7_ILi64EEEEEENS_6half_tEfNS_4arch4Sm90ELb1ELb0ELb1ELb0ELb0ELb1ELb0ELb1ELi2ELi1ELi2ELi2ELb0EEENS1_24CollectiveEpilogueBwdGQAISD_fSG_Li256ELb0ELb0EEENS1_25SingleTileBwdLPTSchedulerILb0ELi128ELb0EEEEEEEEEvNT_6ParamsE)
        /*00e0*/ 	.word	0x000000a8


	//----- nvinfo : EIATTR_FRAME_SIZE
	.align		4
.L_56:
        /*00e4*/ 	.byte	0x04, 0x11
        /*00e6*/ 	.short	(.L_58 - .L_57)
	.align		4
.L_57:
        /*00e8*/ 	.word	index@(_ZN7cutlass13device_kernelIN5flash11enable_sm90INS1_16FlashAttnBwdSm90INS1_25CollectiveMainloopBwdSm90ILi2ELi2ELi2EN4cute5tupleIJNS5_1CILi1EEES8_S8_EEENS6_IJNS7_ILi96EEENS7_ILi128EEENS7_ILi64EEEEEENS_6half_tEfNS_4arch4Sm90ELb1ELb0ELb1ELb0ELb0ELb1ELb0ELb1ELi2ELi1ELi2ELi2ELb0EEENS1_24CollectiveEpilogueBwdGQAISD_fSG_Li256ELb0ELb0EEENS1_25SingleTileBwdLPTSchedulerILb0ELi128ELb0EEEEEEEEEvNT_6ParamsE)
        /*00ec*/ 	.word	0x00000050


	//----- nvinfo : EIATTR_REGCOUNT
	.align		4
.L_58:
        /*00f0*/ 	.byte	0x04, 0x2f
        /*00f2*/ 	.short	(.L_60 - .L_59)
	.align		4
.L_59:
        /*00f4*/ 	.word	index@(_ZN7cutlass13device_kernelIN5flash11enable_sm90INS1_16FlashAttnBwdSm90INS1_25CollectiveMainloopBwdSm90ILi2ELi2ELi2EN4cute5tupleIJNS5_1CILi1EEES8_S8_EEENS6_IJNS7_ILi96EEENS7_ILi128EEENS7_ILi64EEEEEENS_6half_tEfNS_4arch4Sm90ELb1ELb0ELb1ELb0ELb1ELb1ELb0ELb1ELi2ELi1ELi2ELi2ELb0EEENS1_21CollectiveEpilogueBwdISD_SE_SG_Li256ELb0ELb0ELi1EEENS1_25SingleTileBwdLPTSchedulerILb0ELi128ELb1EEEEEEEEEvNT_6ParamsE)
        /*00f8*/ 	.word	0x000000a8


	//----- nvinfo : EIATTR_FRAME_SIZE
	.align		4
.L_60:
        /*00fc*/ 	.byte	0x04, 0x11
        /*00fe*/ 	.short	(.L_62 - .L_61)
	.align		4
.L_61:
        /*0100*/ 	.word	index@(_ZN7cutlass13device_kernelIN5flash11enable_sm90INS1_16FlashAttnBwdSm90INS1_25CollectiveMainloopBwdSm90ILi2ELi2ELi2EN4cute5tupleIJNS5_1CILi1EEES8_S8_EEENS6_IJNS7_ILi96EEENS7_ILi128EEENS7_ILi64EEEEEENS_6half_tEfNS_4arch4Sm90ELb1ELb0ELb1ELb0ELb1ELb1ELb0ELb1ELi2ELi1ELi2ELi2ELb0EEENS1_21CollectiveEpilogueBwdISD_SE_SG_Li256ELb0ELb0ELi1EEENS1_25SingleTileBwdLPTSchedulerILb0ELi128ELb1EEEEEEEEEvNT_6ParamsE)
        /*0104*/ 	.word	0x00000040


	//----- nvinfo : EIATTR_REGCOUNT
	.align		4
.L_62:
        /*0108*/ 	.byte	0x04, 0x2f
        /*010a*/ 	.short	(.L_64 - .L_63)
	.align		4
.L_63:
        /*010c*/ 	.word	index@(_ZN7cutlass13device_kernelIN5flash11enable_sm90INS1_16FlashAttnBwdSm90INS1_25CollectiveMainloopBwdSm90ILi2ELi2ELi2EN4cute5tupleIJNS5_1CILi1EEES8_S8_EEENS6_IJNS7_ILi96EEENS7_ILi128EEENS7_ILi64EEEEEENS_6half_tEfNS_4arch4Sm90ELb1ELb0ELb1ELb0ELb0ELb1ELb0ELb1ELi2ELi1ELi2ELi2ELb0EEENS1_21CollectiveEpilogueBwdISD_SE_SG_Li256ELb0ELb0ELi1EEENS1_25SingleTileBwdLPTSchedulerILb0ELi128ELb0EEEEEEEEEvNT_6ParamsE)
        /*0110*/ 	.word	0x000000a8


	//----- nvinfo : EIATTR_FRAME_SIZE
	.align		4
.L_64:
        /*0114*/ 	.byte	0x04, 0x11
        /*0116*/ 	.short	(.L_66 - .L_65)
	.align		4
.L_65:
        /*0118*/ 	.word	index@(_ZN7cutlass13device_kernelIN5flash11enable_sm90INS1_16FlashAttnBwdSm90INS1_25CollectiveMainloopBwdSm90ILi2ELi2ELi2EN4cute5tupleIJNS5_1CILi1EEES8_S8_EEENS6_IJNS7_ILi96EEENS7_ILi128EEENS7_ILi64EEEEEENS_6half_tEfNS_4arch4Sm90ELb1ELb0ELb1ELb0ELb0ELb1ELb0ELb1ELi2ELi1ELi2ELi2ELb0EEENS1_21CollectiveEpilogueBwdISD_SE_SG_Li256ELb0ELb0ELi1EEENS1_25SingleTileBwdLPTSchedulerILb0ELi128ELb0EEEEEEEEEvNT_6ParamsE)
        /*011c*/ 	.word	0x00000040


	//----- nvinfo : EIATTR_REGCOUNT
	.align		4
.L_66:
        /*0120*/ 	.byte	0x04, 0x2f
        /*0122*/ 	.short	(.L_68 - .L_67)
	.align		4
.L_67:
        /*0124*/ 	.word	index@(_ZN7cutlass13device_kernelIN5flash22FlashAttnBwdPreprocessIN4cute5tupleIJNS3_1CILi128EEENS5_ILi64EEEEEENS_6half_tEfNS_4arch4Sm90ELb1ELb1EEEEEvNT_6ParamsE)
        /*0128*/ 	.word	0x00000040


	//----- nvinfo : EIATTR_FRAME_SIZE
	.align		4
.L_68:
        /*012c*/ 	.byte	0x04, 0x11
        /*012e*/ 	.short	(.L_70 - .L_69)
	.align		4
.L_69:
        /*0130*/ 	.word	index@(_ZN7cutlass13device_kernelIN5flash22FlashAttnBwdPreprocessIN4cute5tupleIJNS3_1CILi128EEENS5_ILi64EEEEEENS_6half_tEfNS_4arch4Sm90ELb1ELb1EEEEEvNT_6ParamsE)
        /*0134*/ 	.word	0x00000000


	//----- nvinfo : EIATTR_REGCOUNT
	.align		4
.L_70:
        /*0138*/ 	.byte	0x04, 0x2f
        /*013a*/ 	.short	(.L_72 - .L_71)
	.align		4
.L_71:
        /*013c*/ 	.word	index@(_ZN7cutlass13device_kernelIN5flash11enable_sm90INS1_16FlashAttnBwdSm90INS1_25CollectiveMainloopBwdSm90ILi2ELi2ELi2EN4cute5tupleIJNS5_1CILi1EEES8_S8_EEENS6_IJNS7_ILi128EEESA_NS7_ILi64EEEEEENS_6half_tEfNS_4arch4Sm90ELb0ELb1ELb1ELb1ELb1ELb1ELb0ELb0ELi2ELi1ELi2ELi2ELb0EEENS1_24CollectiveEpilogueBwdGQAISC_fSF_Li256ELb1ELb1EEENS1_19SingleTileSchedulerILb1ELb0ELb0ELi128EEEEEEEEEvNT_6ParamsE)
        /*0140*/ 	.word	0x000000a8


	//----- nvinfo : EIATTR_FRAME_SIZE
	.align		4
.L_72:
        /*0144*/ 	.byte	0x04, 0x11
        /*0146*/ 	.short	(.L_74 - .L_73)
	.align		4
.L_73:
        /*0148*/ 	.word	index@(_ZN7cutlass13device_kernelIN5flash11enable_sm90INS1_16FlashAttnBwdSm90INS1_25CollectiveMainloopBwdSm90ILi2ELi2ELi2EN4cute5tupleIJNS5_1CILi1EEES8_S8_EEENS6_IJNS7_ILi128EEESA_NS7_ILi64EEEEEENS_6half_tEfNS_4arch4Sm90ELb0ELb1ELb1ELb1ELb1ELb1ELb0ELb0ELi2ELi1ELi2ELi2ELb0EEENS1_24CollectiveEpilogueBwdGQAISC_fSF_Li256ELb1ELb1EEENS1_19SingleTileSchedulerILb1ELb0ELb0ELi128EEEEEEEEEvNT_6ParamsE)
        /*014c*/ 	.word	0x00000128


	//----- nvinfo : EIATTR_REGCOUNT
	.align		4
.L_74:
        /*0150*/ 	.byte	0x04, 0x2f
        /*0152*/ 	.short	(.L_76 - .L_75)
	.align		4
.L_75:
        /*0154*/ 	.word	index@(_ZN7cutlass13device_kernelIN5flash32FlashAttnBwdPostprocessConvertdQIN4cute5tupleIJNS3_1CILi128EEENS5_ILi64EEEEEENS_6half_tEfNS_4arch4Sm90ELi256ENS3_8TiledMMAINS3_8MMA_AtomIJNS3_4SM904GMMA25MMA_64x64x16_F32F16F16_SSILNSF_5MajorE0ELSH_1ELNSF_7ScaleInE1ELSI_1EEEEEENS3_6LayoutINS4_IJNS5_ILi2EEENS5_ILi1EEESN_EEENS4_IJSN_NS5_ILi0EEESP_EEEEENS4_IJNS3_10UnderscoreESS_SS_EEEEELb0EEEEEvNT_6ParamsE)
        /*0158*/ 	.word	0x00000037


	//----- nvinfo : EIATTR_FRAME_SIZE
	.align		4
.L_76:
        /*015c*/ 	.byte	0x04, 0x11
        /*015e*/ 	.short	(.L_78 - .L_77)
	.align		4
.L_77:
        /*0160*/ 	.word	index@(_ZN7cutlass13device_kernelIN5flash32FlashAttnBwdPostprocessConvertdQIN4cute5tupleIJNS3_1CILi128EEENS5_ILi64EEEEEENS_6half_tEfNS_4arch4Sm90ELi256ENS3_8TiledMMAINS3_8MMA_AtomIJNS3_4SM904GMMA25MMA_64x64x16_F32F16F16_SSILNSF_5MajorE0ELSH_1ELNSF_7ScaleInE1ELSI_1EEEEEENS3_6LayoutINS4_IJNS5_ILi2EEENS5_ILi1EEESN_EEENS4_IJSN_NS5_ILi0EEESP_EEEEENS4_IJNS3_10UnderscoreESS_SS_EEEEELb0EEEEEvNT_6ParamsE)
        /*0164*/ 	.word	0x00000000


	//----- nvinfo : EIATTR_REGCOUNT
	.align		4
.L_78:
        /*0168*/ 	.byte	0x04, 0x2f
        /*016a*/ 	.short	(.L_80 - .L_79)
	.align		4
.L_79:
        /*016c*/ 	.word	index@(_ZN7cutlass13device_kernelIN5flash11enable_sm90INS1_16FlashAttnBwdSm90INS1_25CollectiveMainloopBwdSm90ILi2ELi2ELi2EN4cute5tupleIJNS5_1CILi1EEES8_S8_EEENS6_IJNS7_ILi128EEESA_NS7_ILi64EEEEEENS_6half_tEfNS_4arch4Sm90ELb0ELb1ELb1ELb1ELb0ELb1ELb0ELb0ELi2ELi1ELi2ELi2ELb0EEENS1_24CollectiveEpilogueBwdGQAISC_fSF_Li256ELb1ELb0EEENS1_19SingleTileSchedulerILb1ELb0ELb0ELi128EEEEEEEEEvNT_6ParamsE)
        /*0170*/ 	.word	0x000000a8


	//----- nvinfo : EIATTR_FRAME_SIZE
	.align		4
.L_80:
        /*0174*/ 	.byte	0x04, 0x11
        /*0176*/ 	.short	(.L_82 - .L_81)
	.align		4
.L_81:
        /*0178*/ 	.word	index@(_ZN7cutlass13device_kernelIN5flash11enable_sm90INS1_16FlashAttnBwdSm90INS1_25CollectiveMainloopBwdSm90ILi2ELi2ELi2EN4cute5tupleIJNS5_1CILi1EEES8_S8_EEENS6_IJNS7_ILi128EEESA_NS7_ILi64EEEEEENS_6half_tEfNS_4arch4Sm90ELb0ELb1ELb1ELb1ELb0ELb1ELb0ELb0ELi2ELi1ELi2ELi2ELb0EEENS1_24CollectiveEpilogueBwdGQAISC_fSF_Li256ELb1ELb0EEENS1_19SingleTileSchedulerILb1ELb0ELb0ELi128EEEEEEEEEvNT_6ParamsE)
        /*017c*/ 	.word	0x00000140


	//----- nvinfo : EIATTR_REGCOUNT
	.align		4
.L_82:
        /*0180*/ 	.byte	0x04, 0x2f
        /*0182*/ 	.short	(.L_84 - .L_83)
	.align		4
.L_83:
        /*0184*/ 	.word	index@(_ZN7cutlass13device_kernelIN5flash11enable_sm90INS1_16FlashAttnBwdSm90INS1_25CollectiveMainloopBwdSm90ILi2ELi2ELi2EN4cute5tupleIJNS5_1CILi1EEES8_S8_EEENS6_IJNS7_ILi128EEESA_NS7_ILi64EEEEEENS_6half_tEfNS_4arch4Sm90ELb0ELb1ELb1ELb1ELb1ELb1ELb0ELb0ELi2ELi1ELi2ELi2ELb0EEENS1_21CollectiveEpilogueBwdISC_SD_SF_Li256ELb1ELb0ELi1EEENS1_19SingleTileSchedulerILb1ELb0ELb0ELi128EEEEEEEEEvNT_6ParamsE)
        /*0188*/ 	.word	0x000000a8


	//----- nvinfo : EIATTR_FRAME_SIZE
	.align		4
.L_84:
        /*018c*/ 	.byte	0x04, 0x11
        /*018e*/ 	.short	(.L_86 - .L_85)
	.align		4
.L_85:
        /*0190*/ 	.word	index@(_ZN7cutlass13device_kernelIN5flash11enable_sm90INS1_16FlashAttnBwdSm90INS1_25CollectiveMainloopBwdSm90ILi2ELi2ELi2EN4cute5tupleIJNS5_1CILi1EEES8_S8_EEENS6_IJNS7_ILi128EEESA_NS7_ILi64EEEEEENS_6half_tEfNS_4arch4Sm90ELb0ELb1ELb1ELb1ELb1ELb1ELb0ELb0ELi2ELi1ELi2ELi2ELb0EEENS1_21CollectiveEpilogueBwdISC_SD_SF_Li256ELb1ELb0ELi1EEENS1_19SingleTileSchedulerILb1ELb0ELb0ELi128EEEEEEEEEvNT_6ParamsE)
        /*0194*/ 	.word	0x00000128


	//----- nvinfo : EIATTR_REGCOUNT
	.align		4
.L_86:
        /*0198*/ 	.byte	0x04, 0x2f
        /*019a*/ 	.short	(.L_88 - .L_87)
	.align		4
.L_87:
        /*019c*/ 	.word	index@(_ZN7cutlass13device_kernelIN5flash11enable_sm90INS1_16FlashAttnBwdSm90INS1_25CollectiveMainloopBwdSm90ILi2ELi2ELi2EN4cute5tupleIJNS5_1CILi1EEES8_S8_EEENS6_IJNS7_ILi128EEESA_NS7_ILi64EEEEEENS_6half_tEfNS_4arch4Sm90ELb0ELb1ELb1ELb1ELb0ELb1ELb0ELb0ELi2ELi1ELi2ELi2ELb0EEENS1_21CollectiveEpilogueBwdISC_SD_SF_Li256ELb1ELb0ELi1EEENS1_19SingleTileSchedulerILb1ELb0ELb0ELi128EEEEEEEEEvNT_6ParamsE)
        /*01a0*/ 	.word	0x000000a8


	//----- nvinfo : EIATTR_FRAME_SIZE
	.align		4
.L_88:
        /*01a4*/ 	.byte	0x04, 0x11
        /*01a6*/ 	.short	(.L_90 - .L_89)
	.align		4
.L_89:
        /*01a8*/ 	.word	index@(_ZN7cutlass13device_kernelIN5flash11enable_sm90INS1_16FlashAttnBwdSm90INS1_25CollectiveMainloopBwdSm90ILi2ELi2ELi2EN4cute5tupleIJNS5_1CILi1EEES8_S8_EEENS6_IJNS7_ILi128EEESA_NS7_ILi64EEEEEENS_6half_tEfNS_4arch4Sm90ELb0ELb1ELb1ELb1ELb0ELb1ELb0ELb0ELi2ELi1ELi2ELi2ELb0EEENS1_21CollectiveEpilogueBwdISC_SD_SF_Li256ELb1ELb0ELi1EEENS1_19SingleTileSchedulerILb1ELb0ELb0ELi128EEEEEEEEEvNT_6ParamsE)
        /*01ac*/ 	.word	0x00000140


	//----- nvinfo : EIATTR_REGCOUNT
	.align		4
.L_90:
        /*01b0*/ 	.byte	0x04, 0x2f
        /*01b2*/ 	.short	(.L_92 - .L_91)
	.align		4
.L_91:
        /*01b4*/ 	.word	index@(_ZN7cutlass13device_kernelIN5flash22FlashAttnBwdPreprocessIN4cute5tupleIJNS3_1CILi128EEENS5_ILi64EEEEEENS_6half_tEfNS_4arch4Sm90ELb1ELb0EEEEEvNT_6ParamsE)
        /*01b8*/ 	.word	0x00000040


	//----- nvinfo : EIATTR_FRAME_SIZE
	.align		4
.L_92:
        /*01bc*/ 	.byte	0x04, 0x11
        /*01be*/ 	.short	(.L_94 - .L_93)
	.align		4
.L_93:
        /*01c0*/ 	.word	index@(_ZN7cutlass13device_kernelIN5flash22FlashAttnBwdPreprocessIN4cute5tupleIJNS3_1CILi128EEENS5_ILi64EEEEEENS_6half_tEfNS_4arch4Sm90ELb1ELb0EEEEEvNT_6ParamsE)
        /*01c4*/ 	.word	0x00000000


	//----- nvinfo : EIATTR_REGCOUNT
	.align		4
.L_94:
        /*01c8*/ 	.byte	0x04, 0x2f
        /*01ca*/ 	.short	(.L_96 - .L_95)
	.align		4
.L_95:
        /*01cc*/ 	.word	index@(_ZN7cutlass13device_kernelIN5flash11enable_sm90INS1_16FlashAttnBwdSm90INS1_25CollectiveMainloopBwdSm90ILi2ELi2ELi2EN4cute5tupleIJNS5_1CILi1EEES8_S8_EEENS6_IJNS7_ILi128EEESA_NS7_ILi64EEEEEENS_6half_tEfNS_4arch4Sm90ELb0ELb1ELb1ELb0ELb1ELb1ELb0ELb0ELi2ELi1ELi2ELi2ELb0EEENS1_24CollectiveEpilogueBwdGQAISC_fSF_Li256ELb0ELb1EEENS1_19SingleTileSchedulerILb0ELb0ELb0ELi128EEEEEEEEEvNT_6ParamsE)
        /*01d0*/ 	.word	0x000000a8


	//----- nvinfo : EIATTR_FRAME_SIZE
	.align		4
.L_96:
        /*01d4*/ 	.byte	0x04, 0x11
        /*01d6*/ 	.short	(.L_98 - .L_97)
	.align		4
.L_97:
        /*01d8*/ 	.word	index@(_ZN7cutlass13device_kernelIN5flash11enable_sm90INS1_16FlashAttnBwdSm90INS1_25CollectiveMainloopBwdSm90ILi2ELi2ELi2EN4cute5tupleIJNS5_1CILi1EEES8_S8_EEENS6_IJNS7_ILi128EEESA_NS7_ILi64EEEEEENS_6half_tEfNS_4arch4Sm90ELb0ELb1ELb1ELb0ELb1ELb1ELb0ELb0ELi2ELi1ELi2ELi2ELb0EEENS1_24CollectiveEpilogueBwdGQAISC_fSF_Li256ELb0ELb1EEENS1_19SingleTileSchedulerILb0ELb0ELb0ELi128EEEEEEEEEvNT_6ParamsE)
        /*01dc*/ 	.word	0x00000128


	//----- nvinfo : EIATTR_REGCOUNT
	.align		4
.L_98:
        /*01e0*/ 	.byte	0x04, 0x2f
        /*01e2*/ 	.short	(.L_100 - .L_99)
	.align		4
.L_99:
        /*01e4*/ 	.word	index@(_ZN7cutlass13device_kernelIN5flash11enable_sm90INS1_16FlashAttnBwdSm90INS1_25CollectiveMainloopBwdSm90ILi2ELi2ELi2EN4cute5tupleIJNS5_1CILi1EEES8_S8_EEENS6_IJNS7_ILi128EEESA_NS7_ILi64EEEEEENS_6half_tEfNS_4arch4Sm90ELb0ELb1ELb1ELb0ELb0ELb1ELb0ELb0ELi2ELi1ELi2ELi2ELb0EEENS1_24CollectiveEpilogueBwdGQAISC_fSF_Li256ELb0ELb0EEENS1_19SingleTileSchedulerILb0ELb0ELb0ELi128EEEEEEEEEvNT_6ParamsE)
        /*01e8*/ 	.word	0x000000a8


	//----- nvinfo : EIATTR_FRAME_SIZE
	.align		4
.L_100:
        /*01ec*/ 	.byte	0x04, 0x11
        /*01ee*/ 	.short	(.L_102 - .L_101)
	.align		4
.L_101:
        /*01f0*/ 	.word	index@(_ZN7cutlass13device_kernelIN5flash11enable_sm90INS1_16FlashAttnBwdSm90INS1_25CollectiveMainloopBwdSm90ILi2ELi2ELi2EN4cute5tupleIJNS5_1CILi1EEES8_S8_EEENS6_IJNS7_ILi128EEESA_NS7_ILi64EEEEEENS_6half_tEfNS_4arch4Sm90ELb0ELb1ELb1ELb0ELb0ELb1ELb0ELb0ELi2ELi1ELi2ELi2ELb0EEENS1_24CollectiveEpilogueBwdGQAISC_fSF_Li256ELb0ELb0EEENS1_19SingleTileSchedulerILb0ELb0ELb0ELi128EEEEEEEEEvNT_6ParamsE)
        /*01f4*/ 	.word	0x00000148


	//----- nvinfo : EIATTR_REGCOUNT
	.align		4
.L_102:
        /*01f8*/ 	.byte	0x04, 0x2f
        /*01fa*/ 	.short	(.L_104 - .L_103)
	.align		4
.L_103:
        /*01fc*/ 	.word	index@(_ZN7cutlass13device_kernelIN5flash11enable_sm90INS1_16FlashAttnBwdSm90INS1_25CollectiveMainloopBwdSm90ILi2ELi2ELi2EN4cute5tupleIJNS5_1CILi1EEES8_S8_EEENS6_IJNS7_ILi128EEESA_NS7_ILi64EEEEEENS_6half_tEfNS_4arch4Sm90ELb0ELb1ELb1ELb0ELb1ELb1ELb0ELb0ELi2ELi1ELi2ELi2ELb0EEENS1_21CollectiveEpilogueBwdISC_SD_SF_Li256ELb0ELb0ELi1EEENS1_19SingleTileSchedulerILb0ELb0ELb0ELi128EEEEEEEEEvNT_6ParamsE)
        /*0200*/ 	.word	0x000000a8


	//----- nvinfo : EIATTR_FRAME_SIZE
	.align		4
.L_104:
        /*0204*/ 	.byte	0x04, 0x11
        /*0206*/ 	.short	(.L_106 - .L_105)
	.align		4
.L_105:
        /*0208*/ 	.word	index@(_ZN7cutlass13device_kernelIN5flash11enable_sm90INS1_16FlashAttnBwdSm90INS1_25CollectiveMainloopBwdSm90ILi2ELi2ELi2EN4cute5tupleIJNS5_1CILi1EEES8_S8_EEENS6_IJNS7_ILi128EEESA_NS7_ILi64EEEEEENS_6half_tEfNS_4arch4Sm90ELb0ELb1ELb1ELb0ELb1ELb1ELb0ELb0ELi2ELi1ELi2ELi2ELb0EEENS1_21CollectiveEpilogueBwdISC_SD_SF_Li256ELb0ELb0ELi1EEENS1_19SingleTileSchedulerILb0ELb0ELb0ELi128EEEEEEEEEvNT_6ParamsE)
        /*020c*/ 	.word	0x00000128


	//----- nvinfo : EIATTR_REGCOUNT
	.align		4
.L_106:
        /*0210*/ 	.byte	0x04, 0x2f
        /*0212*/ 	.short	(.L_108 - .L_107)
	.align		4
.L_107:
        /*0214*/ 	.word	index@(_ZN7cutlass13device_kernelIN5flash11enable_sm90INS1_16FlashAttnBwdSm90INS1_25CollectiveMainloopBwdSm90ILi2ELi2ELi2EN4cute5tupleIJNS5_1CILi1EEES8_S8_EEENS6_IJNS7_ILi128EEESA_NS7_ILi64EEEEEENS_6half_tEfNS_4arch4Sm90ELb0ELb1ELb1ELb0ELb0ELb1ELb0ELb0ELi2ELi1ELi2ELi2ELb0EEENS1_21CollectiveEpilogueBwdISC_SD_SF_Li256ELb0ELb0ELi1EEENS1_19SingleTileSchedulerILb0ELb0ELb0ELi128EEEEEEEEEvNT_6ParamsE)
        /*0218*/ 	.word	0x000000a8


	//----- nvinfo : EIATTR_FRAME_SIZE
	.align		4
.L_108:
        /*021c*/ 	.byte	0x04, 0x11
        /*021e*/ 	.short	(.L_110 - .L_109)
	.align		4
.L_109:
        /*0220*/ 	.word	index@(_ZN7cutlass13device_kernelIN5flash11enable_sm90INS1_16FlashAttnBwdSm90INS1_25CollectiveMainloopBwdSm90ILi2ELi2ELi2EN4cute5tupleIJNS5_1CILi1EEES8_S8_EEENS6_IJNS7_ILi128EEESA_NS7_ILi64EEEEEENS_6half_tEfNS_4arch4Sm90ELb0ELb1ELb1ELb0ELb0ELb1ELb0ELb0ELi2ELi1ELi2ELi2ELb0EEENS1_21CollectiveEpilogueBwdISC_SD_SF_Li256ELb0ELb0ELi1EEENS1_19SingleTileSchedulerILb0ELb0ELb0ELi128EEEEEEEEEvNT_6ParamsE)
        /*0224*/ 	.word	0x00000148


	//----- nvinfo : EIATTR_REGCOUNT
	.align		4
.L_110:
        /*0228*/ 	.byte	0x04, 0x2f
        /*022a*/ 	.short	(.L_112 - .L_111)
	.align		4
.L_111:
        /*022c*/ 	.word	index@(_ZN7cutlass13device_kernelIN5flash11enable_sm90INS1_16FlashAttnBwdSm90INS1_25CollectiveMainloopBwdSm90ILi2ELi2ELi2EN4cute5tupleIJNS5_1CILi1EEES8_S8_EEENS6_IJNS7_ILi128EEESA_NS7_ILi64EEEEEENS_6half_tEfNS_4arch4Sm90ELb0ELb0ELb1ELb1ELb1ELb1ELb0ELb0ELi2ELi1ELi2ELi2ELb0EEENS1_24CollectiveEpilogueBwdGQAISC_fSF_Li256ELb1ELb1EEENS1_19SingleTileSchedulerILb1ELb0ELb0ELi128EEEEEEEEEvNT_6ParamsE)
        /*0230*/ 	.word	0x000000a8


	//----- nvinfo : EIATTR_FRAME_SIZE
	.align		4
.L_112:
        /*0234*/ 	.byte	0x04, 0x11
        /*0236*/ 	.short	(.L_114 - .L_113)
	.align		4
.L_113:
        /*0238*/ 	.word	index@(_ZN7cutlass13device_kernelIN5flash11enable_sm90INS1_16FlashAttnBwdSm90INS1_25CollectiveMainloopBwdSm90ILi2ELi2ELi2EN4cute5tupleIJNS5_1CILi1EEES8_S8_EEENS6_IJNS7_ILi128EEESA_NS7_ILi64EEEEEENS_6half_tEfNS_4arch4Sm90ELb0ELb0ELb1ELb1ELb1ELb1ELb0ELb0ELi2ELi1ELi2ELi2ELb0EEENS1_24CollectiveEpilogueBwdGQAISC_fSF_Li256ELb1ELb1EEENS1_19SingleTileSchedulerILb1ELb0ELb0ELi128EEEEEEEEEvNT_6ParamsE)
        /*023c*/ 	.word	0x00000048


	//----- nvinfo : EIATTR_REGCOUNT
	.align		4
.L_114:
        /*0240*/ 	.byte	0x04, 0x2f
        /*0242*/ 	.short	(.L_116 - .L_115)
	.align		4
.L_115:
        /*0244*/ 	.word	index@(_ZN7cutlass13device_kernelIN5flash11enable_sm90INS1_16FlashAttnBwdSm90INS1_25CollectiveMainloopBwdSm90ILi2ELi2ELi2EN4cute5tupleIJNS5_1CILi1EEES8_S8_EEENS6_IJNS7_ILi128EEESA_NS7_ILi64EEEEEENS_6half_tEfNS_4arch4Sm90ELb0ELb0ELb1ELb1ELb0ELb1ELb0ELb0ELi2ELi1ELi2ELi2ELb0EEENS1_24CollectiveEpilogueBwdGQAISC_fSF_Li256ELb1ELb0EEENS1_19SingleTileSchedulerILb1ELb0ELb0ELi128EEEEEEEEEvNT_6ParamsE)
        /*0248*/ 	.word	0x000000a8


	//----- nvinfo : EIATTR_FRAME_SIZE
	.align		4
.L_116:
        /*024c*/ 	.byte	0x04, 0x11
        /*024e*/ 	.short	(.L_118 - .L_117)
	.align		4
.L_117:
        /*0250*/ 	.word	index@(_ZN7cutlass13device_kernelIN5flash11enable_sm90INS1_16FlashAttnBwdSm90INS1_25CollectiveMainloopBwdSm90ILi2ELi2ELi2EN4cute5tupleIJNS5_1CILi1EEES8_S8_EEENS6_IJNS7_ILi128EEESA_NS7_ILi64EEEEEENS_6half_tEfNS_4arch4Sm90ELb0ELb0ELb1ELb1ELb0ELb1ELb0ELb0ELi2ELi1ELi2ELi2ELb0EEENS1_24CollectiveEpilogueBwdGQAISC_fSF_Li256ELb1ELb0EEENS1_19SingleTileSchedulerILb1ELb0ELb0ELi128EEEEEEEEEvNT_6ParamsE)
        /*0254*/ 	.word	0x00000050


	//----- nvinfo : EIATTR_REGCOUNT
	.align		4
.L_118:
        /*0258*/ 	.byte	0x04, 0x2f
        /*025a*/ 	.short	(.L_120 - .L_119)
	.align		4
.L_119:
        /*025c*/ 	.word	index@(_ZN7cutlass13device_kernelIN5flash11enable_sm90INS1_16FlashAttnBwdSm90INS1_25CollectiveMainloopBwdSm90ILi2ELi2ELi2EN4cute5tupleIJNS5_1CILi1EEES8_S8_EEENS6_IJNS7_ILi128EEESA_NS7_ILi64EEEEEENS_6half_tEfNS_4arch4Sm90ELb0ELb0ELb1ELb1ELb1ELb1ELb0ELb0ELi2ELi1ELi2ELi2ELb0EEENS1_21CollectiveEpilogueBwdISC_SD_SF_Li256ELb1ELb0ELi1EEENS1_19SingleTileSchedulerILb1ELb0ELb0ELi128EEEEEEEEEvNT_6ParamsE)
        /*0260*/ 	.word	0x000000a8


	//----- nvinfo : EIATTR_FRAME_SIZE
	.align		4
.L_120:
        /*0264*/ 	.byte	0x04, 0x11
        /*0266*/ 	.short	(.L_122 - .L_121)
	.align		4
.L_121:
        /*0268*/ 	.word	index@(_ZN7cutlass13device_kernelIN5flash11enable_sm90INS1_16FlashAttnBwdSm90INS1_25CollectiveMainloopBwdSm90ILi2ELi2ELi2EN4cute5tupleIJNS5_1CILi1EEES8_S8_EEENS6_IJNS7_ILi128EEESA_NS7_ILi64EEEEEENS_6half_tEfNS_4arch4Sm90ELb0ELb0ELb1ELb1ELb1ELb1ELb0ELb0ELi2ELi1ELi2ELi2ELb0EEENS1_21CollectiveEpilogueBwdISC_SD_SF_Li256ELb1ELb0ELi1EEENS1_19SingleTileSchedulerILb1ELb0ELb0ELi128EEEEEEEEEvNT_6ParamsE)
        /*026c*/ 	.word	0x00000048


	//----- nvinfo : EIATTR_REGCOUNT
	.align		4
.L_122:
        /*0270*/ 	.byte	0x04, 0x2f
        /*0272*/ 	.short	(.L_124 - .L_123)
	.align		4
.L_123:
        /*0274*/ 	.word	index@(_ZN7cutlass13device_kernelIN5flash11enable_sm90INS1_16FlashAttnBwdSm90INS1_25CollectiveMainloopBwdSm90ILi2ELi2ELi2EN4cute5tupleIJNS5_1CILi1EEES8_S8_EEENS6_IJNS7_ILi128EEESA_NS7_ILi64EEEEEENS_6half_tEfNS_4arch4Sm90ELb0ELb0ELb1ELb1ELb0ELb1ELb0ELb0ELi2ELi1ELi2ELi2ELb0EEENS1_21CollectiveEpilogueBwdISC_SD_SF_Li256ELb1ELb0ELi1EEENS1_19SingleTileSchedulerILb1ELb0ELb0ELi128EEEEEEEEEvNT_6ParamsE)
        /*0278*/ 	.word	0x000000a8


	//----- nvinfo : EIATTR_FRAME_SIZE
	.align		4
.L_124:
        /*027c*/ 	.byte	0x04, 0x11
        /*027e*/ 	.short	(.L_126 - .L_125)
	.align		4
.L_125:
        /*0280*/ 	.word	index@(_ZN7cutlass13device_kernelIN5flash11enable_sm90INS1_16FlashAttnBwdSm90INS1_25CollectiveMainloopBwdSm90ILi2ELi2ELi2EN4cute5tupleIJNS5_1CILi1EEES8_S8_EEENS6_IJNS7_ILi128EEESA_NS7_ILi64EEEEEENS_6half_tEfNS_4arch4Sm90ELb0ELb0ELb1ELb1ELb0ELb1ELb0ELb0ELi2ELi1ELi2ELi2ELb0EEENS1_21CollectiveEpilogueBwdISC_SD_SF_Li256ELb1ELb0ELi1EEENS1_19SingleTileSchedulerILb1ELb0ELb0ELi128EEEEEEEEEvNT_6ParamsE)
        /*0284*/ 	.word	0x00000050


	//----- nvinfo : EIATTR_REGCOUNT
	.align		4
.L_126:
        /*0288*/ 	.byte	0x04, 0x2f
        /*028a*/ 	.short	(.L_128 - .L_127)
	.align		4
.L_127:
        /*028c*/ 	.word	index@(_ZN7cutlass13device_kernelIN5flash11enable_sm90INS1_16FlashAttnBwdSm90INS1_25CollectiveMainloopBwdSm90ILi2ELi2ELi2EN4cute5tupleIJNS5_1CILi1EEES8_S8_EEENS6_IJNS7_ILi128EEESA_NS7_ILi64EEEEEENS_6half_tEfNS_4arch4Sm90ELb0ELb0ELb1ELb0ELb1ELb1ELb0ELb0ELi2ELi1ELi2ELi2ELb0EEENS1_24CollectiveEpilogueBwdGQAISC_fSF_Li256ELb0ELb1EEENS1_19SingleTileSchedulerILb0ELb0ELb0ELi128EEEEEEEEEvNT_6ParamsE)
        /*0290*/ 	.word	0x000000a8


	//----- nvinfo : EIATTR_FRAME_SIZE
	.align		4
.L_128:
        /*0294*/ 	.byte	0x04, 0x11
        /*0296*/ 	.short	(.L_130 - .L_129)
	.align		4
.L_129:
        /*0298*/ 	.word	index@(_ZN7cutlass13device_kernelIN5flash11enable_sm90INS1_16FlashAttnBwdSm90INS1_25CollectiveMainloopBwdSm90ILi2ELi2ELi2EN4cute5tupleIJNS5_1CILi1EEES8_S8_EEENS6_IJNS7_ILi128EEESA_NS7_ILi64EEEEEENS_6half_tEfNS_4arch4Sm90ELb0ELb0ELb1ELb0ELb1ELb1ELb0ELb0ELi2ELi1ELi2ELi2ELb0EEENS1_24CollectiveEpilogueBwdGQAISC_fSF_Li256ELb0ELb1EEENS1_19SingleTileSchedulerILb0ELb0ELb0ELi128EEEEEEEEEvNT_6ParamsE)
        /*029c*/ 	.word	0x000000b8


	//----- nvinfo : EIATTR_REGCOUNT
	.align		4
.L_130:
        /*02a0*/ 	.byte	0x04, 0x2f
        /*02a2*/ 	.short	(.L_132 - .L_131)
	.align		4
.L_131:
        /*02a4*/ 	.word	index@(_ZN7cutlass13device_kernelIN5flash11enable_sm90INS1_16FlashAttnBwdSm90INS1_25CollectiveMainloopBwdSm90ILi2ELi2ELi2EN4cute5tupleIJNS5_1CILi1EEES8_S8_EEENS6_IJNS7_ILi128EEESA_NS7_ILi64EEEEEENS_6half_tEfNS_4arch4Sm90ELb0ELb0ELb1ELb0ELb0ELb1ELb0ELb0ELi2ELi1ELi2ELi2ELb0EEENS1_24CollectiveEpilogueBwdGQAISC_fSF_Li256ELb0ELb0EEENS1_19SingleTileSchedulerILb0ELb0ELb0ELi128EEEEEEEEEvNT_6ParamsE)
        /*02a8*/ 	.word	0x000000a8


	//----- nvinfo : EIATTR_FRAME_SIZE
	.align		4
.L_132:
        /*02ac*/ 	.byte	0x04, 0x11
        /*02ae*/ 	.short	(.L_134 - .L_133)
	.align		4
.L_133:
        /*02b0*/ 	.word	index@(_ZN7cutlass13device_kernelIN5flash11enable_sm90INS1_16FlashAttnBwdSm90INS1_25CollectiveMainloopBwdSm90ILi2ELi2ELi2EN4cute5tupleIJNS5_1CILi1EEES8_S8_EEENS6_IJNS7_ILi128EEESA_NS7_ILi64EEEEEENS_6half_tEfNS_4arch4Sm90ELb0ELb0ELb1ELb0ELb0ELb1ELb0ELb0ELi2ELi1ELi2ELi2ELb0EEENS1_24CollectiveEpilogueBwdGQAISC_fSF_Li256ELb0ELb0EEENS1_19SingleTileSchedulerILb0ELb0ELb0ELi128EEEEEEEEEvNT_6ParamsE)
        /*02b4*/ 	.word	0x000000b8


	//----- nvinfo : EIATTR_REGCOUNT
	.align		4
.L_134:
        /*02b8*/ 	.byte	0x04, 0x2f
        /*02ba*/ 	.short	(.L_136 - .L_135)
	.align		4
.L_135:
        /*02bc*/ 	.word	index@(_ZN7cutlass13device_kernelIN5flash11enable_sm90INS1_16FlashAttnBwdSm90INS1_25CollectiveMainloopBwdSm90ILi2ELi2ELi2EN4cute5tupleIJNS5_1CILi1EEES8_S8_EEENS6_IJNS7_ILi128EEESA_NS7_ILi64EEEEEENS_6half_tEfNS_4arch4Sm90ELb0ELb0ELb1ELb0ELb1ELb1ELb0ELb0ELi2ELi1ELi2ELi2ELb0EEENS1_21CollectiveEpilogueBwdISC_SD_SF_Li256ELb0ELb0ELi1EEENS1_19SingleTileSchedulerILb0ELb0ELb0ELi128EEEEEEEEEvNT_6ParamsE)
        /*02c0*/ 	.word	0x000000a8


	//----- nvinfo : EIATTR_FRAME_SIZE
	.align		4
.L_136:
        /*02c4*/ 	.byte	0x04, 0x11
        /*02c6*/ 	.short	(.L_138 - .L_137)
	.align		4
.L_137:
        /*02c8*/ 	.word	index@(_ZN7cutlass13device_kernelIN5flash11enable_sm90INS1_16FlashAttnBwdSm90INS1_25CollectiveMainloopBwdSm90ILi2ELi2ELi2EN4cute5tupleIJNS5_1CILi1EEES8_S8_EEENS6_IJNS7_ILi128EEESA_NS7_ILi64EEEEEENS_6half_tEfNS_4arch4Sm90ELb0ELb0ELb1ELb0ELb1ELb1ELb0ELb0ELi2ELi1ELi2ELi2ELb0EEENS1_21CollectiveEpilogueBwdISC_SD_SF_Li256ELb0ELb0ELi1EEENS1_19SingleTileSchedulerILb0ELb0ELb0ELi128EEEEEEEEEvNT_6ParamsE)
        /*02cc*/ 	.word	0x000000b8


	//----- nvinfo : EIATTR_REGCOUNT
	.align		4
.L_138:
        /*02d0*/ 	.byte	0x04, 0x2f
        /*02d2*/ 	.short	(.L_140 - .L_139)
	.align		4
.L_139:
        /*02d4*/ 	.word	index@(_ZN7cutlass13device_kernelIN5flash11enable_sm90INS1_16FlashAttnBwdSm90INS1_25CollectiveMainloopBwdSm90ILi2ELi2ELi2EN4cute5tupleIJNS5_1CILi1EEES8_S8_EEENS6_IJNS7_ILi128EEESA_NS7_ILi64EEEEEENS_6half_tEfNS_4arch4Sm90ELb0ELb0ELb1ELb0ELb0ELb1ELb0ELb0ELi2ELi1ELi2ELi2ELb0EEENS1_21CollectiveEpilogueBwdISC_SD_SF_Li256ELb0ELb0ELi1EEENS1_19SingleTileSchedulerILb0ELb0ELb0ELi128EEEEEEEEEvNT_6ParamsE)
        /*02d8*/ 	.word	0x000000a8


	//----- nvinfo : EIATTR_FRAME_SIZE
	.align		4
.L_140:
        /*02dc*/ 	.byte	0x04, 0x11
        /*02de*/ 	.short	(.L_142 - .L_141)
	.align		4
.L_141:
        /*02e0*/ 	.word	index@(_ZN7cutlass13device_kernelIN5flash11enable_sm90INS1_16FlashAttnBwdSm90INS1_25CollectiveMainloopBwdSm90ILi2ELi2ELi2EN4cute5tupleIJNS5_1CILi1EEES8_S8_EEENS6_IJNS7_ILi128EEESA_NS7_ILi64EEEEEENS_6half_tEfNS_4arch4Sm90ELb0ELb0ELb1ELb0ELb0ELb1ELb0ELb0ELi2ELi1ELi2ELi2ELb0EEENS1_21CollectiveEpilogueBwdISC_SD_SF_Li256ELb0ELb0ELi1EEENS1_19SingleTileSchedulerILb0ELb0ELb0ELi128EEEEEEEEEvNT_6ParamsE)
        /*02e4*/ 	.word	0x000000b8


	//----- nvinfo : EIATTR_MIN_STACK_SIZE
	.align		4
.L_142:
        /*02e8*/ 	.byte	0x04, 0x12
        /*02ea*/ 	.short	(.L_144 - .L_143)
	.align		4
.L_143:
        /*02ec*/ 	.word	index@(_ZN7cutlass13device_kernelIN5flash11enable_sm90INS1_16FlashAttnBwdSm90INS1_25CollectiveMainloopBwdSm90ILi2ELi2ELi2EN4cute5tupleIJNS5_1CILi1EEES8_S8_EEENS6_IJNS7_ILi128EEESA_NS7_ILi64EEEEEENS_6half_tEfNS_4arch4Sm90ELb0ELb0ELb1ELb0ELb0ELb1ELb0ELb0ELi2ELi1ELi2ELi2ELb0EEENS1_21CollectiveEpilogueBwdISC_SD_SF_Li256ELb0ELb0ELi1EEENS1_19SingleTileSchedulerILb0ELb0ELb0ELi128EEEEEEEEEvNT_6ParamsE)
        /*02f0*/ 	.word	0x000000b8


	//----- nvinfo : EIATTR_MIN_STACK_SIZE
	.align		4
.L_144:
        /*02f4*/ 	.byte	0x04, 0x12
        /*02f6*/ 	.short	(.L_146 - .L_145)
	.align		4
.L_145:
        /*02f8*/ 	.word	index@(_ZN7cutlass13device_kernelIN5flash11enable_sm90INS1_16FlashAttnBwdSm90INS1_25CollectiveMainloopBwdSm90ILi2ELi2ELi2EN4cute5tupleIJNS5_1CILi1EEES8_S8_EEENS6_IJNS7_ILi128EEESA_NS7_ILi64EEEEEENS_6half_tEfNS_4arch4Sm90ELb0ELb0ELb1ELb0ELb1ELb1ELb0ELb0ELi2ELi1ELi2ELi2ELb0EEENS1_21CollectiveEpilogueBwdISC_SD_SF_Li256ELb0ELb0ELi1EEENS1_19SingleTileSchedulerILb0ELb0ELb0ELi128EEEEEEEEEvNT_6ParamsE)
        /*02fc*/ 	.word	0x000000b8


	//----- nvinfo : EIATTR_MIN_STACK_SIZE
	.align		4
.L_146:
        /*0300*/ 	.byte	0x04, 0x12
        /*0302*/ 	.short	(.L_148 - .L_147)
	.align		4
.L_147:
        /*0304*/ 	.word	index@(_ZN7cutlass13device_kernelIN5flash11enable_sm90INS1_16FlashAttnBwdSm90INS1_25CollectiveMainloopBwdSm90ILi2ELi2ELi2EN4cute5tupleIJNS5_1CILi1EEES8_S8_EEENS6_IJNS7_ILi128EEESA_NS7_ILi64EEEEEENS_6half_tEfNS_4arch4Sm90ELb0ELb0ELb1ELb0ELb0ELb1ELb0ELb0ELi2ELi1ELi2ELi2ELb0EEENS1_24CollectiveEpilogueBwdGQAISC_fSF_Li256ELb0ELb0EEENS1_19SingleTileSchedulerILb0ELb0ELb0ELi128EEEEEEEEEvNT_6ParamsE)
        /*0308*/ 	.word	0x000000b8


	//----- nvinfo : EIATTR_MIN_STACK_SIZE
	.align		4
.L_148:
        /*030c*/ 	.byte	0x04, 0x12
        /*030e*/ 	.short	(.L_150 - .L_149)
	.align		4
.L_149:
        /*0310*/ 	.word	index@(_ZN7cutlass13device_kernelIN5flash11enable_sm90INS1_16FlashAttnBwdSm90INS1_25CollectiveMainloopBwdSm90ILi2ELi2ELi2EN4cute5tupleIJNS5_1CILi1EEES8_S8_EEENS6_IJNS7_ILi128EEESA_NS7_ILi64EEEEEENS_6half_tEfNS_4arch4Sm90ELb0ELb0ELb1ELb0ELb1ELb1ELb0ELb0ELi2ELi1ELi2ELi2ELb0EEENS1_24CollectiveEpilogueBwdGQAISC_fSF_Li256ELb0ELb1EEENS1_19SingleTileSchedulerILb0ELb0ELb0ELi128EEEEEEEEEvNT_6ParamsE)
        /*0314*/ 	.word	0x000000b8


	//----- nvinfo : EIATTR_MIN_STACK_SIZE
	.align		4
.L_150:
        /*0318*/ 	.byte	0x04, 0x12
        /*031a*/ 	.short	(.L_152 - .L_151)
	.align		4
.L_151:
        /*031c*/ 	.word	index@(_ZN7cutlass13device_kernelIN5flash11enable_sm90INS1_16FlashAttnBwdSm90INS1_25CollectiveMainloopBwdSm90ILi2ELi2ELi2EN4cute5tupleIJNS5_1CILi1EEES8_S8_EEENS6_IJNS7_ILi128EEESA_NS7_ILi64EEEEEENS_6half_tEfNS_4arch4Sm90ELb0ELb0ELb1ELb1ELb0ELb1ELb0ELb0ELi2ELi1ELi2ELi2ELb0EEENS1_21CollectiveEpilogueBwdISC_SD_SF_Li256ELb1ELb0ELi1EEENS1_19SingleTileSchedulerILb1ELb0ELb0ELi128EEEEEEEEEvNT_6ParamsE)
        /*0320*/ 	.word	0x00000050


	//----- nvinfo : EIATTR_MIN_STACK_SIZE
	.align		4
.L_152:
        /*0324*/ 	.byte	0x04, 0x12
        /*0326*/ 	.short	(.L_154 - .L_153)
	.align		4
.L_153:
        /*0328*/ 	.word	index@(_ZN7cutlass13device_kernelIN5flash11enable_sm90INS1_16FlashAttnBwdSm90INS1_25CollectiveMainloopBwdSm90ILi2ELi2ELi2EN4cute5tupleIJNS5_1CILi1EEES8_S8_EEENS6_IJNS7_ILi128EEESA_NS7_ILi64EEEEEENS_6half_tEfNS_4arch4Sm90ELb0ELb0ELb1ELb1ELb1ELb1ELb0ELb0ELi2ELi1ELi2ELi2ELb0EEENS1_21CollectiveEpilogueBwdISC_SD_SF_Li256ELb1ELb0ELi1EEENS1_19SingleTileSchedulerILb1ELb0ELb0ELi128EEEEEEEEEvNT_6ParamsE)
        /*032c*/ 	.word	0x00000048


	//----- nvinfo : EIATTR_MIN_STACK_SIZE
	.align		4
.L_154:
        /*0330*/ 	.byte	0x04, 0x12
        /*0332*/ 	.short	(.L_156 - .L_155)
	.align		4
.L_155:
        /*0334*/ 	.word	index@(_ZN7cutlass13device_kernelIN5flash11enable_sm90INS1_16FlashAttnBwdSm90INS1_25CollectiveMainloopBwdSm90ILi2ELi2ELi2EN4cute5tupleIJNS5_1CILi1EEES8_S8_EEENS6_IJNS7_ILi128EEESA_NS7_ILi64EEEEEENS_6half_tEfNS_4arch4Sm90ELb0ELb0ELb1ELb1ELb0ELb1ELb0ELb0ELi2ELi1ELi2ELi2ELb0EEENS1_24CollectiveEpilogueBwdGQAISC_fSF_Li256ELb1ELb0EEENS1_19SingleTileSchedulerILb1ELb0ELb0ELi128EEEEEEEEEvNT_6ParamsE)
        /*0338*/ 	.word	0x00000050


	//----- nvinfo : EIATTR_MIN_STACK_SIZE
	.align		4
.L_156:
        /*033c*/ 	.byte	0x04, 0x12
        /*033e*/ 	.short	(.L_158 - .L_157)
	.align		4
.L_157:
        /*0340*/ 	.word	index@(_ZN7cutlass13device_kernelIN5flash11enable_sm90INS1_16FlashAttnBwdSm90INS1_25CollectiveMainloopBwdSm90ILi2ELi2ELi2EN4cute5tupleIJNS5_1CILi1EEES8_S8_EEENS6_IJNS7_ILi128EEESA_NS7_ILi64EEEEEENS_6half_tEfNS_4arch4Sm90ELb0ELb0ELb1ELb1ELb1ELb1ELb0ELb0ELi2ELi1ELi2ELi2ELb0EEENS1_24CollectiveEpilogueBwdGQAISC_fSF_Li256ELb1ELb1EEENS1_19SingleTileSchedulerILb1ELb0ELb0ELi128EEEEEEEEEvNT_6ParamsE)
        /*0344*/ 	.word	0x00000048


	//----- nvinfo : EIATTR_MIN_STACK_SIZE
	.align		4
.L_158:
        /*0348*/ 	.byte	0x04, 0x12
        /*034a*/ 	.short	(.L_160 - .L_159)
	.align		4
.L_159:
        /*034c*/ 	.word	index@(_ZN7cutlass13device_kernelIN5flash11enable_sm90INS1_16FlashAttnBwdSm90INS1_25CollectiveMainloopBwdSm90ILi2ELi2ELi2EN4cute5tupleIJNS5_1CILi1EEES8_S8_EEENS6_IJNS7_ILi128EEESA_NS7_ILi64EEEEEENS_6half_tEfNS_4arch4Sm90ELb0ELb1ELb1ELb0ELb0ELb1ELb0ELb0ELi2ELi1ELi2ELi2ELb0EEENS1_21CollectiveEpilogueBwdISC_SD_SF_Li256ELb0ELb0ELi1EEENS1_19SingleTileSchedulerILb0ELb0ELb0ELi128EEEEEEEEEvNT_6ParamsE)
        /*0350*/ 	.word	0x00000148


	//----- nvinfo : EIATTR_MIN_STACK_SIZE
	.align		4
.L_160:
        /*0354*/ 	.byte	0x04, 0x12
        /*0356*/ 	.short	(.L_162 - .L_161)
	.align		4
.L_161:
        /*0358*/ 	.word	index@(_ZN7cutlass13device_kernelIN5flash11enable_sm90INS1_16FlashAttnBwdSm90INS1_25CollectiveMainloopBwdSm90ILi2ELi2ELi2EN4cute5tupleIJNS5_1CILi1EEES8_S8_EEENS6_IJNS7_ILi128EEESA_NS7_ILi64EEEEEENS_6half_tEfNS_4arch4Sm90ELb0ELb1ELb1ELb0ELb1ELb1ELb0ELb0ELi2ELi1ELi2ELi2ELb0EEENS1_21CollectiveEpilogueBwdISC_SD_SF_Li256ELb0ELb0ELi1EEENS1_19SingleTileSchedulerILb0ELb0ELb0ELi128EEEEEEEEEvNT_6ParamsE)
        /*035c*/ 	.word	0x00000128


	//----- nvinfo : EIATTR_MIN_STACK_SIZE
	.align		4
.L_162:
        /*0360*/ 	.byte	0x04, 0x12
        /*0362*/ 	.short	(.L_164 - .L_163)
	.align		4
.L_163:
        /*0364*/ 	.word	index@(_ZN7cutlass13device_kernelIN5flash11enable_sm90INS1_16FlashAttnBwdSm90INS1_25CollectiveMainloopBwdSm90ILi2ELi2ELi2EN4cute5tupleIJNS5_1CILi1EEES8_S8_EEENS6_IJNS7_ILi128EEESA_NS7_ILi64EEEEEENS_6half_tEfNS_4arch4Sm90ELb0ELb1ELb1ELb0ELb0ELb1ELb0ELb0ELi2ELi1ELi2ELi2ELb0EEENS1_24CollectiveEpilogueBwdGQAISC_fSF_Li256ELb0ELb0EEENS1_19SingleTileSchedulerILb0ELb0ELb0ELi128EEEEEEEEEvNT_6ParamsE)
        /*0368*/ 	.word	0x00000148


	//----- nvinfo : EIATTR_MIN_STACK_SIZE
	.align		4
.L_164:
        /*036c*/ 	.byte	0x04, 0x12
        /*036e*/ 	.short	(.L_166 - .L_165)
	.align		4
.L_165:
        /*0370*/ 	.word	index@(_ZN7cutlass13device_kernelIN5flash11enable_sm90INS1_16FlashAttnBwdSm90INS1_25CollectiveMainloopBwdSm90ILi2ELi2ELi2EN4cute5tupleIJNS5_1CILi1EEES8_S8_EEENS6_IJNS7_ILi128EEESA_NS7_ILi64EEEEEENS_6half_tEfNS_4arch4Sm90ELb0ELb1ELb1ELb0ELb1ELb1ELb0ELb0ELi2ELi1ELi2ELi2ELb0EEENS1_24CollectiveEpilogueBwdGQAISC_fSF_Li256ELb0ELb1EEENS1_19SingleTileSchedulerILb0ELb0ELb0ELi128EEEEEEEEEvNT_6ParamsE)
        /*0374*/ 	.word	0x00000128


	//----- nvinfo : EIATTR_MIN_STACK_SIZE
	.align		4
.L_166:
        /*0378*/ 	.byte	0x04, 0x12
        /*037a*/ 	.short	(.L_168 - .L_167)
	.align		4
.L_167:
        /*037c*/ 	.word	index@(_ZN7cutlass13device_kernelIN5flash22FlashAttnBwdPreprocessIN4cute5tupleIJNS3_1CILi128EEENS5_ILi64EEEEEENS_6half_tEfNS_4arch4Sm90ELb1ELb0EEEEEvNT_6ParamsE)
        /*0380*/ 	.word	0x00000000


	//----- nvinfo : EIATTR_MIN_STACK_SIZE
	.align		4
.L_168:
        /*0384*/ 	.byte	0x04, 0x12
        /*0386*/ 	.short	(.L_170 - .L_169)
	.align		4
.L_169:
        /*0388*/ 	.word	index@(_ZN7cutlass13device_kernelIN5flash11enable_sm90INS1_16FlashAttnBwdSm90INS1_25CollectiveMainloopBwdSm90ILi2ELi2ELi2EN4cute5tupleIJNS5_1CILi1EEES8_S8_EEENS6_IJNS7_ILi128EEESA_NS7_ILi64EEEEEENS_6half_tEfNS_4arch4Sm90ELb0ELb1ELb1ELb1ELb0ELb1ELb0ELb0ELi2ELi1ELi2ELi2ELb0EEENS1_21CollectiveEpilogueBwdISC_SD_SF_Li256ELb1ELb0ELi1EEENS1_19SingleTileSchedulerILb1ELb0ELb0ELi128EEEEEEEEEvNT_6ParamsE)
        /*038c*/ 	.word	0x00000140


	//----- nvinfo : EIATTR_MIN_STACK_SIZE
	.align		4
.L_170:
        /*0390*/ 	.byte	0x04, 0x12
        /*0392*/ 	.short	(.L_172 - .L_171)
	.align		4
.L_171:
        /*0394*/ 	.word	index@(_ZN7cutlass13device_kernelIN5flash11enable_sm90INS1_16FlashAttnBwdSm90INS1_25CollectiveMainloopBwdSm90ILi2ELi2ELi2EN4cute5tupleIJNS5_1CILi1EEES8_S8_EEENS6_IJNS7_ILi128EEESA_NS7_ILi64EEEEEENS_6half_tEfNS_4arch4Sm90ELb0ELb1ELb1ELb1ELb1ELb1ELb0ELb0ELi2ELi1ELi2ELi2ELb0EEENS1_21CollectiveEpilogueBwdISC_SD_SF_Li256ELb1ELb0ELi1EEENS1_19SingleTileSchedulerILb1ELb0ELb0ELi128EEEEEEEEEvNT_6ParamsE)
        /*0398*/ 	.word	0x00000128


	//----- nvinfo : EIATTR_MIN_STACK_SIZE
	.align		4
.L_172:
        /*039c*/ 	.byte	0x04, 0x12
        /*039e*/ 	.short	(.L_174 - .L_173)
	.align		4
.L_173:
        /*03a0*/ 	.word	index@(_ZN7cutlass13device_kernelIN5flash11enable_sm90INS1_16FlashAttnBwdSm90INS1_25CollectiveMainloopBwdSm90ILi2ELi2ELi2EN4cute5tupleIJNS5_1CILi1EEES8_S8_EEENS6_IJNS7_ILi128EEESA_NS7_ILi64EEEEEENS_6half_tEfNS_4arch4Sm90ELb0ELb1ELb1ELb1ELb0ELb1ELb0ELb0ELi2ELi1ELi2ELi2ELb0EEENS1_24CollectiveEpilogueBwdGQAISC_fSF_Li256ELb1ELb0EEENS1_19SingleTileSchedulerILb1ELb0ELb0ELi128EEEEEEEEEvNT_6ParamsE)
        /*03a4*/ 	.word	0x00000140


	//----- nvinfo : EIATTR_MIN_STACK_SIZE
	.align		4
.L_174:
        /*03a8*/ 	.byte	0x04, 0x12
        /*03aa*/ 	.short	(.L_176 - .L_175)
	.align		4
.L_175:
        /*03ac*/ 	.word	index@(_ZN7cutlass13device_kernelIN5flash32FlashAttnBwdPostprocessConvertdQIN4cute5tupleIJNS3_1CILi128EEENS5_ILi64EEEEEENS_6half_tEfNS_4arch4Sm90ELi256ENS3_8TiledMMAINS3_8MMA_AtomIJNS3_4SM904GMMA25MMA_64x64x16_F32F16F16_SSILNSF_5MajorE0ELSH_1ELNSF_7ScaleInE1ELSI_1EEEEEENS3_6LayoutINS4_IJNS5_ILi2EEENS5_ILi1EEESN_EEENS4_IJSN_NS5_ILi0EEESP_EEEEENS4_IJNS3_10UnderscoreESS_SS_EEEEELb0EEEEEvNT_6ParamsE)
        /*03b0*/ 	.word	0x00000000


	//----- nvinfo : EIATTR_MIN_STACK_SIZE
	.align		4
.L_176:
        /*03b4*/ 	.byte	0x04, 0x12
        /*03b6*/ 	.short	(.L_178 - .L_177)
	.align		4
.L_177:
        /*03b8*/ 	.word	index@(_ZN7cutlass13device_kernelIN5flash11enable_sm90INS1_16FlashAttnBwdSm90INS1_25CollectiveMainloopBwdSm90ILi2ELi2ELi2EN4cute5tupleIJNS5_1CILi1EEES8_S8_EEENS6_IJNS7_ILi128EEESA_NS7_ILi64EEEEEENS_6half_tEfNS_4arch4Sm90ELb0ELb1ELb1ELb1ELb1ELb1ELb0ELb0ELi2ELi1ELi2ELi2ELb0EEENS1_24CollectiveEpilogueBwdGQAISC_fSF_Li256ELb1ELb1EEENS1_19SingleTileSchedulerILb1ELb0ELb0ELi128EEEEEEEEEvNT_6ParamsE)
        /*03bc*/ 	.word	0x00000128


	//----- nvinfo : EIATTR_MIN_STACK_SIZE
	.align		4
.L_178:
        /*03c0*/ 	.byte	0x04, 0x12
        /*03c2*/ 	.short	(.L_180 - .L_179)
	.align		4
.L_179:
        /*03c4*/ 	.word	index@(_ZN7cutlass13device_kernelIN5flash22FlashAttnBwdPreprocessIN4cute5tupleIJNS3_1CILi128EEENS5_ILi64EEEEEENS_6half_tEfNS_4arch4Sm90ELb1ELb1EEEEEvNT_6ParamsE)
        /*03c8*/ 	.word	0x00000000


	//----- nvinfo : EIATTR_MIN_STACK_SIZE
	.align		4
.L_180:
        /*03cc*/ 	.byte	0x04, 0x12
        /*03ce*/ 	.short	(.L_182 - .L_181)
	.align		4
.L_181:
        /*03d0*/ 	.word	index@(_ZN7cutlass13device_kernelIN5flash11enable_sm90INS1_16FlashAttnBwdSm90INS1_25CollectiveMainloopBwdSm90ILi2ELi2ELi2EN4cute5tupleIJNS5_1CILi1EEES8_S8_EEENS6_IJNS7_ILi96EEENS7_ILi128EEENS7_ILi64EEEEEENS_6half_tEfNS_4arch4Sm90ELb1ELb0ELb1ELb0ELb0ELb1ELb0ELb1ELi2ELi1ELi2ELi2ELb0EEENS1_21CollectiveEpilogueBwdISD_SE_SG_Li256ELb0ELb0ELi1EEENS1_25SingleTileBwdLPTSchedulerILb0ELi128ELb0EEEEEEEEEvNT_6ParamsE)
        /*03d4*/ 	.word	0x00000040


	//----- nvinfo : EIATTR_MIN_STACK_SIZE
	.align		4
.L_182:
        /*03d8*/ 	.byte	0x04, 0x12
        /*03da*/ 	.short	(.L_184 - .L_183)
	.align		4
.L_183:
        /*03dc*/ 	.word	index@(_ZN7cutlass13device_kernelIN5flash11enable_sm90INS1_16FlashAttnBwdSm90INS1_25CollectiveMainloopBwdSm90ILi2ELi2ELi2EN4cute5tupleIJNS5_1CILi1EEES8_S8_EEENS6_IJNS7_ILi96EEENS7_ILi128EEENS7_ILi64EEEEEENS_6half_tEfNS_4arch4Sm90ELb1ELb0ELb1ELb0ELb1ELb1ELb0ELb1ELi2ELi1ELi2ELi2ELb0EEENS1_21CollectiveEpilogueBwdISD_SE_SG_Li256ELb0ELb0ELi1EEENS1_25SingleTileBwdLPTSchedulerILb0ELi128ELb1EEEEEEEEEvNT_6ParamsE)
        /*03e0*/ 	.word	0x00000040


	//----- nvinfo : EIATTR_MIN_STACK_SIZE
	.align		4
.L_184:
        /*03e4*/ 	.byte	0x04, 0x12
        /*03e6*/ 	.short	(.L_186 - .L_185)
	.align		4
.L_185:
        /*03e8*/ 	.word	index@(_ZN7cutlass13device_kernelIN5flash11enable_sm90INS1_16FlashAttnBwdSm90INS1_25CollectiveMainloopBwdSm90ILi2ELi2ELi2EN4cute5tupleIJNS5_1CILi1EEES8_S8_EEENS6_IJNS7_ILi96EEENS7_ILi128EEENS7_ILi64EEEEEENS_6half_tEfNS_4arch4Sm90ELb1ELb0ELb1ELb0ELb0ELb1ELb0ELb1ELi2ELi1ELi2ELi2ELb0EEENS1_24CollectiveEpilogueBwdGQAISD_fSG_Li256ELb0ELb0EEENS1_25SingleTileBwdLPTSchedulerILb0ELi128ELb0EEEEEEEEEvNT_6ParamsE)
        /*03ec*/ 	.word	0x00000050


	//----- nvinfo : EIATTR_MIN_STACK_SIZE
	.align		4
.L_186:
        /*03f0*/ 	.byte	0x04, 0x12
        /*03f2*/ 	.short	(.L_188 - .L_187)
	.align		4
.L_187:
        /*03f4*/ 	.word	index@(_ZN7cutlass13device_kernelIN5flash11enable_sm90INS1_16FlashAttnBwdSm90INS1_25CollectiveMainloopBwdSm90ILi2ELi2ELi2EN4cute5tupleIJNS5_1CILi1EEES8_S8_EEENS6_IJNS7_ILi96EEENS7_ILi128EEENS7_ILi64EEEEEENS_6half_tEfNS_4arch4Sm90ELb1ELb0ELb1ELb0ELb1ELb1ELb0ELb1ELi2ELi1ELi2ELi2ELb0EEENS1_24CollectiveEpilogueBwdGQAISD_fSG_Li256ELb0ELb1EEENS1_25SingleTileBwdLPTSchedulerILb0ELi128ELb1EEEEEEEEEvNT_6ParamsE)
        /*03f8*/ 	.word	0x00000048


	//----- nvinfo : EIATTR_MIN_STACK_SIZE
	.align		4
.L_188:
        /*03fc*/ 	.byte	0x04, 0x12
        /*03fe*/ 	.short	(.L_190 - .L_189)
	.align		4
.L_189:
        /*0400*/ 	.word	index@(_ZN7cutlass13device_kernelIN5flash22FlashAttnBwdPreprocessIN4cute5tupleIJNS3_1CILi96EEENS5_ILi64EEEEEENS_6half_tEfNS_4arch4Sm90ELb1ELb0EEEEEvNT_6ParamsE)
        /*0404*/ 	.word	0x00000000


	//----- nvinfo : EIATTR_MIN_STACK_SIZE
	.align		4
.L_190:
        /*0408*/ 	.byte	0x04, 0x12
        /*040a*/ 	.short	(.L_192 - .L_191)
	.align		4
.L_191:
        /*040c*/ 	.word	index@(_ZN7cutlass13device_kernelIN5flash11enable_sm90INS1_16FlashAttnBwdSm90INS1_25CollectiveMainloopBwdSm90ILi2ELi2ELi2EN4cute5tupleIJNS5_1CILi1EEES8_S8_EEENS6_IJNS7_ILi96EEENS7_ILi128EEENS7_ILi64EEEEEENS_6half_tEfNS_4arch4Sm90ELb1ELb0ELb1ELb1ELb0ELb1ELb0ELb1ELi2ELi1ELi2ELi2ELb0EEENS1_21CollectiveEpilogueBwdISD_SE_SG_Li256ELb1ELb0ELi1EEENS1_25SingleTileBwdLPTSchedulerILb1ELi128ELb0EEEEEEEEEvNT_6ParamsE)
        /*0410*/ 	.word	0x00000030


	//----- nvinfo : EIATTR_MIN_STACK_SIZE
	.align		4
.L_192:
        /*0414*/ 	.byte	0x04, 0x12
        /*0416*/ 	.short	(.L_194 - .L_193)
	.align		4
.L_193:
        /*0418*/ 	.word	index@(_ZN7cutlass13device_kernelIN5flash11enable_sm90INS1_16FlashAttnBwdSm90INS1_25CollectiveMainloopBwdSm90ILi2ELi2ELi2EN4cute5tupleIJNS5_1CILi1EEES8_S8_EEENS6_IJNS7_ILi96EEENS7_ILi128EEENS7_ILi64EEEEEENS_6half_tEfNS_4arch4Sm90ELb1ELb0ELb1ELb1ELb1ELb1ELb0ELb1ELi2ELi1ELi2ELi2ELb0EEENS1_21CollectiveEpilogueBwdISD_SE_SG_Li256ELb1ELb0ELi1EEENS1_25SingleTileBwdLPTSchedulerILb1ELi128ELb1EEEEEEEEEvNT_6ParamsE)
        /*041c*/ 	.word	0x00000030


	//----- nvinfo : EIATTR_MIN_STACK_SIZE
	.align		4
.L_194:
        /*0420*/ 	.byte	0x04, 0x12
        /*0422*/ 	.short	(.L_196 - .L_195)
	.align		4
.L_195:
        /*0424*/ 	.word	index@(_ZN7cutlass13device_kernelIN5flash11enable_sm90INS1_16FlashAttnBwdSm90INS1_25CollectiveMainloopBwdSm90ILi2ELi2ELi2EN4cute5tupleIJNS5_1CILi1EEES8_S8_EEENS6_IJNS7_ILi96EEENS7_ILi128EEENS7_ILi64EEEEEENS_6half_tEfNS_4arch4Sm90ELb1ELb0ELb1ELb1ELb0ELb1ELb0ELb1ELi2ELi1ELi2ELi2ELb0EEENS1_24CollectiveEpilogueBwdGQAISD_fSG_Li256ELb1ELb0EEENS1_25SingleTileBwdLPTSchedulerILb1ELi128ELb0EEEEEEEEEvNT_6ParamsE)
        /*0428*/ 	.word	0x00000050


	//----- nvinfo : EIATTR_MIN_STACK_SIZE
	.align		4
.L_196:
        /*042c*/ 	.byte	0x04, 0x12
        /*042e*/ 	.short	(.L_198 - .L_197)
	.align		4
.L_197:
        /*0430*/ 	.word	index@(_ZN7cutlass13device_kernelIN5flash32FlashAttnBwdPostprocessConvertdQIN4cute5tupleIJNS3_1CILi128EEENS5_ILi64EEEEEENS_6half_tEfNS_4arch4Sm90ELi256ENS3_8TiledMMAINS3_8MMA_AtomIJNS3_4SM904GMMA25MMA_64x64x16_F32F16F16_RSILNSF_5MajorE0ELSH_1ELNSF_7ScaleInE1ELSI_1EEEEEENS3_6LayoutINS4_IJNS5_ILi2EEENS5_ILi1EEESN_EEENS4_IJSN_NS5_ILi0EEESP_EEEEENS4_IJNS3_10UnderscoreESS_SS_EEEEELb0EEEEEvNT_6ParamsE)
        /*0434*/ 	.word	0x00000000


	//----- nvinfo : EIATTR_MIN_STACK_SIZE
	.align		4
.L_198:
        /*0438*/ 	.byte	0x04, 0x12
        /*043a*/ 	.short	(.L_200 - .L_199)
	.align		4
.L_199:
        /*043c*/ 	.word	index@(_ZN7cutlass13device_kernelIN5flash32FlashAttnBwdPostprocessConvertdQIN4cute5tupleIJNS3_1CILi96EEENS5_ILi64EEEEEENS_6half_tEfNS_4arch4Sm90ELi256ENS3_8TiledMMAINS3_8MMA_AtomIJNS3_4SM904GMMA25MMA_64x16x16_F32F16F16_SSILNSF_5MajorE1ELSH_0ELNSF_7ScaleInE1ELSI_1EEEEEENS3_6LayoutINS4_IJNS5_ILi1EEENS5_ILi2EEESM_EEENS4_IJNS5_ILi0EEESM_SP_EEEEENS4_IJNS3_10UnderscoreESS_SS_EEEEELb1EEEEEvNT_6ParamsE)
        /*0440*/ 	.word	0x00000000


	//----- nvinfo : EIATTR_MIN_STACK_SIZE
	.align		4
.L_200:
        /*0444*/ 	.byte	0x04, 0x12
        /*0446*/ 	.short	(.L_202 - .L_201)
	.align		4
.L_201:
        /*0448*/ 	.word	index@(_ZN7cutlass13device_kernelIN5flash11enable_sm90INS1_16FlashAttnBwdSm90INS1_25CollectiveMainloopBwdSm90ILi2ELi2ELi2EN4cute5tupleIJNS5_1CILi1EEES8_S8_EEENS6_IJNS7_ILi96EEENS7_ILi128EEENS7_ILi64EEEEEENS_6half_tEfNS_4arch4Sm90ELb1ELb0ELb1ELb1ELb1ELb1ELb0ELb1ELi2ELi1ELi2ELi2ELb0EEENS1_24CollectiveEpilogueBwdGQAISD_fSG_Li256ELb1ELb1EEENS1_25SingleTileBwdLPTSchedulerILb1ELi128ELb1EEEEEEEEEvNT_6ParamsE)
        /*044c*/ 	.word	0x00000030


	//----- nvinfo : EIATTR_MIN_STACK_SIZE
	.align		4
.L_202:
        /*0450*/ 	.byte	0x04, 0x12
        /*0452*/ 	.short	(.L_204 - .L_203)
	.align		4
.L_203:
        /*0454*/ 	.word	index@(_ZN7cutlass13device_kernelIN5flash22FlashAttnBwdPreprocessIN4cute5tupleIJNS3_1CILi96EEENS5_ILi64EEEEEENS_6half_tEfNS_4arch4Sm90ELb1ELb1EEEEEvNT_6ParamsE)
        /*0458*/ 	.word	0x00000000
.L_204:


//--------------------- .nv.compat                --------------------------
	.section	.nv.compat,"",@"SHT_CUDA_COMPAT_INFO"
	.align	4
        /*0000*/ 	.byte	0x02, 0x09, 0x01, 0x00, 0x02, 0x02, 0x04, 0x00, 0x02, 0x05, 0x05, 0x00, 0x03, 0x07, 0x01, 0x01
        /*0010*/ 	.byte	0x02, 0x03, 0x01, 0x00, 0x02, 0x06, 0x01, 0x00, 0x04, 0x0b, 0x08, 0x00, 0x00, 0x00, 0x00, 0x00
        /*0020*/ 	.byte	0x00, 0x00, 0x00, 0x00


//--------------------- .nv.info._ZN7cutlass13device_kernelIN5flash11enable_sm90INS1_16FlashAttnBwdSm90INS1_25CollectiveMainloopBwdSm90ILi2ELi2ELi2EN4cute5tupleIJNS5_1CILi1EEES8_S8_EEENS6_IJNS7_ILi128EEESA_NS7_ILi64EEEEEENS_6half_tEfNS_4arch4Sm90ELb0ELb0ELb1ELb0ELb0ELb1ELb0ELb0ELi2ELi1ELi2ELi2ELb0EEENS1_21CollectiveEpilogueBwdISC_SD_SF_Li256ELb0ELb0ELi1EEENS1_19SingleTileSchedulerILb0ELb0ELb0ELi128EEEEEEEEEvNT_6ParamsE --------------------------
	.section	.nv.info._ZN7cutlass13device_kernelIN5flash11enable_sm90INS1_16FlashAttnBwdSm90INS1_25CollectiveMainloopBwdSm90ILi2ELi2ELi2EN4cute5tupleIJNS5_1CILi1EEES8_S8_EEENS6_IJNS7_ILi128EEESA_NS7_ILi64EEEEEENS_6half_tEfNS_4arch4Sm90ELb0ELb0ELb1ELb0ELb0ELb1ELb0ELb0ELi2ELi1ELi2ELi2ELb0EEENS1_21CollectiveEpilogueBwdISC_SD_SF_Li256ELb0ELb0ELi1EEENS1_19SingleTileSchedulerILb0ELb0ELb0ELi128EEEEEEEEEvNT_6ParamsE,"",@"SHT_CUDA_INFO"
	.sectionflags	@""
	.align	4


	//----- nvinfo : EIATTR_CUDA_API_VERSION
	.align		4
        /*0000*/ 	.byte	0x04, 0x37
        /*0002*/ 	.short	(.L_206 - .L_205)
.L_205:
        /*0004*/ 	.word	0x00000082


	//----- nvinfo : EIATTR_KPARAM_INFO
	.align		4
.L_206:
        /*0008*/ 	.byte	0x04, 0x17
        /*000a*/ 	.short	(.L_208 - .L_207)
.L_207:
        /*000c*/ 	.word	0x00000000
        /*0010*/ 	.short	0x0000
        /*0012*/ 	.short	0x0070
        /*0014*/ 	.byte	0x00, 0xf0, 0x01, 0x24


	//----- nvinfo : EIATTR_SPARSE_MMA_MASK
	.align		4
.L_208:
        /*0018*/ 	.byte	0x03, 0x50
        /*001a*/ 	.short	0x0000


	//----- nvinfo : EIATTR_MAXREG_COUNT
	.align		4
        /*001c*/ 	.byte	0x03, 0x1b
        /*001e*/ 	.short	0x00a8


	//----- nvinfo : EIATTR_NUM_BARRIERS
	.align		4
        /*0020*/ 	.byte	0x02, 0x4c
        /*0022*/ 	.byte	0x10
	.zero		1


	//----- nvinfo : EIATTR_EXTERNS
	.align		4
        /*0024*/ 	.byte	0x04, 0x0f
        /*0026*/ 	.short	(.L_210 - .L_209)


	//   ....[0]....
	.align		4
.L_209:
        /*0028*/ 	.word	index@(__assertfail)


	//----- nvinfo : EIATTR_ANNOTATIONS
	.align		4
.L_210:
        /*002c*/ 	.byte	0x04, 0x55
        /*002e*/ 	.short	(.L_212 - .L_211)


	//   ....[0]....
.L_211:
        /*0030*/ 	.word	0x00000001
        /*0034*/ 	.byte	0x80, 0x10, 0x00, 0x00, 0x01, 0x00, 0x00, 0x00, 0x20, 0x14, 0x00, 0x00, 0x01, 0x00, 0x00, 0x00
        /* <DEDUP_REMOVED lines=44> */
        /*0304*/ 	.byte	0x80, 0x48, 0x00, 0x00, 0x01, 0x00, 0x00, 0x00, 0xb0, 0x5a, 0x00, 0x00


	//----- nvinfo : EIATTR_MERCURY_ISA_VERSION
	.align		4
.L_212:
        /*0310*/ 	.byte	0x03, 0x5f
        /*0312*/ 	.short	0x0101


	//----- nvinfo : EIATTR_INT_WARP_WIDE_INSTR_OFFSETS
	.align		4
        /*0314*/ 	.byte	0x04, 0x31
        /*0316*/ 	.short	(.L_214 - .L_213)


	//   ....[0]....
.L_213:
        /*0318*/ 	.word	0x000001e0


	//   ....[1]....
        /*031c*/ 	.word	0x000002a0


	//----- nvinfo : EIATTR_COOP_GROUP_MASK_REGIDS
	.align		4
.L_214:
        /*0320*/ 	.byte	0x04, 0x29
        /*0322*/ 	.short	(.L_216 - .L_215)


	//   ....[0]....
.L_215:
        /*0324*/ 	.word	0xffffffff


	//   ....[1]....
        /*0328*/ 	.word	0xffffffff


	//   ....[2]....
        /*032c*/ 	.word	0xffffffff


	//   ....[3]....
        /*0330*/ 	.word	0xffffffff


	//   ....[4]....
        /*0334*/ 	.word	0xffffffff


	//   ....[5]....
        /*0338*/ 	.word	0xffffffff


	//   ....[6]....
        /*033c*/ 	.word	0xffffffff


	//   ....[7]....
        /*0340*/ 	.word	0xffffffff


	//   ....[8]....
        /*0344*/ 	.word	0xffffffff


	//   ....[9]....
        /*0348*/ 	.word	0xffffffff


	//   ....[10]....
        /*034c*/ 	.word	0xffffffff


	//   ....[11]....
        /*0350*/ 	.word	0xffffffff


	//   ....[12]....
        /*0354*/ 	.word	0xffffffff


	//   ....[13]....
        /*0358*/ 	.word	0xffffffff


	//   ....[14]....
        /*035c*/ 	.word	0xffffffff


	//   ....[15]....
        /*0360*/ 	.word	0xffffffff


	//   ....[16]....
        /*0364*/ 	.word	0xffffffff


	//   ....[17]....
        /*0368*/ 	.word	0xffffffff


	//   ....[18]....
        /*036c*/ 	.word	0xffffffff


	//   ....[19]....
        /*0370*/ 	.word	0xffffffff


	//   ....[20]....
        /*0374*/ 	.word	0xffffffff


	//   ....[21]....
        /*0378*/ 	.word	0xffffffff


	//   ....[22]....
        /*037c*/ 	.word	0xffffffff


	//   ....[23]....
        /*0380*/ 	.word	0xffffffff


	//   ....[24]....
        /*0384*/ 	.word	0xffffffff


	//   ....[25]....
        /*0388*/ 	.word	0xffffffff


	//   ....[26]....
        /*038c*/ 	.word	0xffffffff


	//   ....[27]....
        /*0390*/ 	.word	0xffffffff


	//   ....[28]....
        /*0394*/ 	.word	0xffffffff


	//   ....[29]....
        /*0398*/ 	.word	0xffffffff


	//   ....[30]....
        /*039c*/ 	.word	0xffffffff


	//   ....[31]....
        /*03a0*/ 	.word	0xffffffff


	//   ....[32]....
        /*03a4*/ 	.word	0xffffffff


	//   ....[33]....
        /*03a8*/ 	.word	0xffffffff


	//   ....[34]....
        /*03ac*/ 	.word	0xffffffff


	//   ....[35]....
        /*03b0*/ 	.word	0xffffffff


	//   ....[36]....
        /*03b4*/ 	.word	0xffffffff


	//   ....[37]....
        /*03b8*/ 	.word	0xffffffff


	//   ....[38]....
        /*03bc*/ 	.word	0xffffffff


	//   ....[39]....
        /*03c0*/ 	.word	0xffffffff


	//   ....[40]....
        /*03c4*/ 	.word	0xffffffff


	//   ....[41]....
        /*03c8*/ 	.word	0xffffffff


	//   ....[42]....
        /*03cc*/ 	.word	0xffffffff


	//   ....[43]....
        /*03d0*/ 	.word	0xffffffff


	//   ....[44]....
        /*03d4*/ 	.word	0xffffffff


	//   ....[45]....
        /*03d8*/ 	.word	0xffffffff


	//   ....[46]....
        /*03dc*/ 	.word	0xffffffff


	//   ....[47]....
        /*03e0*/ 	.word	0xffffffff


	//   ....[48]....
        /*03e4*/ 	.word	0xffffffff


	//   ....[49]....
        /*03e8*/ 	.word	0xffffffff


	//   ....[50]....
        /*03ec*/ 	.word	0xffffffff


	//   ....[51]....
        /*03f0*/ 	.word	0xffffffff


	//   ....[52]....
        /*03f4*/ 	.word	0xffffffff


	//   ....[53]....
        /*03f8*/ 	.word	0xffffffff


	//   ....[54]....
        /*03fc*/ 	.word	0xffffffff


	//   ....[55]....
        /*0400*/ 	.word	0xffffffff


	//   ....[56]....
        /*0404*/ 	.word	0xffffffff


	//   ....[57]....
        /*0408*/ 	.word	0xffffffff


	//   ....[58]....
        /*040c*/ 	.word	0xffffffff


	//   ....[59]....
        /*0410*/ 	.word	0xffffffff


	//   ....[60]....
        /*0414*/ 	.word	0xffffffff


	//   ....[61]....
        /*0418*/ 	.word	0xffffffff


	//   ....[62]....
        /*041c*/ 	.word	0xffffffff


	//   ....[63]....
        /*0420*/ 	.word	0xffffffff


	//   ....[64]....
        /*0424*/ 	.word	0xffffffff


	//   ....[65]....
        /*0428*/ 	.word	0xffffffff


	//   ....[66]....
        /*042c*/ 	.word	0xffffffff


	//   ....[67]....
        /*0430*/ 	.word	0xffffffff


	//   ....[68]....
        /*0434*/ 	.word	0xffffffff


	//   ....[69]....
        /*0438*/ 	.word	0xffffffff


	//   ....[70]....
        /*043c*/ 	.word	0xffffffff


	//   ....[71]....
        /*0440*/ 	.word	0xffffffff


	//   ....[72]....
        /*0444*/ 	.word	0x0500000f


	//----- nvinfo : EIATTR_COOP_GROUP_INSTR_OFFSETS
	.align		4
.L_216:
        /*0448*/ 	.byte	0x04, 0x28
        /*044a*/ 	.short	(.L_218 - .L_217)


	//   ....[0]....
.L_217:
        /*044c*/ 	.word	0x00000060


	//   ....[1]....
        /*0450*/ 	.word	0x000001f0


	//   ....[2]....
        /*0454*/ 	.word	0x00000280


	//   ....[3]....
        /*0458*/ 	.word	0x00000400


	//   ....[4]....
        /*045c*/ 	.word	0x00000640


	//   ....[5]....
        /*0460*/ 	.word	0x00000b90


	//   ....[6]....
        /*0464*/ 	.word	0x00001e40


	//   ....[7]....
        /*0468*/ 	.word	0x00002040


	//   ....[8]....
        /*046c*/ 	.word	0x000021c0


	//   ....[9]....
        /*0470*/ 	.word	0x00002400


	//   ....[10]....
        /*0474*/ 	.word	0x000024d0


	//   ....[11]....
        /*0478*/ 	.word	0x00002520


	//   ....[12]....
        /*047c*/ 	.word	0x00002540


	//   ....[13]....
        /*0480*/ 	.word	0x00002570


	//   ....[14]....
        /*0484*/ 	.word	0x000025a0


	//   ....[15]....
        /*0488*/ 	.word	0x000025b0


	//   ....[16]....
        /*048c*/ 	.word	0x00002620


	//   ....[17]....
        /*0490*/ 	.word	0x00002630


	//   ....[18]....
        /*0494*/ 	.word	0x00002650


	//   ....[19]....
        /*0498*/ 	.word	0x00002720


	//   ....[20]....
        /*049c*/ 	.word	0x00002750


	//   ....[21]....
        /*04a0*/ 	.word	0x000027b0


	//   ....[22]....
        /*04a4*/ 	.word	0x000028a0


	//   ....[23]....
        /*04a8*/ 	.word	0x000028e0


	//   ....[24]....
        /*04ac*/ 	.word	0x00002a40


	//   ....[25]....
        /*04b0*/ 	.word	0x00002ab0


	//   ....[26]....
        /*04b4*/ 	.word	0x00002ad0


	//   ....[27]....
        /*04b8*/ 	.word	0x00002c00


	//   ....[28]....
        /*04bc*/ 	.word	0x00002e10


	//   ....[29]....
        /*04c0*/ 	.word	0x00002e60


	//   ....[30]....
        /*04c4*/ 	.word	0x00002e80


	//   ....[31]....
        /*04c8*/ 	.word	0x00002fe0


	//   ....[32]....
        /*04cc*/ 	.word	0x00003000


	//   ....[33]....
        /*04d0*/ 	.word	0x000030c0


	//   ....[34]....
        /*04d4*/ 	.word	0x000030e0


	//   ....[35]....
        /*04d8*/ 	.word	0x000030f0


	//   ....[36]....
        /*04dc*/ 	.word	0x00003110


	//   ....[37]....
        /*04e0*/ 	.word	0x00003120


	//   ....[38]....
        /*04e4*/ 	.word	0x00003140


	//   ....[39]....
        /*04e8*/ 	.word	0x000031f0


	//   ....[40]....
        /*04ec*/ 	.word	0x00003230


	//   ....[41]....
        /*04f0*/ 	.word	0x000032b0


	//   ....[42]....
        /*04f4*/ 	.word	0x00003310


	//   ....[43]....
        /*04f8*/ 	.word	0x000033c0


	//   ....[44]....
        /*04fc*/ 	.word	0x00003460


	//   ....[45]....
        /*0500*/ 	.word	0x000034a0


	//   ....[46]....
        /*0504*/ 	.word	0x000034e0


	//   ....[47]....
        /*0508*/ 	.word	0x000036b0


	//   ....[48]....
        /*050c*/ 	.word	0x00003790


	//   ....[49]....
        /*0510*/ 	.word	0x00003830


	//   ....[50]....
        /*0514*/ 	.word	0x00003870


	//   ....[51]....
        /*0518*/ 	.word	0x000038a0


	//   ....[52]....
        /*051c*/ 	.word	0x000038e0


	//   ....[53]....
        /*0520*/ 	.word	0x00003910


	//   ....[54]....
        /*0524*/ 	.word	0x00003a90


	//   ....[55]....
        /*0528*/ 	.word	0x00003af0


	//   ....[56]....
        /*052c*/ 	.word	0x00003b40


	//   ....[57]....
        /*0530*/ 	.word	0x00003c60


	//   ....[58]....
        /*0534*/ 	.word	0x00003d60


	//   ....[59]....
        /*0538*/ 	.word	0x00003da0


	//   ....[60]....
        /*053c*/ 	.word	0x00003db0


	//   ....[61]....
        /*0540*/ 	.word	0x00003e10


	//   ....[62]....
        /*0544*/ 	.word	0x000040f0


	//   ....[63]....
        /*0548*/ 	.word	0x00004100


	//   ....[64]....
        /*054c*/ 	.word	0x00004120


	//   ....[65]....
        /*0550*/ 	.word	0x00004150


	//   ....[66]....
        /*0554*/ 	.word	0x00004180


	//   ....[67]....
        /*0558*/ 	.word	0x000041b0


	//   ....[68]....
        /*055c*/ 	.word	0x00004220


	//   ....[69]....
        /*0560*/ 	.word	0x00004250


	//   ....[70]....
        /*0564*/ 	.word	0x00006500


	//   ....[71]....
        /*0568*/ 	.word	0x00006950


	//   ....[72]....
        /*056c*/ 	.word	0x00008da0


	//----- nvinfo : EIATTR_REG_RECONFIG
	.align		4
.L_218:
        /*0570*/ 	.byte	0x01, 0x54
	.zero		2


	//----- nvinfo : EIATTR_SYSCALL_OFFSETS
	.align		4
        /*0574*/ 	.byte	0x04, 0x46
        /*0576*/ 	.short	(.L_220 - .L_219)


	//   ....[0]....
.L_219:
        /*0578*/ 	.word	0x000007f0


	//   ....[1]....
        /*057c*/ 	.word	0x000008e0


	//   ....[2]....
        /*0580*/ 	.word	0x00000a40


	//   ....[3]....
        /*0584*/ 	.word	0x00000b30


	//   ....[4]....
        /*0588*/ 	.word	0x00005e90


	//   ....[5]....
        /*058c*/ 	.word	0x00005fc0


	//   ....[6]....
        /*0590*/ 	.word	0x000060e0


	//   ....[7]....
        /*0594*/ 	.word	0x00006200


	//----- nvinfo : EIATTR_MBARRIER_INSTR_OFFSETS
	.align		4
.L_220:
        /*0598*/ 	.byte	0x04, 0x39
        /*059a*/ 	.short	(.L_222 - .L_221)


	//   ....[0]....
.L_221:
        /*059c*/ 	.word	0x000002c0
        /*05a0*/ 	.word	0x000000ff
        /*05a4*/ 	.word	0x00030c00
        /*05a8*/ 	.short	0x0100
        /*05aa*/ 	.byte	0x06
	.zero		1


	//   ....[1]....
        /*05ac*/ 	.word	0x000003b0
        /*05b0*/ 	.word	0x000000ff
        /*05b4*/ 	.word	0x00030c10
        /*05b8*/ 	.short	0x0100
        /*05ba*/ 	.byte	0x08
	.zero		1


	//   ....[2]....
        /*05bc*/ 	.word	0x000003c0
        /*05c0*/ 	.word	0x000000ff
        /*05c4*/ 	.word	0x00030c20
        /*05c8*/ 	.short	0x0100
        /*05ca*/ 	.byte	0x08
	.zero		1


	//   ....[3]....
        /*05cc*/ 	.word	0x000003d0
        /*05d0*/ 	.word	0x000000ff
        /*05d4*/ 	.word	0x00030c18
        /*05d8*/ 	.short	0x0100
        /*05da*/ 	.byte	0x08
	.zero		1


	//   ....[4]....
        /*05dc*/ 	.word	0x000003e0
        /*05e0*/ 	.word	0x000000ff
        /*05e4*/ 	.word	0x00030c28
        /*05e8*/ 	.short	0x0100
        /*05ea*/ 	.byte	0x08
	.zero		1


	//   ....[5]....
        /*05ec*/ 	.word	0x00000510
        /*05f0*/ 	.word	0x000000ff
        /*05f4*/ 	.word	0x00030c30
        /*05f8*/ 	.short	0x0100
        /*05fa*/ 	.byte	0x08
	.zero		1


	//   ....[6]....
        /*05fc*/ 	.word	0x00000520
        /*0600*/ 	.word	0x000000ff
        /*0604*/ 	.word	0x00030c40
        /*0608*/ 	.short	0x0100
        /*060a*/ 	.byte	0x08
	.zero		1


	//   ....[7]....
        /*060c*/ 	.word	0x00000530
        /*0610*/ 	.word	0x000000ff
        /*0614*/ 	.word	0x00030c38
        /*0618*/ 	.short	0x0100
        /*061a*/ 	.byte	0x08
	.zero		1


	//   ....[8]....
        /*061c*/ 	.word	0x00000540
        /*0620*/ 	.word	0x000000ff
        /*0624*/ 	.word	0x00030c48
        /*0628*/ 	.short	0x0100
        /*062a*/ 	.byte	0x08
	.zero		1


	//   ....[9]....
        /*062c*/ 	.word	0x00000bc0
        /*0630*/ 	.word	0x00000002
        /*0634*/ 	.word	0x00030c00
        /*0638*/ 	.short	0x010a
        /*063a*/ 	.byte	0x3f
	.zero		1


	//   ....[10]....
        /*063c*/ 	.word	0x00000c50
        /*0640*/ 	.word	0x00000002
        /*0644*/ 	.word	0x00030c00
        /*0648*/ 	.short	0x010a
        /*064a*/ 	.byte	0x3f
	.zero		1


	//   ....[11]....
        /*064c*/ 	.word	0x00001520
        /*0650*/ 	.word	0x00000003
        /*0654*/ 	.word	0x00030c10
        /*0658*/ 	.short	0x010a
        /*065a*/ 	.byte	0x3f
	.zero		1


	//   ....[12]....
        /*065c*/ 	.word	0x00001590
        /*0660*/ 	.word	0x00000003
        /*0664*/ 	.word	0x00030c10
        /*0668*/ 	.short	0x010a
        /*066a*/ 	.byte	0x3f
	.zero		1


	//   ....[13]....
        /*066c*/ 	.word	0x000019b0
        /*0670*/ 	.word	0x00000003
        /*0674*/ 	.word	0x00030c30
        /*0678*/ 	.short	0x010a
        /*067a*/ 	.byte	0x3f
	.zero		1


	//   ....[14]....
        /*067c*/ 	.word	0x000019f0
        /*0680*/ 	.word	0x00000003
        /*0684*/ 	.word	0x00030c30
        /*0688*/ 	.short	0x010a
        /*068a*/ 	.byte	0x3f
	.zero		1


	//   ....[15]....
        /*068c*/ 	.word	0x000056d0
        /*0690*/ 	.word	0x00000000
        /*0694*/ 	.word	0x00000000
        /*0698*/ 	.short	0x0101
        /*069a*/ 	.byte	0x3f
	.zero		1


	//   ....[16]....
        /*069c*/ 	.word	0x00005b10
        /*06a0*/ 	.word	0x00000003
        /*06a4*/ 	.word	0x00000000
        /*06a8*/ 	.short	0x0101
        /*06aa*/ 	.byte	0x3f
	.zero		1


	//   ....[17]....
        /*06ac*/ 	.word	0x00007790
        /*06b0*/ 	.word	0x0000000b
        /*06b4*/ 	.word	0x00030c20
        /*06b8*/ 	.short	0x010a
        /*06ba*/ 	.byte	0x3f
	.zero		1


	//   ....[18]....
        /*06bc*/ 	.word	0x00007c60
        /*06c0*/ 	.word	0x0000000b
        /*06c4*/ 	.word	0x00030c40
        /*06c8*/ 	.short	0x010a
        /*06ca*/ 	.byte	0x3f
	.zero		1


	//   ....[19]....
        /*06cc*/ 	.word	0x00007e90
        /*06d0*/ 	.word	0x0000000b
        /*06d4*/ 	.word	0x00030c28
        /*06d8*/ 	.short	0x010a
        /*06da*/ 	.byte	0x3f
	.zero		1


	//   ....[20]....
        /*06dc*/ 	.word	0x00008030
        /*06e0*/ 	.word	0x0000000b
        /*06e4*/ 	.word	0x00030c48
        /*06e8*/ 	.short	0x010a
        /*06ea*/ 	.byte	0x3f
	.zero		1


	//   ....[21]....
        /*06ec*/ 	.word	0x00008240
        /*06f0*/ 	.word	0x0000000b
        /*06f4*/ 	.word	0x00030c20
        /*06f8*/ 	.short	0x010a
        /*06fa*/ 	.byte	0x3f
	.zero		1


	//   ....[22]....
        /*06fc*/ 	.word	0x00008450
        /*0700*/ 	.word	0x0000000b
        /*0704*/ 	.word	0x00030c40
        /*0708*/ 	.short	0x010a
        /*070a*/ 	.byte	0x3f
	.zero		1


	//   ....[23]....
        /*070c*/ 	.word	0x00008650
        /*0710*/ 	.word	0x0000000b
        /*0714*/ 	.word	0x00030c28
        /*0718*/ 	.short	0x010a
        /*071a*/ 	.byte	0x3f
	.zero		1


	//   ....[24]....
        /*071c*/ 	.word	0x00008850
        /*0720*/ 	.word	0x0000000d
        /*0724*/ 	.word	0x00030c40
        /*0728*/ 	.short	0x010a
        /*072a*/ 	.byte	0x3f
	.zero		1


	//   ....[25]....
        /*072c*/ 	.word	0x00008c10
        /*0730*/ 	.word	0x00000006
        /*0734*/ 	.word	0x00000000
        /*0738*/ 	.short	0x010a
        /*073a*/ 	.byte	0x3f
	.zero		1


	//   ....[26]....
        /*073c*/ 	.word	0x00008c70
        /*0740*/ 	.word	0x00000003
        /*0744*/ 	.word	0x00000000
        /*0748*/ 	.short	0x010a
        /*074a*/ 	.byte	0x3f
	.zero		1


	//   ....[27]....
        /*074c*/ 	.word	0x00008cd0
        /*0750*/ 	.word	0x00000000
        /*0754*/ 	.word	0x00000000
        /*0758*/ 	.short	0x010a
        /*075a*/ 	.byte	0x3f
	.zero		1


	//   ....[28]....
        /*075c*/ 	.word	0x00008d00
        /*0760*/ 	.word	0x00000003
        /*0764*/ 	.word	0x00000000
        /*0768*/ 	.short	0x010a
        /*076a*/ 	.byte	0x3f
	.zero		1


	//   ....[29]....
        /*076c*/ 	.word	0x00008dd0
        /*0770*/ 	.word	0x00000002
        /*0774*/ 	.word	0x00030c00
        /*0778*/ 	.short	0x010a
        /*077a*/ 	.byte	0x3f
	.zero		1


	//   ....[30]....
        /*077c*/ 	.word	0x00008e20
        /*0780*/ 	.word	0x00000003
        /*0784*/ 	.word	0x00030c10
        /*0788*/ 	.short	0x010a
        /*078a*/ 	.byte	0x3f
	.zero		1


	//   ....[31]....
        /*078c*/ 	.word	0x00008e70
        /*0790*/ 	.word	0x00000003
        /*0794*/ 	.word	0x00030c30
        /*0798*/ 	.short	0x010a
        /*079a*/ 	.byte	0x3f
	.zero		1


	//   ....[32]....
        /*079c*/ 	.word	0x00008ec0
        /*07a0*/ 	.word	0x0000000b
        /*07a4*/ 	.word	0x00030c20
        /*07a8*/ 	.short	0x010a
        /*07aa*/ 	.byte	0x3f
	.zero		1


	//   ....[33]....
        /*07ac*/ 	.word	0x00008f10
        /*07b0*/ 	.word	0x0000000b
        /*07b4*/ 	.word	0x00030c40
        /*07b8*/ 	.short	0x010a
        /*07ba*/ 	.byte	0x3f
	.zero		1


	//   ....[34]....
        /*07bc*/ 	.word	0x00008f60
        /*07c0*/ 	.word	0x0000000b
        /*07c4*/ 	.word	0x00030c28
        /*07c8*/ 	.short	0x010a
        /*07ca*/ 	.byte	0x3f
	.zero		1


	//   ....[35]....
        /*07cc*/ 	.word	0x00008fb0
        /*07d0*/ 	.word	0x0000000b
        /*07d4*/ 	.word	0x00030c48
        /*07d8*/ 	.short	0x010a
        /*07da*/ 	.byte	0x3f
	.zero		1


	//   ....[36]....
        /*07dc*/ 	.word	0x00009010
        /*07e0*/ 	.word	0x0000000b
        /*07e4*/ 	.word	0x00030c20
        /*07e8*/ 	.short	0x010a
        /*07ea*/ 	.byte	0x3f
	.zero		1


	//   ....[37]....
        /*07ec*/ 	.word	0x00009060
        /*07f0*/ 	.word	0x0000000b
        /*07f4*/ 	.word	0x00030c40
        /*07f8*/ 	.short	0x010a
        /*07fa*/ 	.byte	0x3f
	.zero		1


	//   ....[38]....
        /*07fc*/ 	.word	0x000090b0
        /*0800*/ 	.word	0x0000000b
        /*0804*/ 	.word	0x00030c28
        /*0808*/ 	.short	0x010a
        /*080a*/ 	.byte	0x3f
	.zero		1


	//   ....[39]....
        /*080c*/ 	.word	0x00009100
        /*0810*/ 	.word	0x0000000d
        /*0814*/ 	.word	0x00030c40
        /*0818*/ 	.short	0x010a
        /*081a*/ 	.byte	0x3f
	.zero		1


	//   ....[40]....
        /*081c*/ 	.word	0x000091e0
        /*0820*/ 	.word	0x00000006
        /*0824*/ 	.word	0x00000000
        /*0828*/ 	.short	0x010a
        /*082a*/ 	.byte	0x3f
	.zero		1


	//   ....[41]....
        /*082c*/ 	.word	0x00009230
        /*0830*/ 	.word	0x00000003
        /*0834*/ 	.word	0x00000000
        /*0838*/ 	.short	0x010a
        /*083a*/ 	.byte	0x3f
	.zero		1


	//   ....[42]....
        /*083c*/ 	.word	0x00009280
        /*0840*/ 	.word	0x00000000
        /*0844*/ 	.word	0x00000000
        /*0848*/ 	.short	0x010a
        /*084a*/ 	.byte	0x3f
	.zero		1


	//----- nvinfo : EIATTR_NUM_MBARRIERS
	.align		4
.L_222:
        /*084c*/ 	.byte	0x03, 0x38
        /*084e*/ 	.short	0x0009


	//----- nvinfo : EIATTR_EXIT_INSTR_OFFSETS
	.align		4
        /*0850*/ 	.byte	0x04, 0x1c
        /*0852*/ 	.short	(.L_224 - .L_223)


	//   ....[0]....
.L_223:
        /*0854*/ 	.word	0x00008d50


	//----- nvinfo : EIATTR_MAX_THREADS
	.align		4
.L_224:
        /*0858*/ 	.byte	0x04, 0x05
        /*085a*/ 	.short	(.L_226 - .L_225)
.L_225:
        /*085c*/ 	.word	0x00000180
        /*0860*/ 	.word	0x00000001
        /*0864*/ 	.word	0x00000001


	//----- nvinfo : EIATTR_CRS_STACK_SIZE
	.align		4
.L_226:
        /*0868*/ 	.byte	0x04, 0x1e
        /*086a*/ 	.short	(.L_228 - .L_227)
.L_227:
        /*086c*/ 	.word	0x00000000


	//----- nvinfo : EIATTR_CBANK_PARAM_SIZE
	.align		4
.L_228:
        /*0870*/ 	.byte	0x03, 0x19
        /*0872*/ 	.short	0x0970


	//----- nvinfo : EIATTR_PARAM_CBANK
	.align		4
        /*0874*/ 	.byte	0x04, 0x0a
        /*0876*/ 	.short	(.L_230 - .L_229)
	.align		4
.L_229:
        /*0878*/ 	.word	index@(.nv.constant0._ZN7cutlass13device_kernelIN5flash11enable_sm90INS1_16FlashAttnBwdSm90INS1_25CollectiveMainloopBwdSm90ILi2ELi2ELi2EN4cute5tupleIJNS5_1CILi1EEES8_S8_EEENS6_IJNS7_ILi128EEESA_NS7_ILi64EEEEEENS_6half_tEfNS_4arch4Sm90ELb0ELb0ELb1ELb0ELb0ELb1ELb0ELb0ELi2ELi1ELi2ELi2ELb0EEENS1_21CollectiveEpilogueBwdISC_SD_SF_Li256ELb0ELb0ELi1EEENS1_19SingleTileSchedulerILb0ELb0ELb0ELi128EEEEEEEEEvNT_6ParamsE)
        /*087c*/ 	.short	0x0210
        /*087e*/ 	.short	0x0970


	//----- nvinfo : EIATTR_SW_WAR
	.align		4
.L_230:
        /*0880*/ 	.byte	0x04, 0x36
        /*0882*/ 	.short	(.L_232 - .L_231)
.L_231:
        /*0884*/ 	.word	0x00000008
.L_232:


//--------------------- .nv.info._ZN7cutlass13device_kernelIN5flash11enable_sm90INS1_16FlashAttnBwdSm90INS1_25CollectiveMainloopBwdSm90ILi2ELi2ELi2EN4cute5tupleIJNS5_1CILi1EEES8_S8_EEENS6_IJNS7_ILi128EEESA_NS7_ILi64EEEEEENS_6half_tEfNS_4arch4Sm90ELb0ELb0ELb1ELb0ELb1ELb1ELb0ELb0ELi2ELi1ELi2ELi2ELb0EEENS1_21CollectiveEpilogueBwdISC_SD_SF_Li256ELb0ELb0ELi1EEENS1_19SingleTileSchedulerILb0ELb0ELb0ELi128EEEEEEEEEvNT_6ParamsE --------------------------
	.section	.nv.info._ZN7cutlass13device_kernelIN5flash11enable_sm90INS1_16FlashAttnBwdSm90INS1_25CollectiveMainloopBwdSm90ILi2ELi2ELi2EN4cute5tupleIJNS5_1CILi1EEES8_S8_EEENS6_IJNS7_ILi128EEESA_NS7_ILi64EEEEEENS_6half_tEfNS_4arch4Sm90ELb0ELb0ELb1ELb0ELb1ELb1ELb0ELb0ELi2ELi1ELi2ELi2ELb0EEENS1_21CollectiveEpilogueBwdISC_SD_SF_Li256ELb0ELb0ELi1EEENS1_19SingleTileSchedulerILb0ELb0ELb0ELi128EEEEEEEEEvNT_6ParamsE,"",@"SHT_CUDA_INFO"
	.sectionflags	@""
	.align	4


	//----- nvinfo : EIATTR_CUDA_API_VERSION
	.align		4
        /*0000*/ 	.byte	0x04, 0x37
        /*0002*/ 	.short	(.L_234 - .L_233)
.L_233:
        /*0004*/ 	.word	0x00000082


	//----- nvinfo : EIATTR_KPARAM_INFO
	.align		4
.L_234:
        /*0008*/ 	.byte	0x04, 0x17
        /*000a*/ 	.short	(.L_236 - .L_235)
.L_235:
        /*000c*/ 	.word	0x00000000
        /*0010*/ 	.short	0x0000
        /*0012*/ 	.short	0x0070
        /*0014*/ 	.byte	0x00, 0xf0, 0x01, 0x24


	//----- nvinfo : EIATTR_SPARSE_MMA_MASK
	.align		4
.L_236:
        /*0018*/ 	.byte	0x03, 0x50
        /*001a*/ 	.short	0x0000


	//----- nvinfo : EIATTR_MAXREG_COUNT
	.align		4
        /*001c*/ 	.byte	0x03, 0x1b
        /*001e*/ 	.short	0x00a8


	//----- nvinfo : EIATTR_NUM_BARRIERS
	.align		4
        /*0020*/ 	.byte	0x02, 0x4c
        /*0022*/ 	.byte	0x10
	.zero		1


	//----- nvinfo : EIATTR_EXTERNS
	.align		4
        /*0024*/ 	.byte	0x04, 0x0f
        /*0026*/ 	.short	(.L_238 - .L_237)


	//   ....[0]....
	.align		4
.L_237:
        /*0028*/ 	.word	index@(__assertfail)


	//----- nvinfo : EIATTR_ANNOTATIONS
	.align		4
.L_238:
        /*002c*/ 	.byte	0x04, 0x55
        /*002e*/ 	.short	(.L_240 - .L_239)


	//   ....[0]....
.L_239:
        /* <DEDUP_REMOVED lines=46> */


	//----- nvinfo : EIATTR_MERCURY_ISA_VERSION
	.align		4
.L_240:
        /*0300*/ 	.byte	0x03, 0x5f
        /*0302*/ 	.short	0x0101


	//----- nvinfo : EIATTR_INT_WARP_WIDE_INSTR_OFFSETS
	.align		4
        /*0304*/ 	.byte	0x04, 0x31
        /*0306*/ 	.short	(.L_242 - .L_241)


	//   ....[0]....
.L_241:
        /*0308*/ 	.word	0x000001e0


	//   ....[1]....
        /*030c*/ 	.word	0x000002a0


	//   ....[2]....
        /*0310*/ 	.word	0x000071b0


	//   ....[3]....
        /*0314*/ 	.word	0x00007620


	//   ....[4]....
        /*0318*/ 	.word	0x00007bf0


	//----- nvinfo : EIATTR_COOP_GROUP_MASK_REGIDS
	.align		4
.L_242:
        /*031c*/ 	.byte	0x04, 0x29
        /*031e*/ 	.short	(.L_244 - .L_243)


	//   ....[0]....
.L_243:
        /*0320*/ 	.word	0xffffffff


	//   ....[1]....
        /*0324*/ 	.word	0xffffffff


	//   ....[2]....
        /*0328*/ 	.word	0xffffffff


	//   ....[3]....
        /*032c*/ 	.word	0xffffffff


	//   ....[4]....
        /*0330*/ 	.word	0xffffffff


	//   ....[5]....
        /*0334*/ 	.word	0xffffffff


	//   ....[6]....
        /*0338*/ 	.word	0xffffffff


	//   ....[7]....
        /*033c*/ 	.word	0xffffffff


	//   ....[8]....
        /*0340*/ 	.word	0xffffffff


	//   ....[9]....
        /*0344*/ 	.word	0xffffffff


	//   ....[10]....
        /*0348*/ 	.word	0xffffffff


	//   ....[11]....
        /*034c*/ 	.word	0xffffffff


	//   ....[12]....
        /*0350*/ 	.word	0xffffffff


	//   ....[13]....
        /*0354*/ 	.word	0xffffffff


	//   ....[14]....
        /*0358*/ 	.word	0xffffffff


	//   ....[15]....
        /*035c*/ 	.word	0xffffffff


	//   ....[16]....
        /*0360*/ 	.word	0xffffffff


	//   ....[17]....
        /*0364*/ 	.word	0xffffffff


	//   ....[18]....
        /*0368*/ 	.word	0xffffffff


	//   ....[19]....
        /*036c*/ 	.word	0xffffffff


	//   ....[20]....
        /*0370*/ 	.word	0xffffffff


	//   ....[21]....
        /*0374*/ 	.word	0xffffffff


	//   ....[22]....
        /*0378*/ 	.word	0xffffffff


	//   ....[23]....
        /*037c*/ 	.word	0xffffffff


	//   ....[24]....
        /*0380*/ 	.word	0xffffffff


	//   ....[25]....
        /*0384*/ 	.word	0xffffffff


	//   ....[26]....
        /*0388*/ 	.word	0xffffffff


	//   ....[27]....
        /*038c*/ 	.word	0xffffffff


	//   ....[28]....
        /*0390*/ 	.word	0xffffffff


	//   ....[29]....
        /*0394*/ 	.word	0xffffffff


	//   ....[30]....
        /*0398*/ 	.word	0xffffffff


	//   ....[31]....
        /*039c*/ 	.word	0xffffffff


	//   ....[32]....
        /*03a0*/ 	.word	0xffffffff


	//   ....[33]....
        /*03a4*/ 	.word	0xffffffff


	//   ....[34]....
        /*03a8*/ 	.word	0xffffffff


	//   ....[35]....
        /*03ac*/ 	.word	0xffffffff


	//   ....[36]....
        /*03b0*/ 	.word	0xffffffff


	//   ....[37]....
        /*03b4*/ 	.word	0xffffffff


	//   ....[38]....
        /*03b8*/ 	.word	0xffffffff


	//   ....[39]....
        /*03bc*/ 	.word	0xffffffff


	//   ....[40]....
        /*03c0*/ 	.word	0xffffffff


	//   ....[41]....
        /*03c4*/ 	.word	0xffffffff


	//   ....[42]....
        /*03c8*/ 	.word	0xffffffff


	//   ....[43]....
        /*03cc*/ 	.word	0xffffffff


	//   ....[44]....
        /*03d0*/ 	.word	0xffffffff


	//   ....[45]....
        /*03d4*/ 	.word	0xffffffff


	//   ....[46]....
        /*03d8*/ 	.word	0xffffffff


	//   ....[47]....
        /*03dc*/ 	.word	0xffffffff


	//   ....[48]....
        /*03e0*/ 	.word	0xffffffff


	//   ....[49]....
        /*03e4*/ 	.word	0xffffffff


	//   ....[50]....
        /*03e8*/ 	.word	0xffffffff


	//   ....[51]....
        /*03ec*/ 	.word	0xffffffff


	//   ....[52]....
        /*03f0*/ 	.word	0xffffffff


	//   ....[53]....
        /*03f4*/ 	.word	0xffffffff


	//   ....[54]....
        /*03f8*/ 	.word	0xffffffff


	//   ....[55]....
        /*03fc*/ 	.word	0xffffffff


	//   ....[56]....
        /*0400*/ 	.word	0xffffffff


	//   ....[57]....
        /*0404*/ 	.word	0xffffffff


	//   ....[58]....
        /*0408*/ 	.word	0xffffffff


	//   ....[59]....
        /*040c*/ 	.word	0xffffffff


	//   ....[60]....
        /*0410*/ 	.word	0xffffffff


	//   ....[61]....
        /*0414*/ 	.word	0xffffffff


	//   ....[62]....
        /*0418*/ 	.word	0xffffffff


	//   ....[63]....
        /*041c*/ 	.word	0xffffffff


	//   ....[64]....
        /*0420*/ 	.word	0xffffffff


	//   ....[65]....
        /*0424*/ 	.word	0xffffffff


	//   ....[66]....
        /*0428*/ 	.word	0xffffffff


	//   ....[67]....
        /*042c*/ 	.word	0xffffffff


	//   ....[68]....
        /*0430*/ 	.word	0xffffffff


	//   ....[69]....
        /*0434*/ 	.word	0xffffffff


	//   ....[70]....
        /*0438*/ 	.word	0xffffffff


	//   ....[71]....
        /*043c*/ 	.word	0xffffffff


	//   ....[72]....
        /*0440*/ 	.word	0xffffffff


	//   ....[73]....
        /*0444*/ 	.word	0xffffffff


	//   ....[74]....
        /*0448*/ 	.word	0xffffffff


	//   ....[75]....
        /*044c*/ 	.word	0xffffffff


	//   ....[76]....
        /*0450*/ 	.word	0xffffffff


	//   ....[77]....
        /*0454*/ 	.word	0xffffffff


	//   ....[78]....
        /*0458*/ 	.word	0x0500000f


	//   ....[79]....
        /*045c*/ 	.word	0x0500000f


	//   ....[80]....
        /*0460*/ 	.word	0x0500000f


	//   ....[81]....
        /*0464*/ 	.word	0x0500000f


	//----- nvinfo : EIATTR_COOP_GROUP_INSTR_OFFSETS
	.align		4
.L_244:
        /*0468*/ 	.byte	0x04, 0x28
        /*046a*/ 	.short	(.L_246 - .L_245)


	//   ....[0]....
.L_245:
        /*046c*/ 	.word	0x00000060


	//   ....[1]....
        /*0470*/ 	.word	0x000001f0


	//   ....[2]....
        /*0474*/ 	.word	0x00000280


	//   ....[3]....
        /*0478*/ 	.word	0x00000400


	//   ....[4]....
        /*047c*/ 	.word	0x00000640


	//   ....[5]....
        /*0480*/ 	.word	0x00000b90


	//   ....[6]....
        /*0484*/ 	.word	0x00001f00


	//   ....[7]....
        /*0488*/ 	.word	0x00002080


	//   ....[8]....
        /*048c*/ 	.word	0x00002200


	//   ....[9]....
        /*0490*/ 	.word	0x00002240


	//   ....[10]....
        /*0494*/ 	.word	0x00002380


	//   ....[11]....
        /*0498*/ 	.word	0x000024e0


	//   ....[12]....
        /*049c*/ 	.word	0x00002540


	//   ....[13]....
        /*04a0*/ 	.word	0x00002560


	//   ....[14]....
        /*04a4*/ 	.word	0x000025e0


	//   ....[15]....
        /*04a8*/ 	.word	0x000025f0


	//   ....[16]....
        /*04ac*/ 	.word	0x00002610


	//   ....[17]....
        /*04b0*/ 	.word	0x00002650


	//   ....[18]....
        /*04b4*/ 	.word	0x000026a0


	//   ....[19]....
        /*04b8*/ 	.word	0x00002730


	//   ....[20]....
        /*04bc*/ 	.word	0x00002760


	//   ....[21]....
        /*04c0*/ 	.word	0x00002870


	//   ....[22]....
        /*04c4*/ 	.word	0x00002890


	//   ....[23]....
        /*04c8*/ 	.word	0x000029e0


	//   ....[24]....
        /*04cc*/ 	.word	0x00002a40


	//   ....[25]....
        /*04d0*/ 	.word	0x00002ac0


	//   ....[26]....
        /*04d4*/ 	.word	0x00002ae0


	//   ....[27]....
        /*04d8*/ 	.word	0x00002c70


	//   ....[28]....
        /*04dc*/ 	.word	0x00002ca0


	//   ....[29]....
        /*04e0*/ 	.word	0x00002d00


	//   ....[30]....
        /*04e4*/ 	.word	0x00002ed0


	//   ....[31]....
        /*04e8*/ 	.word	0x00003000


	//   ....[32]....
        /*04ec*/ 	.word	0x00003020


	//   ....[33]....
        /*04f0*/ 	.word	0x00003030


	//   ....[34]....
        /*04f4*/ 	.word	0x00003050


	//   ....[35]....
        /*04f8*/ 	.word	0x00003060


	//   ....[36]....
        /*04fc*/ 	.word	0x00003090


	//   ....[37]....
        /*0500*/ 	.word	0x000030b0


	//   ....[38]....
        /*0504*/ 	.word	0x000030f0


	//   ....[39]....
        /*0508*/ 	.word	0x000031f0


	//   ....[40]....
        /*050c*/ 	.word	0x00003230


	//   ....[41]....
        /*0510*/ 	.word	0x00003270


	//   ....[42]....
        /*0514*/ 	.word	0x000032b0


	//   ....[43]....
        /*0518*/ 	.word	0x00003390


	//   ....[44]....
        /*051c*/ 	.word	0x000033e0


	//   ....[45]....
        /*0520*/ 	.word	0x00003530


	//   ....[46]....
        /*0524*/ 	.word	0x000035c0


	//   ....[47]....
        /*0528*/ 	.word	0x00003740


	//   ....[48]....
        /*052c*/ 	.word	0x00003780


	//   ....[49]....
        /*0530*/ 	.word	0x000037d0


	//   ....[50]....
        /*0534*/ 	.word	0x00003800


	//   ....[51]....
        /*0538*/ 	.word	0x00003810


	//   ....[52]....
        /*053c*/ 	.word	0x000038c0


	//   ....[53]....
        /*0540*/ 	.word	0x00003940


	//   ....[54]....
        /*0544*/ 	.word	0x00003c50


	//   ....[55]....
        /*0548*/ 	.word	0x00003c60


	//   ....[56]....
        /*054c*/ 	.word	0x00003cd0


	//   ....[57]....
        /*0550*/ 	.word	0x00003d00


	//   ....[58]....
        /*0554*/ 	.word	0x00003d10


	//   ....[59]....
        /*0558*/ 	.word	0x00003d30


	//   ....[60]....
        /*055c*/ 	.word	0x00003d40


	//   ....[61]....
        /*0560*/ 	.word	0x00003d60


	//   ....[62]....
        /*0564*/ 	.word	0x00004050


	//   ....[63]....
        /*0568*/ 	.word	0x00004060


	//   ....[64]....
        /*056c*/ 	.word	0x00004070


	//   ....[65]....
        /*0570*/ 	.word	0x00004080


	//   ....[66]....
        /*0574*/ 	.word	0x00004090


	//   ....[67]....
        /*0578*/ 	.word	0x000040b0


	//   ....[68]....
        /*057c*/ 	.word	0x000040e0


	//   ....[69]....
        /*0580*/ 	.word	0x00004120


	//   ....[70]....
        /*0584*/ 	.word	0x00006510


	//   ....[71]....
        /*0588*/ 	.word	0x00006940


	//   ....[72]....
        /*058c*/ 	.word	0x00006e50


	//   ....[73]....
        /*0590*/ 	.word	0x000070e0


	//   ....[74]....
        /*0594*/ 	.word	0x00007320


	//   ....[75]....
        /*0598*/ 	.word	0x00007550


	//   ....[76]....
        /*059c*/ 	.word	0x00007800


	//   ....[77]....
        /*05a0*/ 	.word	0x00007b30


	//   ....[78]....
        /*05a4*/ 	.word	0x000095b0


	//   ....[79]....
        /*05a8*/ 	.word	0x00009700


	//   ....[80]....
        /*05ac*/ 	.word	0x00009770


	//   ....[81]....
        /*05b0*/ 	.word	0x000097e0


	//----- nvinfo : EIATTR_REG_RECONFIG
	.align		4
.L_246:
        /*05b4*/ 	.byte	0x01, 0x54
	.zero		2


	//----- nvinfo : EIATTR_SYSCALL_OFFSETS
	.align		4
        /*05b8*/ 	.byte	0x04, 0x46
        /*05ba*/ 	.short	(.L_248 - .L_247)


	//   ....[0]....
.L_247:
        /*05bc*/ 	.word	0x000007f0


	//   ....[1]....
        /*05c0*/ 	.word	0x000008e0


	//   ....[2]....
        /*05c4*/ 	.word	0x00000a40


	//   ....[3]....
        /*05c8*/ 	.word	0x00000b30


	//   ....[4]....
        /*05cc*/ 	.word	0x00005e80


	//   ....[5]....
        /*05d0*/ 	.word	0x00005fb0


	//   ....[6]....
        /*05d4*/ 	.word	0x000060d0


	//   ....[7]....
        /*05d8*/ 	.word	0x000061f0


	//----- nvinfo : EIATTR_MBARRIER_INSTR_OFFSETS
	.align		4
.L_248:
        /*05dc*/ 	.byte	0x04, 0x39
        /*05de*/ 	.short	(.L_250 - .L_249)


	//   ....[0]....
.L_249:
        /*05e0*/ 	.word	0x000002c0
        /*05e4*/ 	.word	0x000000ff
        /*05e8*/ 	.word	0x00030c00
        /*05ec*/ 	.short	0x0100
        /*05ee*/ 	.byte	0x06
	.zero		1


	//   ....[1]....
        /*05f0*/ 	.word	0x000003b0
        /*05f4*/ 	.word	0x000000ff
        /*05f8*/ 	.word	0x00030c10
        /*05fc*/ 	.short	0x0100
        /*05fe*/ 	.byte	0x08
	.zero		1


	//   ....[2]....
        /*0600*/ 	.word	0x000003c0
        /*0604*/ 	.word	0x000000ff
        /*0608*/ 	.word	0x00030c20
        /*060c*/ 	.short	0x0100
        /*060e*/ 	.byte	0x08
	.zero		1


	//   ....[3]....
        /*0610*/ 	.word	0x000003d0
        /*0614*/ 	.word	0x000000ff
        /*0618*/ 	.word	0x00030c18
        /*061c*/ 	.short	0x0100
        /*061e*/ 	.byte	0x08
	.zero		1


	//   ....[4]....
        /*0620*/ 	.word	0x000003e0
        /*0624*/ 	.word	0x000000ff
        /*0628*/ 	.word	0x00030c28
        /*062c*/ 	.short	0x0100
        /*062e*/ 	.byte	0x08
	.zero		1


	//   ....[5]....
        /*0630*/ 	.word	0x00000510
        /*0634*/ 	.word	0x000000ff
        /*0638*/ 	.word	0x00030c30
        /*063c*/ 	.short	0x0100
        /*063e*/ 	.byte	0x08
	.zero		1


	//   ....[6]....
        /*0640*/ 	.word	0x00000520
        /*0644*/ 	.word	0x000000ff
        /*0648*/ 	.word	0x00030c40
        /*064c*/ 	.short	0x0100
        /*064e*/ 	.byte	0x08
	.zero		1


	//   ....[7]....
        /*0650*/ 	.word	0x00000530
        /*0654*/ 	.word	0x000000ff
        /*0658*/ 	.word	0x00030c38
        /*065c*/ 	.short	0x0100
        /*065e*/ 	.byte	0x08
	.zero		1


	//   ....[8]....
        /*0660*/ 	.word	0x00000540
        /*0664*/ 	.word	0x000000ff
        /*0668*/ 	.word	0x00030c48
        /*066c*/ 	.short	0x0100
        /*066e*/ 	.byte	0x08
	.zero		1


	//   ....[9]....
        /*0670*/ 	.word	0x00000bc0
        /*0674*/ 	.word	0x00000002
        /*0678*/ 	.word	0x00030c00
        /*067c*/ 	.short	0x010a
        /*067e*/ 	.byte	0x3f
	.zero		1


	//   ....[10]....
        /*0680*/ 	.word	0x00000c50
        /*0684*/ 	.word	0x00000002
        /*0688*/ 	.word	0x00030c00
        /*068c*/ 	.short	0x010a
        /*068e*/ 	.byte	0x3f
	.zero		1


	//   ....[11]....
        /*0690*/ 	.word	0x00001520
        /*0694*/ 	.word	0x00000015
        /*0698*/ 	.word	0x00030c10
        /*069c*/ 	.short	0x010a
        /*069e*/ 	.byte	0x3f
	.zero		1


	//   ....[12]....
        /*06a0*/ 	.word	0x00001590
        /*06a4*/ 	.word	0x00000015
        /*06a8*/ 	.word	0x00030c10
        /*06ac*/ 	.short	0x010a
        /*06ae*/ 	.byte	0x3f
	.zero		1


	//   ....[13]....
        /*06b0*/ 	.word	0x000019b0
        /*06b4*/ 	.word	0x00000015
        /*06b8*/ 	.word	0x00030c30
        /*06bc*/ 	.short	0x010a
        /*06be*/ 	.byte	0x3f
	.zero		1


	//   ....[14]....
        /*06c0*/ 	.word	0x000019f0
        /*06c4*/ 	.word	0x00000015
        /*06c8*/ 	.word	0x00030c30
        /*06cc*/ 	.short	0x010a
        /*06ce*/ 	.byte	0x3f
	.zero		1


	//   ....[15]....
        /*06d0*/ 	.word	0x000056c0
        /*06d4*/ 	.word	0x00000000
        /*06d8*/ 	.word	0x00000000
        /*06dc*/ 	.short	0x0101
        /*06de*/ 	.byte	0x3f
	.zero		1


	//   ....[16]....
        /*06e0*/ 	.word	0x00005b00
        /*06e4*/ 	.word	0x00000000
        /*06e8*/ 	.word	0x00000000
        /*06ec*/ 	.short	0x0101
        /*06ee*/ 	.byte	0x3f
	.zero		1


	//   ....[17]....
        /*06f0*/ 	.word	0x00007fa0
        /*06f4*/ 	.word	0x0000000b
        /*06f8*/ 	.word	0x00030c20
        /*06fc*/ 	.short	0x010a
        /*06fe*/ 	.byte	0x3f
	.zero		1


	//   ....[18]....
        /*0700*/ 	.word	0x00008470
        /*0704*/ 	.word	0x0000000b
        /*0708*/ 	.word	0x00030c40
        /*070c*/ 	.short	0x010a
        /*070e*/ 	.byte	0x3f
	.zero		1


	//   ....[19]....
        /*0710*/ 	.word	0x000086a0
        /*0714*/ 	.word	0x0000000b
        /*0718*/ 	.word	0x00030c28
        /*071c*/ 	.short	0x010a
        /*071e*/ 	.byte	0x3f
	.zero		1


	//   ....[20]....
        /*0720*/ 	.word	0x00008840
        /*0724*/ 	.word	0x0000000b
        /*0728*/ 	.word	0x00030c48
        /*072c*/ 	.short	0x010a
        /*072e*/ 	.byte	0x3f
	.zero		1


	//   ....[21]....
        /*0730*/ 	.word	0x00008a50
        /*0734*/ 	.word	0x0000000b
        /*0738*/ 	.word	0x00030c20
        /*073c*/ 	.short	0x010a
        /*073e*/ 	.byte	0x3f
	.zero		1


	//   ....[22]....
        /*0740*/ 	.word	0x00008c60
        /*0744*/ 	.word	0x0000000b
        /*0748*/ 	.word	0x00030c40
        /*074c*/ 	.short	0x010a
        /*074e*/ 	.byte	0x3f
	.zero		1


	//   ....[23]....
        /*0750*/ 	.word	0x00008e60
        /*0754*/ 	.word	0x0000000b
        /*0758*/ 	.word	0x00030c28
        /*075c*/ 	.short	0x010a
        /*075e*/ 	.byte	0x3f
	.zero		1


	//   ....[24]....
        /*0760*/ 	.word	0x00009060
        /*0764*/ 	.word	0x0000000d
        /*0768*/ 	.word	0x00030c40
        /*076c*/ 	.short	0x010a
        /*076e*/ 	.byte	0x3f
	.zero		1


	//   ....[25]....
        /*0770*/ 	.word	0x00009420
        /*0774*/ 	.word	0x00000006
        /*0778*/ 	.word	0x00000000
        /*077c*/ 	.short	0x010a
        /*077e*/ 	.byte	0x3f
	.zero		1


	//   ....[26]....
        /*0780*/ 	.word	0x00009480
        /*0784*/ 	.word	0x00000003
        /*0788*/ 	.word	0x00000000
        /*078c*/ 	.short	0x010a
        /*078e*/ 	.byte	0x3f
	.zero		1


	//   ....[27]....
        /*0790*/ 	.word	0x000094e0
        /*0794*/ 	.word	0x00000000
        /*0798*/ 	.word	0x00000000
        /*079c*/ 	.short	0x010a
        /*079e*/ 	.byte	0x3f
	.zero		1


	//   ....[28]....
        /*07a0*/ 	.word	0x00009510
        /*07a4*/ 	.word	0x00000003
        /*07a8*/ 	.word	0x00000000
        /*07ac*/ 	.short	0x010a
        /*07ae*/ 	.byte	0x3f
	.zero		1


	//   ....[29]....
        /*07b0*/ 	.word	0x000095e0
        /*07b4*/ 	.word	0x00000002
        /*07b8*/ 	.word	0x00030c00
        /*07bc*/ 	.short	0x010a
        /*07be*/ 	.byte	0x3f
	.zero		1


	//   ....[30]....
        /*07c0*/ 	.word	0x00009630
        /*07c4*/ 	.word	0x00000015
        /*07c8*/ 	.word	0x00030c10
        /*07cc*/ 	.short	0x010a
        /*07ce*/ 	.byte	0x3f
	.zero		1


	//   ....[31]....
        /*07d0*/ 	.word	0x00009680
        /*07d4*/ 	.word	0x00000015
        /*07d8*/ 	.word	0x00030c30
        /*07dc*/ 	.short	0x010a
        /*07de*/ 	.byte	0x3f
	.zero		1


	//   ....[32]....
        /*07e0*/ 	.word	0x00009820
        /*07e4*/ 	.word	0x0000000b
        /*07e8*/ 	.word	0x00030c20
        /*07ec*/ 	.short	0x010a
        /*07ee*/ 	.byte	0x3f
	.zero		1


	//   ....[33]....
        /*07f0*/ 	.word	0x00009870
        /*07f4*/ 	.word	0x0000000b
        /*07f8*/ 	.word	0x00030c40
        /*07fc*/ 	.short	0x010a
        /*07fe*/ 	.byte	0x3f
	.zero		1


	//   ....[34]....
        /*0800*/ 	.word	0x000098c0
        /*0804*/ 	.word	0x0000000b
        /*0808*/ 	.word	0x00030c28
        /*080c*/ 	.short	0x010a
        /*080e*/ 	.byte	0x3f
	.zero		1


	//   ....[35]....
        /*0810*/ 	.word	0x00009910
        /*0814*/ 	.word	0x0000000b
        /*0818*/ 	.word	0x00030c48
        /*081c*/ 	.short	0x010a
        /*081e*/ 	.byte	0x3f
	.zero		1


	//   ....[36]....
        /*0820*/ 	.word	0x00009970
        /*0824*/ 	.word	0x0000000b
        /*0828*/ 	.word	0x00030c20
        /*082c*/ 	.short	0x010a
        /*082e*/ 	.byte	0x3f
	.zero		1


	//   ....[37]....
        /*0830*/ 	.word	0x000099c0
        /*0834*/ 	.word	0x0000000b
        /*0838*/ 	.word	0x00030c40
        /*083c*/ 	.short	0x010a
        /*083e*/ 	.byte	0x3f
	.zero		1


	//   ....[38]....
        /*0840*/ 	.word	0x00009a10
        /*0844*/ 	.word	0x0000000b
        /*0848*/ 	.word	0x00030c28
        /*084c*/ 	.short	0x010a
        /*084e*/ 	.byte	0x3f
	.zero		1


	//   ....[39]....
        /*0850*/ 	.word	0x00009a60
        /*0854*/ 	.word	0x0000000d
        /*0858*/ 	.word	0x00030c40
        /*085c*/ 	.short	0x010a
        /*085e*/ 	.byte	0x3f
	.zero		1


	//   ....[40]....
        /*0860*/ 	.word	0x00009b40
        /*0864*/ 	.word	0x00000006
        /*0868*/ 	.word	0x00000000
        /*086c*/ 	.short	0x010a
        /*086e*/ 	.byte	0x3f
	.zero		1


	//   ....[41]....
        /*0870*/ 	.word	0x00009b90
        /*0874*/ 	.word	0x00000003
        /*0878*/ 	.word	0x00000000
        /*087c*/ 	.short	0x010a
        /*087e*/ 	.byte	0x3f
	.zero		1


	//   ....[42]....
        /*0880*/ 	.word	0x00009be0
        /*0884*/ 	.word	0x00000000
        /*0888*/ 	.word	0x00000000
        /*088c*/ 	.short	0x010a
        /*088e*/ 	.byte	0x3f
	.zero		1


	//----- nvinfo : EIATTR_NUM_MBARRIERS
	.align		4
.L_250:
        /*0890*/ 	.byte	0x03, 0x38
        /*0892*/ 	.short	0x0009


	//----- nvinfo : EIATTR_EXIT_INSTR_OFFSETS
	.align		4
        /*0894*/ 	.byte	0x04, 0x1c
        /*0896*/ 	.short	(.L_252 - .L_251)


	//   ....[0]....
.L_251:
        /*0898*/ 	.word	0x00009560


	//----- nvinfo : EIATTR_MAX_THREADS
	.align		4
.L_252:
        /*089c*/ 	.byte	0x04, 0x05
        /*089e*/ 	.short	(.L_254 - .L_253)
.L_253:
        /*08a0*/ 	.word	0x00000180
        /*08a4*/ 	.word	0x00000001
        /*08a8*/ 	.word	0x00000001


	//----- nvinfo : EIATTR_CRS_STACK_SIZE
	.align		4
.L_254:
        /*08ac*/ 	.byte	0x04, 0x1e
        /*08ae*/ 	.short	(.L_256 - .L_255)
.L_255:
        /*08b0*/ 	.word	0x00000000


	//----- nvinfo : EIATTR_CBANK_PARAM_SIZE
	.align		4
.L_256:
        /*08b4*/ 	.byte	0x03, 0x19
        /*08b6*/ 	.short	0x0970


	//----- nvinfo : EIATTR_PARAM_CBANK
	.align		4
        /*08b8*/ 	.byte	0x04, 0x0a
        /*08ba*/ 	.short	(.L_258 - .L_257)
	.align		4
.L_257:
        /*08bc*/ 	.word	index@(.nv.constant0._ZN7cutlass13device_kernelIN5flash11enable_sm90INS1_16FlashAttnBwdSm90INS1_25CollectiveMainloopBwdSm90ILi2ELi2ELi2EN4cute5tupleIJNS5_1CILi1EEES8_S8_EEENS6_IJNS7_ILi128EEESA_NS7_ILi64EEEEEENS_6half_tEfNS_4arch4Sm90ELb0ELb0ELb1ELb0ELb1ELb1ELb0ELb0ELi2ELi1ELi2ELi2ELb0EEENS1_21CollectiveEpilogueBwdISC_SD_SF_Li256ELb0ELb0ELi1EEENS1_19SingleTileSchedulerILb0ELb0ELb0ELi128EEEEEEEEEvNT_6ParamsE)
        /*08c0*/ 	.short	0x0210
        /*08c2*/ 	.short	0x0970


	//----- nvinfo : EIATTR_SW_WAR
	.align		4
.L_258:
        /*08c4*/ 	.byte	0x04, 0x36
        /*08c6*/ 	.short	(.L_260 - .L_259)
.L_259:
        /*08c8*/ 	.word	0x00000008
.L_260:


//--------------------- .nv.info._ZN7cutlass13device_kernelIN5flash11enable_sm90INS1_16FlashAttnBwdSm90INS1_25CollectiveMainloopBwdSm90ILi2ELi2ELi2EN4cute5tupleIJNS5_1CILi1EEES8_S8_EEENS6_IJNS7_ILi128EEESA_NS7_ILi64EEEEEENS_6half_tEfNS_4arch4Sm90ELb0ELb0ELb1ELb0ELb0ELb1ELb0ELb0ELi2ELi1ELi2ELi2ELb0EEENS1_24CollectiveEpilogueBwdGQAISC_fSF_Li256ELb0ELb0EEENS1_19SingleTileSchedulerILb0ELb0ELb0ELi128EEEEEEEEEvNT_6ParamsE --------------------------
	.section	.nv.info._ZN7cutlass13device_kernelIN5flash11enable_sm90INS1_16FlashAttnBwdSm90INS1_25CollectiveMainloopBwdSm90ILi2ELi2ELi2EN4cute5tupleIJNS5_1CILi1EEES8_S8_EEENS6_IJNS7_ILi128EEESA_NS7_ILi64EEEEEENS_6half_tEfNS_4arch4Sm90ELb0ELb0ELb1ELb0ELb0ELb1ELb0ELb0ELi2ELi1ELi2ELi2ELb0EEENS1_24CollectiveEpilogueBwdGQAISC_fSF_Li256ELb0ELb0EEENS1_19SingleTileSchedulerILb0ELb0ELb0ELi128EEEEEEEEEvNT_6ParamsE,"",@"SHT_CUDA_INFO"
	.sectionflags	@""
	.align	4


	//----- nvinfo : EIATTR_CUDA_API_VERSION
	.align		4
        /*0000*/ 	.byte	0x04, 0x37
        /*0002*/ 	.short	(.L_262 - .L_261)
.L_261:
        /*0004*/ 	.word	0x00000082


	//----- nvinfo : EIATTR_KPARAM_INFO
	.align		4
.L_262:
        /*0008*/ 	.byte	0x04, 0x17
        /*000a*/ 	.short	(.L_264 - .L_263)
.L_263:
        /*000c*/ 	.word	0x00000000
        /*0010*/ 	.short	0x0000
        /*0012*/ 	.short	0x0070
        /*0014*/ 	.byte	0x00, 0xf0, 0x01, 0x1a


	//----- nvinfo : EIATTR_SPARSE_MMA_MASK
	.align		4
.L_264:
        /*0018*/ 	.byte	0x03, 0x50
        /*001a*/ 	.short	0x0000


	//----- nvinfo : EIATTR_MAXREG_COUNT
	.align		4
        /*001c*/ 	.byte	0x03, 0x1b
        /*001e*/ 	.short	0x00a8


	//----- nvinfo : EIATTR_NUM_BARRIERS
	.align		4
        /*0020*/ 	.byte	0x02, 0x4c
        /*0022*/ 	.byte	0x10
	.zero		1


	//----- nvinfo : EIATTR_EXTERNS
	.align		4
        /*0024*/ 	.byte	0x04, 0x0f
        /*0026*/ 	.short	(.L_266 - .L_265)


	//   ....[0]....
	.align		4
.L_265:
        /*0028*/ 	.word	index@(__assertfail)


	//----- nvinfo : EIATTR_ANNOTATIONS
	.align		4
.L_266:
        /*002c*/ 	.byte	0x04, 0x55
        /*002e*/ 	.short	(.L_268 - .L_267)


	//   ....[0]....
.L_267:
        /* <DEDUP_REMOVED lines=47> */


	//----- nvinfo : EIATTR_MERCURY_ISA_VERSION
	.align		4
.L_268:
        /*0310*/ 	.byte	0x03, 0x5f
        /*0312*/ 	.short	0x0101


	//----- nvinfo : EIATTR_INT_WARP_WIDE_INSTR_OFFSETS
	.align		4
        /*0314*/ 	.byte	0x04, 0x31
        /*0316*/ 	.short	(.L_270 - .L_269)


	//   ....[0]....
.L_269:
        /*0318*/ 	.word	0x00000180


	//   ....[1]....
        /*031c*/ 	.word	0x00000240


	//----- nvinfo : EIATTR_COOP_GROUP_MASK_REGIDS
	.align		4
.L_270:
        /*0320*/ 	.byte	0x04, 0x29
        /*0322*/ 	.short	(.L_272 - .L_271)


	//   ....[0]....
.L_271:
        /*0324*/ 	.word	0xffffffff


	//   ....[1]....
        /*0328*/ 	.word	0xffffffff


	//   ....[2]....
        /*032c*/ 	.word	0xffffffff


	//   ....[3]....
        /*0330*/ 	.word	0xffffffff


	//   ....[4]....
        /*0334*/ 	.word	0xffffffff


	//   ....[5]....
        /*0338*/ 	.word	0xffffffff


	//   ....[6]....
        /*033c*/ 	.word	0xffffffff


	//   ....[7]....
        /*0340*/ 	.word	0xffffffff


	//   ....[8]....
        /*0344*/ 	.word	0xffffffff


	//   ....[9]....
        /*0348*/ 	.word	0xffffffff


	//   ....[10]....
        /*034c*/ 	.word	0xffffffff


	//   ....[11]....
        /*0350*/ 	.word	0xffffffff


	//   ....[12]....
        /*0354*/ 	.word	0xffffffff


	//   ....[13]....
        /*0358*/ 	.word	0xffffffff


	//   ....[14]....
        /*035c*/ 	.word	0xffffffff


	//   ....[15]....
        /*0360*/ 	.word	0xffffffff


	//   ....[16]....
        /*0364*/ 	.word	0xffffffff


	//   ....[17]....
        /*0368*/ 	.word	0xffffffff


	//   ....[18]....
        /*036c*/ 	.word	0xffffffff


	//   ....[19]....
        /*0370*/ 	.word	0xffffffff


	//   ....[20]....
        /*0374*/ 	.word	0xffffffff


	//   ....[21]....
        /*0378*/ 	.word	0xffffffff


	//   ....[22]....
        /*037c*/ 	.word	0xffffffff


	//   ....[23]....
        /*0380*/ 	.word	0xffffffff


	//   ....[24]....
        /*0384*/ 	.word	0xffffffff


	//   ....[25]....
        /*0388*/ 	.word	0xffffffff


	//   ....[26]....
        /*038c*/ 	.word	0xffffffff


	//   ....[27]....
        /*0390*/ 	.word	0xffffffff


	//   ....[28]....
        /*0394*/ 	.word	0xffffffff


	//   ....[29]....
        /*0398*/ 	.word	0xffffffff


	//   ....[30]....
        /*039c*/ 	.word	0xffffffff


	//   ....[31]....
        /*03a0*/ 	.word	0xffffffff


	//   ....[32]....
        /*03a4*/ 	.word	0xffffffff


	//   ....[33]....
        /*03a8*/ 	.word	0xffffffff


	//   ....[34]....
        /*03ac*/ 	.word	0xffffffff


	//   ....[35]....
        /*03b0*/ 	.word	0xffffffff


	//   ....[36]....
        /*03b4*/ 	.word	0xffffffff


	//   ....[37]....
        /*03b8*/ 	.word	0xffffffff


	//   ....[38]....
        /*03bc*/ 	.word	0xffffffff


	//   ....[39]....
        /*03c0*/ 	.word	0xffffffff


	//   ....[40]....
        /*03c4*/ 	.word	0xffffffff


	//   ....[41]....
        /*03c8*/ 	.word	0xffffffff


	//   ....[42]....
        /*03cc*/ 	.word	0xffffffff


	//   ....[43]....
        /*03d0*/ 	.word	0xffffffff


	//   ....[44]....
        /*03d4*/ 	.word	0xffffffff


	//   ....[45]....
        /*03d8*/ 	.word	0xffffffff


	//   ....[46]....
        /*03dc*/ 	.word	0xffffffff


	//   ....[47]....
        /*03e0*/ 	.word	0xffffffff


	//   ....[48]....
        /*03e4*/ 	.word	0xffffffff


	//   ....[49]....
        /*03e8*/ 	.word	0xffffffff


	//   ....[50]....
        /*03ec*/ 	.word	0xffffffff


	//   ....[51]....
        /*03f0*/ 	.word	0xffffffff


	//   ....[52]....
        /*03f4*/ 	.word	0xffffffff


	//   ....[53]....
        /*03f8*/ 	.word	0xffffffff


	//   ....[54]....
        /*03fc*/ 	.word	0xffffffff


	//   ....[55]....
        /*0400*/ 	.word	0xffffffff


	//   ....[56]....
        /*0404*/ 	.word	0xffffffff


	//   ....[57]....
        /*0408*/ 	.word	0xffffffff


	//   ....[58]....
        /*040c*/ 	.word	0xffffffff


	//   ....[59]....
        /*0410*/ 	.word	0xffffffff


	//   ....[60]....
        /*0414*/ 	.word	0xffffffff


	//   ....[61]....
        /*0418*/ 	.word	0xffffffff


	//   ....[62]....
        /*041c*/ 	.word	0xffffffff


	//   ....[63]....
        /*0420*/ 	.word	0xffffffff


	//   ....[64]....
        /*0424*/ 	.word	0xffffffff


	//   ....[65]....
        /*0428*/ 	.word	0xffffffff


	//   ....[66]....
        /*042c*/ 	.word	0xffffffff


	//   ....[67]....
        /*0430*/ 	.word	0xffffffff


	//   ....[68]....
        /*0434*/ 	.word	0xffffffff


	//   ....[69]....
        /*0438*/ 	.word	0xffffffff


	//   ....[70]....
        /*043c*/ 	.word	0xffffffff


	//   ....[71]....
        /*0440*/ 	.word	0x0500000f


	//----- nvinfo : EIATTR_COOP_GROUP_INSTR_OFFSETS
	.align		4
.L_272:
        /*0444*/ 	.byte	0x04, 0x28
        /*0446*/ 	.short	(.L_274 - .L_273)


	//   ....[0]....
.L_273:
        /*0448*/ 	.word	0x00000060


	//   ....[1]....
        /*044c*/ 	.word	0x00000190


	//   ....[2]....
        /*0450*/ 	.word	0x00000220


	//   ....[3]....
        /*0454*/ 	.word	0x000003a0


	//   ....[4]....
        /*0458*/ 	.word	0x000005e0


	//   ....[5]....
        /*045c*/ 	.word	0x00000b30


	//   ....[6]....
        /*0460*/ 	.word	0x00001fb0


	//   ....[7]....
        /*0464*/ 	.word	0x000021b0


	//   ....[8]....
        /*0468*/ 	.word	0x00002340


	//   ....[9]....
        /*046c*/ 	.word	0x00002580


	//   ....[10]....
        /*0470*/ 	.word	0x00002650


	//   ....[11]....
        /*0474*/ 	.word	0x000026a0


	//   ....[12]....
        /*0478*/ 	.word	0x000026c0


	//   ....[13]....
        /*047c*/ 	.word	0x000026f0


	//   ....[14]....
        /*0480*/ 	.word	0x00002720


	//   ....[15]....
        /*0484*/ 	.word	0x00002730


	//   ....[16]....
        /*0488*/ 	.word	0x000027a0


	//   ....[17]....
        /*048c*/ 	.word	0x000027b0


	//   ....[18]....
        /*0490*/ 	.word	0x000027d0


	//   ....[19]....
        /*0494*/ 	.word	0x000028a0


	//   ....[20]....
        /*0498*/ 	.word	0x000028d0


	//   ....[21]....
        /*049c*/ 	.word	0x00002930


	//   ....[22]....
        /*04a0*/ 	.word	0x00002a30


	//   ....[23]....
        /*04a4*/ 	.word	0x00002a60


	//   ....[24]....
        /*04a8*/ 	.word	0x00002bc0


	//   ....[25]....
        /*04ac*/ 	.word	0x00002c30


	//   ....[26]....
        /*04b0*/ 	.word	0x00002c50


	//   ....[27]....
        /*04b4*/ 	.word	0x00002d80


	//   ....[28]....
        /*04b8*/ 	.word	0x00002f90


	//   ....[29]....
        /*04bc*/ 	.word	0x00002fe0


	//   ....[30]....
        /*04c0*/ 	.word	0x00003000


	//   ....[31]....
        /*04c4*/ 	.word	0x00003160


	//   ....[32]....
        /*04c8*/ 	.word	0x00003180


	//   ....[33]....
        /*04cc*/ 	.word	0x00003240


	//   ....[34]....
        /*04d0*/ 	.word	0x00003260


	//   ....[35]....
        /*04d4*/ 	.word	0x00003270


	//   ....[36]....
        /*04d8*/ 	.word	0x00003290


	//   ....[37]....
        /*04dc*/ 	.word	0x000032a0


	//   ....[38]....
        /*04e0*/ 	.word	0x000032c0


	//   ....[39]....
        /*04e4*/ 	.word	0x00003370


	//   ....[40]....
        /*04e8*/ 	.word	0x000033b0


	//   ....[41]....
        /*04ec*/ 	.word	0x00003430


	//   ....[42]....
        /*04f0*/ 	.word	0x00003490


	//   ....[43]....
        /*04f4*/ 	.word	0x00003540


	//   ....[44]....
        /*04f8*/ 	.word	0x000035e0


	//   ....[45]....
        /*04fc*/ 	.word	0x00003620


	//   ....[46]....
        /*0500*/ 	.word	0x00003660


	//   ....[47]....
        /*0504*/ 	.word	0x00003830


	//   ....[48]....
        /*0508*/ 	.word	0x00003910


	//   ....[49]....
        /*050c*/ 	.word	0x000039b0


	//   ....[50]....
        /*0510*/ 	.word	0x000039f0


	//   ....[51]....
        /*0514*/ 	.word	0x00003a20


	//   ....[52]....
        /*0518*/ 	.word	0x00003a60


	//   ....[53]....
        /*051c*/ 	.word	0x00003a90


	//   ....[54]....
        /*0520*/ 	.word	0x00003c10


	//   ....[55]....
        /*0524*/ 	.word	0x00003c70


	//   ....[56]....
        /*0528*/ 	.word	0x00003cc0


	//   ....[57]....
        /*052c*/ 	.word	0x00003de0


	//   ....[58]....
        /*0530*/ 	.word	0x00003ee0


	//   ....[59]....
        /*0534*/ 	.word	0x00003f20


	//   ....[60]....
        /*0538*/ 	.word	0x00003f30


	//   ....[61]....
        /*053c*/ 	.word	0x00003f90


	//   ....[62]....
        /*0540*/ 	.word	0x00004270


	//   ....[63]....
        /*0544*/ 	.word	0x00004280


	//   ....[64]....
        /*0548*/ 	.word	0x000042a0


	//   ....[65]....
        /*054c*/ 	.word	0x000042d0


	//   ....[66]....
        /*0550*/ 	.word	0x00004300


	//   ....[67]....
        /*0554*/ 	.word	0x00004330


	//   ....[68]....
        /*0558*/ 	.word	0x000043a0


	//   ....[69]....
        /*055c*/ 	.word	0x000043d0


	//   ....[70]....
        /*0560*/ 	.word	0x00006650


	//   ....[71]....
        /*0564*/ 	.word	0x00008aa0


	//----- nvinfo : EIATTR_REG_RECONFIG
	.align		4
.L_274:
        /*0568*/ 	.byte	0x01, 0x54
	.zero		2


	//----- nvinfo : EIATTR_SYSCALL_OFFSETS
	.align		4
        /*056c*/ 	.byte	0x04, 0x46
        /*056e*/ 	.short	(.L_276 - .L_275)


	//   ....[0]....
.L_275:
        /*0570*/ 	.word	0x00000790


	//   ....[1]....
        /*0574*/ 	.word	0x00000880


	//   ....[2]....
        /*0578*/ 	.word	0x000009e0


	//   ....[3]....
        /*057c*/ 	.word	0x00000ad0


	//----- nvinfo : EIATTR_MBARRIER_INSTR_OFFSETS
	.align		4
.L_276:
        /*0580*/ 	.byte	0x04, 0x39
        /*0582*/ 	.short	(.L_278 - .L_277)


	//   ....[0]....
.L_277:
        /*0584*/ 	.word	0x00000260
        /*0588*/ 	.word	0x000000ff
        /*058c*/ 	.word	0x00030c00
        /*0590*/ 	.short	0x0100
        /*0592*/ 	.byte	0x06
	.zero		1


	//   ....[1]....
        /*0594*/ 	.word	0x00000350
        /*0598*/ 	.word	0x000000ff
        /*059c*/ 	.word	0x00030c10
        /*05a0*/ 	.short	0x0100
        /*05a2*/ 	.byte	0x08
	.zero		1


	//   ....[2]....
        /*05a4*/ 	.word	0x00000360
        /*05a8*/ 	.word	0x000000ff
        /*05ac*/ 	.word	0x00030c20
        /*05b0*/ 	.short	0x0100
        /*05b2*/ 	.byte	0x08
	.zero		1


	//   ....[3]....
        /*05b4*/ 	.word	0x00000370
        /*05b8*/ 	.word	0x000000ff
        /*05bc*/ 	.word	0x00030c18
        /*05c0*/ 	.short	0x0100
        /*05c2*/ 	.byte	0x08
	.zero		1


	//   ....[4]....
        /*05c4*/ 	.word	0x00000380
        /*05c8*/ 	.word	0x000000ff
        /*05cc*/ 	.word	0x00030c28
        /*05d0*/ 	.short	0x0100
        /*05d2*/ 	.byte	0x08
	.zero		1


	//   ....[5]....
        /*05d4*/ 	.word	0x000004b0
        /*05d8*/ 	.word	0x000000ff
        /*05dc*/ 	.word	0x00030c30
        /*05e0*/ 	.short	0x0100
        /*05e2*/ 	.byte	0x08
	.zero		1


	//   ....[6]....
        /*05e4*/ 	.word	0x000004c0
        /*05e8*/ 	.word	0x000000ff
        /*05ec*/ 	.word	0x00030c40
        /*05f0*/ 	.short	0x0100
        /*05f2*/ 	.byte	0x08
	.zero		1


	//   ....[7]....
        /*05f4*/ 	.word	0x000004d0
        /*05f8*/ 	.word	0x000000ff
        /*05fc*/ 	.word	0x00030c38
        /*0600*/ 	.short	0x0100
        /*0602*/ 	.byte	0x08
	.zero		1


	//   ....[8]....
        /*0604*/ 	.word	0x000004e0
        /*0608*/ 	.word	0x000000ff
        /*060c*/ 	.word	0x00030c48
        /*0610*/ 	.short	0x0100
        /*0612*/ 	.byte	0x08
	.zero		1


	//   ....[9]....
        /*0614*/ 	.word	0x00000b60
        /*0618*/ 	.word	0x00000002
        /*061c*/ 	.word	0x00030c00
        /*0620*/ 	.short	0x010a
        /*0622*/ 	.byte	0x3f
	.zero		1


	//   ....[10]....
        /*0624*/ 	.word	0x00000bb0
        /*0628*/ 	.word	0x00000002
        /*062c*/ 	.word	0x00030c00
        /*0630*/ 	.short	0x010a
        /*0632*/ 	.byte	0x3f
	.zero		1


	//   ....[11]....
        /*0634*/ 	.word	0x000016a0
        /*0638*/ 	.word	0x00000003
        /*063c*/ 	.word	0x00030c10
        /*0640*/ 	.short	0x010a
        /*0642*/ 	.byte	0x3f
	.zero		1


	//   ....[12]....
        /*0644*/ 	.word	0x00001710
        /*0648*/ 	.word	0x00000003
        /*064c*/ 	.word	0x00030c10
        /*0650*/ 	.short	0x010a
        /*0652*/ 	.byte	0x3f
	.zero		1


	//   ....[13]....
        /*0654*/ 	.word	0x00001b30
        /*0658*/ 	.word	0x00000003
        /*065c*/ 	.word	0x00030c30
        /*0660*/ 	.short	0x010a
        /*0662*/ 	.byte	0x3f
	.zero		1


	//   ....[14]....
        /*0664*/ 	.word	0x00001b70
        /*0668*/ 	.word	0x00000003
        /*066c*/ 	.word	0x00030c30
        /*0670*/ 	.short	0x010a
        /*0672*/ 	.byte	0x3f
	.zero		1


	//   ....[15]....
        /*0674*/ 	.word	0x00005850
        /*0678*/ 	.word	0x00000000
        /*067c*/ 	.word	0x00000000
        /*0680*/ 	.short	0x0101
        /*0682*/ 	.byte	0x3f
	.zero		1


	//   ....[16]....
        /*0684*/ 	.word	0x00005ca0
        /*0688*/ 	.word	0x00000003
        /*068c*/ 	.word	0x00000000
        /*0690*/ 	.short	0x0101
        /*0692*/ 	.byte	0x3f
	.zero		1


	//   ....[17]....
        /*0694*/ 	.word	0x00007490
        /*0698*/ 	.word	0x0000000b
        /*069c*/ 	.word	0x00030c20
        /*06a0*/ 	.short	0x010a
        /*06a2*/ 	.byte	0x3f
	.zero		1


	//   ....[18]....
        /*06a4*/ 	.word	0x00007960
        /*06a8*/ 	.word	0x0000000b
        /*06ac*/ 	.word	0x00030c40
        /*06b0*/ 	.short	0x010a
        /*06b2*/ 	.byte	0x3f
	.zero		1


	//   ....[19]....
        /*06b4*/ 	.word	0x00007b90
        /*06b8*/ 	.word	0x0000000b
        /*06bc*/ 	.word	0x00030c28
        /*06c0*/ 	.short	0x010a
        /*06c2*/ 	.byte	0x3f
	.zero		1


	//   ....[20]....
        /*06c4*/ 	.word	0x00007d30
        /*06c8*/ 	.word	0x0000000b
        /*06cc*/ 	.word	0x00030c48
        /*06d0*/ 	.short	0x010a
        /*06d2*/ 	.byte	0x3f
	.zero		1


	//   ....[21]....
        /*06d4*/ 	.word	0x00007f40
        /*06d8*/ 	.word	0x0000000b
        /*06dc*/ 	.word	0x00030c20
        /*06e0*/ 	.short	0x010a
        /*06e2*/ 	.byte	0x3f
	.zero		1


	//   ....[22]....
        /*06e4*/ 	.word	0x00008150
        /*06e8*/ 	.word	0x0000000b
        /*06ec*/ 	.word	0x00030c40
        /*06f0*/ 	.short	0x010a
        /*06f2*/ 	.byte	0x3f
	.zero		1


	//   ....[23]....
        /*06f4*/ 	.word	0x00008350
        /*06f8*/ 	.word	0x0000000b
        /*06fc*/ 	.word	0x00030c28
        /*0700*/ 	.short	0x010a
        /*0702*/ 	.byte	0x3f
	.zero		1


	//   ....[24]....
        /*0704*/ 	.word	0x00008550
        /*0708*/ 	.word	0x0000000d
        /*070c*/ 	.word	0x00030c40
        /*0710*/ 	.short	0x010a
        /*0712*/ 	.byte	0x3f
	.zero		1


	//   ....[25]....
        /*0714*/ 	.word	0x00008910
        /*0718*/ 	.word	0x00000006
        /*071c*/ 	.word	0x00000000
        /*0720*/ 	.short	0x010a
        /*0722*/ 	.byte	0x3f
	.zero		1


	//   ....[26]....
        /*0724*/ 	.word	0x00008970
        /*0728*/ 	.word	0x00000003
        /*072c*/ 	.word	0x00000000
        /*0730*/ 	.short	0x010a
        /*0732*/ 	.byte	0x3f
	.zero		1


	//   ....[27]....
        /*0734*/ 	.word	0x000089d0
        /*0738*/ 	.word	0x00000000
        /*073c*/ 	.word	0x00000000
        /*0740*/ 	.short	0x010a
        /*0742*/ 	.byte	0x3f
	.zero		1


	//   ....[28]....
        /*0744*/ 	.word	0x00008a00
        /*0748*/ 	.word	0x00000003
        /*074c*/ 	.word	0x00000000
        /*0750*/ 	.short	0x010a
        /*0752*/ 	.byte	0x3f
	.zero		1


	//   ....[29]....
        /*0754*/ 	.word	0x00008ad0
        /*0758*/ 	.word	0x00000002
        /*075c*/ 	.word	0x00030c00
        /*0760*/ 	.short	0x010a
        /*0762*/ 	.byte	0x3f
	.zero		1


	//   ....[30]....
        /*0764*/ 	.word	0x00008b20
        /*0768*/ 	.word	0x00000003
        /*076c*/ 	.word	0x00030c10
        /*0770*/ 	.short	0x010a
        /*0772*/ 	.byte	0x3f
	.zero		1


	//   ....[31]....
        /*0774*/ 	.word	0x00008b70
        /*0778*/ 	.word	0x00000003
        /*077c*/ 	.word	0x00030c30
        /*0780*/ 	.short	0x010a
        /*0782*/ 	.byte	0x3f
	.zero		1


	//   ....[32]....
        /*0784*/ 	.word	0x00008bc0
        /*0788*/ 	.word	0x0000000b
        /*078c*/ 	.word	0x00030c20
        /*0790*/ 	.short	0x010a
        /*0792*/ 	.byte	0x3f
	.zero		1


	//   ....[33]....
        /*0794*/ 	.word	0x00008c10
        /*0798*/ 	.word	0x0000000b
        /*079c*/ 	.word	0x00030c40
        /*07a0*/ 	.short	0x010a
        /*07a2*/ 	.byte	0x3f
	.zero		1


	//   ....[34]....
        /*07a4*/ 	.word	0x00008c60
        /*07a8*/ 	.word	0x0000000b
        /*07ac*/ 	.word	0x00030c28
        /*07b0*/ 	.short	0x010a
        /*07b2*/ 	.byte	0x3f
	.zero		1


	//   ....[35]....
        /*07b4*/ 	.word	0x00008cb0
        /*07b8*/ 	.word	0x0000000b
        /*07bc*/ 	.word	0x00030c48
        /*07c0*/ 	.short	0x010a
        /*07c2*/ 	.byte	0x3f
	.zero		1


	//   ....[36]....
        /*07c4*/ 	.word	0x00008d10
        /*07c8*/ 	.word	0x0000000b
        /*07cc*/ 	.word	0x00030c20
        /*07d0*/ 	.short	0x010a
        /*07d2*/ 	.byte	0x3f
	.zero		1


	//   ....[37]....
        /*07d4*/ 	.word	0x00008d60
        /*07d8*/ 	.word	0x0000000b
        /*07dc*/ 	.word	0x00030c40
        /*07e0*/ 	.short	0x010a
        /*07e2*/ 	.byte	0x3f
	.zero		1


	//   ....[38]....
        /*07e4*/ 	.word	0x00008db0
        /*07e8*/ 	.word	0x0000000b
        /*07ec*/ 	.word	0x00030c28
        /*07f0*/ 	.short	0x010a
        /*07f2*/ 	.byte	0x3f
	.zero		1


	//   ....[39]....
        /*07f4*/ 	.word	0x00008e00
        /*07f8*/ 	.word	0x0000000d
        /*07fc*/ 	.word	0x00030c40
        /*0800*/ 	.short	0x010a
        /*0802*/ 	.byte	0x3f
	.zero		1


	//   ....[40]....
        /*0804*/ 	.word	0x00008ee0
        /*0808*/ 	.word	0x00000006
        /*080c*/ 	.word	0x00000000
        /*0810*/ 	.short	0x010a
        /*0812*/ 	.byte	0x3f
	.zero		1


	//   ....[41]....
        /*0814*/ 	.word	0x00008f30
        /*0818*/ 	.word	0x00000003
        /*081c*/ 	.word	0x00000000
        /*0820*/ 	.short	0x010a
        /*0822*/ 	.byte	0x3f
	.zero		1


	//   ....[42]....
        /*0824*/ 	.word	0x00008f80
        /*0828*/ 	.word	0x00000000
        /*082c*/ 	.word	0x00000000
        /*0830*/ 	.short	0x010a
        /*0832*/ 	.byte	0x3f
	.zero		1


	//----- nvinfo : EIATTR_NUM_MBARRIERS
	.align		4
.L_278:
        /*0834*/ 	.byte	0x03, 0x38
        /*0836*/ 	.short	0x0009


	//----- nvinfo : EIATTR_EXIT_INSTR_OFFSETS
	.align		4
        /*0838*/ 	.byte	0x04, 0x1c
        /*083a*/ 	.short	(.L_280 - .L_279)


	//   ....[0]....
.L_279:
        /*083c*/ 	.word	0x00008a50


	//----- nvinfo : EIATTR_MAX_THREADS
	.align		4
.L_280:
        /*0840*/ 	.byte	0x04, 0x05
        /*0842*/ 	.short	(.L_282 - .L_281)
.L_281:
        /*0844*/ 	.word	0x00000180
        /*0848*/ 	.word	0x00000001
        /*084c*/ 	.word	0x00000001


	//----- nvinfo : EIATTR_CRS_STACK_SIZE
	.align		4
.L_282:
        /*0850*/ 	.byte	0x04, 0x1e
        /*0852*/ 	.short	(.L_284 - .L_283)
.L_283:
        /*0854*/ 	.word	0x00000000


	//----- nvinfo : EIATTR_CBANK_PARAM_SIZE
	.align		4
.L_284:
        /*0858*/ 	.byte	0x03, 0x19
        /*085a*/ 	.short	0x06f0


	//----- nvinfo : EIATTR_PARAM_CBANK
	.align		4
        /*085c*/ 	.byte	0x04, 0x0a
        /*085e*/ 	.short	(.L_286 - .L_285)
	.align		4
.L_285:
        /*0860*/ 	.word	index@(.nv.constant0._ZN7cutlass13device_kernelIN5flash11enable_sm90INS1_16FlashAttnBwdSm90INS1_25CollectiveMainloopBwdSm90ILi2ELi2ELi2EN4cute5tupleIJNS5_1CILi1EEES8_S8_EEENS6_IJNS7_ILi128EEESA_NS7_ILi64EEEEEENS_6half_tEfNS_4arch4Sm90ELb0ELb0ELb1ELb0ELb0ELb1ELb0ELb0ELi2ELi1ELi2ELi2ELb0EEENS1_24CollectiveEpilogueBwdGQAISC_fSF_Li256ELb0ELb0EEENS1_19SingleTileSchedulerILb0ELb0ELb0ELi128EEEEEEEEEvNT_6ParamsE)
        /*0864*/ 	.short	0x0210
        /*0866*/ 	.short	0x06f0


	//----- nvinfo : EIATTR_SW_WAR
	.align		4
.L_286:
        /*0868*/ 	.byte	0x04, 0x36
        /*086a*/ 	.short	(.L_288 - .L_287)
.L_287:
        /*086c*/ 	.word	0x00000008
.L_288:


//--------------------- .nv.info._ZN7cutlass13device_kernelIN5flash11enable_sm90INS1_16FlashAttnBwdSm90INS1_25CollectiveMainloopBwdSm90ILi2ELi2ELi2EN4cute5tupleIJNS5_1CILi1EEES8_S8_EEENS6_IJNS7_ILi128EEESA_NS7_ILi64EEEEEENS_6half_tEfNS_4arch4Sm90ELb0ELb0ELb1ELb0ELb1ELb1ELb0ELb0ELi2ELi1ELi2ELi2ELb0EEENS1_24CollectiveEpilogueBwdGQAISC_fSF_Li256ELb0ELb1EEENS1_19SingleTileSchedulerILb0ELb0ELb0ELi128EEEEEEEEEvNT_6ParamsE --------------------------
	.section	.nv.info._ZN7cutlass13device_kernelIN5flash11enable_sm90INS1_16FlashAttnBwdSm90INS1_25CollectiveMainloopBwdSm90ILi2ELi2ELi2EN4cute5tupleIJNS5_1CILi1EEES8_S8_EEENS6_IJNS7_ILi128EEESA_NS7_ILi64EEEEEENS_6half_tEfNS_4arch4Sm90ELb0ELb0ELb1ELb0ELb1ELb1ELb0ELb0ELi2ELi1ELi2ELi2ELb0EEENS1_24CollectiveEpilogueBwdGQAISC_fSF_Li256ELb0ELb1EEENS1_19SingleTileSchedulerILb0ELb0ELb0ELi128EEEEEEEEEvNT_6ParamsE,"",@"SHT_CUDA_INFO"
	.sectionflags	@""
	.align	4


	//----- nvinfo : EIATTR_CUDA_API_VERSION
	.align		4
        /*0000*/ 	.byte	0x04, 0x37
        /*0002*/ 	.short	(.L_290 - .L_289)
.L_289:
        /*0004*/ 	.word	0x00000082


	//----- nvinfo : EIATTR_KPARAM_INFO
	.align		4
.L_290:
        /*0008*/ 	.byte	0x04, 0x17
        /*000a*/ 	.short	(.L_292 - .L_291)
.L_291:
        /*000c*/ 	.word	0x00000000
        /*0010*/ 	.short	0x0000
        /*0012*/ 	.short	0x0070
        /*0014*/ 	.byte	0x00, 0xf0, 0x01, 0x1a


	//----- nvinfo : EIATTR_SPARSE_MMA_MASK
	.align		4
.L_292:
        /*0018*/ 	.byte	0x03, 0x50
        /*001a*/ 	.short	0x0000


	//----- nvinfo : EIATTR_MAXREG_COUNT
	.align		4
        /*001c*/ 	.byte	0x03, 0x1b
        /*001e*/ 	.short	0x00a8


	//----- nvinfo : EIATTR_NUM_BARRIERS
	.align		4
        /*0020*/ 	.byte	0x02, 0x4c
        /*0022*/ 	.byte	0x10
	.zero		1


	//----- nvinfo : EIATTR_EXTERNS
	.align		4
        /*0024*/ 	.byte	0x04, 0x0f
        /*0026*/ 	.short	(.L_294 - .L_293)


	//   ....[0]....
	.align		4
.L_293:
        /*0028*/ 	.word	index@(__assertfail)


	//----- nvinfo : EIATTR_ANNOTATIONS
	.align		4
.L_294:
        /*002c*/ 	.byte	0x04, 0x55
        /*002e*/ 	.short	(.L_296 - .L_295)


	//   ....[0]....
.L_295:
        /* <DEDUP_REMOVED lines=46> */


	//----- nvinfo : EIATTR_MERCURY_ISA_VERSION
	.align		4
.L_296:
        /*0300*/ 	.byte	0x03, 0x5f
        /*0302*/ 	.short	0x0101


	//----- nvinfo : EIATTR_INT_WARP_WIDE_INSTR_OFFSETS
	.align		4
        /*0304*/ 	.byte	0x04, 0x31
        /*0306*/ 	.short	(.L_298 - .L_297)


	//   ....[0]....
.L_297:
        /*0308*/ 	.word	0x00000180


	//   ....[1]....
        /*030c*/ 	.word	0x00000240


	//   ....[2]....
        /*0310*/ 	.word	0x000072f0


	//   ....[3]....
        /*0314*/ 	.word	0x00007760


	//   ....[4]....
        /*0318*/ 	.word	0x00007d30


	//----- nvinfo : EIATTR_COOP_GROUP_MASK_REGIDS
	.align		4
.L_298:
        /*031c*/ 	.byte	0x04, 0x29
        /*031e*/ 	.short	(.L_300 - .L_299)


	//   ....[0]....
.L_299:
        /*0320*/ 	.word	0xffffffff


	//   ....[1]....
        /*0324*/ 	.word	0xffffffff


	//   ....[2]....
        /*0328*/ 	.word	0xffffffff


	//   ....[3]....
        /*032c*/ 	.word	0xffffffff


	//   ....[4]....
        /*0330*/ 	.word	0xffffffff


	//   ....[5]....
        /*0334*/ 	.word	0xffffffff


	//   ....[6]....
        /*0338*/ 	.word	0xffffffff


	//   ....[7]....
        /*033c*/ 	.word	0xffffffff


	//   ....[8]....
        /*0340*/ 	.word	0xffffffff


	//   ....[9]....
        /*0344*/ 	.word	0xffffffff


	//   ....[10]....
        /*0348*/ 	.word	0xffffffff


	//   ....[11]....
        /*034c*/ 	.word	0xffffffff


	//   ....[12]....
        /*0350*/ 	.word	0xffffffff


	//   ....[13]....
        /*0354*/ 	.word	0xffffffff


	//   ....[14]....
        /*0358*/ 	.word	0xffffffff


	//   ....[15]....
        /*035c*/ 	.word	0xffffffff


	//   ....[16]....
        /*0360*/ 	.word	0xffffffff


	//   ....[17]....
        /*0364*/ 	.word	0xffffffff


	//   ....[18]....
        /*0368*/ 	.word	0xffffffff


	//   ....[19]....
        /*036c*/ 	.word	0xffffffff


	//   ....[20]....
        /*0370*/ 	.word	0xffffffff


	//   ....[21]....
        /*0374*/ 	.word	0xffffffff


	//   ....[22]....
        /*0378*/ 	.word	0xffffffff


	//   ....[23]....
        /*037c*/ 	.word	0xffffffff


	//   ....[24]....
        /*0380*/ 	.word	0xffffffff


	//   ....[25]....
        /*0384*/ 	.word	0xffffffff


	//   ....[26]....
        /*0388*/ 	.word	0xffffffff


	//   ....[27]....
        /*038c*/ 	.word	0xffffffff


	//   ....[28]....
        /*0390*/ 	.word	0xffffffff


	//   ....[29]....
        /*0394*/ 	.word	0xffffffff


	//   ....[30]....
        /*0398*/ 	.word	0xffffffff


	//   ....[31]....
        /*039c*/ 	.word	0xffffffff


	//   ....[32]....
        /*03a0*/ 	.word	0xffffffff


	//   ....[33]....
        /*03a4*/ 	.word	0xffffffff


	//   ....[34]....
        /*03a8*/ 	.word	0xffffffff


	//   ....[35]....
        /*03ac*/ 	.word	0xffffffff


	//   ....[36]....
        /*03b0*/ 	.word	0xffffffff


	//   ....[37]....
        /*03b4*/ 	.word	0xffffffff


	//   ....[38]....
        /*03b8*/ 	.word	0xffffffff


	//   ....[39]....
        /*03bc*/ 	.word	0xffffffff


	//   ....[40]....
        /*03c0*/ 	.word	0xffffffff


	//   ....[41]....
        /*03c4*/ 	.word	0xffffffff


	//   ....[42]....
        /*03c8*/ 	.word	0xffffffff


	//   ....[43]....
        /*03cc*/ 	.word	0xffffffff


	//   ....[44]....
        /*03d0*/ 	.word	0xffffffff


	//   ....[45]....
        /*03d4*/ 	.word	0xffffffff


	//   ....[46]....
        /*03d8*/ 	.word	0xffffffff


	//   ....[47]....
        /*03dc*/ 	.word	0xffffffff


	//   ....[48]....
        /*03e0*/ 	.word	0xffffffff


	//   ....[49]....
        /*03e4*/ 	.word	0xffffffff


	//   ....[50]....
        /*03e8*/ 	.word	0xffffffff


	//   ....[51]....
        /*03ec*/ 	.word	0xffffffff


	//   ....[52]....
        /*03f0*/ 	.word	0xffffffff


	//   ....[53]....
        /*03f4*/ 	.word	0xffffffff


	//   ....[54]....
        /*03f8*/ 	.word	0xffffffff


	//   ....[55]....
        /*03fc*/ 	.word	0xffffffff


	//   ....[56]....
        /*0400*/ 	.word	0xffffffff


	//   ....[57]....
        /*0404*/ 	.word	0xffffffff


	//   ....[58]....
        /*0408*/ 	.word	0xffffffff


	//   ....[59]....
        /*040c*/ 	.word	0xffffffff


	//   ....[60]....
        /*0410*/ 	.word	0xffffffff


	//   ....[61]....
        /*0414*/ 	.word	0xffffffff


	//   ....[62]....
        /*0418*/ 	.word	0xffffffff


	//   ....[63]....
        /*041c*/ 	.word	0xffffffff


	//   ....[64]....
        /*0420*/ 	.word	0xffffffff


	//   ....[65]....
        /*0424*/ 	.word	0xffffffff


	//   ....[66]....
        /*0428*/ 	.word	0xffffffff


	//   ....[67]....
        /*042c*/ 	.word	0xffffffff


	//   ....[68]....
        /*0430*/ 	.word	0xffffffff


	//   ....[69]....
        /*0434*/ 	.word	0xffffffff


	//   ....[70]....
        /*0438*/ 	.word	0xffffffff


	//   ....[71]....
        /*043c*/ 	.word	0xffffffff


	//   ....[72]....
        /*0440*/ 	.word	0xffffffff


	//   ....[73]....
        /*0444*/ 	.word	0xffffffff


	//   ....[74]....
        /*0448*/ 	.word	0xffffffff


	//   ....[75]....
        /*044c*/ 	.word	0xffffffff


	//   ....[76]....
        /*0450*/ 	.word	0xffffffff


	//   ....[77]....
        /*0454*/ 	.word	0xffffffff


	//   ....[78]....
        /*0458*/ 	.word	0xffffffff


	//   ....[79]....
        /*045c*/ 	.word	0xffffffff


	//   ....[80]....
        /*0460*/ 	.word	0xffffffff


	//   ....[81]....
        /*0464*/ 	.word	0x0500000f


	//   ....[82]....
        /*0468*/ 	.word	0x0500000f


	//   ....[83]....
        /*046c*/ 	.word	0x0500000f


	//   ....[84]....
        /*0470*/ 	.word	0x0500000f


	//   ....[85]....
        /*0474*/ 	.word	0x0500000f


	//   ....[86]....
        /*0478*/ 	.word	0x0500000f


	//----- nvinfo : EIATTR_COOP_GROUP_INSTR_OFFSETS
	.align		4
.L_300:
        /*047c*/ 	.byte	0x04, 0x28
        /*047e*/ 	.short	(.L_302 - .L_301)


	//   ....[0]....
.L_301:
        /*0480*/ 	.word	0x00000060


	//   ....[1]....
        /*0484*/ 	.word	0x00000190


	//   ....[2]....
        /*0488*/ 	.word	0x00000220


	//   ....[3]....
        /*048c*/ 	.word	0x000003a0


	//   ....[4]....
        /*0490*/ 	.word	0x000005f0


	//   ....[5]....
        /*0494*/ 	.word	0x00000b40


	//   ....[6]....
        /*0498*/ 	.word	0x00002080


	//   ....[7]....
        /*049c*/ 	.word	0x000021d0


	//   ....[8]....
        /*04a0*/ 	.word	0x00002350


	//   ....[9]....
        /*04a4*/ 	.word	0x00002390


	//   ....[10]....
        /*04a8*/ 	.word	0x00002500


	//   ....[11]....
        /*04ac*/ 	.word	0x00002680


	//   ....[12]....
        /*04b0*/ 	.word	0x000026d0


	//   ....[13]....
        /*04b4*/ 	.word	0x00002710


	//   ....[14]....
        /*04b8*/ 	.word	0x00002780


	//   ....[15]....
        /*04bc*/ 	.word	0x00002790


	//   ....[16]....
        /*04c0*/ 	.word	0x000027c0


	//   ....[17]....
        /*04c4*/ 	.word	0x000027f0


	//   ....[18]....
        /*04c8*/ 	.word	0x00002820


	//   ....[19]....
        /*04cc*/ 	.word	0x000028c0


	//   ....[20]....
        /*04d0*/ 	.word	0x000028f0


	//   ....[21]....
        /*04d4*/ 	.word	0x000029b0


	//   ....[22]....
        /*04d8*/ 	.word	0x00002a20


	//   ....[23]....
        /*04dc*/ 	.word	0x00002b70


	//   ....[24]....
        /*04e0*/ 	.word	0x00002bd0


	//   ....[25]....
        /*04e4*/ 	.word	0x00002c50


	//   ....[26]....
        /*04e8*/ 	.word	0x00002c70


	//   ....[27]....
        /*04ec*/ 	.word	0x00002e00


	//   ....[28]....
        /*04f0*/ 	.word	0x00002e30


	//   ....[29]....
        /*04f4*/ 	.word	0x00002e90


	//   ....[30]....
        /*04f8*/ 	.word	0x00003060


	//   ....[31]....
        /*04fc*/ 	.word	0x000031a0


	//   ....[32]....
        /*0500*/ 	.word	0x000031b0


	//   ....[33]....
        /*0504*/ 	.word	0x000031d0


	//   ....[34]....
        /*0508*/ 	.word	0x000031f0


	//   ....[35]....
        /*050c*/ 	.word	0x00003210


	//   ....[36]....
        /*0510*/ 	.word	0x00003230


	//   ....[37]....
        /*0514*/ 	.word	0x00003240


	//   ....[38]....
        /*0518*/ 	.word	0x000032b0


	//   ....[39]....
        /*051c*/ 	.word	0x00003340


	//   ....[40]....
        /*0520*/ 	.word	0x00003380


	//   ....[41]....
        /*0524*/ 	.word	0x000033c0


	//   ....[42]....
        /*0528*/ 	.word	0x00003400


	//   ....[43]....
        /*052c*/ 	.word	0x000034d0


	//   ....[44]....
        /*0530*/ 	.word	0x00003530


	//   ....[45]....
        /*0534*/ 	.word	0x000036a0


	//   ....[46]....
        /*0538*/ 	.word	0x00003730


	//   ....[47]....
        /*053c*/ 	.word	0x000038b0


	//   ....[48]....
        /*0540*/ 	.word	0x000038f0


	//   ....[49]....
        /*0544*/ 	.word	0x00003940


	//   ....[50]....
        /*0548*/ 	.word	0x00003970


	//   ....[51]....
        /*054c*/ 	.word	0x00003980


	//   ....[52]....
        /*0550*/ 	.word	0x00003a30


	//   ....[53]....
        /*0554*/ 	.word	0x00003b80


	//   ....[54]....
        /*0558*/ 	.word	0x00003e40


	//   ....[55]....
        /*055c*/ 	.word	0x00003e50


	//   ....[56]....
        /*0560*/ 	.word	0x00003e80


	//   ....[57]....
        /*0564*/ 	.word	0x00003e90


	//   ....[58]....
        /*0568*/ 	.word	0x00003eb0


	//   ....[59]....
        /*056c*/ 	.word	0x00003ec0


	//   ....[60]....
        /*0570*/ 	.word	0x00003ee0


	//   ....[61]....
        /*0574*/ 	.word	0x00003ef0


	//   ....[62]....
        /*0578*/ 	.word	0x000042a0


	//   ....[63]....
        /*057c*/ 	.word	0x000042b0


	//   ....[64]....
        /*0580*/ 	.word	0x000042c0


	//   ....[65]....
        /*0584*/ 	.word	0x000042d0


	//   ....[66]....
        /*0588*/ 	.word	0x000042e0


	//   ....[67]....
        /*058c*/ 	.word	0x00004300


	//   ....[68]....
        /*0590*/ 	.word	0x00004320


	//   ....[69]....
        /*0594*/ 	.word	0x000043a0


	//   ....[70]....
        /*0598*/ 	.word	0x000063e0


	//   ....[71]....
        /*059c*/ 	.word	0x00006580


	//   ....[72]....
        /*05a0*/ 	.word	0x000067d0


	//   ....[73]....
        /*05a4*/ 	.word	0x00006970


	//   ....[74]....
        /*05a8*/ 	.word	0x00006a90


	//   ....[75]....
        /*05ac*/ 	.word	0x00006f90


	//   ....[76]....
        /*05b0*/ 	.word	0x00007220


	//   ....[77]....
        /*05b4*/ 	.word	0x00007460


	//   ....[78]....
        /*05b8*/ 	.word	0x00007690


	//   ....[79]....
        /*05bc*/ 	.word	0x00007940


	//   ....[80]....
        /*05c0*/ 	.word	0x00007c70


	//   ....[81]....
        /*05c4*/ 	.word	0x000096f0


	//   ....[82]....
        /*05c8*/ 	.word	0x00009840


	//   ....[83]....
        /*05cc*/ 	.word	0x000098b0


	//   ....[84]....
        /*05d0*/ 	.word	0x00009920


	//   ....[85]....
        /*05d4*/ 	.word	0x00009990


	//   ....[86]....
        /*05d8*/ 	.word	0x00009a00


	//----- nvinfo : EIATTR_REG_RECONFIG
	.align		4
.L_302:
        /*05dc*/ 	.byte	0x01, 0x54
	.zero		2


	//----- nvinfo : EIATTR_SYSCALL_OFFSETS
	.align		4
        /*05e0*/ 	.byte	0x04, 0x46
        /*05e2*/ 	.short	(.L_304 - .L_303)


	//   ....[0]....
.L_303:
        /*05e4*/ 	.word	0x000007a0


	//   ....[1]....
        /*05e8*/ 	.word	0x00000890


	//   ....[2]....
        /*05ec*/ 	.word	0x000009f0


	//   ....[3]....
        /*05f0*/ 	.word	0x00000ae0


	//----- nvinfo : EIATTR_MBARRIER_INSTR_OFFSETS
	.align		4
.L_304:
        /*05f4*/ 	.byte	0x04, 0x39
        /*05f6*/ 	.short	(.L_306 - .L_305)


	//   ....[0]....
.L_305:
        /*05f8*/ 	.word	0x00000260
        /*05fc*/ 	.word	0x000000ff
        /*0600*/ 	.word	0x00030c00
        /*0604*/ 	.short	0x0100
        /*0606*/ 	.byte	0x06
	.zero		1


	//   ....[1]....
        /*0608*/ 	.word	0x00000350
        /*060c*/ 	.word	0x000000ff
        /*0610*/ 	.word	0x00030c10
        /*0614*/ 	.short	0x0100
        /*0616*/ 	.byte	0x08
	.zero		1


	//   ....[2]....
        /*0618*/ 	.word	0x00000360
        /*061c*/ 	.word	0x000000ff
        /*0620*/ 	.word	0x00030c20
        /*0624*/ 	.short	0x0100
        /*0626*/ 	.byte	0x08
	.zero		1


	//   ....[3]....
        /*0628*/ 	.word	0x00000370
        /*062c*/ 	.word	0x000000ff
        /*0630*/ 	.word	0x00030c18
        /*0634*/ 	.short	0x0100
        /*0636*/ 	.byte	0x08
	.zero		1


	//   ....[4]....
        /*0638*/ 	.word	0x00000380
        /*063c*/ 	.word	0x000000ff
        /*0640*/ 	.word	0x00030c28
        /*0644*/ 	.short	0x0100
        /*0646*/ 	.byte	0x08
	.zero		1


	//   ....[5]....
        /*0648*/ 	.word	0x000004b0
        /*064c*/ 	.word	0x000000ff
        /*0650*/ 	.word	0x00030c30
        /*0654*/ 	.short	0x0100
        /*0656*/ 	.byte	0x08
	.zero		1


	//   ....[6]....
        /*0658*/ 	.word	0x000004c0
        /*065c*/ 	.word	0x000000ff
        /*0660*/ 	.word	0x00030c40
        /*0664*/ 	.short	0x0100
        /*0666*/ 	.byte	0x08
	.zero		1


	//   ....[7]....
        /*0668*/ 	.word	0x000004d0
        /*066c*/ 	.word	0x000000ff
        /*0670*/ 	.word	0x00030c38
        /*0674*/ 	.short	0x0100
        /*0676*/ 	.byte	0x08
	.zero		1


	//   ....[8]....
        /*0678*/ 	.word	0x000004e0
        /*067c*/ 	.word	0x000000ff
        /*0680*/ 	.word	0x00030c48
        /*0684*/ 	.short	0x0100
        /*0686*/ 	.byte	0x08
	.zero		1


	//   ....[9]....
        /*0688*/ 	.word	0x00000b70
        /*068c*/ 	.word	0x00000002
        /*0690*/ 	.word	0x00030c00
        /*0694*/ 	.short	0x010a
        /*0696*/ 	.byte	0x3f
	.zero		1


	//   ....[10]....
        /*0698*/ 	.word	0x00000bc0
        /*069c*/ 	.word	0x00000002
        /*06a0*/ 	.word	0x00030c00
        /*06a4*/ 	.short	0x010a
        /*06a6*/ 	.byte	0x3f
	.zero		1


	//   ....[11]....
        /*06a8*/ 	.word	0x000016b0
        /*06ac*/ 	.word	0x00000015
        /*06b0*/ 	.word	0x00030c10
        /*06b4*/ 	.short	0x010a
        /*06b6*/ 	.byte	0x3f
	.zero		1


	//   ....[12]....
        /*06b8*/ 	.word	0x00001720
        /*06bc*/ 	.word	0x00000015
        /*06c0*/ 	.word	0x00030c10
        /*06c4*/ 	.short	0x010a
        /*06c6*/ 	.byte	0x3f
	.zero		1


	//   ....[13]....
        /*06c8*/ 	.word	0x00001b40
        /*06cc*/ 	.word	0x00000015
        /*06d0*/ 	.word	0x00030c30
        /*06d4*/ 	.short	0x010a
        /*06d6*/ 	.byte	0x3f
	.zero		1


	//   ....[14]....
        /*06d8*/ 	.word	0x00001b80
        /*06dc*/ 	.word	0x00000015
        /*06e0*/ 	.word	0x00030c30
        /*06e4*/ 	.short	0x010a
        /*06e6*/ 	.byte	0x3f
	.zero		1


	//   ....[15]....
        /*06e8*/ 	.word	0x00005850
        /*06ec*/ 	.word	0x00000003
        /*06f0*/ 	.word	0x00000000
        /*06f4*/ 	.short	0x0101
        /*06f6*/ 	.byte	0x3f
	.zero		1


	//   ....[16]....
        /*06f8*/ 	.word	0x00005c90
        /*06fc*/ 	.word	0x00000003
        /*0700*/ 	.word	0x00000000
        /*0704*/ 	.short	0x0101
        /*0706*/ 	.byte	0x3f
	.zero		1


	//   ....[17]....
        /*0708*/ 	.word	0x000080e0
        /*070c*/ 	.word	0x0000000b
        /*0710*/ 	.word	0x00030c20
        /*0714*/ 	.short	0x010a
        /*0716*/ 	.byte	0x3f
	.zero		1


	//   ....[18]....
        /*0718*/ 	.word	0x000085b0
        /*071c*/ 	.word	0x0000000b
        /*0720*/ 	.word	0x00030c40
        /*0724*/ 	.short	0x010a
        /*0726*/ 	.byte	0x3f
	.zero		1


	//   ....[19]....
        /*0728*/ 	.word	0x000087e0
        /*072c*/ 	.word	0x0000000b
        /*0730*/ 	.word	0x00030c28
        /*0734*/ 	.short	0x010a
        /*0736*/ 	.byte	0x3f
	.zero		1


	//   ....[20]....
        /*0738*/ 	.word	0x00008980
        /*073c*/ 	.word	0x0000000b
        /*0740*/ 	.word	0x00030c48
        /*0744*/ 	.short	0x010a
        /*0746*/ 	.byte	0x3f
	.zero		1


	//   ....[21]....
        /*0748*/ 	.word	0x00008b90
        /*074c*/ 	.word	0x0000000b
        /*0750*/ 	.word	0x00030c20
        /*0754*/ 	.short	0x010a
        /*0756*/ 	.byte	0x3f
	.zero		1


	//   ....[22]....
        /*0758*/ 	.word	0x00008da0
        /*075c*/ 	.word	0x0000000b
        /*0760*/ 	.word	0x00030c40
        /*0764*/ 	.short	0x010a
        /*0766*/ 	.byte	0x3f
	.zero		1


	//   ....[23]....
        /*0768*/ 	.word	0x00008fa0
        /*076c*/ 	.word	0x0000000b
        /*0770*/ 	.word	0x00030c28
        /*0774*/ 	.short	0x010a
        /*0776*/ 	.byte	0x3f
	.zero		1


	//   ....[24]....
        /*0778*/ 	.word	0x000091a0
        /*077c*/ 	.word	0x0000000d
        /*0780*/ 	.word	0x00030c40
        /*0784*/ 	.short	0x010a
        /*0786*/ 	.byte	0x3f
	.zero		1


	//   ....[25]....
        /*0788*/ 	.word	0x00009560
        /*078c*/ 	.word	0x00000006
        /*0790*/ 	.word	0x00000000
        /*0794*/ 	.short	0x010a
        /*0796*/ 	.byte	0x3f
	.zero		1


	//   ....[26]....
        /*0798*/ 	.word	0x000095c0
        /*079c*/ 	.word	0x00000003
        /*07a0*/ 	.word	0x00000000
        /*07a4*/ 	.short	0x010a
        /*07a6*/ 	.byte	0x3f
	.zero		1


	//   ....[27]....
        /*07a8*/ 	.word	0x00009620
        /*07ac*/ 	.word	0x00000000
        /*07b0*/ 	.word	0x00000000
        /*07b4*/ 	.short	0x010a
        /*07b6*/ 	.byte	0x3f
	.zero		1


	//   ....[28]....
        /*07b8*/ 	.word	0x00009650
        /*07bc*/ 	.word	0x00000003
        /*07c0*/ 	.word	0x00000000
        /*07c4*/ 	.short	0x010a
        /*07c6*/ 	.byte	0x3f
	.zero		1


	//   ....[29]....
        /*07c8*/ 	.word	0x00009720
        /*07cc*/ 	.word	0x00000002
        /*07d0*/ 	.word	0x00030c00
        /*07d4*/ 	.short	0x010a
        /*07d6*/ 	.byte	0x3f
	.zero		1


	//   ....[30]....
        /*07d8*/ 	.word	0x00009770
        /*07dc*/ 	.word	0x00000015
        /*07e0*/ 	.word	0x00030c10
        /*07e4*/ 	.short	0x010a
        /*07e6*/ 	.byte	0x3f
	.zero		1


	//   ....[31]....
        /*07e8*/ 	.word	0x000097c0
        /*07ec*/ 	.word	0x00000015
        /*07f0*/ 	.word	0x00030c30
        /*07f4*/ 	.short	0x010a
        /*07f6*/ 	.byte	0x3f
	.zero		1


	//   ....[32]....
        /*07f8*/ 	.word	0x00009a40
        /*07fc*/ 	.word	0x0000000b
        /*0800*/ 	.word	0x00030c20
        /*0804*/ 	.short	0x010a
        /*0806*/ 	.byte	0x3f
	.zero		1


	//   ....[33]....
        /*0808*/ 	.word	0x00009a90
        /*080c*/ 	.word	0x0000000b
        /*0810*/ 	.word	0x00030c40
        /*0814*/ 	.short	0x010a
        /*0816*/ 	.byte	0x3f
	.zero		1


	//   ....[34]....
        /*0818*/ 	.word	0x00009ae0
        /*081c*/ 	.word	0x0000000b
        /*0820*/ 	.word	0x00030c28
        /*0824*/ 	.short	0x010a
        /*0826*/ 	.byte	0x3f
	.zero		1


	//   ....[35]....
        /*0828*/ 	.word	0x00009b30
        /*082c*/ 	.word	0x0000000b
        /*0830*/ 	.word	0x00030c48
        /*0834*/ 	.short	0x010a
        /*0836*/ 	.byte	0x3f
	.zero		1


	//   ....[36]....
        /*0838*/ 	.word	0x00009b90
        /*083c*/ 	.word	0x0000000b
        /*0840*/ 	.word	0x00030c20
        /*0844*/ 	.short	0x010a
        /*0846*/ 	.byte	0x3f
	.zero		1


	//   ....[37]....
        /*0848*/ 	.word	0x00009be0
        /*084c*/ 	.word	0x0000000b
        /*0850*/ 	.word	0x00030c40
        /*0854*/ 	.short	0x010a
        /*0856*/ 	.byte	0x3f
	.zero		1


	//   ....[38]....
        /*0858*/ 	.word	0x00009c30
        /*085c*/ 	.word	0x0000000b
        /*0860*/ 	.word	0x00030c28
        /*0864*/ 	.short	0x010a
        /*0866*/ 	.byte	0x3f
	.zero		1


	//   ....[39]....
        /*0868*/ 	.word	0x00009c80
        /*086c*/ 	.word	0x0000000d
        /*0870*/ 	.word	0x00030c40
        /*0874*/ 	.short	0x010a
        /*0876*/ 	.byte	0x3f
	.zero		1


	//   ....[40]....
        /*0878*/ 	.word	0x00009d60
        /*087c*/ 	.word	0x00000006
        /*0880*/ 	.word	0x00000000
        /*0884*/ 	.short	0x010a
        /*0886*/ 	.byte	0x3f
	.zero		1


	//   ....[41]....
        /*0888*/ 	.word	0x00009db0
        /*088c*/ 	.word	0x00000003
        /*0890*/ 	.word	0x00000000
        /*0894*/ 	.short	0x010a
        /*0896*/ 	.byte	0x3f
	.zero		1


	//   ....[42]....
        /*0898*/ 	.word	0x00009e00
        /*089c*/ 	.word	0x00000000
        /*08a0*/ 	.word	0x00000000
        /*08a4*/ 	.short	0x010a
        /*08a6*/ 	.byte	0x3f
	.zero		1


	//----- nvinfo : EIATTR_NUM_MBARRIERS
	.align		4
.L_306:
        /*08a8*/ 	.byte	0x03, 0x38
        /*08aa*/ 	.short	0x0009


	//----- nvinfo : EIATTR_EXIT_INSTR_OFFSETS
	.align		4
        /*08ac*/ 	.byte	0x04, 0x1c
        /*08ae*/ 	.short	(.L_308 - .L_307)


	//   ....[0]....
.L_307:
        /*08b0*/ 	.word	0x000096a0


	//----- nvinfo : EIATTR_MAX_THREADS
	.align		4
.L_308:
        /*08b4*/ 	.byte	0x04, 0x05
        /*08b6*/ 	.short	(.L_310 - .L_309)
.L_309:
        /*08b8*/ 	.word	0x00000180
        /*08bc*/ 	.word	0x00000001
        /*08c0*/ 	.word	0x00000001


	//----- nvinfo : EIATTR_CRS_STACK_SIZE
	.align		4
.L_310:
        /*08c4*/ 	.byte	0x04, 0x1e
        /*08c6*/ 	.short	(.L_312 - .L_311)
.L_311:
        /*08c8*/ 	.word	0x00000000


	//----- nvinfo : EIATTR_CBANK_PARAM_SIZE
	.align		4
.L_312:
        /*08cc*/ 	.byte	0x03, 0x19
        /*08ce*/ 	.short	0x06f0


	//----- nvinfo : EIATTR_PARAM_CBANK
	.align		4
        /*08d0*/ 	.byte	0x04, 0x0a
        /*08d2*/ 	.short	(.L_314 - .L_313)
	.align		4
.L_313:
        /*08d4*/ 	.word	index@(.nv.constant0._ZN7cutlass13device_kernelIN5flash11enable_sm90INS1_16FlashAttnBwdSm90INS1_25CollectiveMainloopBwdSm90ILi2ELi2ELi2EN4cute5tupleIJNS5_1CILi1EEES8_S8_EEENS6_IJNS7_ILi128EEESA_NS7_ILi64EEEEEENS_6half_tEfNS_4arch4Sm90ELb0ELb0ELb1ELb0ELb1ELb1ELb0ELb0ELi2ELi1ELi2ELi2ELb0EEENS1_24CollectiveEpilogueBwdGQAISC_fSF_Li256ELb0ELb1EEENS1_19SingleTileSchedulerILb0ELb0ELb0ELi128EEEEEEEEEvNT_6ParamsE)
        /*08d8*/ 	.short	0x0210
        /*08da*/ 	.short	0x06f0


	//----- nvinfo : EIATTR_SW_WAR
	.align		4
.L_314:
        /*08dc*/ 	.byte	0x04, 0x36
        /*08de*/ 	.short	(.L_316 - .L_315)
.L_315:
        /*08e0*/ 	.word	0x00000008
.L_316:


//--------------------- .nv.info._ZN7cutlass13device_kernelIN5flash11enable_sm90INS1_16FlashAttnBwdSm90INS1_25CollectiveMainloopBwdSm90ILi2ELi2ELi2EN4cute5tupleIJNS5_1CILi1EEES8_S8_EEENS6_IJNS7_ILi128EEESA_NS7_ILi64EEEEEENS_6half_tEfNS_4arch4Sm90ELb0ELb0ELb1ELb1ELb0ELb1ELb0ELb0ELi2ELi1ELi2ELi2ELb0EEENS1_21CollectiveEpilogueBwdISC_SD_SF_Li256ELb1ELb0ELi1EEENS1_19SingleTileSchedulerILb1ELb0ELb0ELi128EEEEEEEEEvNT_6ParamsE --------------------------
	.section	.nv.info._ZN7cutlass13device_kernelIN5flash11enable_sm90INS1_16FlashAttnBwdSm90INS1_25CollectiveMainloopBwdSm90ILi2ELi2ELi2EN4cute5tupleIJNS5_1CILi1EEES8_S8_EEENS6_IJNS7_ILi128EEESA_NS7_ILi64EEEEEENS_6half_tEfNS_4arch4Sm90ELb0ELb0ELb1ELb1ELb0ELb1ELb0ELb0ELi2ELi1ELi2ELi2ELb0EEENS1_21CollectiveEpilogueBwdISC_SD_SF_Li256ELb1ELb0ELi1EEENS1_19SingleTileSchedulerILb1ELb0ELb0ELi128EEEEEEEEEvNT_6ParamsE,"",@"SHT_CUDA_INFO"
	.sectionflags	@""
	.align	4


	//----- nvinfo : EIATTR_CUDA_API_VERSION
	.align		4
        /*0000*/ 	.byte	0x04, 0x37
        /*0002*/ 	.short	(.L_318 - .L_317)
.L_317:
        /*0004*/ 	.word	0x00000082


	//----- nvinfo : EIATTR_KPARAM_INFO
	.align		4
.L_318:
        /*0008*/ 	.byte	0x04, 0x17
        /*000a*/ 	.short	(.L_320 - .L_319)
.L_319:
        /*000c*/ 	.word	0x00000000
        /*0010*/ 	.short	0x0000
        /*0012*/ 	.short	0x0070
        /*0014*/ 	.byte	0x00, 0xf0, 0x01, 0x1a


	//----- nvinfo : EIATTR_SPARSE_MMA_MASK
	.align		4
.L_320:
        /*0018*/ 	.byte	0x03, 0x50
        /*001a*/ 	.short	0x0000


	//----- nvinfo : EIATTR_MAXREG_COUNT
	.align		4
        /*001c*/ 	.byte	0x03, 0x1b
        /*001e*/ 	.short	0x00a8


	//----- nvinfo : EIATTR_NUM_BARRIERS
	.align		4
        /*0020*/ 	.byte	0x02, 0x4c
        /*0022*/ 	.byte	0x10
	.zero		1


	//----- nvinfo : EIATTR_EXTERNS
	.align		4
        /*0024*/ 	.byte	0x04, 0x0f
        /*0026*/ 	.short	(.L_322 - .L_321)


	//   ....[0]....
	.align		4
.L_321:
        /*0028*/ 	.word	index@(__assertfail)


	//----- nvinfo : EIATTR_ANNOTATIONS
	.align		4
.L_322:
        /*002c*/ 	.byte	0x04, 0x55
        /*002e*/ 	.short	(.L_324 - .L_323)


	//   ....[0]....
.L_323:
        /* <DEDUP_REMOVED lines=23> */


	//----- nvinfo : EIATTR_MERCURY_ISA_VERSION
	.align		4
.L_324:
        /*0190*/ 	.byte	0x03, 0x5f
        /*0192*/ 	.short	0x0101


	//----- nvinfo : EIATTR_INT_WARP_WIDE_INSTR_OFFSETS
	.align		4
        /*0194*/ 	.byte	0x04, 0x31
        /*0196*/ 	.short	(.L_326 - .L_325)


	//   ....[0]....
.L_325:
        /*0198*/ 	.word	0x00000180


	//   ....[1]....
        /*019c*/ 	.word	0x00000240


	//   ....[2]....
        /*01a0*/ 	.word	0x000090e0


	//----- nvinfo : EIATTR_COOP_GROUP_MASK_REGIDS
	.align		4
.L_326:
        /*01a4*/ 	.byte	0x04, 0x29
        /*01a6*/ 	.short	(.L_328 - .L_327)


	//   ....[0]....
.L_327:
        /*01a8*/ 	.word	0xffffffff


	//   ....[1]....
        /*01ac*/ 	.word	0xffffffff


	//   ....[2]....
        /*01b0*/ 	.word	0xffffffff


	//   ....[3]....
        /*01b4*/ 	.word	0xffffffff


	//   ....[4]....
        /*01b8*/ 	.word	0xffffffff


	//   ....[5]....
        /*01bc*/ 	.word	0xffffffff


	//   ....[6]....
        /*01c0*/ 	.word	0xffffffff


	//   ....[7]....
        /*01c4*/ 	.word	0xffffffff


	//   ....[8]....
        /*01c8*/ 	.word	0xffffffff


	//   ....[9]....
        /*01cc*/ 	.word	0xffffffff


	//   ....[10]....
        /*01d0*/ 	.word	0xffffffff


	//   ....[11]....
        /*01d4*/ 	.word	0xffffffff


	//   ....[12]....
        /*01d8*/ 	.word	0xffffffff


	//   ....[13]....
        /*01dc*/ 	.word	0xffffffff


	//   ....[14]....
        /*01e0*/ 	.word	0xffffffff


	//   ....[15]....
        /*01e4*/ 	.word	0xffffffff


	//   ....[16]....
        /*01e8*/ 	.word	0xffffffff


	//   ....[17]....
        /*01ec*/ 	.word	0xffffffff


	//   ....[18]....
        /*01f0*/ 	.word	0xffffffff


	//   ....[19]....
        /*01f4*/ 	.word	0xffffffff


	//   ....[20]....
        /*01f8*/ 	.word	0xffffffff


	//   ....[21]....
        /*01fc*/ 	.word	0xffffffff


	//   ....[22]....
        /*0200*/ 	.word	0xffffffff


	//   ....[23]....
        /*0204*/ 	.word	0xffffffff


	//   ....[24]....
        /*0208*/ 	.word	0xffffffff


	//   ....[25]....
        /*020c*/ 	.word	0xffffffff


	//   ....[26]....
        /*0210*/ 	.word	0xffffffff


	//   ....[27]....
        /*0214*/ 	.word	0xffffffff


	//   ....[28]....
        /*0218*/ 	.word	0xffffffff


	//   ....[29]....
        /*021c*/ 	.word	0xffffffff


	//   ....[30]....
        /*0220*/ 	.word	0xffffffff


	//   ....[31]....
        /*0224*/ 	.word	0xffffffff


	//   ....[32]....
        /*0228*/ 	.word	0xffffffff


	//   ....[33]....
        /*022c*/ 	.word	0xffffffff


	//   ....[34]....
        /*0230*/ 	.word	0xffffffff


	//   ....[35]....
        /*0234*/ 	.word	0xffffffff


	//   ....[36]....
        /*0238*/ 	.word	0xffffffff


	//   ....[37]....
        /*023c*/ 	.word	0xffffffff


	//   ....[38]....
        /*0240*/ 	.word	0xffffffff


	//   ....[39]....
        /*0244*/ 	.word	0xffffffff


	//   ....[40]....
        /*0248*/ 	.word	0xffffffff


	//   ....[41]....
        /*024c*/ 	.word	0xffffffff


	//   ....[42]....
        /*0250*/ 	.word	0xffffffff


	//   ....[43]....
        /*0254*/ 	.word	0xffffffff


	//   ....[44]....
        /*0258*/ 	.word	0xffffffff


	//   ....[45]....
        /*025c*/ 	.word	0xffffffff


	//   ....[46]....
        /*0260*/ 	.word	0xffffffff


	//   ....[47]....
        /*0264*/ 	.word	0xffffffff


	//   ....[48]....
        /*0268*/ 	.word	0xffffffff


	//   ....[49]....
        /*026c*/ 	.word	0xffffffff


	//   ....[50]....
        /*0270*/ 	.word	0xffffffff


	//   ....[51]....
        /*0274*/ 	.word	0xffffffff


	//   ....[52]....
        /*0278*/ 	.word	0xffffffff


	//   ....[53]....
        /*027c*/ 	.word	0xffffffff


	//   ....[54]....
        /*0280*/ 	.word	0xffffffff


	//   ....[55]....
        /*0284*/ 	.word	0xffffffff


	//   ....[56]....
        /*0288*/ 	.word	0xffffffff


	//   ....[57]....
        /*028c*/ 	.word	0xffffffff


	//   ....[58]....
        /*0290*/ 	.word	0xffffffff


	//   ....[59]....
        /*0294*/ 	.word	0xffffffff


	//   ....[60]....
        /*0298*/ 	.word	0xffffffff


	//   ....[61]....
        /*029c*/ 	.word	0xffffffff


	//   ....[62]....
        /*02a0*/ 	.word	0xffffffff


	//   ....[63]....
        /*02a4*/ 	.word	0xffffffff


	//   ....[64]....
        /*02a8*/ 	.word	0xffffffff


	//   ....[65]....
        /*02ac*/ 	.word	0xffffffff


	//   ....[66]....
        /*02b0*/ 	.word	0xffffffff


	//   ....[67]....
        /*02b4*/ 	.word	0xffffffff


	//   ....[68]....
        /*02b8*/ 	.word	0xffffffff


	//   ....[69]....
        /*02bc*/ 	.word	0xffffffff


	//   ....[70]....
        /*02c0*/ 	.word	0xffffffff


	//   ....[71]....
        /*02c4*/ 	.word	0x0500000f


	//----- nvinfo : EIATTR_COOP_GROUP_INSTR_OFFSETS
	.align		4
.L_328:
        /*02c8*/ 	.byte	0x04, 0x28
        /*02ca*/ 	.short	(.L_330 - .L_329)


	//   ....[0]....
.L_329:
        /*02cc*/ 	.word	0x00000060


	//   ....[1]....
        /*02d0*/ 	.word	0x00000190


	//   ....[2]....
        /*02d4*/ 	.word	0x00000220


	//   ....[3]....
        /*02d8*/ 	.word	0x000003a0


	//   ....[4]....
        /*02dc*/ 	.word	0x00000610


	//   ....[5]....
        /*02e0*/ 	.word	0x00001170


	//   ....[6]....
        /*02e4*/ 	.word	0x000021d0


	//   ....[7]....
        /*02e8*/ 	.word	0x000022d0


	//   ....[8]....
        /*02ec*/ 	.word	0x00002410


	//   ....[9]....
        /*02f0*/ 	.word	0x00002590


	//   ....[10]....
        /*02f4*/ 	.word	0x000026f0


	//   ....[11]....
        /*02f8*/ 	.word	0x00002730


	//   ....[12]....
        /*02fc*/ 	.word	0x00002790


	//   ....[13]....
        /*0300*/ 	.word	0x000027d0


	//   ....[14]....
        /*0304*/ 	.word	0x000027e0


	//   ....[15]....
        /*0308*/ 	.word	0x00002820


	//   ....[16]....
        /*030c*/ 	.word	0x00002900


	//   ....[17]....
        /*0310*/ 	.word	0x000029c0


	//   ....[18]....
        /*0314*/ 	.word	0x00002f10


	//   ....[19]....
        /*0318*/ 	.word	0x00002f20


	//   ....[20]....
        /*031c*/ 	.word	0x00002f40


	//   ....[21]....
        /*0320*/ 	.word	0x00002f50


	//   ....[22]....
        /*0324*/ 	.word	0x00002f70


	//   ....[23]....
        /*0328*/ 	.word	0x00002f80


	//   ....[24]....
        /*032c*/ 	.word	0x00002fd0


	//   ....[25]....
        /*0330*/ 	.word	0x00003130


	//   ....[26]....
        /*0334*/ 	.word	0x00003230


	//   ....[27]....
        /*0338*/ 	.word	0x00003290


	//   ....[28]....
        /*033c*/ 	.word	0x000032e0


	//   ....[29]....
        /*0340*/ 	.word	0x00003370


	//   ....[30]....
        /*0344*/ 	.word	0x00003570


	//   ....[31]....
        /*0348*/ 	.word	0x000035e0


	//   ....[32]....
        /*034c*/ 	.word	0x00003640


	//   ....[33]....
        /*0350*/ 	.word	0x00003680


	//   ....[34]....
        /*0354*/ 	.word	0x000036c0


	//   ....[35]....
        /*0358*/ 	.word	0x00003700


	//   ....[36]....
        /*035c*/ 	.word	0x00003740


	//   ....[37]....
        /*0360*/ 	.word	0x00003780


	//   ....[38]....
        /*0364*/ 	.word	0x000037f0


	//   ....[39]....
        /*0368*/ 	.word	0x00003830


	//   ....[40]....
        /*036c*/ 	.word	0x000038f0


	//   ....[41]....
        /*0370*/ 	.word	0x00003930


	//   ....[42]....
        /*0374*/ 	.word	0x00003970


	//   ....[43]....
        /*0378*/ 	.word	0x000039f0


	//   ....[44]....
        /*037c*/ 	.word	0x00003a40


	//   ....[45]....
        /*0380*/ 	.word	0x00003bb0


	//   ....[46]....
        /*0384*/ 	.word	0x00003c30


	//   ....[47]....
        /*0388*/ 	.word	0x00003c70


	//   ....[48]....
        /*038c*/ 	.word	0x00003cc0


	//   ....[49]....
        /*0390*/ 	.word	0x00003d30


	//   ....[50]....
        /*0394*/ 	.word	0x00003d80


	//   ....[51]....
        /*0398*/ 	.word	0x00003ec0


	//   ....[52]....
        /*039c*/ 	.word	0x00003f00


	//   ....[53]....
        /*03a0*/ 	.word	0x00004030


	//   ....[54]....
        /*03a4*/ 	.word	0x00004070


	//   ....[55]....
        /*03a8*/ 	.word	0x000040b0


	//   ....[56]....
        /*03ac*/ 	.word	0x000040f0


	//   ....[57]....
        /*03b0*/ 	.word	0x00004100


	//   ....[58]....
        /*03b4*/ 	.word	0x00004150


	//   ....[59]....
        /*03b8*/ 	.word	0x000041a0


	//   ....[60]....
        /*03bc*/ 	.word	0x00004270


	//   ....[61]....
        /*03c0*/ 	.word	0x00004300


	//   ....[62]....
        /*03c4*/ 	.word	0x000045d0


	//   ....[63]....
        /*03c8*/ 	.word	0x000045f0


	//   ....[64]....
        /*03cc*/ 	.word	0x00004600


	//   ....[65]....
        /*03d0*/ 	.word	0x00004610


	//   ....[66]....
        /*03d4*/ 	.word	0x00004620


	//   ....[67]....
        /*03d8*/ 	.word	0x00004660


	//   ....[68]....
        /*03dc*/ 	.word	0x00004690


	//   ....[69]....
        /*03e0*/ 	.word	0x000046b0


	//   ....[70]....
        /*03e4*/ 	.word	0x00007e40


	//   ....[71]....
        /*03e8*/ 	.word	0x0000ac50


	//----- nvinfo : EIATTR_REG_RECONFIG
	.align		4
.L_330:
        /*03ec*/ 	.byte	0x01, 0x54
	.zero		2


	//----- nvinfo : EIATTR_SYSCALL_OFFSETS
	.align		4
        /*03f0*/ 	.byte	0x04, 0x46
        /*03f2*/ 	.short	(.L_332 - .L_331)


	//   ....[0]....
.L_331:
        /*03f4*/ 	.word	0x00000dd0


	//   ....[1]....
        /*03f8*/ 	.word	0x00000ec0


	//   ....[2]....
        /*03fc*/ 	.word	0x00001020


	//   ....[3]....
        /*0400*/ 	.word	0x00001110


	//----- nvinfo : EIATTR_MBARRIER_INSTR_OFFSETS
	.align		4
.L_332:
        /*0404*/ 	.byte	0x04, 0x39
        /*0406*/ 	.short	(.L_334 - .L_333)


	//   ....[0]....
.L_333:
        /*0408*/ 	.word	0x00000260
        /*040c*/ 	.word	0x000000ff
        /*0410*/ 	.word	0x00030c00
        /*0414*/ 	.short	0x0100
        /*0416*/ 	.byte	0x06
	.zero		1


	//   ....[1]....
        /*0418*/ 	.word	0x00000350
        /*041c*/ 	.word	0x000000ff
        /*0420*/ 	.word	0x00030c10
        /*0424*/ 	.short	0x0100
        /*0426*/ 	.byte	0x08
	.zero		1


	//   ....[2]....
        /*0428*/ 	.word	0x00000360
        /*042c*/ 	.word	0x000000ff
        /*0430*/ 	.word	0x00030c20
        /*0434*/ 	.short	0x0100
        /*0436*/ 	.byte	0x08
	.zero		1


	//   ....[3]....
        /*0438*/ 	.word	0x00000370
        /*043c*/ 	.word	0x000000ff
        /*0440*/ 	.word	0x00030c18
        /*0444*/ 	.short	0x0100
        /*0446*/ 	.byte	0x08
	.zero		1


	//   ....[4]....
        /*0448*/ 	.word	0x00000380
        /*044c*/ 	.word	0x000000ff
        /*0450*/ 	.word	0x00030c28
        /*0454*/ 	.short	0x0100
        /*0456*/ 	.byte	0x08
	.zero		1


	//   ....[5]....
        /*0458*/ 	.word	0x000004b0
        /*045c*/ 	.word	0x000000ff
        /*0460*/ 	.word	0x00030c30
        /*0464*/ 	.short	0x0100
        /*0466*/ 	.byte	0x08
	.zero		1


	//   ....[6]....
        /*0468*/ 	.word	0x000004c0
        /*046c*/ 	.word	0x000000ff
        /*0470*/ 	.word	0x00030c40
        /*0474*/ 	.short	0x0100
        /*0476*/ 	.byte	0x08
	.zero		1


	//   ....[7]....
        /*0478*/ 	.word	0x000004d0
        /*047c*/ 	.word	0x000000ff
        /*0480*/ 	.word	0x00030c38
        /*0484*/ 	.short	0x0100
        /*0486*/ 	.byte	0x08
	.zero		1


	//   ....[8]....
        /*0488*/ 	.word	0x000004e0
        /*048c*/ 	.word	0x000000ff
        /*0490*/ 	.word	0x00030c48
        /*0494*/ 	.short	0x0100
        /*0496*/ 	.byte	0x08
	.zero		1


	//   ....[9]....
        /*0498*/ 	.word	0x000011c0
        /*049c*/ 	.word	0x00000002
        /*04a0*/ 	.word	0x00030c00
        /*04a4*/ 	.short	0x010a
        /*04a6*/ 	.byte	0x3f
	.zero		1


	//   ....[10]....
        /*04a8*/ 	.word	0x00001340
        /*04ac*/ 	.word	0x00000002
        /*04b0*/ 	.word	0x00030c00
        /*04b4*/ 	.short	0x010a
        /*04b6*/ 	.byte	0x3f
	.zero		1


	//   ....[11]....
        /*04b8*/ 	.word	0x00001aa0
        /*04bc*/ 	.word	0x00000003
        /*04c0*/ 	.word	0x00030c10
        /*04c4*/ 	.short	0x010a
        /*04c6*/ 	.byte	0x3f
	.zero		1


	//   ....[12]....
        /*04c8*/ 	.word	0x00001b10
        /*04cc*/ 	.word	0x00000003
        /*04d0*/ 	.word	0x00030c10
        /*04d4*/ 	.short	0x010a
        /*04d6*/ 	.byte	0x3f
	.zero		1


	//   ....[13]....
        /*04d8*/ 	.word	0x00001f30
        /*04dc*/ 	.word	0x00000003
        /*04e0*/ 	.word	0x00030c30
        /*04e4*/ 	.short	0x010a
        /*04e6*/ 	.byte	0x3f
	.zero		1


	//   ....[14]....
        /*04e8*/ 	.word	0x00001fb0
        /*04ec*/ 	.word	0x00000003
        /*04f0*/ 	.word	0x00030c30
        /*04f4*/ 	.short	0x010a
        /*04f6*/ 	.byte	0x3f
	.zero		1


	//   ....[15]....
        /*04f8*/ 	.word	0x00005870
        /*04fc*/ 	.word	0x00000000
        /*0500*/ 	.word	0x00000000
        /*0504*/ 	.short	0x0101
        /*0506*/ 	.byte	0x3f
	.zero		1


	//   ....[16]....
        /*0508*/ 	.word	0x00005cc0
        /*050c*/ 	.word	0x00000003
        /*0510*/ 	.word	0x00000000
        /*0514*/ 	.short	0x0101
        /*0516*/ 	.byte	0x3f
	.zero		1


	//   ....[17]....
        /*0518*/ 	.word	0x000095e0
        /*051c*/ 	.word	0x0000000c
        /*0520*/ 	.word	0x00030c20
        /*0524*/ 	.short	0x010a
        /*0526*/ 	.byte	0x3f
	.zero		1


	//   ....[18]....
        /*0528*/ 	.word	0x00009a90
        /*052c*/ 	.word	0x0000000c
        /*0530*/ 	.word	0x00030c40
        /*0534*/ 	.short	0x010a
        /*0536*/ 	.byte	0x3f
	.zero		1


	//   ....[19]....
        /*0538*/ 	.word	0x00009cd0
        /*053c*/ 	.word	0x0000000c
        /*0540*/ 	.word	0x00030c28
        /*0544*/ 	.short	0x010a
        /*0546*/ 	.byte	0x3f
	.zero		1


	//   ....[20]....
        /*0548*/ 	.word	0x00009e90
        /*054c*/ 	.word	0x0000000c
        /*0550*/ 	.word	0x00030c48
        /*0554*/ 	.short	0x010a
        /*0556*/ 	.byte	0x3f
	.zero		1


	//   ....[21]....
        /*0558*/ 	.word	0x0000a0a0
        /*055c*/ 	.word	0x0000000c
        /*0560*/ 	.word	0x00030c20
        /*0564*/ 	.short	0x010a
        /*0566*/ 	.byte	0x3f
	.zero		1


	//   ....[22]....
        /*0568*/ 	.word	0x0000a2c0
        /*056c*/ 	.word	0x0000000c
        /*0570*/ 	.word	0x00030c40
        /*0574*/ 	.short	0x010a
        /*0576*/ 	.byte	0x3f
	.zero		1


	//   ....[23]....
        /*0578*/ 	.word	0x0000a4d0
        /*057c*/ 	.word	0x0000000c
        /*0580*/ 	.word	0x00030c28
        /*0584*/ 	.short	0x010a
        /*0586*/ 	.byte	0x3f
	.zero		1


	//   ....[24]....
        /*0588*/ 	.word	0x0000a6e0
        /*058c*/ 	.word	0x0000000d
        /*0590*/ 	.word	0x00030c40
        /*0594*/ 	.short	0x010a
        /*0596*/ 	.byte	0x3f
	.zero		1


	//   ....[25]....
        /*0598*/ 	.word	0x0000aad0
        /*059c*/ 	.word	0x00000007
        /*05a0*/ 	.word	0x00000000
        /*05a4*/ 	.short	0x010a
        /*05a6*/ 	.byte	0x3f
	.zero		1


	//   ....[26]....
        /*05a8*/ 	.word	0x0000ab20
        /*05ac*/ 	.word	0x0000000b
        /*05b0*/ 	.word	0x00000000
        /*05b4*/ 	.short	0x010a
        /*05b6*/ 	.byte	0x3f
	.zero		1


	//   ....[27]....
        /*05b8*/ 	.word	0x0000ab80
        /*05bc*/ 	.word	0x00000009
        /*05c0*/ 	.word	0x00000000
        /*05c4*/ 	.short	0x010a
        /*05c6*/ 	.byte	0x3f
	.zero		1


	//   ....[28]....
        /*05c8*/ 	.word	0x0000abb0
        /*05cc*/ 	.word	0x00000003
        /*05d0*/ 	.word	0x00000000
        /*05d4*/ 	.short	0x010a
        /*05d6*/ 	.byte	0x3f
	.zero		1


	//   ....[29]....
        /*05d8*/ 	.word	0x0000ac80
        /*05dc*/ 	.word	0x00000002
        /*05e0*/ 	.word	0x00030c00
        /*05e4*/ 	.short	0x010a
        /*05e6*/ 	.byte	0x3f
	.zero		1


	//   ....[30]....
        /*05e8*/ 	.word	0x0000acd0
        /*05ec*/ 	.word	0x00000003
        /*05f0*/ 	.word	0x00030c10
        /*05f4*/ 	.short	0x010a
        /*05f6*/ 	.byte	0x3f
	.zero		1


	//   ....[31]....
        /*05f8*/ 	.word	0x0000ad20
        /*05fc*/ 	.word	0x00000003
        /*0600*/ 	.word	0x00030c30
        /*0604*/ 	.short	0x010a
        /*0606*/ 	.byte	0x3f
	.zero		1


	//   ....[32]....
        /*0608*/ 	.word	0x0000ad70
        /*060c*/ 	.word	0x0000000c
        /*0610*/ 	.word	0x00030c20
        /*0614*/ 	.short	0x010a
        /*0616*/ 	.byte	0x3f
	.zero		1


	//   ....[33]....
        /*0618*/ 	.word	0x0000adc0
        /*061c*/ 	.word	0x0000000c
        /*0620*/ 	.word	0x00030c40
        /*0624*/ 	.short	0x010a
        /*0626*/ 	.byte	0x3f
	.zero		1


	//   ....[34]....
        /*0628*/ 	.word	0x0000ae10
        /*062c*/ 	.word	0x0000000c
        /*0630*/ 	.word	0x00030c28
        /*0634*/ 	.short	0x010a
        /*0636*/ 	.byte	0x3f
	.zero		1


	//   ....[35]....
        /*0638*/ 	.word	0x0000ae60
        /*063c*/ 	.word	0x0000000c
        /*0640*/ 	.word	0x00030c48
        /*0644*/ 	.short	0x010a
        /*0646*/ 	.byte	0x3f
	.zero		1


	//   ....[36]....
        /*0648*/ 	.word	0x0000aec0
        /*064c*/ 	.word	0x0000000c
        /*0650*/ 	.word	0x00030c20
        /*0654*/ 	.short	0x010a
        /*0656*/ 	.byte	0x3f
	.zero		1


	//   ....[37]....
        /*0658*/ 	.word	0x0000af10
        /*065c*/ 	.word	0x0000000c
        /*0660*/ 	.word	0x00030c40
        /*0664*/ 	.short	0x010a
        /*0666*/ 	.byte	0x3f
	.zero		1


	//   ....[38]....
        /*0668*/ 	.word	0x0000af60
        /*066c*/ 	.word	0x0000000c
        /*0670*/ 	.word	0x00030c28
        /*0674*/ 	.short	0x010a
        /*0676*/ 	.byte	0x3f
	.zero		1


	//   ....[39]....
        /*0678*/ 	.word	0x0000afb0
        /*067c*/ 	.word	0x0000000d
        /*0680*/ 	.word	0x00030c40
        /*0684*/ 	.short	0x010a
        /*0686*/ 	.byte	0x3f
	.zero		1


	//   ....[40]....
        /*0688*/ 	.word	0x0000b080
        /*068c*/ 	.word	0x00000007
        /*0690*/ 	.word	0x00000000
        /*0694*/ 	.short	0x010a
        /*0696*/ 	.byte	0x3f
	.zero		1


	//   ....[41]....
        /*0698*/ 	.word	0x0000b0d0
        /*069c*/ 	.word	0x0000000b
        /*06a0*/ 	.word	0x00000000
        /*06a4*/ 	.short	0x010a
        /*06a6*/ 	.byte	0x3f
	.zero		1


	//   ....[42]....
        /*06a8*/ 	.word	0x0000b120
        /*06ac*/ 	.word	0x00000009
        /*06b0*/ 	.word	0x00000000
        /*06b4*/ 	.short	0x010a
        /*06b6*/ 	.byte	0x3f
	.zero		1


	//----- nvinfo : EIATTR_NUM_MBARRIERS
	.align		4
.L_334:
        /*06b8*/ 	.byte	0x03, 0x38
        /*06ba*/ 	.short	0x0009


	//----- nvinfo : EIATTR_EXIT_INSTR_OFFSETS
	.align		4
        /*06bc*/ 	.byte	0x04, 0x1c
        /*06be*/ 	.short	(.L_336 - .L_335)


	//   ....[0]....
.L_335:
        /*06c0*/ 	.word	0x0000ac00


	//----- nvinfo : EIATTR_MAX_THREADS
	.align		4
.L_336:
        /*06c4*/ 	.byte	0x04, 0x05
        /*06c6*/ 	.short	(.L_338 - .L_337)
.L_337:
        /*06c8*/ 	.word	0x00000180
        /*06cc*/ 	.word	0x00000001
        /*06d0*/ 	.word	0x00000001


	//----- nvinfo : EIATTR_CRS_STACK_SIZE
	.align		4
.L_338:
        /*06d4*/ 	.byte	0x04, 0x1e
        /*06d6*/ 	.short	(.L_340 - .L_339)
.L_339:
        /*06d8*/ 	.word	0x00000000


	//----- nvinfo : EIATTR_CBANK_PARAM_SIZE
	.align		4
.L_340:
        /*06dc*/ 	.byte	0x03, 0x19
        /*06de*/ 	.short	0x06f0


	//----- nvinfo : EIATTR_PARAM_CBANK
	.align		4
        /*06e0*/ 	.byte	0x04, 0x0a
        /*06e2*/ 	.short	(.L_342 - .L_341)
	.align		4
.L_341:
        /*06e4*/ 	.word	index@(.nv.constant0._ZN7cutlass13device_kernelIN5flash11enable_sm90INS1_16FlashAttnBwdSm90INS1_25CollectiveMainloopBwdSm90ILi2ELi2ELi2EN4cute5tupleIJNS5_1CILi1EEES8_S8_EEENS6_IJNS7_ILi128EEESA_NS7_ILi64EEEEEENS_6half_tEfNS_4arch4Sm90ELb0ELb0ELb1ELb1ELb0ELb1ELb0ELb0ELi2ELi1ELi2ELi2ELb0EEENS1_21CollectiveEpilogueBwdISC_SD_SF_Li256ELb1ELb0ELi1EEENS1_19SingleTileSchedulerILb1ELb0ELb0ELi128EEEEEEEEEvNT_6ParamsE)
        /*06e8*/ 	.short	0x0210
        /*06ea*/ 	.short	0x06f0


	//----- nvinfo : EIATTR_SW_WAR
	.align		4
.L_342:
        /*06ec*/ 	.byte	0x04, 0x36
        /*06ee*/ 	.short	(.L_344 - .L_343)
.L_343:
        /*06f0*/ 	.word	0x00000008
.L_344:


//--------------------- .nv.info._ZN7cutlass13device_kernelIN5flash11enable_sm90INS1_16FlashAttnBwdSm90INS1_25CollectiveMainloopBwdSm90ILi2ELi2ELi2EN4cute5tupleIJNS5_1CILi1EEES8_S8_EEENS6_IJNS7_ILi128EEESA_NS7_ILi64EEEEEENS_6half_tEfNS_4arch4Sm90ELb0ELb0ELb1ELb1ELb1ELb1ELb0ELb0ELi2ELi1ELi2ELi2ELb0EEENS1_21CollectiveEpilogueBwdISC_SD_SF_Li256ELb1ELb0ELi1EEENS1_19SingleTileSchedulerILb1ELb0ELb0ELi128EEEEEEEEEvNT_6ParamsE --------------------------
	.section	.nv.info._ZN7cutlass13device_kernelIN5flash11enable_sm90INS1_16FlashAttnBwdSm90INS1_25CollectiveMainloopBwdSm90ILi2ELi2ELi2EN4cute5tupleIJNS5_1CILi1EEES8_S8_EEENS6_IJNS7_ILi128EEESA_NS7_ILi64EEEEEENS_6half_tEfNS_4arch4Sm90ELb0ELb0ELb1ELb1ELb1ELb1ELb0ELb0ELi2ELi1ELi2ELi2ELb0EEENS1_21CollectiveEpilogueBwdISC_SD_SF_Li256ELb1ELb0ELi1EEENS1_19SingleTileSchedulerILb1ELb0ELb0ELi128EEEEEEEEEvNT_6ParamsE,"",@"SHT_CUDA_INFO"
	.sectionflags	@""
	.align	4


	//----- nvinfo : EIATTR_CUDA_API_VERSION
	.align		4
        /*0000*/ 	.byte	0x04, 0x37
        /*0002*/ 	.short	(.L_346 - .L_345)
.L_345:
        /*0004*/ 	.word	0x00000082


	//----- nvinfo : EIATTR_KPARAM_INFO
	.align		4
.L_346:
        /*0008*/ 	.byte	0x04, 0x17
        /*000a*/ 	.short	(.L_348 - .L_347)
.L_347:
        /*000c*/ 	.word	0x00000000
        /*0010*/ 	.short	0x0000
        /*0012*/ 	.short	0x0070
        /*0014*/ 	.byte	0x00, 0xf0, 0x01, 0x1a


	//----- nvinfo : EIATTR_SPARSE_MMA_MASK
	.align		4
.L_348:
        /*0018*/ 	.byte	0x03, 0x50
        /*001a*/ 	.short	0x0000


	//----- nvinfo : EIATTR_MAXREG_COUNT
	.align		4
        /*001c*/ 	.byte	0x03, 0x1b
        /*001e*/ 	.short	0x00a8


	//----- nvinfo : EIATTR_NUM_BARRIERS
	.align		4
        /*0020*/ 	.byte	0x02, 0x4c
        /*0022*/ 	.byte	0x10
	.zero		1


	//----- nvinfo : EIATTR_EXTERNS
	.align		4
        /*0024*/ 	.byte	0x04, 0x0f
        /*0026*/ 	.short	(.L_350 - .L_349)


	//   ....[0]....
	.align		4
.L_349:
        /*0028*/ 	.word	index@(__assertfail)


	//----- nvinfo : EIATTR_ANNOTATIONS
	.align		4
.L_350:
        /*002c*/ 	.byte	0x04, 0x55
        /*002e*/ 	.short	(.L_352 - .L_351)


	//   ....[0]....
.L_351:
        /* <DEDUP_REMOVED lines=21> */


	//----- nvinfo : EIATTR_MERCURY_ISA_VERSION
	.align		4
.L_352:
        /*0170*/ 	.byte	0x03, 0x5f
        /*0172*/ 	.short	0x0101


	//----- nvinfo : EIATTR_INT_WARP_WIDE_INSTR_OFFSETS
	.align		4
        /*0174*/ 	.byte	0x04, 0x31
        /*0176*/ 	.short	(.L_354 - .L_353)


	//   ....[0]....
.L_353:
        /*0178*/ 	.word	0x00000180


	//   ....[1]....
        /*017c*/ 	.word	0x00000240


	//   ....[2]....
        /*0180*/ 	.word	0x00008af0


	//   ....[3]....
        /*0184*/ 	.word	0x00008f60


	//   ....[4]....
        /*0188*/ 	.word	0x00009530


	//   ....[5]....
        /*018c*/ 	.word	0x000098b0


	//----- nvinfo : EIATTR_COOP_GROUP_MASK_REGIDS
	.align		4
.L_354:
        /*0190*/ 	.byte	0x04, 0x29
        /*0192*/ 	.short	(.L_356 - .L_355)


	//   ....[0]....
.L_355:
        /*0194*/ 	.word	0xffffffff


	//   ....[1]....
        /*0198*/ 	.word	0xffffffff


	//   ....[2]....
        /*019c*/ 	.word	0xffffffff


	//   ....[3]....
        /*01a0*/ 	.word	0xffffffff


	//   ....[4]....
        /*01a4*/ 	.word	0xffffffff


	//   ....[5]....
        /*01a8*/ 	.word	0xffffffff


	//   ....[6]....
        /*01ac*/ 	.word	0xffffffff


	//   ....[7]....
        /*01b0*/ 	.word	0xffffffff


	//   ....[8]....
        /*01b4*/ 	.word	0xffffffff


	//   ....[9]....
        /*01b8*/ 	.word	0xffffffff


	//   ....[10]....
        /*01bc*/ 	.word	0xffffffff


	//   ....[11]....
        /*01c0*/ 	.word	0xffffffff


	//   ....[12]....
        /*01c4*/ 	.word	0xffffffff


	//   ....[13]....
        /*01c8*/ 	.word	0xffffffff


	//   ....[14]....
        /*01cc*/ 	.word	0xffffffff


	//   ....[15]....
        /*01d0*/ 	.word	0xffffffff


	//   ....[16]....
        /*01d4*/ 	.word	0xffffffff


	//   ....[17]....
        /*01d8*/ 	.word	0xffffffff


	//   ....[18]....
        /*01dc*/ 	.word	0xffffffff


	//   ....[19]....
        /*01e0*/ 	.word	0xffffffff


	//   ....[20]....
        /*01e4*/ 	.word	0xffffffff


	//   ....[21]....
        /*01e8*/ 	.word	0xffffffff


	//   ....[22]....
        /*01ec*/ 	.word	0xffffffff


	//   ....[23]....
        /*01f0*/ 	.word	0xffffffff


	//   ....[24]....
        /*01f4*/ 	.word	0xffffffff


	//   ....[25]....
        /*01f8*/ 	.word	0xffffffff


	//   ....[26]....
        /*01fc*/ 	.word	0xffffffff


	//   ....[27]....
        /*0200*/ 	.word	0xffffffff


	//   ....[28]....
        /*0204*/ 	.word	0xffffffff


	//   ....[29]....
        /*0208*/ 	.word	0xffffffff


	//   ....[30]....
        /*020c*/ 	.word	0xffffffff


	//   ....[31]....
        /*0210*/ 	.word	0xffffffff


	//   ....[32]....
        /*0214*/ 	.word	0xffffffff


	//   ....[33]....
        /*0218*/ 	.word	0xffffffff


	//   ....[34]....
        /*021c*/ 	.word	0xffffffff


	//   ....[35]....
        /*0220*/ 	.word	0xffffffff


	//   ....[36]....
        /*0224*/ 	.word	0xffffffff


	//   ....[37]....
        /*0228*/ 	.word	0xffffffff


	//   ....[38]....
        /*022c*/ 	.word	0xffffffff


	//   ....[39]....
        /*0230*/ 	.word	0xffffffff


	//   ....[40]....
        /*0234*/ 	.word	0xffffffff


	//   ....[41]....
        /*0238*/ 	.word	0xffffffff


	//   ....[42]....
        /*023c*/ 	.word	0xffffffff


	//   ....[43]....
        /*0240*/ 	.word	0xffffffff


	//   ....[44]....
        /*0244*/ 	.word	0xffffffff


	//   ....[45]....
        /*0248*/ 	.word	0xffffffff


	//   ....[46]....
        /*024c*/ 	.word	0xffffffff


	//   ....[47]....
        /*0250*/ 	.word	0xffffffff


	//   ....[48]....
        /*0254*/ 	.word	0xffffffff


	//   ....[49]....
        /*0258*/ 	.word	0xffffffff


	//   ....[50]....
        /*025c*/ 	.word	0xffffffff


	//   ....[51]....
        /*0260*/ 	.word	0xffffffff


	//   ....[52]....
        /*0264*/ 	.word	0xffffffff


	//   ....[53]....
        /*0268*/ 	.word	0xffffffff


	//   ....[54]....
        /*026c*/ 	.word	0xffffffff


	//   ....[55]....
        /*0270*/ 	.word	0xffffffff


	//   ....[56]....
        /*0274*/ 	.word	0xffffffff


	//   ....[57]....
        /*0278*/ 	.word	0xffffffff


	//   ....[58]....
        /*027c*/ 	.word	0xffffffff


	//   ....[59]....
        /*0280*/ 	.word	0xffffffff


	//   ....[60]....
        /*0284*/ 	.word	0xffffffff


	//   ....[61]....
        /*0288*/ 	.word	0xffffffff


	//   ....[62]....
        /*028c*/ 	.word	0xffffffff


	//   ....[63]....
        /*0290*/ 	.word	0xffffffff


	//   ....[64]....
        /*0294*/ 	.word	0xffffffff


	//   ....[65]....
        /*0298*/ 	.word	0xffffffff


	//   ....[66]....
        /*029c*/ 	.word	0xffffffff


	//   ....[67]....
        /*02a0*/ 	.word	0xffffffff


	//   ....[68]....
        /*02a4*/ 	.word	0xffffffff


	//   ....[69]....
        /*02a8*/ 	.word	0xffffffff


	//   ....[70]....
        /*02ac*/ 	.word	0xffffffff


	//   ....[71]....
        /*02b0*/ 	.word	0xffffffff


	//   ....[72]....
        /*02b4*/ 	.word	0xffffffff


	//   ....[73]....
        /*02b8*/ 	.word	0xffffffff


	//   ....[74]....
        /*02bc*/ 	.word	0xffffffff


	//   ....[75]....
        /*02c0*/ 	.word	0xffffffff


	//   ....[76]....
        /*02c4*/ 	.word	0xffffffff


	//   ....[77]....
        /*02c8*/ 	.word	0x0500000f


	//   ....[78]....
        /*02cc*/ 	.word	0x0500000f


	//   ....[79]....
        /*02d0*/ 	.word	0x0500000f


	//   ....[80]....
        /*02d4*/ 	.word	0x0500000f


	//----- nvinfo : EIATTR_COOP_GROUP_INSTR_OFFSETS
	.align		4
.L_356:
        /*02d8*/ 	.byte	0x04, 0x28
        /*02da*/ 	.short	(.L_358 - .L_357)


	//   ....[0]....
.L_357:
        /*02dc*/ 	.word	0x00000060


	//   ....[1]....
        /*02e0*/ 	.word	0x00000190


	//   ....[2]....
        /*02e4*/ 	.word	0x00000220


	//   ....[3]....
        /*02e8*/ 	.word	0x000003a0


	//   ....[4]....
        /*02ec*/ 	.word	0x00000610


	//   ....[5]....
        /*02f0*/ 	.word	0x00001170


	//   ....[6]....
        /*02f4*/ 	.word	0x00002120


	//   ....[7]....
        /*02f8*/ 	.word	0x00002240


	//   ....[8]....
        /*02fc*/ 	.word	0x00002360


	//   ....[9]....
        /*0300*/ 	.word	0x000024e0


	//   ....[10]....
        /*0304*/ 	.word	0x00002620


	//   ....[11]....
        /*0308*/ 	.word	0x00002670


	//   ....[12]....
        /*030c*/ 	.word	0x000026e0


	//   ....[13]....
        /*0310*/ 	.word	0x00002730


	//   ....[14]....
        /*0314*/ 	.word	0x00002750


	//   ....[15]....
        /*0318*/ 	.word	0x00002800


	//   ....[16]....
        /*031c*/ 	.word	0x00002930


	//   ....[17]....
        /*0320*/ 	.word	0x00002970


	//   ....[18]....
        /*0324*/ 	.word	0x00002f70


	//   ....[19]....
        /*0328*/ 	.word	0x00002f90


	//   ....[20]....
        /*032c*/ 	.word	0x00002fa0


	//   ....[21]....
        /*0330*/ 	.word	0x00002fc0


	//   ....[22]....
        /*0334*/ 	.word	0x00002fd0


	//   ....[23]....
        /*0338*/ 	.word	0x00002ff0


	//   ....[24]....
        /*033c*/ 	.word	0x00003030


	//   ....[25]....
        /*0340*/ 	.word	0x000030b0


	//   ....[26]....
        /*0344*/ 	.word	0x000032c0


	//   ....[27]....
        /*0348*/ 	.word	0x000033c0


	//   ....[28]....
        /*034c*/ 	.word	0x00003400


	//   ....[29]....
        /*0350*/ 	.word	0x00003480


	//   ....[30]....
        /*0354*/ 	.word	0x000034f0


	//   ....[31]....
        /*0358*/ 	.word	0x00003530


	//   ....[32]....
        /*035c*/ 	.word	0x00003570


	//   ....[33]....
        /*0360*/ 	.word	0x000035b0


	//   ....[34]....
        /*0364*/ 	.word	0x000035c0


	//   ....[35]....
        /*0368*/ 	.word	0x000036e0


	//   ....[36]....
        /*036c*/ 	.word	0x00003720


	//   ....[37]....
        /*0370*/ 	.word	0x00003770


	//   ....[38]....
        /*0374*/ 	.word	0x000037b0


	//   ....[39]....
        /*0378*/ 	.word	0x000037f0


	//   ....[40]....
        /*037c*/ 	.word	0x00003880


	//   ....[41]....
        /*0380*/ 	.word	0x000038c0


	//   ....[42]....
        /*0384*/ 	.word	0x00003920


	//   ....[43]....
        /*0388*/ 	.word	0x00003960


	//   ....[44]....
        /*038c*/ 	.word	0x000039e0


	//   ....[45]....
        /*0390*/ 	.word	0x00003ad0


	//   ....[46]....
        /*0394*/ 	.word	0x00003b10


	//   ....[47]....
        /*0398*/ 	.word	0x00003c20


	//   ....[48]....
        /*039c*/ 	.word	0x00003d40


	//   ....[49]....
        /*03a0*/ 	.word	0x00003e00


	//   ....[50]....
        /*03a4*/ 	.word	0x00003ec0


	//   ....[51]....
        /*03a8*/ 	.word	0x00003f20


	//   ....[52]....
        /*03ac*/ 	.word	0x00003f60


	//   ....[53]....
        /*03b0*/ 	.word	0x00003fa0


	//   ....[54]....
        /*03b4*/ 	.word	0x00003fd0


	//   ....[55]....
        /*03b8*/ 	.word	0x00004020


	//   ....[56]....
        /*03bc*/ 	.word	0x00004060


	//   ....[57]....
        /*03c0*/ 	.word	0x000040a0


	//   ....[58]....
        /*03c4*/ 	.word	0x000040e0


	//   ....[59]....
        /*03c8*/ 	.word	0x00004120


	//   ....[60]....
        /*03cc*/ 	.word	0x00004160


	//   ....[61]....
        /*03d0*/ 	.word	0x00004270


	//   ....[62]....
        /*03d4*/ 	.word	0x00004540


	//   ....[63]....
        /*03d8*/ 	.word	0x00004550


	//   ....[64]....
        /*03dc*/ 	.word	0x00004560


	//   ....[65]....
        /*03e0*/ 	.word	0x00004570


	//   ....[66]....
        /*03e4*/ 	.word	0x00004580


	//   ....[67]....
        /*03e8*/ 	.word	0x00004590


	//   ....[68]....
        /*03ec*/ 	.word	0x00004820


	//   ....[69]....
        /*03f0*/ 	.word	0x00004830


	//   ....[70]....
        /*03f4*/ 	.word	0x00007e10


	//   ....[71]....
        /*03f8*/ 	.word	0x00008790


	//   ....[72]....
        /*03fc*/ 	.word	0x00008a20


	//   ....[73]....
        /*0400*/ 	.word	0x00008c60


	//   ....[74]....
        /*0404*/ 	.word	0x00008e90


	//   ....[75]....
        /*0408*/ 	.word	0x00009140


	//   ....[76]....
        /*040c*/ 	.word	0x00009470


	//   ....[77]....
        /*0410*/ 	.word	0x0000b420


	//   ....[78]....
        /*0414*/ 	.word	0x0000b570


	//   ....[79]....
        /*0418*/ 	.word	0x0000b5e0


	//   ....[80]....
        /*041c*/ 	.word	0x0000b650


	//----- nvinfo : EIATTR_REG_RECONFIG
	.align		4
.L_358:
        /*0420*/ 	.byte	0x01, 0x54
	.zero		2


	//----- nvinfo : EIATTR_SYSCALL_OFFSETS
	.align		4
        /*0424*/ 	.byte	0x04, 0x46
        /*0426*/ 	.short	(.L_360 - .L_359)


	//   ....[0]....
.L_359:
        /*0428*/ 	.word	0x00000dd0


	//   ....[1]....
        /*042c*/ 	.word	0x00000ec0


	//   ....[2]....
        /*0430*/ 	.word	0x00001020


	//   ....[3]....
        /*0434*/ 	.word	0x00001110


	//----- nvinfo : EIATTR_MBARRIER_INSTR_OFFSETS
	.align		4
.L_360:
        /*0438*/ 	.byte	0x04, 0x39
        /*043a*/ 	.short	(.L_362 - .L_361)


	//   ....[0]....
.L_361:
        /*043c*/ 	.word	0x00000260
        /*0440*/ 	.word	0x000000ff
        /*0444*/ 	.word	0x00030c00
        /*0448*/ 	.short	0x0100
        /*044a*/ 	.byte	0x06
	.zero		1


	//   ....[1]....
        /*044c*/ 	.word	0x00000350
        /*0450*/ 	.word	0x000000ff
        /*0454*/ 	.word	0x00030c10
        /*0458*/ 	.short	0x0100
        /*045a*/ 	.byte	0x08
	.zero		1


	//   ....[2]....
        /*045c*/ 	.word	0x00000360
        /*0460*/ 	.word	0x000000ff
        /*0464*/ 	.word	0x00030c20
        /*0468*/ 	.short	0x0100
        /*046a*/ 	.byte	0x08
	.zero		1


	//   ....[3]....
        /*046c*/ 	.word	0x00000370
        /*0470*/ 	.word	0x000000ff
        /*0474*/ 	.word	0x00030c18
        /*0478*/ 	.short	0x0100
        /*047a*/ 	.byte	0x08
	.zero		1


	//   ....[4]....
        /*047c*/ 	.word	0x00000380
        /*0480*/ 	.word	0x000000ff
        /*0484*/ 	.word	0x00030c28
        /*0488*/ 	.short	0x0100
        /*048a*/ 	.byte	0x08
	.zero		1


	//   ....[5]....
        /*048c*/ 	.word	0x000004b0
        /*0490*/ 	.word	0x000000ff
        /*0494*/ 	.word	0x00030c30
        /*0498*/ 	.short	0x0100
        /*049a*/ 	.byte	0x08
	.zero		1


	//   ....[6]....
        /*049c*/ 	.word	0x000004c0
        /*04a0*/ 	.word	0x000000ff
        /*04a4*/ 	.word	0x00030c40
        /*04a8*/ 	.short	0x0100
        /*04aa*/ 	.byte	0x08
	.zero		1


	//   ....[7]....
        /*04ac*/ 	.word	0x000004d0
        /*04b0*/ 	.word	0x000000ff
        /*04b4*/ 	.word	0x00030c38
        /*04b8*/ 	.short	0x0100
        /*04ba*/ 	.byte	0x08
	.zero		1


	//   ....[8]....
        /*04bc*/ 	.word	0x000004e0
        /*04c0*/ 	.word	0x000000ff
        /*04c4*/ 	.word	0x00030c48
        /*04c8*/ 	.short	0x0100
        /*04ca*/ 	.byte	0x08
	.zero		1


	//   ....[9]....
        /*04cc*/ 	.word	0x000011c0
        /*04d0*/ 	.word	0x00000002
        /*04d4*/ 	.word	0x00030c00
        /*04d8*/ 	.short	0x010a
        /*04da*/ 	.byte	0x3f
	.zero		1


	//   ....[10]....
        /*04dc*/ 	.word	0x00001340
        /*04e0*/ 	.word	0x00000002
        /*04e4*/ 	.word	0x00030c00
        /*04e8*/ 	.short	0x010a
        /*04ea*/ 	.byte	0x3f
	.zero		1


	//   ....[11]....
        /*04ec*/ 	.word	0x00001aa0
        /*04f0*/ 	.word	0x00000019
        /*04f4*/ 	.word	0x00030c10
        /*04f8*/ 	.short	0x010a
        /*04fa*/ 	.byte	0x3f
	.zero		1


	//   ....[12]....
        /*04fc*/ 	.word	0x00001b10
        /*0500*/ 	.word	0x00000019
        /*0504*/ 	.word	0x00030c10
        /*0508*/ 	.short	0x010a
        /*050a*/ 	.byte	0x3f
	.zero		1


	//   ....[13]....
        /*050c*/ 	.word	0x00001f30
        /*0510*/ 	.word	0x00000019
        /*0514*/ 	.word	0x00030c30
        /*0518*/ 	.short	0x010a
        /*051a*/ 	.byte	0x3f
	.zero		1


	//   ....[14]....
        /*051c*/ 	.word	0x00001fb0
        /*0520*/ 	.word	0x00000019
        /*0524*/ 	.word	0x00030c30
        /*0528*/ 	.short	0x010a
        /*052a*/ 	.byte	0x3f
	.zero		1


	//   ....[15]....
        /*052c*/ 	.word	0x00005840
        /*0530*/ 	.word	0x00000000
        /*0534*/ 	.word	0x00000000
        /*0538*/ 	.short	0x0101
        /*053a*/ 	.byte	0x3f
	.zero		1


	//   ....[16]....
        /*053c*/ 	.word	0x00005c80
        /*0540*/ 	.word	0x00000000
        /*0544*/ 	.word	0x00000000
        /*0548*/ 	.short	0x0101
        /*054a*/ 	.byte	0x3f
	.zero		1


	//   ....[17]....
        /*054c*/ 	.word	0x00009db0
        /*0550*/ 	.word	0x0000000c
        /*0554*/ 	.word	0x00030c20
        /*0558*/ 	.short	0x010a
        /*055a*/ 	.byte	0x3f
	.zero		1


	//   ....[18]....
        /*055c*/ 	.word	0x0000a260
        /*0560*/ 	.word	0x0000000c
        /*0564*/ 	.word	0x00030c40
        /*0568*/ 	.short	0x010a
        /*056a*/ 	.byte	0x3f
	.zero		1


	//   ....[19]....
        /*056c*/ 	.word	0x0000a4a0
        /*0570*/ 	.word	0x0000000c
        /*0574*/ 	.word	0x00030c28
        /*0578*/ 	.short	0x010a
        /*057a*/ 	.byte	0x3f
	.zero		1


	//   ....[20]....
        /*057c*/ 	.word	0x0000a660
        /*0580*/ 	.word	0x0000000c
        /*0584*/ 	.word	0x00030c48
        /*0588*/ 	.short	0x010a
        /*058a*/ 	.byte	0x3f
	.zero		1


	//   ....[21]....
        /*058c*/ 	.word	0x0000a870
        /*0590*/ 	.word	0x0000000c
        /*0594*/ 	.word	0x00030c20
        /*0598*/ 	.short	0x010a
        /*059a*/ 	.byte	0x3f
	.zero		1


	//   ....[22]....
        /*059c*/ 	.word	0x0000aa90
        /*05a0*/ 	.word	0x0000000c
        /*05a4*/ 	.word	0x00030c40
        /*05a8*/ 	.short	0x010a
        /*05aa*/ 	.byte	0x3f
	.zero		1


	//   ....[23]....
        /*05ac*/ 	.word	0x0000aca0
        /*05b0*/ 	.word	0x0000000c
        /*05b4*/ 	.word	0x00030c28
        /*05b8*/ 	.short	0x010a
        /*05ba*/ 	.byte	0x3f
	.zero		1


	//   ....[24]....
        /*05bc*/ 	.word	0x0000aeb0
        /*05c0*/ 	.word	0x0000000d
        /*05c4*/ 	.word	0x00030c40
        /*05c8*/ 	.short	0x010a
        /*05ca*/ 	.byte	0x3f
	.zero		1


	//   ....[25]....
        /*05cc*/ 	.word	0x0000b2a0
        /*05d0*/ 	.word	0x00000007
        /*05d4*/ 	.word	0x00000000
        /*05d8*/ 	.short	0x010a
        /*05da*/ 	.byte	0x3f
	.zero		1


	//   ....[26]....
        /*05dc*/ 	.word	0x0000b2f0
        /*05e0*/ 	.word	0x0000000b
        /*05e4*/ 	.word	0x00000000
        /*05e8*/ 	.short	0x010a
        /*05ea*/ 	.byte	0x3f
	.zero		1


	//   ....[27]....
        /*05ec*/ 	.word	0x0000b350
        /*05f0*/ 	.word	0x00000009
        /*05f4*/ 	.word	0x00000000
        /*05f8*/ 	.short	0x010a
        /*05fa*/ 	.byte	0x3f
	.zero		1


	//   ....[28]....
        /*05fc*/ 	.word	0x0000b380
        /*0600*/ 	.word	0x00000003
        /*0604*/ 	.word	0x00000000
        /*0608*/ 	.short	0x010a
        /*060a*/ 	.byte	0x3f
	.zero		1


	//   ....[29]....
        /*060c*/ 	.word	0x0000b450
        /*0610*/ 	.word	0x00000002
        /*0614*/ 	.word	0x00030c00
        /*0618*/ 	.short	0x010a
        /*061a*/ 	.byte	0x3f
	.zero		1


	//   ....[30]....
        /*061c*/ 	.word	0x0000b4a0
        /*0620*/ 	.word	0x00000019
        /*0624*/ 	.word	0x00030c10
        /*0628*/ 	.short	0x010a
        /*062a*/ 	.byte	0x3f
	.zero		1


	//   ....[31]....
        /*062c*/ 	.word	0x0000b4f0
        /*0630*/ 	.word	0x00000019
        /*0634*/ 	.word	0x00030c30
        /*0638*/ 	.short	0x010a
        /*063a*/ 	.byte	0x3f
	.zero		1


	//   ....[32]....
        /*063c*/ 	.word	0x0000b690
        /*0640*/ 	.word	0x0000000c
        /*0644*/ 	.word	0x00030c20
        /*0648*/ 	.short	0x010a
        /*064a*/ 	.byte	0x3f
	.zero		1


	//   ....[33]....
        /*064c*/ 	.word	0x0000b6e0
        /*0650*/ 	.word	0x0000000c
        /*0654*/ 	.word	0x00030c40
        /*0658*/ 	.short	0x010a
        /*065a*/ 	.byte	0x3f
	.zero		1


	//   ....[34]....
        /*065c*/ 	.word	0x0000b730
        /*0660*/ 	.word	0x0000000c
        /*0664*/ 	.word	0x00030c28
        /*0668*/ 	.short	0x010a
        /*066a*/ 	.byte	0x3f
	.zero		1


	//   ....[35]....
        /*066c*/ 	.word	0x0000b780
        /*0670*/ 	.word	0x0000000c
        /*0674*/ 	.word	0x00030c48
        /*0678*/ 	.short	0x010a
        /*067a*/ 	.byte	0x3f
	.zero		1


	//   ....[36]....
        /*067c*/ 	.word	0x0000b7e0
        /*0680*/ 	.word	0x0000000c
        /*0684*/ 	.word	0x00030c20
        /*0688*/ 	.short	0x010a
        /*068a*/ 	.byte	0x3f
	.zero		1


	//   ....[37]....
        /*068c*/ 	.word	0x0000b830
        /*0690*/ 	.word	0x0000000c
        /*0694*/ 	.word	0x00030c40
        /*0698*/ 	.short	0x010a
        /*069a*/ 	.byte	0x3f
	.zero		1


	//   ....[38]....
        /*069c*/ 	.word	0x0000b880
        /*06a0*/ 	.word	0x0000000c
        /*06a4*/ 	.word	0x00030c28
        /*06a8*/ 	.short	0x010a
        /*06aa*/ 	.byte	0x3f
	.zero		1


	//   ....[39]....
        /*06ac*/ 	.word	0x0000b8d0
        /*06b0*/ 	.word	0x0000000d
        /*06b4*/ 	.word	0x00030c40
        /*06b8*/ 	.short	0x010a
        /*06ba*/ 	.byte	0x3f
	.zero		1


	//   ....[40]....
        /*06bc*/ 	.word	0x0000b9a0
        /*06c0*/ 	.word	0x00000007
        /*06c4*/ 	.word	0x00000000
        /*06c8*/ 	.short	0x010a
        /*06ca*/ 	.byte	0x3f
	.zero		1


	//   ....[41]....
        /*06cc*/ 	.word	0x0000b9f0
        /*06d0*/ 	.word	0x0000000b
        /*06d4*/ 	.word	0x00000000
        /*06d8*/ 	.short	0x010a
        /*06da*/ 	.byte	0x3f
	.zero		1


	//   ....[42]....
        /*06dc*/ 	.word	0x0000ba40
        /*06e0*/ 	.word	0x00000009
        /*06e4*/ 	.word	0x00000000
        /*06e8*/ 	.short	0x010a
        /*06ea*/ 	.byte	0x3f
	.zero		1


	//----- nvinfo : EIATTR_NUM_MBARRIERS
	.align		4
.L_362:
        /*06ec*/ 	.byte	0x03, 0x38
        /*06ee*/ 	.short	0x0009


	//----- nvinfo : EIATTR_EXIT_INSTR_OFFSETS
	.align		4
        /*06f0*/ 	.byte	0x04, 0x1c
        /*06f2*/ 	.short	(.L_364 - .L_363)


	//   ....[0]....
.L_363:
        /*06f4*/ 	.word	0x0000b3d0


	//----- nvinfo : EIATTR_MAX_THREADS
	.align		4
.L_364:
        /*06f8*/ 	.byte	0x04, 0x05
        /*06fa*/ 	.short	(.L_366 - .L_365)
.L_365:
        /*06fc*/ 	.word	0x00000180
        /*0700*/ 	.word	0x00000001
        /*0704*/ 	.word	0x00000001


	//----- nvinfo : EIATTR_CRS_STACK_SIZE
	.align		4
.L_366:
        /*0708*/ 	.byte	0x04, 0x1e
        /*070a*/ 	.short	(.L_368 - .L_367)
.L_367:
        /*070c*/ 	.word	0x00000000


	//----- nvinfo : EIATTR_CBANK_PARAM_SIZE
	.align		4
.L_368:
        /*0710*/ 	.byte	0x03, 0x19
        /*0712*/ 	.short	0x06f0


	//----- nvinfo : EIATTR_PARAM_CBANK
	.align		4
        /*0714*/ 	.byte	0x04, 0x0a
        /*0716*/ 	.short	(.L_370 - .L_369)
	.align		4
.L_369:
        /*0718*/ 	.word	index@(.nv.constant0._ZN7cutlass13device_kernelIN5flash11enable_sm90INS1_16FlashAttnBwdSm90INS1_25CollectiveMainloopBwdSm90ILi2ELi2ELi2EN4cute5tupleIJNS5_1CILi1EEES8_S8_EEENS6_IJNS7_ILi128EEESA_NS7_ILi64EEEEEENS_6half_tEfNS_4arch4Sm90ELb0ELb0ELb1ELb1ELb1ELb1ELb0ELb0ELi2ELi1ELi2ELi2ELb0EEENS1_21CollectiveEpilogueBwdISC_SD_SF_Li256ELb1ELb0ELi1EEENS1_19SingleTileSchedulerILb1ELb0ELb0ELi128EEEEEEEEEvNT_6ParamsE)
        /*071c*/ 	.short	0x0210
        /*071e*/ 	.short	0x06f0


	//----- nvinfo : EIATTR_SW_WAR
	.align		4
.L_370:
        /*0720*/ 	.byte	0x04, 0x36
        /*0722*/ 	.short	(.L_372 - .L_371)
.L_371:
        /*0724*/ 	.word	0x00000008
.L_372:


//--------------------- .nv.info._ZN7cutlass13device_kernelIN5flash11enable_sm90INS1_16FlashAttnBwdSm90INS1_25CollectiveMainloopBwdSm90ILi2ELi2ELi2EN4cute5tupleIJNS5_1CILi1EEES8_S8_EEENS6_IJNS7_ILi128EEESA_NS7_ILi64EEEEEENS_6half_tEfNS_4arch4Sm90ELb0ELb0ELb1ELb1ELb0ELb1ELb0ELb0ELi2ELi1ELi2ELi2ELb0EEENS1_24CollectiveEpilogueBwdGQAISC_fSF_Li256ELb1ELb0EEENS1_19SingleTileSchedulerILb1ELb0ELb0ELi128EEEEEEEEEvNT_6ParamsE --------------------------
	.section	.nv.info._ZN7cutlass13device_kernelIN5flash11enable_sm90INS1_16FlashAttnBwdSm90INS1_25CollectiveMainloopBwdSm90ILi2ELi2ELi2EN4cute5tupleIJNS5_1CILi1EEES8_S8_EEENS6_IJNS7_ILi128EEESA_NS7_ILi64EEEEEENS_6half_tEfNS_4arch4Sm90ELb0ELb0ELb1ELb1ELb0ELb1ELb0ELb0ELi2ELi1ELi2ELi2ELb0EEENS1_24CollectiveEpilogueBwdGQAISC_fSF_Li256ELb1ELb0EEENS1_19SingleTileSchedulerILb1ELb0ELb0ELi128EEEEEEEEEvNT_6ParamsE,"",@"SHT_CUDA_INFO"
	.sectionflags	@""
	.align	4


	//----- nvinfo : EIATTR_CUDA_API_VERSION
	.align		4
        /*0000*/ 	.byte	0x04, 0x37
        /*0002*/ 	.short	(.L_374 - .L_373)
.L_373:
        /*0004*/ 	.word	0x00000082


	//----- nvinfo : EIATTR_KPARAM_INFO
	.align		4
.L_374:
        /*0008*/ 	.byte	0x04, 0x17
        /*000a*/ 	.short	(.L_376 - .L_375)
.L_375:
        /*000c*/ 	.word	0x00000000
        /*0010*/ 	.short	0x0000
        /*0012*/ 	.short	0x0070
        /*0014*/ 	.byte	0x00, 0xf0, 0x01, 0x1a


	//----- nvinfo : EIATTR_SPARSE_MMA_MASK
	.align		4
.L_376:
        /*0018*/ 	.byte	0x03, 0x50
        /*001a*/ 	.short	0x0000


	//----- nvinfo : EIATTR_MAXREG_COUNT
	.align		4
        /*001c*/ 	.byte	0x03, 0x1b
        /*001e*/ 	.short	0x00a8


	//----- nvinfo : EIATTR_NUM_BARRIERS
	.align		4
        /*0020*/ 	.byte	0x02, 0x4c
        /*0022*/ 	.byte	0x10
	.zero		1


	//----- nvinfo : EIATTR_EXTERNS
	.align		4
        /*0024*/ 	.byte	0x04, 0x0f
        /*0026*/ 	.short	(.L_378 - .L_377)


	//   ....[0]....
	.align		4
.L_377:
        /*0028*/ 	.word	index@(__assertfail)


	//----- nvinfo : EIATTR_ANNOTATIONS
	.align		4
.L_378:
        /*002c*/ 	.byte	0x04, 0x55
        /*002e*/ 	.short	(.L_380 - .L_379)


	//   ....[0]....
.L_379:
        /* <DEDUP_REMOVED lines=22> */
        /*0184*/ 	.byte	0x60, 0x93, 0x00, 0x00


	//----- nvinfo : EIATTR_MERCURY_ISA_VERSION
	.align		4
.L_380:
        /*0188*/ 	.byte	0x03, 0x5f
        /*018a*/ 	.short	0x0101


	//----- nvinfo : EIATTR_INT_WARP_WIDE_INSTR_OFFSETS
	.align		4
        /*018c*/ 	.byte	0x04, 0x31
        /*018e*/ 	.short	(.L_382 - .L_381)


	//   ....[0]....
.L_381:
        /*0190*/ 	.word	0x00000180


	//   ....[1]....
        /*0194*/ 	.word	0x00000240


	//   ....[2]....
        /*0198*/ 	.word	0x00007a60


	//----- nvinfo : EIATTR_COOP_GROUP_MASK_REGIDS
	.align		4
.L_382:
        /*019c*/ 	.byte	0x04, 0x29
        /*019e*/ 	.short	(.L_384 - .L_383)


	//   ....[0]....
.L_383:
        /*01a0*/ 	.word	0xffffffff


	//   ....[1]....
        /*01a4*/ 	.word	0xffffffff


	//   ....[2]....
        /*01a8*/ 	.word	0xffffffff


	//   ....[3]....
        /*01ac*/ 	.word	0xffffffff


	//   ....[4]....
        /*01b0*/ 	.word	0xffffffff


	//   ....[5]....
        /*01b4*/ 	.word	0xffffffff


	//   ....[6]....
        /*01b8*/ 	.word	0xffffffff


	//   ....[7]....
        /*01bc*/ 	.word	0xffffffff


	//   ....[8]....
        /*01c0*/ 	.word	0xffffffff


	//   ....[9]....
        /*01c4*/ 	.word	0xffffffff


	//   ....[10]....
        /*01c8*/ 	.word	0xffffffff


	//   ....[11]....
        /*01cc*/ 	.word	0xffffffff


	//   ....[12]....
        /*01d0*/ 	.word	0xffffffff


	//   ....[13]....
        /*01d4*/ 	.word	0xffffffff


	//   ....[14]....
        /*01d8*/ 	.word	0xffffffff


	//   ....[15]....
        /*01dc*/ 	.word	0xffffffff


	//   ....[16]....
        /*01e0*/ 	.word	0xffffffff


	//   ....[17]....
        /*01e4*/ 	.word	0xffffffff


	//   ....[18]....
        /*01e8*/ 	.word	0xffffffff


	//   ....[19]....
        /*01ec*/ 	.word	0xffffffff


	//   ....[20]....
        /*01f0*/ 	.word	0xffffffff


	//   ....[21]....
        /*01f4*/ 	.word	0xffffffff


	//   ....[22]....
        /*01f8*/ 	.word	0xffffffff


	//   ....[23]....
        /*01fc*/ 	.word	0xffffffff


	//   ....[24]....
        /*0200*/ 	.word	0xffffffff


	//   ....[25]....
        /*0204*/ 	.word	0xffffffff


	//   ....[26]....
        /*0208*/ 	.word	0xffffffff


	//   ....[27]....
        /*020c*/ 	.word	0xffffffff


	//   ....[28]....
        /*0210*/ 	.word	0xffffffff


	//   ....[29]....
        /*0214*/ 	.word	0xffffffff


	//   ....[30]....
        /*0218*/ 	.word	0xffffffff


	//   ....[31]....
        /*021c*/ 	.word	0xffffffff


	//   ....[32]....
        /*0220*/ 	.word	0xffffffff


	//   ....[33]....
        /*0224*/ 	.word	0xffffffff


	//   ....[34]....
        /*0228*/ 	.word	0xffffffff


	//   ....[35]....
        /*022c*/ 	.word	0xffffffff


	//   ....[36]....
        /*0230*/ 	.word	0xffffffff


	//   ....[37]....
        /*0234*/ 	.word	0xffffffff


	//   ....[38]....
        /*0238*/ 	.word	0xffffffff


	//   ....[39]....
        /*023c*/ 	.word	0xffffffff


	//   ....[40]....
        /*0240*/ 	.word	0xffffffff


	//   ....[41]....
        /*0244*/ 	.word	0xffffffff


	//   ....[42]....
        /*0248*/ 	.word	0xffffffff


	//   ....[43]....
        /*024c*/ 	.word	0xffffffff


	//   ....[44]....
        /*0250*/ 	.word	0xffffffff


	//   ....[45]....
        /*0254*/ 	.word	0xffffffff


	//   ....[46]....
        /*0258*/ 	.word	0xffffffff


	//   ....[47]....
        /*025c*/ 	.word	0xffffffff


	//   ....[48]....
        /*0260*/ 	.word	0xffffffff


	//   ....[49]....
        /*0264*/ 	.word	0xffffffff


	//   ....[50]....
        /*0268*/ 	.word	0xffffffff


	//   ....[51]....
        /*026c*/ 	.word	0xffffffff


	//   ....[52]....
        /*0270*/ 	.word	0xffffffff


	//   ....[53]....
        /*0274*/ 	.word	0xffffffff


	//   ....[54]....
        /*0278*/ 	.word	0xffffffff


	//   ....[55]....
        /*027c*/ 	.word	0xffffffff


	//   ....[56]....
        /*0280*/ 	.word	0xffffffff


	//   ....[57]....
        /*0284*/ 	.word	0xffffffff


	//   ....[58]....
        /*0288*/ 	.word	0xffffffff


	//   ....[59]....
        /*028c*/ 	.word	0xffffffff


	//   ....[60]....
        /*0290*/ 	.word	0xffffffff


	//   ....[61]....
        /*0294*/ 	.word	0xffffffff


	//   ....[62]....
        /*0298*/ 	.word	0xffffffff


	//   ....[63]....
        /*029c*/ 	.word	0xffffffff


	//   ....[64]....
        /*02a0*/ 	.word	0xffffffff


	//   ....[65]....
        /*02a4*/ 	.word	0xffffffff


	//   ....[66]....
        /*02a8*/ 	.word	0xffffffff


	//   ....[67]....
        /*02ac*/ 	.word	0xffffffff


	//   ....[68]....
        /*02b0*/ 	.word	0xffffffff


	//   ....[69]....
        /*02b4*/ 	.word	0xffffffff


	//   ....[70]....
        /*02b8*/ 	.word	0xffffffff


	//   ....[71]....
        /*02bc*/ 	.word	0x0500000f


	//----- nvinfo : EIATTR_COOP_GROUP_INSTR_OFFSETS
	.align		4
.L_384:
        /*02c0*/ 	.byte	0x04, 0x28
        /*02c2*/ 	.short	(.L_386 - .L_385)


	//   ....[0]....
.L_385:
        /*02c4*/ 	.word	0x00000060


	//   ....[1]....
        /*02c8*/ 	.word	0x00000190


	//   ....[2]....
        /*02cc*/ 	.word	0x00000220


	//   ....[3]....
        /*02d0*/ 	.word	0x000003a0


	//   ....[4]....
        /*02d4*/ 	.word	0x00000610


	//   ....[5]....
        /*02d8*/ 	.word	0x00001170


	//   ....[6]....
        /*02dc*/ 	.word	0x000021d0


	//   ....[7]....
        /*02e0*/ 	.word	0x000022d0


	//   ....[8]....
        /*02e4*/ 	.word	0x00002410


	//   ....[9]....
        /*02e8*/ 	.word	0x00002590


	//   ....[10]....
        /*02ec*/ 	.word	0x000026f0


	//   ....[11]....
        /*02f0*/ 	.word	0x00002730


	//   ....[12]....
        /*02f4*/ 	.word	0x00002790


	//   ....[13]....
        /*02f8*/ 	.word	0x000027d0


	//   ....[14]....
        /*02fc*/ 	.word	0x000027e0


	//   ....[15]....
        /*0300*/ 	.word	0x00002820


	//   ....[16]....
        /*0304*/ 	.word	0x00002900


	//   ....[17]....
        /*0308*/ 	.word	0x000029c0


	//   ....[18]....
        /*030c*/ 	.word	0x00002f10


	//   ....[19]....
        /*0310*/ 	.word	0x00002f20


	//   ....[20]....
        /*0314*/ 	.word	0x00002f40


	//   ....[21]....
        /*0318*/ 	.word	0x00002f50


	//   ....[22]....
        /*031c*/ 	.word	0x00002f70


	//   ....[23]....
        /*0320*/ 	.word	0x00002f80


	//   ....[24]....
        /*0324*/ 	.word	0x00002fd0


	//   ....[25]....
        /*0328*/ 	.word	0x00003130


	//   ....[26]....
        /*032c*/ 	.word	0x00003230


	//   ....[27]....
        /*0330*/ 	.word	0x00003290


	//   ....[28]....
        /*0334*/ 	.word	0x000032e0


	//   ....[29]....
        /*0338*/ 	.word	0x00003370


	//   ....[30]....
        /*033c*/ 	.word	0x00003570


	//   ....[31]....
        /*0340*/ 	.word	0x000035e0


	//   ....[32]....
        /*0344*/ 	.word	0x00003640


	//   ....[33]....
        /*0348*/ 	.word	0x00003680


	//   ....[34]....
        /*034c*/ 	.word	0x000036c0


	//   ....[35]....
        /*0350*/ 	.word	0x00003700


	//   ....[36]....
        /*0354*/ 	.word	0x00003740


	//   ....[37]....
        /*0358*/ 	.word	0x00003780


	//   ....[38]....
        /*035c*/ 	.word	0x000037f0


	//   ....[39]....
        /*0360*/ 	.word	0x00003830


	//   ....[40]....
        /*0364*/ 	.word	0x000038f0


	//   ....[41]....
        /*0368*/ 	.word	0x00003930


	//   ....[42]....
        /*036c*/ 	.word	0x00003970


	//   ....[43]....
        /*0370*/ 	.word	0x000039f0


	//   ....[44]....
        /*0374*/ 	.word	0x00003a40


	//   ....[45]....
        /*0378*/ 	.word	0x00003bb0


	//   ....[46]....
        /*037c*/ 	.word	0x00003c30


	//   ....[47]....
        /*0380*/ 	.word	0x00003c70


	//   ....[48]....
        /*0384*/ 	.word	0x00003cc0


	//   ....[49]....
        /*0388*/ 	.word	0x00003d30


	//   ....[50]....
        /*038c*/ 	.word	0x00003d80


	//   ....[51]....
        /*0390*/ 	.word	0x00003ec0


	//   ....[52]....
        /*0394*/ 	.word	0x00003f00


	//   ....[53]....
        /*0398*/ 	.word	0x00004030


	//   ....[54]....
        /*039c*/ 	.word	0x00004070


	//   ....[55]....
        /*03a0*/ 	.word	0x000040b0


	//   ....[56]....
        /*03a4*/ 	.word	0x000040f0


	//   ....[57]....
        /*03a8*/ 	.word	0x00004100


	//   ....[58]....
        /*03ac*/ 	.word	0x00004150


	//   ....[59]....
        /*03b0*/ 	.word	0x000041a0


	//   ....[60]....
        /*03b4*/ 	.word	0x00004270


	//   ....[61]....
        /*03b8*/ 	.word	0x00004300


	//   ....[62]....
        /*03bc*/ 	.word	0x000045d0


	//   ....[63]....
        /*03c0*/ 	.word	0x000045f0


	//   ....[64]....
        /*03c4*/ 	.word	0x00004600


	//   ....[65]....
        /*03c8*/ 	.word	0x00004610


	//   ....[66]....
        /*03cc*/ 	.word	0x00004620


	//   ....[67]....
        /*03d0*/ 	.word	0x00004660


	//   ....[68]....
        /*03d4*/ 	.word	0x00004690


	//   ....[69]....
        /*03d8*/ 	.word	0x000046b0


	//   ....[70]....
        /*03dc*/ 	.word	0x000067c0


	//   ....[71]....
        /*03e0*/ 	.word	0x000095d0


	//----- nvinfo : EIATTR_REG_RECONFIG
	.align		4
.L_386:
        /*03e4*/ 	.byte	0x01, 0x54
	.zero		2


	//----- nvinfo : EIATTR_SYSCALL_OFFSETS
	.align		4
        /*03e8*/ 	.byte	0x04, 0x46
        /*03ea*/ 	.short	(.L_388 - .L_387)


	//   ....[0]....
.L_387:
        /*03ec*/ 	.word	0x00000dd0


	//   ....[1]....
        /*03f0*/ 	.word	0x00000ec0


	//   ....[2]....
        /*03f4*/ 	.word	0x00001020


	//   ....[3]....
        /*03f8*/ 	.word	0x00001110


	//----- nvinfo : EIATTR_MBARRIER_INSTR_OFFSETS
	.align		4
.L_388:
        /*03fc*/ 	.byte	0x04, 0x39
        /*03fe*/ 	.short	(.L_390 - .L_389)


	//   ....[0]....
.L_389:
        /*0400*/ 	.word	0x00000260
        /*0404*/ 	.word	0x000000ff
        /*0408*/ 	.word	0x00030c00
        /*040c*/ 	.short	0x0100
        /*040e*/ 	.byte	0x06
	.zero		1


	//   ....[1]....
        /*0410*/ 	.word	0x00000350
        /*0414*/ 	.word	0x000000ff
        /*0418*/ 	.word	0x00030c10
        /*041c*/ 	.short	0x0100
        /*041e*/ 	.byte	0x08
	.zero		1


	//   ....[2]....
        /*0420*/ 	.word	0x00000360
        /*0424*/ 	.word	0x000000ff
        /*0428*/ 	.word	0x00030c20
        /*042c*/ 	.short	0x0100
        /*042e*/ 	.byte	0x08
	.zero		1


	//   ....[3]....
        /*0430*/ 	.word	0x00000370
        /*0434*/ 	.word	0x000000ff
        /*0438*/ 	.word	0x00030c18
        /*043c*/ 	.short	0x0100
        /*043e*/ 	.byte	0x08
	.zero		1


	//   ....[4]....
        /*0440*/ 	.word	0x00000380
        /*0444*/ 	.word	0x000000ff
        /*0448*/ 	.word	0x00030c28
        /*044c*/ 	.short	0x0100
        /*044e*/ 	.byte	0x08
	.zero		1


	//   ....[5]....
        /*0450*/ 	.word	0x000004b0
        /*0454*/ 	.word	0x000000ff
        /*0458*/ 	.word	0x00030c30
        /*045c*/ 	.short	0x0100
        /*045e*/ 	.byte	0x08
	.zero		1


	//   ....[6]....
        /*0460*/ 	.word	0x000004c0
        /*0464*/ 	.word	0x000000ff
        /*0468*/ 	.word	0x00030c40
        /*046c*/ 	.short	0x0100
        /*046e*/ 	.byte	0x08
	.zero		1


	//   ....[7]....
        /*0470*/ 	.word	0x000004d0
        /*0474*/ 	.word	0x000000ff
        /*0478*/ 	.word	0x00030c38
        /*047c*/ 	.short	0x0100
        /*047e*/ 	.byte	0x08
	.zero		1


	//   ....[8]....
        /*0480*/ 	.word	0x000004e0
        /*0484*/ 	.word	0x000000ff
        /*0488*/ 	.word	0x00030c48
        /*048c*/ 	.short	0x0100
        /*048e*/ 	.byte	0x08
	.zero		1


	//   ....[9]....
        /*0490*/ 	.word	0x000011c0
        /*0494*/ 	.word	0x00000002
        /*0498*/ 	.word	0x00030c00
        /*049c*/ 	.short	0x010a
        /*049e*/ 	.byte	0x3f
	.zero		1


	//   ....[10]....
        /*04a0*/ 	.word	0x00001340
        /*04a4*/ 	.word	0x00000002
        /*04a8*/ 	.word	0x00030c00
        /*04ac*/ 	.short	0x010a
        /*04ae*/ 	.byte	0x3f
	.zero		1


	//   ....[11]....
        /*04b0*/ 	.word	0x00001aa0
        /*04b4*/ 	.word	0x00000003
        /*04b8*/ 	.word	0x00030c10
        /*04bc*/ 	.short	0x010a
        /*04be*/ 	.byte	0x3f
	.zero		1


	//   ....[12]....
        /*04c0*/ 	.word	0x00001b10
        /*04c4*/ 	.word	0x00000003
        /*04c8*/ 	.word	0x00030c10
        /*04cc*/ 	.short	0x010a
        /*04ce*/ 	.byte	0x3f
	.zero		1


	//   ....[13]....
        /*04d0*/ 	.word	0x00001f30
        /*04d4*/ 	.word	0x00000003
        /*04d8*/ 	.word	0x00030c30
        /*04dc*/ 	.short	0x010a
        /*04de*/ 	.byte	0x3f
	.zero		1


	//   ....[14]....
        /*04e0*/ 	.word	0x00001fb0
        /*04e4*/ 	.word	0x00000003
        /*04e8*/ 	.word	0x00030c30
        /*04ec*/ 	.short	0x010a
        /*04ee*/ 	.byte	0x3f
	.zero		1


	//   ....[15]....
        /*04f0*/ 	.word	0x00005870
        /*04f4*/ 	.word	0x00000000
        /*04f8*/ 	.word	0x00000000
        /*04fc*/ 	.short	0x0101
        /*04fe*/ 	.byte	0x3f
	.zero		1


	//   ....[16]....
        /*0500*/ 	.word	0x00005cb0
        /*0504*/ 	.word	0x00000003
        /*0508*/ 	.word	0x00000000
        /*050c*/ 	.short	0x0101
        /*050e*/ 	.byte	0x3f
	.zero		1


	//   ....[17]....
        /*0510*/ 	.word	0x00007f60
        /*0514*/ 	.word	0x0000000c
        /*0518*/ 	.word	0x00030c20
        /*051c*/ 	.short	0x010a
        /*051e*/ 	.byte	0x3f
	.zero		1


	//   ....[18]....
        /*0520*/ 	.word	0x00008410
        /*0524*/ 	.word	0x0000000c
        /*0528*/ 	.word	0x00030c40
        /*052c*/ 	.short	0x010a
        /*052e*/ 	.byte	0x3f
	.zero		1


	//   ....[19]....
        /*0530*/ 	.word	0x00008650
        /*0534*/ 	.word	0x0000000c
        /*0538*/ 	.word	0x00030c28
        /*053c*/ 	.short	0x010a
        /*053e*/ 	.byte	0x3f
	.zero		1


	//   ....[20]....
        /*0540*/ 	.word	0x00008810
        /*0544*/ 	.word	0x0000000c
        /*0548*/ 	.word	0x00030c48
        /*054c*/ 	.short	0x010a
        /*054e*/ 	.byte	0x3f
	.zero		1


	//   ....[21]....
        /*0550*/ 	.word	0x00008a20
        /*0554*/ 	.word	0x0000000c
        /*0558*/ 	.word	0x00030c20
        /*055c*/ 	.short	0x010a
        /*055e*/ 	.byte	0x3f
	.zero		1


	//   ....[22]....
        /*0560*/ 	.word	0x00008c40
        /*0564*/ 	.word	0x0000000c
        /*0568*/ 	.word	0x00030c40
        /*056c*/ 	.short	0x010a
        /*056e*/ 	.byte	0x3f
	.zero		1


	//   ....[23]....
        /*0570*/ 	.word	0x00008e50
        /*0574*/ 	.word	0x0000000c
        /*0578*/ 	.word	0x00030c28
        /*057c*/ 	.short	0x010a
        /*057e*/ 	.byte	0x3f
	.zero		1


	//   ....[24]....
        /*0580*/ 	.word	0x00009060
        /*0584*/ 	.word	0x0000000d
        /*0588*/ 	.word	0x00030c40
        /*058c*/ 	.short	0x010a
        /*058e*/ 	.byte	0x3f
	.zero		1


	//   ....[25]....
        /*0590*/ 	.word	0x00009450
        /*0594*/ 	.word	0x00000007
        /*0598*/ 	.word	0x00000000
        /*059c*/ 	.short	0x010a
        /*059e*/ 	.byte	0x3f
	.zero		1


	//   ....[26]....
        /*05a0*/ 	.word	0x000094a0
        /*05a4*/ 	.word	0x0000000b
        /*05a8*/ 	.word	0x00000000
        /*05ac*/ 	.short	0x010a
        /*05ae*/ 	.byte	0x3f
	.zero		1


	//   ....[27]....
        /*05b0*/ 	.word	0x00009500
        /*05b4*/ 	.word	0x00000009
        /*05b8*/ 	.word	0x00000000
        /*05bc*/ 	.short	0x010a
        /*05be*/ 	.byte	0x3f
	.zero		1


	//   ....[28]....
        /*05c0*/ 	.word	0x00009530
        /*05c4*/ 	.word	0x00000003
        /*05c8*/ 	.word	0x00000000
        /*05cc*/ 	.short	0x010a
        /*05ce*/ 	.byte	0x3f
	.zero		1


	//   ....[29]....
        /*05d0*/ 	.word	0x00009600
        /*05d4*/ 	.word	0x00000002
        /*05d8*/ 	.word	0x00030c00
        /*05dc*/ 	.short	0x010a
        /*05de*/ 	.byte	0x3f
	.zero		1


	//   ....[30]....
        /*05e0*/ 	.word	0x00009650
        /*05e4*/ 	.word	0x00000003
        /*05e8*/ 	.word	0x00030c10
        /*05ec*/ 	.short	0x010a
        /*05ee*/ 	.byte	0x3f
	.zero		1


	//   ....[31]....
        /*05f0*/ 	.word	0x000096a0
        /*05f4*/ 	.word	0x00000003
        /*05f8*/ 	.word	0x00030c30
        /*05fc*/ 	.short	0x010a
        /*05fe*/ 	.byte	0x3f
	.zero		1


	//   ....[32]....
        /*0600*/ 	.word	0x000096f0
        /*0604*/ 	.word	0x0000000c
        /*0608*/ 	.word	0x00030c20
        /*060c*/ 	.short	0x010a
        /*060e*/ 	.byte	0x3f
	.zero		1


	//   ....[33]....
        /*0610*/ 	.word	0x00009740
        /*0614*/ 	.word	0x0000000c
        /*0618*/ 	.word	0x00030c40
        /*061c*/ 	.short	0x010a
        /*061e*/ 	.byte	0x3f
	.zero		1


	//   ....[34]....
        /*0620*/ 	.word	0x00009790
        /*0624*/ 	.word	0x0000000c
        /*0628*/ 	.word	0x00030c28
        /*062c*/ 	.short	0x010a
        /*062e*/ 	.byte	0x3f
	.zero		1


	//   ....[35]....
        /*0630*/ 	.word	0x000097e0
        /*0634*/ 	.word	0x0000000c
        /*0638*/ 	.word	0x00030c48
        /*063c*/ 	.short	0x010a
        /*063e*/ 	.byte	0x3f
	.zero		1


	//   ....[36]....
        /*0640*/ 	.word	0x00009840
        /*0644*/ 	.word	0x0000000c
        /*0648*/ 	.word	0x00030c20
        /*064c*/ 	.short	0x010a
        /*064e*/ 	.byte	0x3f
	.zero		1


	//   ....[37]....
        /*0650*/ 	.word	0x00009890
        /*0654*/ 	.word	0x0000000c
        /*0658*/ 	.word	0x00030c40
        /*065c*/ 	.short	0x010a
        /*065e*/ 	.byte	0x3f
	.zero		1


	//   ....[38]....
        /*0660*/ 	.word	0x000098e0
        /*0664*/ 	.word	0x0000000c
        /*0668*/ 	.word	0x00030c28
        /*066c*/ 	.short	0x010a
        /*066e*/ 	.byte	0x3f
	.zero		1


	//   ....[39]....
        /*0670*/ 	.word	0x00009930
        /*0674*/ 	.word	0x0000000d
        /*0678*/ 	.word	0x00030c40
        /*067c*/ 	.short	0x010a
        /*067e*/ 	.byte	0x3f
	.zero		1


	//   ....[40]....
        /*0680*/ 	.word	0x00009a10
        /*0684*/ 	.word	0x00000007
        /*0688*/ 	.word	0x00000000
        /*068c*/ 	.short	0x010a
        /*068e*/ 	.byte	0x3f
	.zero		1


	//   ....[41]....
        /*0690*/ 	.word	0x00009a60
        /*0694*/ 	.word	0x0000000b
        /*0698*/ 	.word	0x00000000
        /*069c*/ 	.short	0x010a
        /*069e*/ 	.byte	0x3f
	.zero		1


	//   ....[42]....
        /*06a0*/ 	.word	0x00009ab0
        /*06a4*/ 	.word	0x00000009
        /*06a8*/ 	.word	0x00000000
        /*06ac*/ 	.short	0x010a
        /*06ae*/ 	.byte	0x3f
	.zero		1


	//----- nvinfo : EIATTR_NUM_MBARRIERS
	.align		4
.L_390:
        /*06b0*/ 	.byte	0x03, 0x38
        /*06b2*/ 	.short	0x0009


	//----- nvinfo : EIATTR_EXIT_INSTR_OFFSETS
	.align		4
        /*06b4*/ 	.byte	0x04, 0x1c
        /*06b6*/ 	.short	(.L_392 - .L_391)


	//   ....[0]....
.L_391:
        /*06b8*/ 	.word	0x00009580


	//----- nvinfo : EIATTR_MAX_THREADS
	.align		4
.L_392:
        /*06bc*/ 	.byte	0x04, 0x05
        /*06be*/ 	.short	(.L_394 - .L_393)
.L_393:
        /*06c0*/ 	.word	0x00000180
        /*06c4*/ 	.word	0x00000001
        /*06c8*/ 	.word	0x00000001


	//----- nvinfo : EIATTR_CRS_STACK_SIZE
	.align		4
.L_394:
        /*06cc*/ 	.byte	0x04, 0x1e
        /*06ce*/ 	.short	(.L_396 - .L_395)
.L_395:
        /*06d0*/ 	.word	0x00000000


	//----- nvinfo : EIATTR_CBANK_PARAM_SIZE
	.align		4
.L_396:
        /*06d4*/ 	.byte	0x03, 0x19
        /*06d6*/ 	.short	0x06f0


	//----- nvinfo : EIATTR_PARAM_CBANK
	.align		4
        /*06d8*/ 	.byte	0x04, 0x0a
        /*06da*/ 	.short	(.L_398 - .L_397)
	.align		4
.L_397:
        /*06dc*/ 	.word	index@(.nv.constant0._ZN7cutlass13device_kernelIN5flash11enable_sm90INS1_16FlashAttnBwdSm90INS1_25CollectiveMainloopBwdSm90ILi2ELi2ELi2EN4cute5tupleIJNS5_1CILi1EEES8_S8_EEENS6_IJNS7_ILi128EEESA_NS7_ILi64EEEEEENS_6half_tEfNS_4arch4Sm90ELb0ELb0ELb1ELb1ELb0ELb1ELb0ELb0ELi2ELi1ELi2ELi2ELb0EEENS1_24CollectiveEpilogueBwdGQAISC_fSF_Li256ELb1ELb0EEENS1_19SingleTileSchedulerILb1ELb0ELb0ELi128EEEEEEEEEvNT_6ParamsE)
        /*06e0*/ 	.short	0x0210
        /*06e2*/ 	.short	0x06f0


	//----- nvinfo : EIATTR_SW_WAR
	.align		4
.L_398:
        /*06e4*/ 	.byte	0x04, 0x36
        /*06e6*/ 	.short	(.L_400 - .L_399)
.L_399:
        /*06e8*/ 	.word	0x00000008
.L_400:


//--------------------- .nv.info._ZN7cutlass13device_kernelIN5flash11enable_sm90INS1_16FlashAttnBwdSm90INS1_25CollectiveMainloopBwdSm90ILi2ELi2ELi2EN4cute5tupleIJNS5_1CILi1EEES8_S8_EEENS6_IJNS7_ILi128EEESA_NS7_ILi64EEEEEENS_6half_tEfNS_4arch4Sm90ELb0ELb0ELb1ELb1ELb1ELb1ELb0ELb0ELi2ELi1ELi2ELi2ELb0EEENS1_24CollectiveEpilogueBwdGQAISC_fSF_Li256ELb1ELb1EEENS1_19SingleTileSchedulerILb1ELb0ELb0ELi128EEEEEEEEEvNT_6ParamsE --------------------------
	.section	.nv.info._ZN7cutlass13device_kernelIN5flash11enable_sm90INS1_16FlashAttnBwdSm90INS1_25CollectiveMainloopBwdSm90ILi2ELi2ELi2EN4cute5tupleIJNS5_1CILi1EEES8_S8_EEENS6_IJNS7_ILi128EEESA_NS7_ILi64EEEEEENS_6half_tEfNS_4arch4Sm90ELb0ELb0ELb1ELb1ELb1ELb1ELb0ELb0ELi2ELi1ELi2ELi2ELb0EEENS1_24CollectiveEpilogueBwdGQAISC_fSF_Li256ELb1ELb1EEENS1_19SingleTileSchedulerILb1ELb0ELb0ELi128EEEEEEEEEvNT_6ParamsE,"",@"SHT_CUDA_INFO"
	.sectionflags	@""
	.align	4


	//----- nvinfo : EIATTR_CUDA_API_VERSION
	.align		4
        /*0000*/ 	.byte	0x04, 0x37
        /*0002*/ 	.short	(.L_402 - .L_401)
.L_401:
        /*0004*/ 	.word	0x00000082


	//----- nvinfo : EIATTR_KPARAM_INFO
	.align		4
.L_402:
        /*0008*/ 	.byte	0x04, 0x17
        /*000a*/ 	.short	(.L_404 - .L_403)
.L_403:
        /*000c*/ 	.word	0x00000000
        /*0010*/ 	.short	0x0000
        /*0012*/ 	.short	0x0070
        /*0014*/ 	.byte	0x00, 0xf0, 0x01, 0x1a


	//----- nvinfo : EIATTR_SPARSE_MMA_MASK
	.align		4
.L_404:
        /*0018*/ 	.byte	0x03, 0x50
        /*001a*/ 	.short	0x0000


	//----- nvinfo : EIATTR_MAXREG_COUNT
	.align		4
        /*001c*/ 	.byte	0x03, 0x1b
        /*001e*/ 	.short	0x00a8


	//----- nvinfo : EIATTR_NUM_BARRIERS
	.align		4
        /*0020*/ 	.byte	0x02, 0x4c
        /*0022*/ 	.byte	0x10
	.zero		1


	//----- nvinfo : EIATTR_EXTERNS
	.align		4
        /*0024*/ 	.byte	0x04, 0x0f
        /*0026*/ 	.short	(.L_406 - .L_405)


	//   ....[0]....
	.align		4
.L_405:
        /*0028*/ 	.word	index@(__assertfail)


	//----- nvinfo : EIATTR_ANNOTATIONS
	.align		4
.L_406:
        /*002c*/ 	.byte	0x04, 0x55
        /*002e*/ 	.short	(.L_408 - .L_407)


	//   ....[0]....
.L_407:
        /* <DEDUP_REMOVED lines=21> */


	//----- nvinfo : EIATTR_MERCURY_ISA_VERSION
	.align		4
.L_408:
        /*0168*/ 	.byte	0x03, 0x5f
        /*016a*/ 	.short	0x0101


	//----- nvinfo : EIATTR_INT_WARP_WIDE_INSTR_OFFSETS
	.align		4
        /*016c*/ 	.byte	0x04, 0x31
        /*016e*/ 	.short	(.L_410 - .L_409)


	//   ....[0]....
.L_409:
        /*0170*/ 	.word	0x00000180


	//   ....[1]....
        /*0174*/ 	.word	0x00000240


	//   ....[2]....
        /*0178*/ 	.word	0x00007910


	//   ....[3]....
        /*017c*/ 	.word	0x00007d80


	//   ....[4]....
        /*0180*/ 	.word	0x00008350


	//   ....[5]....
        /*0184*/ 	.word	0x000086d0


	//----- nvinfo : EIATTR_COOP_GROUP_MASK_REGIDS
	.align		4
.L_410:
        /*0188*/ 	.byte	0x04, 0x29
        /*018a*/ 	.short	(.L_412 - .L_411)


	//   ....[0]....
.L_411:
        /*018c*/ 	.word	0xffffffff


	//   ....[1]....
        /*0190*/ 	.word	0xffffffff


	//   ....[2]....
        /*0194*/ 	.word	0xffffffff


	//   ....[3]....
        /*0198*/ 	.word	0xffffffff


	//   ....[4]....
        /*019c*/ 	.word	0xffffffff


	//   ....[5]....
        /*01a0*/ 	.word	0xffffffff


	//   ....[6]....
        /*01a4*/ 	.word	0xffffffff


	//   ....[7]....
        /*01a8*/ 	.word	0xffffffff


	//   ....[8]....
        /*01ac*/ 	.word	0xffffffff


	//   ....[9]....
        /*01b0*/ 	.word	0xffffffff


	//   ....[10]....
        /*01b4*/ 	.word	0xffffffff


	//   ....[11]....
        /*01b8*/ 	.word	0xffffffff


	//   ....[12]....
        /*01bc*/ 	.word	0xffffffff


	//   ....[13]....
        /*01c0*/ 	.word	0xffffffff


	//   ....[14]....
        /*01c4*/ 	.word	0xffffffff


	//   ....[15]....
        /*01c8*/ 	.word	0xffffffff


	//   ....[16]....
        /*01cc*/ 	.word	0xffffffff


	//   ....[17]....
        /*01d0*/ 	.word	0xffffffff


	//   ....[18]....
        /*01d4*/ 	.word	0xffffffff


	//   ....[19]....
        /*01d8*/ 	.word	0xffffffff


	//   ....[20]....
        /*01dc*/ 	.word	0xffffffff


	//   ....[21]....
        /*01e0*/ 	.word	0xffffffff


	//   ....[22]....
        /*01e4*/ 	.word	0xffffffff


	//   ....[23]....
        /*01e8*/ 	.word	0xffffffff


	//   ....[24]....
        /*01ec*/ 	.word	0xffffffff


	//   ....[25]....
        /*01f0*/ 	.word	0xffffffff


	//   ....[26]....
        /*01f4*/ 	.word	0xffffffff


	//   ....[27]....
        /*01f8*/ 	.word	0xffffffff


	//   ....[28]....
        /*01fc*/ 	.word	0xffffffff


	//   ....[29]....
        /*0200*/ 	.word	0xffffffff


	//   ....[30]....
        /*0204*/ 	.word	0xffffffff


	//   ....[31]....
        /*0208*/ 	.word	0xffffffff


	//   ....[32]....
        /*020c*/ 	.word	0xffffffff


	//   ....[33]....
        /*0210*/ 	.word	0xffffffff


	//   ....[34]....
        /*0214*/ 	.word	0xffffffff


	//   ....[35]....
        /*0218*/ 	.word	0xffffffff


	//   ....[36]....
        /*021c*/ 	.word	0xffffffff


	//   ....[37]....
        /*0220*/ 	.word	0xffffffff


	//   ....[38]....
        /*0224*/ 	.word	0xffffffff


	//   ....[39]....
        /*0228*/ 	.word	0xffffffff


	//   ....[40]....
        /*022c*/ 	.word	0xffffffff


	//   ....[41]....
        /*0230*/ 	.word	0xffffffff


	//   ....[42]....
        /*0234*/ 	.word	0xffffffff


	//   ....[43]....
        /*0238*/ 	.word	0xffffffff


	//   ....[44]....
        /*023c*/ 	.word	0xffffffff


	//   ....[45]....
        /*0240*/ 	.word	0xffffffff


	//   ....[46]....
        /*0244*/ 	.word	0xffffffff


	//   ....[47]....
        /*0248*/ 	.word	0xffffffff


	//   ....[48]....
        /*024c*/ 	.word	0xffffffff


	//   ....[49]....
        /*0250*/ 	.word	0xffffffff


	//   ....[50]....
        /*0254*/ 	.word	0xffffffff


	//   ....[51]....
        /*0258*/ 	.word	0xffffffff


	//   ....[52]....
        /*025c*/ 	.word	0xffffffff


	//   ....[53]....
        /*0260*/ 	.word	0xffffffff


	//   ....[54]....
        /*0264*/ 	.word	0xffffffff


	//   ....[55]....
        /*0268*/ 	.word	0xffffffff


	//   ....[56]....
        /*026c*/ 	.word	0xffffffff


	//   ....[57]....
        /*0270*/ 	.word	0xffffffff


	//   ....[58]....
        /*0274*/ 	.word	0xffffffff


	//   ....[59]....
        /*0278*/ 	.word	0xffffffff


	//   ....[60]....
        /*027c*/ 	.word	0xffffffff


	//   ....[61]....
        /*0280*/ 	.word	0xffffffff


	//   ....[62]....
        /*0284*/ 	.word	0xffffffff


	//   ....[63]....
        /*0288*/ 	.word	0xffffffff


	//   ....[64]....
        /*028c*/ 	.word	0xffffffff


	//   ....[65]....
        /*0290*/ 	.word	0xffffffff


	//   ....[66]....
        /*0294*/ 	.word	0xffffffff


	//   ....[67]....
        /*0298*/ 	.word	0xffffffff


	//   ....[68]....
        /*029c*/ 	.word	0xffffffff


	//   ....[69]....
        /*02a0*/ 	.word	0xffffffff


	//   ....[70]....
        /*02a4*/ 	.word	0xffffffff


	//   ....[71]....
        /*02a8*/ 	.word	0xffffffff


	//   ....[72]....
        /*02ac*/ 	.word	0xffffffff


	//   ....[73]....
        /*02b0*/ 	.word	0xffffffff


	//   ....[74]....
        /*02b4*/ 	.word	0xffffffff


	//   ....[75]....
        /*02b8*/ 	.word	0xffffffff


	//   ....[76]....
        /*02bc*/ 	.word	0xffffffff


	//   ....[77]....
        /*02c0*/ 	.word	0xffffffff


	//   ....[78]....
        /*02c4*/ 	.word	0xffffffff


	//   ....[79]....
        /*02c8*/ 	.word	0xffffffff


	//   ....[80]....
        /*02cc*/ 	.word	0xffffffff


	//   ....[81]....
        /*02d0*/ 	.word	0x0500000f


	//   ....[82]....
        /*02d4*/ 	.word	0x0500000f


	//   ....[83]....
        /*02d8*/ 	.word	0x0500000f


	//   ....[84]....
        /*02dc*/ 	.word	0x0500000f


	//   ....[85]....
        /*02e0*/ 	.word	0x0500000f


	//   ....[86]....
        /*02e4*/ 	.word	0x0500000f


	//----- nvinfo : EIATTR_COOP_GROUP_INSTR_OFFSETS
	.align		4
.L_412:
        /*02e8*/ 	.byte	0x04, 0x28
        /*02ea*/ 	.short	(.L_414 - .L_413)


	//   ....[0]....
.L_413:
        /*02ec*/ 	.word	0x00000060


	//   ....[1]....
        /*02f0*/ 	.word	0x00000190


	//   ....[2]....
        /*02f4*/ 	.word	0x00000220


	//   ....[3]....
        /*02f8*/ 	.word	0x000003a0


	//   ....[4]....
        /*02fc*/ 	.word	0x00000610


	//   ....[5]....
        /*0300*/ 	.word	0x00001170


	//   ....[6]....
        /*0304*/ 	.word	0x00002120


	//   ....[7]....
        /*0308*/ 	.word	0x00002240


	//   ....[8]....
        /*030c*/ 	.word	0x00002360


	//   ....[9]....
        /*0310*/ 	.word	0x000024e0


	//   ....[10]....
        /*0314*/ 	.word	0x00002620


	//   ....[11]....
        /*0318*/ 	.word	0x00002670


	//   ....[12]....
        /*031c*/ 	.word	0x000026e0


	//   ....[13]....
        /*0320*/ 	.word	0x00002730


	//   ....[14]....
        /*0324*/ 	.word	0x00002750


	//   ....[15]....
        /*0328*/ 	.word	0x00002800


	//   ....[16]....
        /*032c*/ 	.word	0x00002930


	//   ....[17]....
        /*0330*/ 	.word	0x00002970


	//   ....[18]....
        /*0334*/ 	.word	0x00002f70


	//   ....[19]....
        /*0338*/ 	.word	0x00002f90


	//   ....[20]....
        /*033c*/ 	.word	0x00002fa0


	//   ....[21]....
        /*0340*/ 	.word	0x00002fc0


	//   ....[22]....
        /*0344*/ 	.word	0x00002fd0


	//   ....[23]....
        /*0348*/ 	.word	0x00002ff0


	//   ....[24]....
        /*034c*/ 	.word	0x00003030


	//   ....[25]....
        /*0350*/ 	.word	0x000030b0


	//   ....[26]....
        /*0354*/ 	.word	0x000032c0


	//   ....[27]....
        /*0358*/ 	.word	0x000033c0


	//   ....[28]....
        /*035c*/ 	.word	0x00003400


	//   ....[29]....
        /*0360*/ 	.word	0x00003480


	//   ....[30]....
        /*0364*/ 	.word	0x000034f0


	//   ....[31]....
        /*0368*/ 	.word	0x00003530


	//   ....[32]....
        /*036c*/ 	.word	0x00003570


	//   ....[33]....
        /*0370*/ 	.word	0x000035b0


	//   ....[34]....
        /*0374*/ 	.word	0x000035c0


	//   ....[35]....
        /*0378*/ 	.word	0x000036e0


	//   ....[36]....
        /*037c*/ 	.word	0x00003720


	//   ....[37]....
        /*0380*/ 	.word	0x00003770


	//   ....[38]....
        /*0384*/ 	.word	0x000037b0


	//   ....[39]....
        /*0388*/ 	.word	0x000037f0


	//   ....[40]....
        /*038c*/ 	.word	0x00003880


	//   ....[41]....
        /*0390*/ 	.word	0x000038c0


	//   ....[42]....
        /*0394*/ 	.word	0x00003920


	//   ....[43]....
        /*0398*/ 	.word	0x00003960


	//   ....[44]....
        /*039c*/ 	.word	0x000039e0


	//   ....[45]....
        /*03a0*/ 	.word	0x00003ad0


	//   ....[46]....
        /*03a4*/ 	.word	0x00003b10


	//   ....[47]....
        /*03a8*/ 	.word	0x00003c20


	//   ....[48]....
        /*03ac*/ 	.word	0x00003d40


	//   ....[49]....
        /*03b0*/ 	.word	0x00003e00


	//   ....[50]....
        /*03b4*/ 	.word	0x00003ec0


	//   ....[51]....
        /*03b8*/ 	.word	0x00003f20


	//   ....[52]....
        /*03bc*/ 	.word	0x00003f60


	//   ....[53]....
        /*03c0*/ 	.word	0x00003fa0


	//   ....[54]....
        /*03c4*/ 	.word	0x00003fd0


	//   ....[55]....
        /*03c8*/ 	.word	0x00004020


	//   ....[56]....
        /*03cc*/ 	.word	0x00004060


	//   ....[57]....
        /*03d0*/ 	.word	0x000040a0


	//   ....[58]....
        /*03d4*/ 	.word	0x000040e0


	//   ....[59]....
        /*03d8*/ 	.word	0x00004120


	//   ....[60]....
        /*03dc*/ 	.word	0x00004160


	//   ....[61]....
        /*03e0*/ 	.word	0x00004270


	//   ....[62]....
        /*03e4*/ 	.word	0x00004540


	//   ....[63]....
        /*03e8*/ 	.word	0x00004550


	//   ....[64]....
        /*03ec*/ 	.word	0x00004560


	//   ....[65]....
        /*03f0*/ 	.word	0x00004570


	//   ....[66]....
        /*03f4*/ 	.word	0x00004580


	//   ....[67]....
        /*03f8*/ 	.word	0x00004590


	//   ....[68]....
        /*03fc*/ 	.word	0x00004820


	//   ....[69]....
        /*0400*/ 	.word	0x00004830


	//   ....[70]....
        /*0404*/ 	.word	0x000065b0


	//   ....[71]....
        /*0408*/ 	.word	0x00006740


	//   ....[72]....
        /*040c*/ 	.word	0x00006990


	//   ....[73]....
        /*0410*/ 	.word	0x00006b20


	//   ....[74]....
        /*0414*/ 	.word	0x00006c30


	//   ....[75]....
        /*0418*/ 	.word	0x000075b0


	//   ....[76]....
        /*041c*/ 	.word	0x00007840


	//   ....[77]....
        /*0420*/ 	.word	0x00007a80


	//   ....[78]....
        /*0424*/ 	.word	0x00007cb0


	//   ....[79]....
        /*0428*/ 	.word	0x00007f60


	//   ....[80]....
        /*042c*/ 	.word	0x00008290


	//   ....[81]....
        /*0430*/ 	.word	0x0000a240


	//   ....[82]....
        /*0434*/ 	.word	0x0000a390


	//   ....[83]....
        /*0438*/ 	.word	0x0000a400


	//   ....[84]....
        /*043c*/ 	.word	0x0000a470


	//   ....[85]....
        /*0440*/ 	.word	0x0000a4e0


	//   ....[86]....
        /*0444*/ 	.word	0x0000a550


	//----- nvinfo : EIATTR_REG_RECONFIG
	.align		4
.L_414:
        /*0448*/ 	.byte	0x01, 0x54
	.zero		2


	//----- nvinfo : EIATTR_SYSCALL_OFFSETS
	.align		4
        /*044c*/ 	.byte	0x04, 0x46
        /*044e*/ 	.short	(.L_416 - .L_415)


	//   ....[0]....
.L_415:
        /*0450*/ 	.word	0x00000dd0


	//   ....[1]....
        /*0454*/ 	.word	0x00000ec0


	//   ....[2]....
        /*0458*/ 	.word	0x00001020


	//   ....[3]....
        /*045c*/ 	.word	0x00001110


	//----- nvinfo : EIATTR_MBARRIER_INSTR_OFFSETS
	.align		4
.L_416:
        /*0460*/ 	.byte	0x04, 0x39
        /*0462*/ 	.short	(.L_418 - .L_417)


	//   ....[0]....
.L_417:
        /*0464*/ 	.word	0x00000260
        /*0468*/ 	.word	0x000000ff
        /*046c*/ 	.word	0x00030c00
        /*0470*/ 	.short	0x0100
        /*0472*/ 	.byte	0x06
	.zero		1


	//   ....[1]....
        /*0474*/ 	.word	0x00000350
        /*0478*/ 	.word	0x000000ff
        /*047c*/ 	.word	0x00030c10
        /*0480*/ 	.short	0x0100
        /*0482*/ 	.byte	0x08
	.zero		1


	//   ....[2]....
        /*0484*/ 	.word	0x00000360
        /*0488*/ 	.word	0x000000ff
        /*048c*/ 	.word	0x00030c20
        /*0490*/ 	.short	0x0100
        /*0492*/ 	.byte	0x08
	.zero		1


	//   ....[3]....
        /*0494*/ 	.word	0x00000370
        /*0498*/ 	.word	0x000000ff
        /*049c*/ 	.word	0x00030c18
        /*04a0*/ 	.short	0x0100
        /*04a2*/ 	.byte	0x08
	.zero		1


	//   ....[4]....
        /*04a4*/ 	.word	0x00000380
        /*04a8*/ 	.word	0x000000ff
        /*04ac*/ 	.word	0x00030c28
        /*04b0*/ 	.short	0x0100
        /*04b2*/ 	.byte	0x08
	.zero		1


	//   ....[5]....
        /*04b4*/ 	.word	0x000004b0
        /*04b8*/ 	.word	0x000000ff
        /*04bc*/ 	.word	0x00030c30
        /*04c0*/ 	.short	0x0100
        /*04c2*/ 	.byte	0x08
	.zero		1


	//   ....[6]....
        /*04c4*/ 	.word	0x000004c0
        /*04c8*/ 	.word	0x000000ff
        /*04cc*/ 	.word	0x00030c40
        /*04d0*/ 	.short	0x0100
        /*04d2*/ 	.byte	0x08
	.zero		1


	//   ....[7]....
        /*04d4*/ 	.word	0x000004d0
        /*04d8*/ 	.word	0x000000ff
        /*04dc*/ 	.word	0x00030c38
        /*04e0*/ 	.short	0x0100
        /*04e2*/ 	.byte	0x08
	.zero		1


	//   ....[8]....
        /*04e4*/ 	.word	0x000004e0
        /*04e8*/ 	.word	0x000000ff
        /*04ec*/ 	.word	0x00030c48
        /*04f0*/ 	.short	0x0100
        /*04f2*/ 	.byte	0x08
	.zero		1


	//   ....[9]....
        /*04f4*/ 	.word	0x000011c0
        /*04f8*/ 	.word	0x00000002
        /*04fc*/ 	.word	0x00030c00
        /*0500*/ 	.short	0x010a
        /*0502*/ 	.byte	0x3f
	.zero		1


	//   ....[10]....
        /*0504*/ 	.word	0x00001340
        /*0508*/ 	.word	0x00000002
        /*050c*/ 	.word	0x00030c00
        /*0510*/ 	.short	0x010a
        /*0512*/ 	.byte	0x3f
	.zero		1


	//   ....[11]....
        /*0514*/ 	.word	0x00001aa0
        /*0518*/ 	.word	0x00000019
        /*051c*/ 	.word	0x00030c10
        /*0520*/ 	.short	0x010a
        /*0522*/ 	.byte	0x3f
	.zero		1


	//   ....[12]....
        /*0524*/ 	.word	0x00001b10
        /*0528*/ 	.word	0x00000019
        /*052c*/ 	.word	0x00030c10
        /*0530*/ 	.short	0x010a
        /*0532*/ 	.byte	0x3f
	.zero		1


	//   ....[13]....
        /*0534*/ 	.word	0x00001f30
        /*0538*/ 	.word	0x00000019
        /*053c*/ 	.word	0x00030c30
        /*0540*/ 	.short	0x010a
        /*0542*/ 	.byte	0x3f
	.zero		1


	//   ....[14]....
        /*0544*/ 	.word	0x00001fb0
        /*0548*/ 	.word	0x00000019
        /*054c*/ 	.word	0x00030c30
        /*0550*/ 	.short	0x010a
        /*0552*/ 	.byte	0x3f
	.zero		1


	//   ....[15]....
        /*0554*/ 	.word	0x00005840
        /*0558*/ 	.word	0x00000000
        /*055c*/ 	.word	0x00000000
        /*0560*/ 	.short	0x0101
        /*0562*/ 	.byte	0x3f
	.zero		1


	//   ....[16]....
        /*0564*/ 	.word	0x00005c80
        /*0568*/ 	.word	0x00000000
        /*056c*/ 	.word	0x00000000
        /*0570*/ 	.short	0x0101
        /*0572*/ 	.byte	0x3f
	.zero		1


	//   ....[17]....
        /*0574*/ 	.word	0x00008bd0
        /*0578*/ 	.word	0x0000000c
        /*057c*/ 	.word	0x00030c20
        /*0580*/ 	.short	0x010a
        /*0582*/ 	.byte	0x3f
	.zero		1


	//   ....[18]....
        /*0584*/ 	.word	0x00009080
        /*0588*/ 	.word	0x0000000c
        /*058c*/ 	.word	0x00030c40
        /*0590*/ 	.short	0x010a
        /*0592*/ 	.byte	0x3f
	.zero		1


	//   ....[19]....
        /*0594*/ 	.word	0x000092c0
        /*0598*/ 	.word	0x0000000c
        /*059c*/ 	.word	0x00030c28
        /*05a0*/ 	.short	0x010a
        /*05a2*/ 	.byte	0x3f
	.zero		1


	//   ....[20]....
        /*05a4*/ 	.word	0x00009480
        /*05a8*/ 	.word	0x0000000c
        /*05ac*/ 	.word	0x00030c48
        /*05b0*/ 	.short	0x010a
        /*05b2*/ 	.byte	0x3f
	.zero		1


	//   ....[21]....
        /*05b4*/ 	.word	0x00009690
        /*05b8*/ 	.word	0x0000000c
        /*05bc*/ 	.word	0x00030c20
        /*05c0*/ 	.short	0x010a
        /*05c2*/ 	.byte	0x3f
	.zero		1


	//   ....[22]....
        /*05c4*/ 	.word	0x000098b0
        /*05c8*/ 	.word	0x0000000c
        /*05cc*/ 	.word	0x00030c40
        /*05d0*/ 	.short	0x010a
        /*05d2*/ 	.byte	0x3f
	.zero		1


	//   ....[23]....
        /*05d4*/ 	.word	0x00009ac0
        /*05d8*/ 	.word	0x0000000c
        /*05dc*/ 	.word	0x00030c28
        /*05e0*/ 	.short	0x010a
        /*05e2*/ 	.byte	0x3f
	.zero		1


	//   ....[24]....
        /*05e4*/ 	.word	0x00009cd0
        /*05e8*/ 	.word	0x0000000d
        /*05ec*/ 	.word	0x00030c40
        /*05f0*/ 	.short	0x010a
        /*05f2*/ 	.byte	0x3f
	.zero		1


	//   ....[25]....
        /*05f4*/ 	.word	0x0000a0c0
        /*05f8*/ 	.word	0x00000007
        /*05fc*/ 	.word	0x00000000
        /*0600*/ 	.short	0x010a
        /*0602*/ 	.byte	0x3f
	.zero		1


	//   ....[26]....
        /*0604*/ 	.word	0x0000a110
        /*0608*/ 	.word	0x0000000b
        /*060c*/ 	.word	0x00000000
        /*0610*/ 	.short	0x010a
        /*0612*/ 	.byte	0x3f
	.zero		1


	//   ....[27]....
        /*0614*/ 	.word	0x0000a170
        /*0618*/ 	.word	0x00000009
        /*061c*/ 	.word	0x00000000
        /*0620*/ 	.short	0x010a
        /*0622*/ 	.byte	0x3f
	.zero		1


	//   ....[28]....
        /*0624*/ 	.word	0x0000a1a0
        /*0628*/ 	.word	0x00000003
        /*062c*/ 	.word	0x00000000
        /*0630*/ 	.short	0x010a
        /*0632*/ 	.byte	0x3f
	.zero		1


	//   ....[29]....
        /*0634*/ 	.word	0x0000a270
        /*0638*/ 	.word	0x00000002
        /*063c*/ 	.word	0x00030c00
        /*0640*/ 	.short	0x010a
        /*0642*/ 	.byte	0x3f
	.zero		1


	//   ....[30]....
        /*0644*/ 	.word	0x0000a2c0
        /*0648*/ 	.word	0x00000019
        /*064c*/ 	.word	0x00030c10
        /*0650*/ 	.short	0x010a
        /*0652*/ 	.byte	0x3f
	.zero		1


	//   ....[31]....
        /*0654*/ 	.word	0x0000a310
        /*0658*/ 	.word	0x00000019
        /*065c*/ 	.word	0x00030c30
        /*0660*/ 	.short	0x010a
        /*0662*/ 	.byte	0x3f
	.zero		1


	//   ....[32]....
        /*0664*/ 	.word	0x0000a590
        /*0668*/ 	.word	0x0000000c
        /*066c*/ 	.word	0x00030c20
        /*0670*/ 	.short	0x010a
        /*0672*/ 	.byte	0x3f
	.zero		1


	//   ....[33]....
        /*0674*/ 	.word	0x0000a5e0
        /*0678*/ 	.word	0x0000000c
        /*067c*/ 	.word	0x00030c40
        /*0680*/ 	.short	0x010a
        /*0682*/ 	.byte	0x3f
	.zero		1


	//   ....[34]....
        /*0684*/ 	.word	0x0000a630
        /*0688*/ 	.word	0x0000000c
        /*068c*/ 	.word	0x00030c28
        /*0690*/ 	.short	0x010a
        /*0692*/ 	.byte	0x3f
	.zero		1


	//   ....[35]....
        /*0694*/ 	.word	0x0000a680
        /*0698*/ 	.word	0x0000000c
        /*069c*/ 	.word	0x00030c48
        /*06a0*/ 	.short	0x010a
        /*06a2*/ 	.byte	0x3f
	.zero		1


	//   ....[36]....
        /*06a4*/ 	.word	0x0000a6e0
        /*06a8*/ 	.word	0x0000000c
        /*06ac*/ 	.word	0x00030c20
        /*06b0*/ 	.short	0x010a
        /*06b2*/ 	.byte	0x3f
	.zero		1


	//   ....[37]....
        /*06b4*/ 	.word	0x0000a730
        /*06b8*/ 	.word	0x0000000c
        /*06bc*/ 	.word	0x00030c40
        /*06c0*/ 	.short	0x010a
        /*06c2*/ 	.byte	0x3f
	.zero		1


	//   ....[38]....
        /*06c4*/ 	.word	0x0000a780
        /*06c8*/ 	.word	0x0000000c
        /*06cc*/ 	.word	0x00030c28
        /*06d0*/ 	.short	0x010a
        /*06d2*/ 	.byte	0x3f
	.zero		1


	//   ....[39]....
        /*06d4*/ 	.word	0x0000a7d0
        /*06d8*/ 	.word	0x0000000d
        /*06dc*/ 	.word	0x00030c40
        /*06e0*/ 	.short	0x010a
        /*06e2*/ 	.byte	0x3f
	.zero		1


	//   ....[40]....
        /*06e4*/ 	.word	0x0000a8b0
        /*06e8*/ 	.word	0x00000007
        /*06ec*/ 	.word	0x00000000
        /*06f0*/ 	.short	0x010a
        /*06f2*/ 	.byte	0x3f
	.zero		1


	//   ....[41]....
        /*06f4*/ 	.word	0x0000a900
        /*06f8*/ 	.word	0x0000000b
        /*06fc*/ 	.word	0x00000000
        /*0700*/ 	.short	0x010a
        /*0702*/ 	.byte	0x3f
	.zero		1


	//   ....[42]....
        /*0704*/ 	.word	0x0000a950
        /*0708*/ 	.word	0x00000009
        /*070c*/ 	.word	0x00000000
        /*0710*/ 	.short	0x010a
        /*0712*/ 	.byte	0x3f
	.zero		1


	//----- nvinfo : EIATTR_NUM_MBARRIERS
	.align		4
.L_418:
        /*0714*/ 	.byte	0x03, 0x38
        /*0716*/ 	.short	0x0009


	//----- nvinfo : EIATTR_EXIT_INSTR_OFFSETS
	.align		4
        /*0718*/ 	.byte	0x04, 0x1c
        /*071a*/ 	.short	(.L_420 - .L_419)


	//   ....[0]....
.L_419:
        /*071c*/ 	.word	0x0000a1f0


	//----- nvinfo : EIATTR_MAX_THREADS
	.align		4
.L_420:
        /*0720*/ 	.byte	0x04, 0x05
        /*0722*/ 	.short	(.L_422 - .L_421)
.L_421:
        /*0724*/ 	.word	0x00000180
        /*0728*/ 	.word	0x00000001
        /*072c*/ 	.word	0x00000001


	//----- nvinfo : EIATTR_CRS_STACK_SIZE
	.align		4
.L_422:
        /*0730*/ 	.byte	0x04, 0x1e
        /*0732*/ 	.short	(.L_424 - .L_423)
.L_423:
        /*0734*/ 	.word	0x00000000


	//----- nvinfo : EIATTR_CBANK_PARAM_SIZE
	.align		4
.L_424:
        /*0738*/ 	.byte	0x03, 0x19
        /*073a*/ 	.short	0x06f0


	//----- nvinfo : EIATTR_PARAM_CBANK
	.align		4
        /*073c*/ 	.byte	0x04, 0x0a
        /*073e*/ 	.short	(.L_426 - .L_425)
	.align		4
.L_425:
        /*0740*/ 	.word	index@(.nv.constant0._ZN7cutlass13device_kernelIN5flash11enable_sm90INS1_16FlashAttnBwdSm90INS1_25CollectiveMainloopBwdSm90ILi2ELi2ELi2EN4cute5tupleIJNS5_1CILi1EEES8_S8_EEENS6_IJNS7_ILi128EEESA_NS7_ILi64EEEEEENS_6half_tEfNS_4arch4Sm90ELb0ELb0ELb1ELb1ELb1ELb1ELb0ELb0ELi2ELi1ELi2ELi2ELb0EEENS1_24CollectiveEpilogueBwdGQAISC_fSF_Li256ELb1ELb1EEENS1_19SingleTileSchedulerILb1ELb0ELb0ELi128EEEEEEEEEvNT_6ParamsE)
        /*0744*/ 	.short	0x0210
        /*0746*/ 	.short	0x06f0


	//----- nvinfo : EIATTR_SW_WAR
	.align		4
.L_426:
        /*0748*/ 	.byte	0x04, 0x36
        /*074a*/ 	.short	(.L_428 - .L_427)
.L_427:
        /*074c*/ 	.word	0x00000008
.L_428:


//--------------------- .nv.info._ZN7cutlass13device_kernelIN5flash11enable_sm90INS1_16FlashAttnBwdSm90INS1_25CollectiveMainloopBwdSm90ILi2ELi2ELi2EN4cute5tupleIJNS5_1CILi1EEES8_S8_EEENS6_IJNS7_ILi128EEESA_NS7_ILi64EEEEEENS_6half_tEfNS_4arch4Sm90ELb0ELb1ELb1ELb0ELb0ELb1ELb0ELb0ELi2ELi1ELi2ELi2ELb0EEENS1_21CollectiveEpilogueBwdISC_SD_SF_Li256ELb0ELb0ELi1EEENS1_19SingleTileSchedulerILb0ELb0ELb0ELi128EEEEEEEEEvNT_6ParamsE --------------------------
	.section	.nv.info._ZN7cutlass13device_kernelIN5flash11enable_sm90INS1_16FlashAttnBwdSm90INS1_25CollectiveMainloopBwdSm90ILi2ELi2ELi2EN4cute5tupleIJNS5_1CILi1EEES8_S8_EEENS6_IJNS7_ILi128EEESA_NS7_ILi64EEEEEENS_6half_tEfNS_4arch4Sm90ELb0ELb1ELb1ELb0ELb0ELb1ELb0ELb0ELi2ELi1ELi2ELi2ELb0EEENS1_21CollectiveEpilogueBwdISC_SD_SF_Li256ELb0ELb0ELi1EEENS1_19SingleTileSchedulerILb0ELb0ELb0ELi128EEEEEEEEEvNT_6ParamsE,"",@"SHT_CUDA_INFO"
	.sectionflags	@""
	.align	4


	//----- nvinfo : EIATTR_CUDA_API_VERSION
	.align		4
        /*0000*/ 	.byte	0x04, 0x37
        /*0002*/ 	.short	(.L_430 - .L_429)
.L_429:
        /*0004*/ 	.word	0x00000082


	//----- nvinfo : EIATTR_KPARAM_INFO
	.align		4
.L_430:
        /*0008*/ 	.byte	0x04, 0x17
        /*000a*/ 	.short	(.L_432 - .L_431)
.L_431:
        /*000c*/ 	.word	0x00000000
        /*0010*/ 	.short	0x0000
        /*0012*/ 	.short	0x0070
        /*0014*/ 	.byte	0x00, 0xf0, 0x01, 0x24


	//----- nvinfo : EIATTR_SPARSE_MMA_MASK
	.align		4
.L_432:
        /*0018*/ 	.byte	0x03, 0x50
        /*001a*/ 	.short	0x0000


	//----- nvinfo : EIATTR_MAXREG_COUNT
	.align		4
        /*001c*/ 	.byte	0x03, 0x1b
        /*001e*/ 	.short	0x00a8


	//----- nvinfo : EIATTR_NUM_BARRIERS
	.align		4
        /*0020*/ 	.byte	0x02, 0x4c
        /*0022*/ 	.byte	0x10
	.zero		1


	//----- nvinfo : EIATTR_EXTERNS
	.align		4
        /*0024*/ 	.byte	0x04, 0x0f
        /*0026*/ 	.short	(.L_434 - .L_433)


	//   ....[0]....
	.align		4
.L_433:
        /*0028*/ 	.word	index@(__assertfail)


	//----- nvinfo : EIATTR_ANNOTATIONS
	.align		4
.L_434:
        /*002c*/ 	.byte	0x04, 0x55
        /*002e*/ 	.short	(.L_436 - .L_435)


	//   ....[0]....
.L_435:
        /* <DEDUP_REMOVED lines=158> */


	//----- nvinfo : EIATTR_MERCURY_ISA_VERSION
	.align		4
.L_436:
        /*0a00*/ 	.byte	0x03, 0x5f
        /*0a02*/ 	.short	0x0101


	//----- nvinfo : EIATTR_INT_WARP_WIDE_INSTR_OFFSETS
	.align		4
        /*0a04*/ 	.byte	0x04, 0x31
        /*0a06*/ 	.short	(.L_438 - .L_437)


	//   ....[0]....
.L_437:
        /*0a08*/ 	.word	0x000001f0


	//   ....[1]....
        /*0a0c*/ 	.word	0x00000220


	//----- nvinfo : EIATTR_COOP_GROUP_MASK_REGIDS
	.align		4
.L_438:
        /*0a10*/ 	.byte	0x04, 0x29
        /*0a12*/ 	.short	(.L_440 - .L_439)


	//   ....[0]....
.L_439:
        /*0a14*/ 	.word	0xffffffff


	//   ....[1]....
        /*0a18*/ 	.word	0xffffffff


	//   ....[2]....
        /*0a1c*/ 	.word	0xffffffff


	//   ....[3]....
        /*0a20*/ 	.word	0xffffffff


	//   ....[4]....
        /*0a24*/ 	.word	0xffffffff


	//   ....[5]....
        /*0a28*/ 	.word	0xffffffff


	//   ....[6]....
        /*0a2c*/ 	.word	0xffffffff


	//   ....[7]....
        /*0a30*/ 	.word	0xffffffff


	//   ....[8]....
        /*0a34*/ 	.word	0xffffffff


	//   ....[9]....
        /*0a38*/ 	.word	0xffffffff


	//   ....[10]....
        /*0a3c*/ 	.word	0xffffffff


	//   ....[11]....
        /*0a40*/ 	.word	0xffffffff


	//   ....[12]....
        /*0a44*/ 	.word	0xffffffff


	//   ....[13]....
        /*0a48*/ 	.word	0xffffffff


	//   ....[14]....
        /*0a4c*/ 	.word	0xffffffff


	//   ....[15]....
        /*0a50*/ 	.word	0xffffffff


	//   ....[16]....
        /*0a54*/ 	.word	0xffffffff


	//   ....[17]....
        /*0a58*/ 	.word	0xffffffff


	//   ....[18]....
        /*0a5c*/ 	.word	0xffffffff


	//   ....[19]....
        /*0a60*/ 	.word	0xffffffff


	//   ....[20]....
        /*0a64*/ 	.word	0xffffffff


	//   ....[21]....
        /*0a68*/ 	.word	0xffffffff


	//   ....[22]....
        /*0a6c*/ 	.word	0xffffffff


	//   ....[23]....
        /*0a70*/ 	.word	0xffffffff


	//   ....[24]....
        /*0a74*/ 	.word	0xffffffff


	//   ....[25]....
        /*0a78*/ 	.word	0xffffffff


	//   ....[26]....
        /*0a7c*/ 	.word	0xffffffff


	//   ....[27]....
        /*0a80*/ 	.word	0xffffffff


	//   ....[28]....
        /*0a84*/ 	.word	0xffffffff


	//   ....[29]....
        /*0a88*/ 	.word	0xffffffff


	//   ....[30]....
        /*0a8c*/ 	.word	0xffffffff


	//   ....[31]....
        /*0a90*/ 	.word	0xffffffff


	//   ....[32]....
        /*0a94*/ 	.word	0xffffffff


	//   ....[33]....
        /*0a98*/ 	.word	0xffffffff


	//   ....[34]....
        /*0a9c*/ 	.word	0xffffffff


	//   ....[35]....
        /*0aa0*/ 	.word	0xffffffff


	//   ....[36]....
        /*0aa4*/ 	.word	0xffffffff


	//   ....[37]....
        /*0aa8*/ 	.word	0xffffffff


	//   ....[38]....
        /*0aac*/ 	.word	0xffffffff


	//   ....[39]....
        /*0ab0*/ 	.word	0xffffffff


	//   ....[40]....
        /*0ab4*/ 	.word	0xffffffff


	//   ....[41]....
        /*0ab8*/ 	.word	0xffffffff


	//   ....[42]....
        /*0abc*/ 	.word	0xffffffff


	//   ....[43]....
        /*0ac0*/ 	.word	0xffffffff


	//   ....[44]....
        /*0ac4*/ 	.word	0xffffffff


	//   ....[45]....
        /*0ac8*/ 	.word	0xffffffff


	//   ....[46]....
        /*0acc*/ 	.word	0xffffffff


	//   ....[47]....
        /*0ad0*/ 	.word	0xffffffff


	//   ....[48]....
        /*0ad4*/ 	.word	0xffffffff


	//   ....[49]....
        /*0ad8*/ 	.word	0xffffffff


	//   ....[50]....
        /*0adc*/ 	.word	0xffffffff


	//   ....[51]....
        /*0ae0*/ 	.word	0xffffffff


	//   ....[52]....
        /*0ae4*/ 	.word	0xffffffff


	//   ....[53]....
        /*0ae8*/ 	.word	0xffffffff


	//   ....[54]....
        /*0aec*/ 	.word	0xffffffff


	//   ....[55]....
        /*0af0*/ 	.word	0xffffffff


	//   ....[56]....
        /*0af4*/ 	.word	0xffffffff


	//   ....[57]....
        /*0af8*/ 	.word	0xffffffff


	//   ....[58]....
        /*0afc*/ 	.word	0xffffffff


	//   ....[59]....
        /*0b00*/ 	.word	0xffffffff


	//   ....[60]....
        /*0b04*/ 	.word	0xffffffff


	//   ....[61]....
        /*0b08*/ 	.word	0xffffffff


	//   ....[62]....
        /*0b0c*/ 	.word	0xffffffff


	//   ....[63]....
        /*0b10*/ 	.word	0xffffffff


	//   ....[64]....
        /*0b14*/ 	.word	0xffffffff


	//   ....[65]....
        /*0b18*/ 	.word	0xffffffff


	//   ....[66]....
        /*0b1c*/ 	.word	0xffffffff


	//   ....[67]....
        /*0b20*/ 	.word	0xffffffff


	//   ....[68]....
        /*0b24*/ 	.word	0xffffffff


	//   ....[69]....
        /*0b28*/ 	.word	0xffffffff


	//   ....[70]....
        /*0b2c*/ 	.word	0xffffffff


	//   ....[71]....
        /*0b30*/ 	.word	0xffffffff


	//   ....[72]....
        /*0b34*/ 	.word	0xffffffff


	//   ....[73]....
        /*0b38*/ 	.word	0xffffffff


	//   ....[74]....
        /*0b3c*/ 	.word	0xffffffff


	//   ....[75]....
        /*0b40*/ 	.word	0xffffffff


	//   ....[76]....
        /*0b44*/ 	.word	0xffffffff


	//   ....[77]....
        /*0b48*/ 	.word	0xffffffff


	//   ....[78]....
        /*0b4c*/ 	.word	0xffffffff


	//   ....[79]....
        /*0b50*/ 	.word	0xffffffff


	//   ....[80]....
        /*0b54*/ 	.word	0xffffffff


	//   ....[81]....
        /*0b58*/ 	.word	0xffffffff


	//   ....[82]....
        /*0b5c*/ 	.word	0xffffffff


	//   ....[83]....
        /*0b60*/ 	.word	0xffffffff


	//   ....[84]....
        /*0b64*/ 	.word	0xffffffff


	//   ....[85]....
        /*0b68*/ 	.word	0xffffffff


	//   ....[86]....
        /*0b6c*/ 	.word	0xffffffff


	//   ....[87]....
        /*0b70*/ 	.word	0xffffffff


	//   ....[88]....
        /*0b74*/ 	.word	0xffffffff


	//   ....[89]....
        /*0b78*/ 	.word	0xffffffff


	//   ....[90]....
        /*0b7c*/ 	.word	0xffffffff


	//   ....[91]....
        /*0b80*/ 	.word	0xffffffff


	//   ....[92]....
        /*0b84*/ 	.word	0xffffffff


	//   ....[93]....
        /*0b88*/ 	.word	0xffffffff


	//   ....[94]....
        /*0b8c*/ 	.word	0xffffffff


	//   ....[95]....
        /*0b90*/ 	.word	0xffffffff


	//   ....[96]....
        /*0b94*/ 	.word	0xffffffff


	//   ....[97]....
        /*0b98*/ 	.word	0xffffffff


	//   ....[98]....
        /*0b9c*/ 	.word	0xffffffff


	//   ....[99]....
        /*0ba0*/ 	.word	0xffffffff


	//   ....[100]....
        /*0ba4*/ 	.word	0xffffffff


	//   ....[101]....
        /*0ba8*/ 	.word	0xffffffff


	//   ....[102]....
        /*0bac*/ 	.word	0xffffffff


	//   ....[103]....
        /*0bb0*/ 	.word	0xffffffff


	//   ....[104]....
        /*0bb4*/ 	.word	0xffffffff


	//   ....[105]....
        /*0bb8*/ 	.word	0xffffffff


	//   ....[106]....
        /*0bbc*/ 	.word	0xffffffff


	//   ....[107]....
        /*0bc0*/ 	.word	0xffffffff


	//   ....[108]....
        /*0bc4*/ 	.word	0xffffffff


	//   ....[109]....
        /*0bc8*/ 	.word	0xffffffff


	//   ....[110]....
        /*0bcc*/ 	.word	0xffffffff


	//   ....[111]....
        /*0bd0*/ 	.word	0xffffffff


	//   ....[112]....
        /*0bd4*/ 	.word	0xffffffff


	//   ....[113]....
        /*0bd8*/ 	.word	0xffffffff


	//   ....[114]....
        /*0bdc*/ 	.word	0xffffffff


	//   ....[115]....
        /*0be0*/ 	.word	0xffffffff


	//   ....[116]....
        /*0be4*/ 	.word	0xffffffff


	//   ....[117]....
        /*0be8*/ 	.word	0xffffffff


	//   ....[118]....
        /*0bec*/ 	.word	0xffffffff


	//   ....[119]....
        /*0bf0*/ 	.word	0xffffffff


	//   ....[120]....
        /*0bf4*/ 	.word	0xffffffff


	//   ....[121]....
        /*0bf8*/ 	.word	0xffffffff


	//   ....[122]....
        /*0bfc*/ 	.word	0xffffffff


	//   ....[123]....
        /*0c00*/ 	.word	0xffffffff


	//   ....[124]....
        /*0c04*/ 	.word	0xffffffff


	//   ....[125]....
        /*0c08*/ 	.word	0xffffffff


	//   ....[126]....
        /*0c0c*/ 	.word	0xffffffff


	//   ....[127]....
        /*0c10*/ 	.word	0xffffffff


	//   ....[128]....
        /*0c14*/ 	.word	0xffffffff


	//   ....[129]....
        /*0c18*/ 	.word	0xffffffff


	//   ....[130]....
        /*0c1c*/ 	.word	0xffffffff


	//   ....[131]....
        /*0c20*/ 	.word	0xffffffff


	//   ....[132]....
        /*0c24*/ 	.word	0xffffffff


	//   ....[133]....
        /*0c28*/ 	.word	0xffffffff


	//   ....[134]....
        /*0c2c*/ 	.word	0xffffffff


	//   ....[135]....
        /*0c30*/ 	.word	0xffffffff


	//   ....[136]....
        /*0c34*/ 	.word	0xffffffff


	//   ....[137]....
        /*0c38*/ 	.word	0xffffffff


	//   ....[138]....
        /*0c3c*/ 	.word	0xffffffff


	//   ....[139]....
        /*0c40*/ 	.word	0xffffffff


	//   ....[140]....
        /*0c44*/ 	.word	0xffffffff


	//   ....[141]....
        /*0c48*/ 	.word	0xffffffff


	//   ....[142]....
        /*0c4c*/ 	.word	0xffffffff


	//   ....[143]....
        /*0c50*/ 	.word	0xffffffff


	//   ....[144]....
        /*0c54*/ 	.word	0xffffffff


	//   ....[145]....
        /*0c58*/ 	.word	0xffffffff


	//   ....[146]....
        /*0c5c*/ 	.word	0xffffffff


	//   ....[147]....
        /*0c60*/ 	.word	0xffffffff


	//   ....[148]....
        /*0c64*/ 	.word	0xffffffff


	//   ....[149]....
        /*0c68*/ 	.word	0xffffffff


	//   ....[150]....
        /*0c6c*/ 	.word	0xffffffff


	//   ....[151]....
        /*0c70*/ 	.word	0xffffffff


	//   ....[152]....
        /*0c74*/ 	.word	0xffffffff


	//   ....[153]....
        /*0c78*/ 	.word	0xffffffff


	//   ....[154]....
        /*0c7c*/ 	.word	0xffffffff


	//   ....[155]....
        /*0c80*/ 	.word	0xffffffff


	//   ....[156]....
        /*0c84*/ 	.word	0xffffffff


	//   ....[157]....
        /*0c88*/ 	.word	0xffffffff


	//   ....[158]....
        /*0c8c*/ 	.word	0xffffffff


	//   ....[159]....
        /*0c90*/ 	.word	0xffffffff


	//   ....[160]....
        /*0c94*/ 	.word	0xffffffff


	//   ....[161]....
        /*0c98*/ 	.word	0xffffffff


	//   ....[162]....
        /*0c9c*/ 	.word	0xffffffff


	//   ....[163]....
        /*0ca0*/ 	.word	0xffffffff


	//   ....[164]....
        /*0ca4*/ 	.word	0xffffffff


	//   ....[165]....
        /*0ca8*/ 	.word	0xffffffff


	//   ....[166]....
        /*0cac*/ 	.word	0xffffffff


	//   ....[167]....
        /*0cb0*/ 	.word	0xffffffff


	//   ....[168]....
        /*0cb4*/ 	.word	0xffffffff


	//   ....[169]....
        /*0cb8*/ 	.word	0xffffffff


	//   ....[170]....
        /*0cbc*/ 	.word	0xffffffff


	//   ....[171]....
        /*0cc0*/ 	.word	0xffffffff


	//   ....[172]....
        /*0cc4*/ 	.word	0xffffffff


	//   ....[173]....
        /*0cc8*/ 	.word	0xffffffff


	//   ....[174]....
        /*0ccc*/ 	.word	0xffffffff


	//   ....[175]....
        /*0cd0*/ 	.word	0xffffffff


	//   ....[176]....
        /*0cd4*/ 	.word	0xffffffff


	//   ....[177]....
        /*0cd8*/ 	.word	0xffffffff


	//   ....[178]....
        /*0cdc*/ 	.word	0xffffffff


	//   ....[179]....
        /*0ce0*/ 	.word	0xffffffff


	//   ....[180]....
        /*0ce4*/ 	.word	0xffffffff


	//   ....[181]....
        /*0ce8*/ 	.word	0xffffffff


	//   ....[182]....
        /*0cec*/ 	.word	0xffffffff


	//   ....[183]....
        /*0cf0*/ 	.word	0xffffffff


	//   ....[184]....
        /*0cf4*/ 	.word	0xffffffff


	//   ....[185]....
        /*0cf8*/ 	.word	0xffffffff


	//   ....[186]....
        /*0cfc*/ 	.word	0xffffffff


	//   ....[187]....
        /*0d00*/ 	.word	0xffffffff


	//   ....[188]....
        /*0d04*/ 	.word	0xffffffff


	//   ....[189]....
        /*0d08*/ 	.word	0xffffffff


	//   ....[190]....
        /*0d0c*/ 	.word	0xffffffff


	//   ....[191]....
        /*0d10*/ 	.word	0xffffffff


	//   ....[192]....
        /*0d14*/ 	.word	0xffffffff


	//   ....[193]....
        /*0d18*/ 	.word	0xffffffff


	//   ....[194]....
        /*0d1c*/ 	.word	0xffffffff


	//   ....[195]....
        /*0d20*/ 	.word	0xffffffff


	//   ....[196]....
        /*0d24*/ 	.word	0xffffffff


	//   ....[197]....
        /*0d28*/ 	.word	0xffffffff


	//   ....[198]....
        /*0d2c*/ 	.word	0xffffffff


	//   ....[199]....
        /*0d30*/ 	.word	0xffffffff


	//   ....[200]....
        /*0d34*/ 	.word	0x0500000f


	//----- nvinfo : EIATTR_COOP_GROUP_INSTR_OFFSETS
	.align		4
.L_440:
        /*0d38*/ 	.byte	0x04, 0x28
        /*0d3a*/ 	.short	(.L_442 - .L_441)


	//   ....[0]....
.L_441:
        /*0d3c*/ 	.word	0x00000070


	//   ....[1]....
        /*0d40*/ 	.word	0x00000200


	//   ....[2]....
        /*0d44*/ 	.word	0x00000250


	//   ....[3]....
        /*0d48*/ 	.word	0x00000440


	//   ....[4]....
        /*0d4c*/ 	.word	0x00000660


	//   ....[5]....
        /*0d50*/ 	.word	0x00000fb0


	//   ....[6]....
        /*0d54*/ 	.word	0x000030d0


	//   ....[7]....
        /*0d58*/ 	.word	0x00003730


	//   ....[8]....
        /*0d5c*/ 	.word	0x00003960


	//   ....[9]....
        /*0d60*/ 	.word	0x00003990


	//   ....[10]....
        /*0d64*/ 	.word	0x000039c0


	//   ....[11]....
        /*0d68*/ 	.word	0x00003a00


	//   ....[12]....
        /*0d6c*/ 	.word	0x00003a40


	//   ....[13]....
        /*0d70*/ 	.word	0x00003b20


	//   ....[14]....
        /*0d74*/ 	.word	0x00003b60


	//   ....[15]....
        /*0d78*/ 	.word	0x00003b90


	//   ....[16]....
        /*0d7c*/ 	.word	0x00003bb0


	//   ....[17]....
        /*0d80*/ 	.word	0x00003bc0


	//   ....[18]....
        /*0d84*/ 	.word	0x00003bf0


	//   ....[19]....
        /*0d88*/ 	.word	0x00003c60


	//   ....[20]....
        /*0d8c*/ 	.word	0x00003ca0


	//   ....[21]....
        /*0d90*/ 	.word	0x00003ce0


	//   ....[22]....
        /*0d94*/ 	.word	0x00003d20


	//   ....[23]....
        /*0d98*/ 	.word	0x00003d60


	//   ....[24]....
        /*0d9c*/ 	.word	0x00003e50


	//   ....[25]....
        /*0da0*/ 	.word	0x00003eb0


	//   ....[26]....
        /*0da4*/ 	.word	0x00003ee0


	//   ....[27]....
        /*0da8*/ 	.word	0x00003f40


	//   ....[28]....
        /*0dac*/ 	.word	0x00003f80


	//   ....[29]....
        /*0db0*/ 	.word	0x00003fa0


	//   ....[30]....
        /*0db4*/ 	.word	0x00003fd0


	//   ....[31]....
        /*0db8*/ 	.word	0x00004000


	//   ....[32]....
        /*0dbc*/ 	.word	0x00004020


	//   ....[33]....
        /*0dc0*/ 	.word	0x00004130


	//   ....[34]....
        /*0dc4*/ 	.word	0x00004170


	//   ....[35]....
        /*0dc8*/ 	.word	0x000041b0


	//   ....[36]....
        /*0dcc*/ 	.word	0x000041e0


	//   ....[37]....
        /*0dd0*/ 	.word	0x00004200


	//   ....[38]....
        /*0dd4*/ 	.word	0x00004280


	//   ....[39]....
        /*0dd8*/ 	.word	0x000042c0


	//   ....[40]....
        /*0ddc*/ 	.word	0x000042f0


	//   ....[41]....
        /*0de0*/ 	.word	0x00004330


	//   ....[42]....
        /*0de4*/ 	.word	0x00004350


	//   ....[43]....
        /*0de8*/ 	.word	0x00004370


	//   ....[44]....
        /*0dec*/ 	.word	0x00004380


	//   ....[45]....
        /*0df0*/ 	.word	0x000043d0


	//   ....[46]....
        /*0df4*/ 	.word	0x00004430


	//   ....[47]....
        /*0df8*/ 	.word	0x00004470


	//   ....[48]....
        /*0dfc*/ 	.word	0x00004550


	//   ....[49]....
        /*0e00*/ 	.word	0x00004620


	//   ....[50]....
        /*0e04*/ 	.word	0x00004630


	//   ....[51]....
        /*0e08*/ 	.word	0x00004700


	//   ....[52]....
        /*0e0c*/ 	.word	0x00004730


	//   ....[53]....
        /*0e10*/ 	.word	0x00004770


	//   ....[54]....
        /*0e14*/ 	.word	0x00004860


	//   ....[55]....
        /*0e18*/ 	.word	0x00004a40


	//   ....[56]....
        /*0e1c*/ 	.word	0x00004a80


	//   ....[57]....
        /*0e20*/ 	.word	0x00004af0


	//   ....[58]....
        /*0e24*/ 	.word	0x00004b30


	//   ....[59]....
        /*0e28*/ 	.word	0x00004b70


	//   ....[60]....
        /*0e2c*/ 	.word	0x00004bf0


	//   ....[61]....
        /*0e30*/ 	.word	0x00004c30


	//   ....[62]....
        /*0e34*/ 	.word	0x00004d50


	//   ....[63]....
        /*0e38*/ 	.word	0x00004eb0


	//   ....[64]....
        /*0e3c*/ 	.word	0x00004ee0


	//   ....[65]....
        /*0e40*/ 	.word	0x00004f00


	//   ....[66]....
        /*0e44*/ 	.word	0x00004f40


	//   ....[67]....
        /*0e48*/ 	.word	0x00004f60


	//   ....[68]....
        /*0e4c*/ 	.word	0x00004f70


	//   ....[69]....
        /*0e50*/ 	.word	0x00004ff0


	//   ....[70]....
        /*0e54*/ 	.word	0x00007fd0


	//   ....[71]....
        /*0e58*/ 	.word	0x00008230


	//   ....[72]....
        /*0e5c*/ 	.word	0x00008250


	//   ....[73]....
        /*0e60*/ 	.word	0x00008290


	//   ....[74]....
        /*0e64*/ 	.word	0x000082c0


	//   ....[75]....
        /*0e68*/ 	.word	0x00008330


	//   ....[76]....
        /*0e6c*/ 	.word	0x000083e0


	//   ....[77]....
        /*0e70*/ 	.word	0x000084a0


	//   ....[78]....
        /*0e74*/ 	.word	0x00008540


	//   ....[79]....
        /*0e78*/ 	.word	0x00008560


	//   ....[80]....
        /*0e7c*/ 	.word	0x00008590


	//   ....[81]....
        /*0e80*/ 	.word	0x00008600


	//   ....[82]....
        /*0e84*/ 	.word	0x00008640


	//   ....[83]....
        /*0e88*/ 	.word	0x000086d0


	//   ....[84]....
        /*0e8c*/ 	.word	0x000087e0


	//   ....[85]....
        /*0e90*/ 	.word	0x00008890


	//   ....[86]....
        /*0e94*/ 	.word	0x000088d0


	//   ....[87]....
        /*0e98*/ 	.word	0x00008930


	//   ....[88]....
        /*0e9c*/ 	.word	0x00008940


	//   ....[89]....
        /*0ea0*/ 	.word	0x00008970


	//   ....[90]....
        /*0ea4*/ 	.word	0x00008980


	//   ....[91]....
        /*0ea8*/ 	.word	0x00008990


	//   ....[92]....
        /*0eac*/ 	.word	0x00008a20


	//   ....[93]....
        /*0eb0*/ 	.word	0x00008ac0


	//   ....[94]....
        /*0eb4*/ 	.word	0x00008af0


	//   ....[95]....
        /*0eb8*/ 	.word	0x00008b70


	//   ....[96]....
        /*0ebc*/ 	.word	0x00008bc0


	//   ....[97]....
        /*0ec0*/ 	.word	0x00008bf0


	//   ....[98]....
        /*0ec4*/ 	.word	0x00008ca0


	//   ....[99]....
        /*0ec8*/ 	.word	0x00008ce0


	//   ....[100]....
        /*0ecc*/ 	.word	0x00008d70


	//   ....[101]....
        /*0ed0*/ 	.word	0x00008d90


	//   ....[102]....
        /*0ed4*/ 	.word	0x00008db0


	//   ....[103]....
        /*0ed8*/ 	.word	0x00008dd0


	//   ....[104]....
        /*0edc*/ 	.word	0x00008f20


	//   ....[105]....
        /*0ee0*/ 	.word	0x00008fb0


	//   ....[106]....
        /*0ee4*/ 	.word	0x00009050


	//   ....[107]....
        /*0ee8*/ 	.word	0x00009260


	//   ....[108]....
        /*0eec*/ 	.word	0x000092c0


	//   ....[109]....
        /*0ef0*/ 	.word	0x000092f0


	//   ....[110]....
        /*0ef4*/ 	.word	0x00009550


	//   ....[111]....
        /*0ef8*/ 	.word	0x000095b0


	//   ....[112]....
        /*0efc*/ 	.word	0x000095e0


	//   ....[113]....
        /*0f00*/ 	.word	0x00009610


	//   ....[114]....
        /*0f04*/ 	.word	0x00009630


	//   ....[115]....
        /*0f08*/ 	.word	0x00009660


	//   ....[116]....
        /*0f0c*/ 	.word	0x00009670


	//   ....[117]....
        /*0f10*/ 	.word	0x00009880


	//   ....[118]....
        /*0f14*/ 	.word	0x000098d0


	//   ....[119]....
        /*0f18*/ 	.word	0x00009b10


	//   ....[120]....
        /*0f1c*/ 	.word	0x00009b20


	//   ....[121]....
        /*0f20*/ 	.word	0x00009b30


	//   ....[122]....
        /*0f24*/ 	.word	0x00009b40


	//   ....[123]....
        /*0f28*/ 	.word	0x00009b60


	//   ....[124]....
        /*0f2c*/ 	.word	0x00009b70


	//   ....[125]....
        /*0f30*/ 	.word	0x00009b80


	//   ....[126]....
        /*0f34*/ 	.word	0x00009ee0


	//   ....[127]....
        /*0f38*/ 	.word	0x00009ef0


	//   ....[128]....
        /*0f3c*/ 	.word	0x00009f00


	//   ....[129]....
        /*0f40*/ 	.word	0x00009f10


	//   ....[130]....
        /*0f44*/ 	.word	0x00009f20


	//   ....[131]....
        /*0f48*/ 	.word	0x00009f30


	//   ....[132]....
        /*0f4c*/ 	.word	0x00009f40


	//   ....[133]....
        /*0f50*/ 	.word	0x00009f50


	//   ....[134]....
        /*0f54*/ 	.word	0x0000df20


	//   ....[135]....
        /*0f58*/ 	.word	0x0000dfa0


	//   ....[136]....
        /*0f5c*/ 	.word	0x0000dfe0


	//   ....[137]....
        /*0f60*/ 	.word	0x0000e020


	//   ....[138]....
        /*0f64*/ 	.word	0x0000e070


	//   ....[139]....
        /*0f68*/ 	.word	0x0000e080


	//   ....[140]....
        /*0f6c*/ 	.word	0x0000e100


	//   ....[141]....
        /*0f70*/ 	.word	0x0000e130


	//   ....[142]....
        /*0f74*/ 	.word	0x0000e140


	//   ....[143]....
        /*0f78*/ 	.word	0x0000e150


	//   ....[144]....
        /*0f7c*/ 	.word	0x0000e1a0


	//   ....[145]....
        /*0f80*/ 	.word	0x0000e1b0


	//   ....[146]....
        /*0f84*/ 	.word	0x0000e280


	//   ....[147]....
        /*0f88*/ 	.word	0x0000e310


	//   ....[148]....
        /*0f8c*/ 	.word	0x0000e330


	//   ....[149]....
        /*0f90*/ 	.word	0x0000e340


	//   ....[150]....
        /*0f94*/ 	.word	0x0000e3b0


	//   ....[151]....
        /*0f98*/ 	.word	0x0000e450


	//   ....[152]....
        /*0f9c*/ 	.word	0x0000e4b0


	//   ....[153]....
        /*0fa0*/ 	.word	0x0000e4f0


	//   ....[154]....
        /*0fa4*/ 	.word	0x0000e540


	//   ....[155]....
        /*0fa8*/ 	.word	0x0000e550


	//   ....[156]....
        /*0fac*/ 	.word	0x0000e580


	//   ....[157]....
        /*0fb0*/ 	.word	0x0000e5c0


	//   ....[158]....
        /*0fb4*/ 	.word	0x0000e5e0


	//   ....[159]....
        /*0fb8*/ 	.word	0x0000e610


	//   ....[160]....
        /*0fbc*/ 	.word	0x0000e6b0


	//   ....[161]....
        /*0fc0*/ 	.word	0x0000e6f0


	//   ....[162]....
        /*0fc4*/ 	.word	0x0000e720


	//   ....[163]....
        /*0fc8*/ 	.word	0x0000e730


	//   ....[164]....
        /*0fcc*/ 	.word	0x0000e740


	//   ....[165]....
        /*0fd0*/ 	.word	0x0000e770


	//   ....[166]....
        /*0fd4*/ 	.word	0x0000e7c0


	//   ....[167]....
        /*0fd8*/ 	.word	0x0000e800


	//   ....[168]....
        /*0fdc*/ 	.word	0x0000e890


	//   ....[169]....
        /*0fe0*/ 	.word	0x0000e8a0


	//   ....[170]....
        /*0fe4*/ 	.word	0x0000e900


	//   ....[171]....
        /*0fe8*/ 	.word	0x0000e980


	//   ....[172]....
        /*0fec*/ 	.word	0x0000e9c0


	//   ....[173]....
        /*0ff0*/ 	.word	0x0000e9e0


	//   ....[174]....
        /*0ff4*/ 	.word	0x0000ea10


	//   ....[175]....
        /*0ff8*/ 	.word	0x0000eb60


	//   ....[176]....
        /*0ffc*/ 	.word	0x0000ebf0


	//   ....[177]....
        /*1000*/ 	.word	0x0000ec20


	//   ....[178]....
        /*1004*/ 	.word	0x0000ed00


	//   ....[179]....
        /*1008*/ 	.word	0x0000ed90


	//   ....[180]....
        /*100c*/ 	.word	0x0000ee30


	//   ....[181]....
        /*1010*/ 	.word	0x0000ee60


	//   ....[182]....
        /*1014*/ 	.word	0x0000eee0


	//   ....[183]....
        /*1018*/ 	.word	0x0000f050


	//   ....[184]....
        /*101c*/ 	.word	0x0000f090


	//   ....[185]....
        /*1020*/ 	.word	0x0000f0d0


	//   ....[186]....
        /*1024*/ 	.word	0x0000f0f0


	//   ....[187]....
        /*1028*/ 	.word	0x0000f120


	//   ....[188]....
        /*102c*/ 	.word	0x0000f140


	//   ....[189]....
        /*1030*/ 	.word	0x0000f160


	//   ....[190]....
        /*1034*/ 	.word	0x0000f720


	//   ....[191]....
        /*1038*/ 	.word	0x0000f730


	//   ....[192]....
        /*103c*/ 	.word	0x0000f750


	//   ....[193]....
        /*1040*/ 	.word	0x0000f760


	//   ....[194]....
        /*1044*/ 	.word	0x0000f770


	//   ....[195]....
        /*1048*/ 	.word	0x0000f780


	//   ....[196]....
        /*104c*/ 	.word	0x0000f790


	//   ....[197]....
        /*1050*/ 	.word	0x0000f7b0


	//   ....[198]....
        /*1054*/ 	.word	0x00011b70


	//   ....[199]....
        /*1058*/ 	.word	0x00012b80


	//   ....[200]....
        /*105c*/ 	.word	0x00015530


	//----- nvinfo : EIATTR_REG_RECONFIG
	.align		4
.L_442:
        /*1060*/ 	.byte	0x01, 0x54
	.zero		2


	//----- nvinfo : EIATTR_SYSCALL_OFFSETS
	.align		4
        /*1064*/ 	.byte	0x04, 0x46
        /*1066*/ 	.short	(.L_444 - .L_443)


	//   ....[0]....
.L_443:
        /*1068*/ 	.word	0x00000c10


	//   ....[1]....
        /*106c*/ 	.word	0x00000d00


	//   ....[2]....
        /*1070*/ 	.word	0x00000e60


	//   ....[3]....
        /*1074*/ 	.word	0x00000f50


	//   ....[4]....
        /*1078*/ 	.word	0x00011540


	//   ....[5]....
        /*107c*/ 	.word	0x00011670


	//   ....[6]....
        /*1080*/ 	.word	0x00011790


	//   ....[7]....
        /*1084*/ 	.word	0x000118b0


	//----- nvinfo : EIATTR_MBARRIER_INSTR_OFFSETS
	.align		4
.L_444:
        /*1088*/ 	.byte	0x04, 0x39
        /*108a*/ 	.short	(.L_446 - .L_445)


	//   ....[0]....
.L_445:
        /*108c*/ 	.word	0x000002f0
        /*1090*/ 	.word	0x000000ff
        /*1094*/ 	.word	0x00030c00
        /*1098*/ 	.short	0x0100
        /*109a*/ 	.byte	0x06
	.zero		1


	//   ....[1]....
        /*109c*/ 	.word	0x000003f0
        /*10a0*/ 	.word	0x000000ff
        /*10a4*/ 	.word	0x00030c10
        /*10a8*/ 	.short	0x0100
        /*10aa*/ 	.byte	0x08
	.zero		1


	//   ....[2]....
        /*10ac*/ 	.word	0x00000400
        /*10b0*/ 	.word	0x000000ff
        /*10b4*/ 	.word	0x00030c20
        /*10b8*/ 	.short	0x0100
        /*10ba*/ 	.byte	0x08
	.zero		1


	//   ....[3]....
        /*10bc*/ 	.word	0x00000410
        /*10c0*/ 	.word	0x000000ff
        /*10c4*/ 	.word	0x00030c18
        /*10c8*/ 	.short	0x0100
        /*10ca*/ 	.byte	0x08
	.zero		1


	//   ....[4]....
        /*10cc*/ 	.word	0x00000420
        /*10d0*/ 	.word	0x000000ff
        /*10d4*/ 	.word	0x00030c28
        /*10d8*/ 	.short	0x0100
        /*10da*/ 	.byte	0x08
	.zero		1


	//   ....[5]....
        /*10dc*/ 	.word	0x00000550
        /*10e0*/ 	.word	0x000000ff
        /*10e4*/ 	.word	0x00030c30
        /*10e8*/ 	.short	0x0100
        /*10ea*/ 	.byte	0x08
	.zero		1


	//   ....[6]....
        /*10ec*/ 	.word	0x00000560
        /*10f0*/ 	.word	0x000000ff
        /*10f4*/ 	.word	0x00030c40
        /*10f8*/ 	.short	0x0100
        /*10fa*/ 	.byte	0x08
	.zero		1


	//   ....[7]....
        /*10fc*/ 	.word	0x00000570
        /*1100*/ 	.word	0x000000ff
        /*1104*/ 	.word	0x00030c38
        /*1108*/ 	.short	0x0100
        /*110a*/ 	.byte	0x08
	.zero		1


	//   ....[8]....
        /*110c*/ 	.word	0x00000580
        /*1110*/ 	.word	0x000000ff
        /*1114*/ 	.word	0x00030c48
        /*1118*/ 	.short	0x0100
        /*111a*/ 	.byte	0x08
	.zero		1


	//   ....[9]....
        /*111c*/ 	.word	0x00000ff0
        /*1120*/ 	.word	0x00000010
        /*1124*/ 	.word	0x00030c00
        /*1128*/ 	.short	0x010a
        /*112a*/ 	.byte	0x3f
	.zero		1


	//   ....[10]....
        /*112c*/ 	.word	0x00001120
        /*1130*/ 	.word	0x00000010
        /*1134*/ 	.word	0x00030c00
        /*1138*/ 	.short	0x010a
        /*113a*/ 	.byte	0x3f
	.zero		1


	//   ....[11]....
        /*113c*/ 	.word	0x00001a20
        /*1140*/ 	.word	0x00000006
        /*1144*/ 	.word	0x00030c10
        /*1148*/ 	.short	0x010a
        /*114a*/ 	.byte	0x3f
	.zero		1


	//   ....[12]....
        /*114c*/ 	.word	0x00001a90
        /*1150*/ 	.word	0x00000006
        /*1154*/ 	.word	0x00030c10
        /*1158*/ 	.short	0x010a
        /*115a*/ 	.byte	0x3f
	.zero		1


	//   ....[13]....
        /*115c*/ 	.word	0x00001ec0
        /*1160*/ 	.word	0x00000006
        /*1164*/ 	.word	0x00030c30
        /*1168*/ 	.short	0x010a
        /*116a*/ 	.byte	0x3f
	.zero		1


	//   ....[14]....
        /*116c*/ 	.word	0x00001f00
        /*1170*/ 	.word	0x00000006
        /*1174*/ 	.word	0x00030c30
        /*1178*/ 	.short	0x010a
        /*117a*/ 	.byte	0x3f
	.zero		1


	//   ....[15]....
        /*117c*/ 	.word	0x000065c0
        /*1180*/ 	.word	0x00000005
        /*1184*/ 	.word	0x00000000
        /*1188*/ 	.short	0x0101
        /*118a*/ 	.byte	0x3f
	.zero		1


	//   ....[16]....
        /*118c*/ 	.word	0x00006a10
        /*1190*/ 	.word	0x00000006
        /*1194*/ 	.word	0x00000000
        /*1198*/ 	.short	0x0101
        /*119a*/ 	.byte	0x3f
	.zero		1


	//   ....[17]....
        /*119c*/ 	.word	0x00007350
        /*11a0*/ 	.word	0x00000006
        /*11a4*/ 	.word	0x00030c10
        /*11a8*/ 	.short	0x010a
        /*11aa*/ 	.byte	0x3f
	.zero		1


	//   ....[18]....
        /*11ac*/ 	.word	0x000073d0
        /*11b0*/ 	.word	0x00000006
        /*11b4*/ 	.word	0x00030c10
        /*11b8*/ 	.short	0x010a
        /*11ba*/ 	.byte	0x3f
	.zero		1


	//   ....[19]....
        /*11bc*/ 	.word	0x000077e0
        /*11c0*/ 	.word	0x00000006
        /*11c4*/ 	.word	0x00030c30
        /*11c8*/ 	.short	0x010a
        /*11ca*/ 	.byte	0x3f
	.zero		1


	//   ....[20]....
        /*11cc*/ 	.word	0x00007820
        /*11d0*/ 	.word	0x00000006
        /*11d4*/ 	.word	0x00030c30
        /*11d8*/ 	.short	0x010a
        /*11da*/ 	.byte	0x3f
	.zero		1


	//   ....[21]....
        /*11dc*/ 	.word	0x0000b440
        /*11e0*/ 	.word	0x00000005
        /*11e4*/ 	.word	0x00000000
        /*11e8*/ 	.short	0x0101
        /*11ea*/ 	.byte	0x3f
	.zero		1


	//   ....[22]....
        /*11ec*/ 	.word	0x0000b8b0
        /*11f0*/ 	.word	0x00000006
        /*11f4*/ 	.word	0x00000000
        /*11f8*/ 	.short	0x0101
        /*11fa*/ 	.byte	0x3f
	.zero		1


	//   ....[23]....
        /*11fc*/ 	.word	0x0000c160
        /*1200*/ 	.word	0x00000006
        /*1204*/ 	.word	0x00030c10
        /*1208*/ 	.short	0x010a
        /*120a*/ 	.byte	0x3f
	.zero		1


	//   ....[24]....
        /*120c*/ 	.word	0x0000c1e0
        /*1210*/ 	.word	0x00000006
        /*1214*/ 	.word	0x00030c10
        /*1218*/ 	.short	0x010a
        /*121a*/ 	.byte	0x3f
	.zero		1


	//   ....[25]....
        /*121c*/ 	.word	0x0000c5f0
        /*1220*/ 	.word	0x00000006
        /*1224*/ 	.word	0x00030c30
        /*1228*/ 	.short	0x010a
        /*122a*/ 	.byte	0x3f
	.zero		1


	//   ....[26]....
        /*122c*/ 	.word	0x0000c630
        /*1230*/ 	.word	0x00000006
        /*1234*/ 	.word	0x00030c30
        /*1238*/ 	.short	0x010a
        /*123a*/ 	.byte	0x3f
	.zero		1


	//   ....[27]....
        /*123c*/ 	.word	0x00010d10
        /*1240*/ 	.word	0x00000005
        /*1244*/ 	.word	0x00000000
        /*1248*/ 	.short	0x0101
        /*124a*/ 	.byte	0x3f
	.zero		1


	//   ....[28]....
        /*124c*/ 	.word	0x00011190
        /*1250*/ 	.word	0x00000006
        /*1254*/ 	.word	0x00000000
        /*1258*/ 	.short	0x0101
        /*125a*/ 	.byte	0x3f
	.zero		1


	//   ....[29]....
        /*125c*/ 	.word	0x00013c80
        /*1260*/ 	.word	0x00000010
        /*1264*/ 	.word	0x00030c20
        /*1268*/ 	.short	0x010a
        /*126a*/ 	.byte	0x3f
	.zero		1


	//   ....[30]....
        /*126c*/ 	.word	0x00014250
        /*1270*/ 	.word	0x00000010
        /*1274*/ 	.word	0x00030c40
        /*1278*/ 	.short	0x010a
        /*127a*/ 	.byte	0x3f
	.zero		1


	//   ....[31]....
        /*127c*/ 	.word	0x00014480
        /*1280*/ 	.word	0x00000010
        /*1284*/ 	.word	0x00030c28
        /*1288*/ 	.short	0x010a
        /*128a*/ 	.byte	0x3f
	.zero		1


	//   ....[32]....
        /*128c*/ 	.word	0x000146b0
        /*1290*/ 	.word	0x00000010
        /*1294*/ 	.word	0x00030c48
        /*1298*/ 	.short	0x010a
        /*129a*/ 	.byte	0x3f
	.zero		1


	//   ....[33]....
        /*129c*/ 	.word	0x00014890
        /*12a0*/ 	.word	0x00000010
        /*12a4*/ 	.word	0x00030c20
        /*12a8*/ 	.short	0x010a
        /*12aa*/ 	.byte	0x3f
	.zero		1


	//   ....[34]....
        /*12ac*/ 	.word	0x00014b40
        /*12b0*/ 	.word	0x00000010
        /*12b4*/ 	.word	0x00030c40
        /*12b8*/ 	.short	0x010a
        /*12ba*/ 	.byte	0x3f
	.zero		1


	//   ....[35]....
        /*12bc*/ 	.word	0x00014d40
        /*12c0*/ 	.word	0x00000010
        /*12c4*/ 	.word	0x00030c28
        /*12c8*/ 	.short	0x010a
        /*12ca*/ 	.byte	0x3f
	.zero		1


	//   ....[36]....
        /*12cc*/ 	.word	0x00014fc0
        /*12d0*/ 	.word	0x00000003
        /*12d4*/ 	.word	0x00030c40
        /*12d8*/ 	.short	0x010a
        /*12da*/ 	.byte	0x3f
	.zero		1


	//   ....[37]....
        /*12dc*/ 	.word	0x00015390
        /*12e0*/ 	.word	0x00000006
        /*12e4*/ 	.word	0x00000000
        /*12e8*/ 	.short	0x010a
        /*12ea*/ 	.byte	0x3f
	.zero		1


	//   ....[38]....
        /*12ec*/ 	.word	0x000153f0
        /*12f0*/ 	.word	0x00000003
        /*12f4*/ 	.word	0x00000000
        /*12f8*/ 	.short	0x010a
        /*12fa*/ 	.byte	0x3f
	.zero		1


	//   ....[39]....
        /*12fc*/ 	.word	0x00015450
        /*1300*/ 	.word	0x00000002
        /*1304*/ 	.word	0x00000000
        /*1308*/ 	.short	0x010a
        /*130a*/ 	.byte	0x3f
	.zero		1


	//   ....[40]....
        /*130c*/ 	.word	0x00015480
        /*1310*/ 	.word	0x00000003
        /*1314*/ 	.word	0x00000000
        /*1318*/ 	.short	0x010a
        /*131a*/ 	.byte	0x3f
	.zero		1


	//   ....[41]....
        /*131c*/ 	.word	0x00015560
        /*1320*/ 	.word	0x00000010
        /*1324*/ 	.word	0x00030c00
        /*1328*/ 	.short	0x010a
        /*132a*/ 	.byte	0x3f
	.zero		1


	//   ....[42]....
        /*132c*/ 	.word	0x000155b0
        /*1330*/ 	.word	0x00000006
        /*1334*/ 	.word	0x00030c10
        /*1338*/ 	.short	0x010a
        /*133a*/ 	.byte	0x3f
	.zero		1


	//   ....[43]....
        /*133c*/ 	.word	0x00015600
        /*1340*/ 	.word	0x00000006
        /*1344*/ 	.word	0x00030c30
        /*1348*/ 	.short	0x010a
        /*134a*/ 	.byte	0x3f
	.zero		1


	//   ....[44]....
        /*134c*/ 	.word	0x00015650
        /*1350*/ 	.word	0x00000006
        /*1354*/ 	.word	0x00030c10
        /*1358*/ 	.short	0x010a
        /*135a*/ 	.byte	0x3f
	.zero		1


	//   ....[45]....
        /*135c*/ 	.word	0x000156a0
        /*1360*/ 	.word	0x00000006
        /*1364*/ 	.word	0x00030c30
        /*1368*/ 	.short	0x010a
        /*136a*/ 	.byte	0x3f
	.zero		1


	//   ....[46]....
        /*136c*/ 	.word	0x000156f0
        /*1370*/ 	.word	0x00000006
        /*1374*/ 	.word	0x00030c10
        /*1378*/ 	.short	0x010a
        /*137a*/ 	.byte	0x3f
	.zero		1


	//   ....[47]....
        /*137c*/ 	.word	0x00015740
        /*1380*/ 	.word	0x00000006
        /*1384*/ 	.word	0x00030c30
        /*1388*/ 	.short	0x010a
        /*138a*/ 	.byte	0x3f
	.zero		1


	//   ....[48]....
        /*138c*/ 	.word	0x00015790
        /*1390*/ 	.word	0x00000010
        /*1394*/ 	.word	0x00030c20
        /*1398*/ 	.short	0x010a
        /*139a*/ 	.byte	0x3f
	.zero		1


	//   ....[49]....
        /*139c*/ 	.word	0x000157e0
        /*13a0*/ 	.word	0x00000010
        /*13a4*/ 	.word	0x00030c40
        /*13a8*/ 	.short	0x010a
        /*13aa*/ 	.byte	0x3f
	.zero		1


	//   ....[50]....
        /*13ac*/ 	.word	0x00015830
        /*13b0*/ 	.word	0x00000010
        /*13b4*/ 	.word	0x00030c28
        /*13b8*/ 	.short	0x010a
        /*13ba*/ 	.byte	0x3f
	.zero		1


	//   ....[51]....
        /*13bc*/ 	.word	0x00015880
        /*13c0*/ 	.word	0x00000010
        /*13c4*/ 	.word	0x00030c48
        /*13c8*/ 	.short	0x010a
        /*13ca*/ 	.byte	0x3f
	.zero		1


	//   ....[52]....
        /*13cc*/ 	.word	0x000158e0
        /*13d0*/ 	.word	0x00000010
        /*13d4*/ 	.word	0x00030c20
        /*13d8*/ 	.short	0x010a
        /*13da*/ 	.byte	0x3f
	.zero		1


	//   ....[53]....
        /*13dc*/ 	.word	0x00015930
        /*13e0*/ 	.word	0x00000010
        /*13e4*/ 	.word	0x00030c40
        /*13e8*/ 	.short	0x010a
        /*13ea*/ 	.byte	0x3f
	.zero		1


	//   ....[54]....
        /*13ec*/ 	.word	0x00015980
        /*13f0*/ 	.word	0x00000010
        /*13f4*/ 	.word	0x00030c28
        /*13f8*/ 	.short	0x010a
        /*13fa*/ 	.byte	0x3f
	.zero		1


	//   ....[55]....
        /*13fc*/ 	.word	0x000159d0
        /*1400*/ 	.word	0x00000003
        /*1404*/ 	.word	0x00030c40
        /*1408*/ 	.short	0x010a
        /*140a*/ 	.byte	0x3f
	.zero		1


	//   ....[56]....
        /*140c*/ 	.word	0x00015aa0
        /*1410*/ 	.word	0x00000006
        /*1414*/ 	.word	0x00000000
        /*1418*/ 	.short	0x010a
        /*141a*/ 	.byte	0x3f
	.zero		1


	//   ....[57]....
        /*141c*/ 	.word	0x00015af0
        /*1420*/ 	.word	0x00000003
        /*1424*/ 	.word	0x00000000
        /*1428*/ 	.short	0x010a
        /*142a*/ 	.byte	0x3f
	.zero		1


	//   ....[58]....
        /*142c*/ 	.word	0x00015b40
        /*1430*/ 	.word	0x00000002
        /*1434*/ 	.word	0x00000000
        /*1438*/ 	.short	0x010a
        /*143a*/ 	.byte	0x3f
	.zero		1


	//----- nvinfo : EIATTR_NUM_MBARRIERS
	.align		4
.L_446:
        /*143c*/ 	.byte	0x03, 0x38
        /*143e*/ 	.short	0x0009


	//----- nvinfo : EIATTR_EXIT_INSTR_OFFSETS
	.align		4
        /*1440*/ 	.byte	0x04, 0x1c
        /*1442*/ 	.short	(.L_448 - .L_447)


	//   ....[0]....
.L_447:
        /*1444*/ 	.word	0x000154d0


	//----- nvinfo : EIATTR_MAX_THREADS
	.align		4
.L_448:
        /*1448*/ 	.byte	0x04, 0x05
        /*144a*/ 	.short	(.L_450 - .L_449)
.L_449:
        /*144c*/ 	.word	0x00000180
        /*1450*/ 	.word	0x00000001
        /*1454*/ 	.word	0x00000001


	//----- nvinfo : EIATTR_CRS_STACK_SIZE
	.align		4
.L_450:
        /*1458*/ 	.byte	0x04, 0x1e
        /*145a*/ 	.short	(.L_452 - .L_451)
.L_451:
        /*145c*/ 	.word	0x00000000


	//----- nvinfo : EIATTR_CBANK_PARAM_SIZE
	.align		4
.L_452:
        /*1460*/ 	.byte	0x03, 0x19
        /*1462*/ 	.short	0x0970


	//----- nvinfo : EIATTR_PARAM_CBANK
	.align		4
        /*1464*/ 	.byte	0x04, 0x0a
        /*1466*/ 	.short	(.L_454 - .L_453)
	.align		4
.L_453:
        /*1468*/ 	.word	index@(.nv.constant0._ZN7cutlass13device_kernelIN5flash11enable_sm90INS1_16FlashAttnBwdSm90INS1_25CollectiveMainloopBwdSm90ILi2ELi2ELi2EN4cute5tupleIJNS5_1CILi1EEES8_S8_EEENS6_IJNS7_ILi128EEESA_NS7_ILi64EEEEEENS_6half_tEfNS_4arch4Sm90ELb0ELb1ELb1ELb0ELb0ELb1ELb0ELb0ELi2ELi1ELi2ELi2ELb0EEENS1_21CollectiveEpilogueBwdISC_SD_SF_Li256ELb0ELb0ELi1EEENS1_19SingleTileSchedulerILb0ELb0ELb0ELi128EEEEEEEEEvNT_6ParamsE)
        /*146c*/ 	.short	0x0210
        /*146e*/ 	.short	0x0970


	//----- nvinfo : EIATTR_SW_WAR
	.align		4
.L_454:
        /*1470*/ 	.byte	0x04, 0x36
        /*1472*/ 	.short	(.L_456 - .L_455)
.L_455:
        /*1474*/ 	.word	0x00000008
.L_456:


//--------------------- .nv.info._ZN7cutlass13device_kernelIN5flash11enable_sm90INS1_16FlashAttnBwdSm90INS1_25CollectiveMainloopBwdSm90ILi2ELi2ELi2EN4cute5tupleIJNS5_1CILi1EEES8_S8_EEENS6_IJNS7_ILi128EEESA_NS7_ILi64EEEEEENS_6half_tEfNS_4arch4Sm90ELb0ELb1ELb1ELb0ELb1ELb1ELb0ELb0ELi2ELi1ELi2ELi2ELb0EEENS1_21CollectiveEpilogueBwdISC_SD_SF_Li256ELb0ELb0ELi1EEENS1_19SingleTileSchedulerILb0ELb0ELb0ELi128EEEEEEEEEvNT_6ParamsE --------------------------
	.section	.nv.info._ZN7cutlass13device_kernelIN5flash11enable_sm90INS1_16FlashAttnBwdSm90INS1_25CollectiveMainloopBwdSm90ILi2ELi2ELi2EN4cute5tupleIJNS5_1CILi1EEES8_S8_EEENS6_IJNS7_ILi128EEESA_NS7_ILi64EEEEEENS_6half_tEfNS_4arch4Sm90ELb0ELb1ELb1ELb0ELb1ELb1ELb0ELb0ELi2ELi1ELi2ELi2ELb0EEENS1_21CollectiveEpilogueBwdISC_SD_SF_Li256ELb0ELb0ELi1EEENS1_19SingleTileSchedulerILb0ELb0ELb0ELi128EEEEEEEEEvNT_6ParamsE,"",@"SHT_CUDA_INFO"
	.sectionflags	@""
	.align	4


	//----- nvinfo : EIATTR_CUDA_API_VERSION
	.align		4
        /*0000*/ 	.byte	0x04, 0x37
        /*0002*/ 	.short	(.L_458 - .L_457)
.L_457:
        /*0004*/ 	.word	0x00000082


	//----- nvinfo : EIATTR_KPARAM_INFO
	.align		4
.L_458:
        /*0008*/ 	.byte	0x04, 0x17
        /*000a*/ 	.short	(.L_460 - .L_459)
.L_459:
        /*000c*/ 	.word	0x00000000
        /*0010*/ 	.short	0x0000
        /*0012*/ 	.short	0x0070
        /*0014*/ 	.byte	0x00, 0xf0, 0x01, 0x24


	//----- nvinfo : EIATTR_SPARSE_MMA_MASK
	.align		4
.L_460:
        /*0018*/ 	.byte	0x03, 0x50
        /*001a*/ 	.short	0x0000


	//----- nvinfo : EIATTR_MAXREG_COUNT
	.align		4
        /*001c*/ 	.byte	0x03, 0x1b
        /*001e*/ 	.short	0x00a8


	//----- nvinfo : EIATTR_NUM_BARRIERS
	.align		4
        /*0020*/ 	.byte	0x02, 0x4c
        /*0022*/ 	.byte	0x10
	.zero		1


	//----- nvinfo : EIATTR_EXTERNS
	.align		4
        /*0024*/ 	.byte	0x04, 0x0f
        /*0026*/ 	.short	(.L_462 - .L_461)


	//   ....[0]....
	.align		4
.L_461:
        /*0028*/ 	.word	index@(__assertfail)


	//----- nvinfo : EIATTR_ANNOTATIONS
	.align		4
.L_462:
        /*002c*/ 	.byte	0x04, 0x55
        /*002e*/ 	.short	(.L_464 - .L_463)


	//   ....[0]....
.L_463:
        /* <DEDUP_REMOVED lines=156> */


	//----- nvinfo : EIATTR_MERCURY_ISA_VERSION
	.align		4
.L_464:
        /*09e0*/ 	.byte	0x03, 0x5f
        /*09e2*/ 	.short	0x0101


	//----- nvinfo : EIATTR_INT_WARP_WIDE_INSTR_OFFSETS
	.align		4
        /*09e4*/ 	.byte	0x04, 0x31
        /*09e6*/ 	.short	(.L_466 - .L_465)


	//   ....[0]....
.L_465:
        /*09e8*/ 	.word	0x000001f0


	//   ....[1]....
        /*09ec*/ 	.word	0x00000220


	//   ....[2]....
        /*09f0*/ 	.word	0x00013370


	//   ....[3]....
        /*09f4*/ 	.word	0x00013960


	//   ....[4]....
        /*09f8*/ 	.word	0x00013e10


	//   ....[5]....
        /*09fc*/ 	.word	0x000140d0


	//   ....[6]....
        /*0a00*/ 	.word	0x00014330


	//   ....[7]....
        /*0a04*/ 	.word	0x000144c0


	//----- nvinfo : EIATTR_COOP_GROUP_MASK_REGIDS
	.align		4
.L_466:
        /*0a08*/ 	.byte	0x04, 0x29
        /*0a0a*/ 	.short	(.L_468 - .L_467)


	//   ....[0]....
.L_467:
        /*0a0c*/ 	.word	0xffffffff


	//   ....[1]....
        /*0a10*/ 	.word	0xffffffff


	//   ....[2]....
        /*0a14*/ 	.word	0xffffffff


	//   ....[3]....
        /*0a18*/ 	.word	0xffffffff


	//   ....[4]....
        /*0a1c*/ 	.word	0xffffffff


	//   ....[5]....
        /*0a20*/ 	.word	0xffffffff


	//   ....[6]....
        /*0a24*/ 	.word	0xffffffff


	//   ....[7]....
        /*0a28*/ 	.word	0xffffffff


	//   ....[8]....
        /*0a2c*/ 	.word	0xffffffff


	//   ....[9]....
        /*0a30*/ 	.word	0xffffffff


	//   ....[10]....
        /*0a34*/ 	.word	0xffffffff


	//   ....[11]....
        /*0a38*/ 	.word	0xffffffff


	//   ....[12]....
        /*0a3c*/ 	.word	0xffffffff


	//   ....[13]....
        /*0a40*/ 	.word	0xffffffff


	//   ....[14]....
        /*0a44*/ 	.word	0xffffffff


	//   ....[15]....
        /*0a48*/ 	.word	0xffffffff


	//   ....[16]....
        /*0a4c*/ 	.word	0xffffffff


	//   ....[17]....
        /*0a50*/ 	.word	0xffffffff


	//   ....[18]....
        /*0a54*/ 	.word	0xffffffff


	//   ....[19]....
        /*0a58*/ 	.word	0xffffffff


	//   ....[20]....
        /*0a5c*/ 	.word	0xffffffff


	//   ....[21]....
        /*0a60*/ 	.word	0xffffffff


	//   ....[22]....
        /*0a64*/ 	.word	0xffffffff


	//   ....[23]....
        /*0a68*/ 	.word	0xffffffff


	//   ....[24]....
        /*0a6c*/ 	.word	0xffffffff


	//   ....[25]....
        /*0a70*/ 	.word	0xffffffff


	//   ....[26]....
        /*0a74*/ 	.word	0xffffffff


	//   ....[27]....
        /*0a78*/ 	.word	0xffffffff


	//   ....[28]....
        /*0a7c*/ 	.word	0xffffffff


	//   ....[29]....
        /*0a80*/ 	.word	0xffffffff


	//   ....[30]....
        /*0a84*/ 	.word	0xffffffff


	//   ....[31]....
        /*0a88*/ 	.word	0xffffffff


	//   ....[32]....
        /*0a8c*/ 	.word	0xffffffff


	//   ....[33]....
        /*0a90*/ 	.word	0xffffffff


	//   ....[34]....
        /*0a94*/ 	.word	0xffffffff


	//   ....[35]....
        /*0a98*/ 	.word	0xffffffff


	//   ....[36]....
        /*0a9c*/ 	.word	0xffffffff


	//   ....[37]....
        /*0aa0*/ 	.word	0xffffffff


	//   ....[38]....
        /*0aa4*/ 	.word	0xffffffff


	//   ....[39]....
        /*0aa8*/ 	.word	0xffffffff


	//   ....[40]....
        /*0aac*/ 	.word	0xffffffff


	//   ....[41]....
        /*0ab0*/ 	.word	0xffffffff


	//   ....[42]....
        /*0ab4*/ 	.word	0xffffffff


	//   ....[43]....
        /*0ab8*/ 	.word	0xffffffff


	//   ....[44]....
        /*0abc*/ 	.word	0xffffffff


	//   ....[45]....
        /*0ac0*/ 	.word	0xffffffff


	//   ....[46]....
        /*0ac4*/ 	.word	0xffffffff


	//   ....[47]....
        /*0ac8*/ 	.word	0xffffffff


	//   ....[48]....
        /*0acc*/ 	.word	0xffffffff


	//   ....[49]....
        /*0ad0*/ 	.word	0xffffffff


	//   ....[50]....
        /*0ad4*/ 	.word	0xffffffff


	//   ....[51]....
        /*0ad8*/ 	.word	0xffffffff


	//   ....[52]....
        /*0adc*/ 	.word	0xffffffff


	//   ....[53]....
        /*0ae0*/ 	.word	0xffffffff


	//   ....[54]....
        /*0ae4*/ 	.word	0xffffffff


	//   ....[55]....
        /*0ae8*/ 	.word	0xffffffff


	//   ....[56]....
        /*0aec*/ 	.word	0xffffffff


	//   ....[57]....
        /*0af0*/ 	.word	0xffffffff


	//   ....[58]....
        /*0af4*/ 	.word	0xffffffff


	//   ....[59]....
        /*0af8*/ 	.word	0xffffffff


	//   ....[60]....
        /*0afc*/ 	.word	0xffffffff


	//   ....[61]....
        /*0b00*/ 	.word	0xffffffff


	//   ....[62]....
        /*0b04*/ 	.word	0xffffffff


	//   ....[63]....
        /*0b08*/ 	.word	0xffffffff


	//   ....[64]....
        /*0b0c*/ 	.word	0xffffffff


	//   ....[65]....
        /*0b10*/ 	.word	0xffffffff


	//   ....[66]....
        /*0b14*/ 	.word	0xffffffff


	//   ....[67]....
        /*0b18*/ 	.word	0xffffffff


	//   ....[68]....
        /*0b1c*/ 	.word	0xffffffff


	//   ....[69]....
        /*0b20*/ 	.word	0xffffffff


	//   ....[70]....
        /*0b24*/ 	.word	0xffffffff


	//   ....[71]....
        /*0b28*/ 	.word	0xffffffff


	//   ....[72]....
        /*0b2c*/ 	.word	0xffffffff


	//   ....[73]....
        /*0b30*/ 	.word	0xffffffff


	//   ....[74]....
        /*0b34*/ 	.word	0xffffffff


	//   ....[75]....
        /*0b38*/ 	.word	0xffffffff


	//   ....[76]....
        /*0b3c*/ 	.word	0xffffffff


	//   ....[77]....
        /*0b40*/ 	.word	0xffffffff


	//   ....[78]....
        /*0b44*/ 	.word	0xffffffff


	//   ....[79]....
        /*0b48*/ 	.word	0xffffffff


	//   ....[80]....
        /*0b4c*/ 	.word	0xffffffff


	//   ....[81]....
        /*0b50*/ 	.word	0xffffffff


	//   ....[82]....
        /*0b54*/ 	.word	0xffffffff


	//   ....[83]....
        /*0b58*/ 	.word	0xffffffff


	//   ....[84]....
        /*0b5c*/ 	.word	0xffffffff


	//   ....[85]....
        /*0b60*/ 	.word	0xffffffff


	//   ....[86]....
        /*0b64*/ 	.word	0xffffffff


	//   ....[87]....
        /*0b68*/ 	.word	0xffffffff


	//   ....[88]....
        /*0b6c*/ 	.word	0xffffffff


	//   ....[89]....
        /*0b70*/ 	.word	0xffffffff


	//   ....[90]....
        /*0b74*/ 	.word	0xffffffff


	//   ....[91]....
        /*0b78*/ 	.word	0xffffffff


	//   ....[92]....
        /*0b7c*/ 	.word	0xffffffff


	//   ....[93]....
        /*0b80*/ 	.word	0xffffffff


	//   ....[94]....
        /*0b84*/ 	.word	0xffffffff


	//   ....[95]....
        /*0b88*/ 	.word	0xffffffff


	//   ....[96]....
        /*0b8c*/ 	.word	0xffffffff


	//   ....[97]....
        /*0b90*/ 	.word	0xffffffff


	//   ....[98]....
        /*0b94*/ 	.word	0xffffffff


	//   ....[99]....
        /*0b98*/ 	.word	0xffffffff


	//   ....[100]....
        /*0b9c*/ 	.word	0xffffffff


	//   ....[101]....
        /*0ba0*/ 	.word	0xffffffff


	//   ....[102]....
        /*0ba4*/ 	.word	0xffffffff


	//   ....[103]....
        /*0ba8*/ 	.word	0xffffffff


	//   ....[104]....
        /*0bac*/ 	.word	0xffffffff


	//   ....[105]....
        /*0bb0*/ 	.word	0xffffffff


	//   ....[106]....
        /*0bb4*/ 	.word	0xffffffff


	//   ....[107]....
        /*0bb8*/ 	.word	0xffffffff


	//   ....[108]....
        /*0bbc*/ 	.word	0xffffffff


	//   ....[109]....
        /*0bc0*/ 	.word	0xffffffff


	//   ....[110]....
        /*0bc4*/ 	.word	0xffffffff


	//   ....[111]....
        /*0bc8*/ 	.word	0xffffffff


	//   ....[112]....
        /*0bcc*/ 	.word	0xffffffff


	//   ....[113]....
        /*0bd0*/ 	.word	0xffffffff


	//   ....[114]....
        /*0bd4*/ 	.word	0xffffffff


	//   ....[115]....
        /*0bd8*/ 	.word	0xffffffff


	//   ....[116]....
        /*0bdc*/ 	.word	0xffffffff


	//   ....[117]....
        /*0be0*/ 	.word	0xffffffff


	//   ....[118]....
        /*0be4*/ 	.word	0xffffffff


	//   ....[119]....
        /*0be8*/ 	.word	0xffffffff


	//   ....[120]....
        /*0bec*/ 	.word	0xffffffff


	//   ....[121]....
        /*0bf0*/ 	.word	0xffffffff


	//   ....[122]....
        /*0bf4*/ 	.word	0xffffffff


	//   ....[123]....
        /*0bf8*/ 	.word	0xffffffff


	//   ....[124]....
        /*0bfc*/ 	.word	0xffffffff


	//   ....[125]....
        /*0c00*/ 	.word	0xffffffff


	//   ....[126]....
        /*0c04*/ 	.word	0xffffffff


	//   ....[127]....
        /*0c08*/ 	.word	0xffffffff


	//   ....[128]....
        /*0c0c*/ 	.word	0xffffffff


	//   ....[129]....
        /*0c10*/ 	.word	0xffffffff


	//   ....[130]....
        /*0c14*/ 	.word	0xffffffff


	//   ....[131]....
        /*0c18*/ 	.word	0xffffffff


	//   ....[132]....
        /*0c1c*/ 	.word	0xffffffff


	//   ....[133]....
        /*0c20*/ 	.word	0xffffffff


	//   ....[134]....
        /*0c24*/ 	.word	0xffffffff


	//   ....[135]....
        /*0c28*/ 	.word	0xffffffff


	//   ....[136]....
        /*0c2c*/ 	.word	0xffffffff


	//   ....[137]....
        /*0c30*/ 	.word	0xffffffff


	//   ....[138]....
        /*0c34*/ 	.word	0xffffffff


	//   ....[139]....
        /*0c38*/ 	.word	0xffffffff


	//   ....[140]....
        /*0c3c*/ 	.word	0xffffffff


	//   ....[141]....
        /*0c40*/ 	.word	0xffffffff


	//   ....[142]....
        /*0c44*/ 	.word	0xffffffff


	//   ....[143]....
        /*0c48*/ 	.word	0xffffffff


	//   ....[144]....
        /*0c4c*/ 	.word	0xffffffff


	//   ....[145]....
        /*0c50*/ 	.word	0xffffffff


	//   ....[146]....
        /*0c54*/ 	.word	0xffffffff


	//   ....[147]....
        /*0c58*/ 	.word	0xffffffff


	//   ....[148]....
        /*0c5c*/ 	.word	0xffffffff


	//   ....[149]....
        /*0c60*/ 	.word	0xffffffff


	//   ....[150]....
        /*0c64*/ 	.word	0xffffffff


	//   ....[151]....
        /*0c68*/ 	.word	0xffffffff


	//   ....[152]....
        /*0c6c*/ 	.word	0xffffffff


	//   ....[153]....
        /*0c70*/ 	.word	0xffffffff


	//   ....[154]....
        /*0c74*/ 	.word	0xffffffff


	//   ....[155]....
        /*0c78*/ 	.word	0xffffffff


	//   ....[156]....
        /*0c7c*/ 	.word	0xffffffff


	//   ....[157]....
        /*0c80*/ 	.word	0xffffffff


	//   ....[158]....
        /*0c84*/ 	.word	0xffffffff


	//   ....[159]....
        /*0c88*/ 	.word	0xffffffff


	//   ....[160]....
        /*0c8c*/ 	.word	0xffffffff


	//   ....[161]....
        /*0c90*/ 	.word	0xffffffff


	//   ....[162]....
        /*0c94*/ 	.word	0xffffffff


	//   ....[163]....
        /*0c98*/ 	.word	0xffffffff


	//   ....[164]....
        /*0c9c*/ 	.word	0xffffffff


	//   ....[165]....
        /*0ca0*/ 	.word	0xffffffff


	//   ....[166]....
        /*0ca4*/ 	.word	0xffffffff


	//   ....[167]....
        /*0ca8*/ 	.word	0xffffffff


	//   ....[168]....
        /*0cac*/ 	.word	0xffffffff


	//   ....[169]....
        /*0cb0*/ 	.word	0xffffffff


	//   ....[170]....
        /*0cb4*/ 	.word	0xffffffff


	//   ....[171]....
        /*0cb8*/ 	.word	0xffffffff


	//   ....[172]....
        /*0cbc*/ 	.word	0xffffffff


	//   ....[173]....
        /*0cc0*/ 	.word	0xffffffff


	//   ....[174]....
        /*0cc4*/ 	.word	0xffffffff


	//   ....[175]....
        /*0cc8*/ 	.word	0xffffffff


	//   ....[176]....
        /*0ccc*/ 	.word	0xffffffff


	//   ....[177]....
        /*0cd0*/ 	.word	0xffffffff


	//   ....[178]....
        /*0cd4*/ 	.word	0xffffffff


	//   ....[179]....
        /*0cd8*/ 	.word	0xffffffff


	//   ....[180]....
        /*0cdc*/ 	.word	0xffffffff


	//   ....[181]....
        /*0ce0*/ 	.word	0xffffffff


	//   ....[182]....
        /*0ce4*/ 	.word	0xffffffff


	//   ....[183]....
        /*0ce8*/ 	.word	0xffffffff


	//   ....[184]....
        /*0cec*/ 	.word	0xffffffff


	//   ....[185]....
        /*0cf0*/ 	.word	0xffffffff


	//   ....[186]....
        /*0cf4*/ 	.word	0xffffffff


	//   ....[187]....
        /*0cf8*/ 	.word	0xffffffff


	//   ....[188]....
        /*0cfc*/ 	.word	0xffffffff


	//   ....[189]....
        /*0d00*/ 	.word	0xffffffff


	//   ....[190]....
        /*0d04*/ 	.word	0xffffffff


	//   ....[191]....
        /*0d08*/ 	.word	0xffffffff


	//   ....[192]....
        /*0d0c*/ 	.word	0xffffffff


	//   ....[193]....
        /*0d10*/ 	.word	0xffffffff


	//   ....[194]....
        /*0d14*/ 	.word	0xffffffff


	//   ....[195]....
        /*0d18*/ 	.word	0xffffffff


	//   ....[196]....
        /*0d1c*/ 	.word	0xffffffff


	//   ....[197]....
        /*0d20*/ 	.word	0xffffffff


	//   ....[198]....
        /*0d24*/ 	.word	0xffffffff


	//   ....[199]....
        /*0d28*/ 	.word	0xffffffff


	//   ....[200]....
        /*0d2c*/ 	.word	0xffffffff


	//   ....[201]....
        /*0d30*/ 	.word	0xffffffff


	//   ....[202]....
        /*0d34*/ 	.word	0xffffffff


	//   ....[203]....
        /*0d38*/ 	.word	0xffffffff


	//   ....[204]....
        /*0d3c*/ 	.word	0xffffffff


	//   ....[205]....
        /*0d40*/ 	.word	0xffffffff


	//   ....[206]....
        /*0d44*/ 	.word	0xffffffff


	//   ....[207]....
        /*0d48*/ 	.word	0xffffffff


	//   ....[208]....
        /*0d4c*/ 	.word	0xffffffff


	//   ....[209]....
        /*0d50*/ 	.word	0x0500000f


	//   ....[210]....
        /*0d54*/ 	.word	0x0500000f


	//   ....[211]....
        /*0d58*/ 	.word	0x0500000f


	//   ....[212]....
        /*0d5c*/ 	.word	0x0500000f


	//----- nvinfo : EIATTR_COOP_GROUP_INSTR_OFFSETS
	.align		4
.L_468:
        /*0d60*/ 	.byte	0x04, 0x28
        /*0d62*/ 	.short	(.L_470 - .L_469)


	//   ....[0]....
.L_469:
        /*0d64*/ 	.word	0x00000070


	//   ....[1]....
        /*0d68*/ 	.word	0x00000200


	//   ....[2]....
        /*0d6c*/ 	.word	0x00000250


	//   ....[3]....
        /*0d70*/ 	.word	0x00000440


	//   ....[4]....
        /*0d74*/ 	.word	0x00000670


	//   ....[5]....
        /*0d78*/ 	.word	0x00000fc0


	//   ....[6]....
        /*0d7c*/ 	.word	0x000030e0


	//   ....[7]....
        /*0d80*/ 	.word	0x00003740


	//   ....[8]....
        /*0d84*/ 	.word	0x00003970


	//   ....[9]....
        /*0d88*/ 	.word	0x000039a0


	//   ....[10]....
        /*0d8c*/ 	.word	0x000039d0


	//   ....[11]....
        /*0d90*/ 	.word	0x00003a10


	//   ....[12]....
        /*0d94*/ 	.word	0x00003a50


	//   ....[13]....
        /*0d98*/ 	.word	0x00003b30


	//   ....[14]....
        /*0d9c*/ 	.word	0x00003b70


	//   ....[15]....
        /*0da0*/ 	.word	0x00003ba0


	//   ....[16]....
        /*0da4*/ 	.word	0x00003bc0


	//   ....[17]....
        /*0da8*/ 	.word	0x00003bd0


	//   ....[18]....
        /*0dac*/ 	.word	0x00003c00


	//   ....[19]....
        /*0db0*/ 	.word	0x00003c70


	//   ....[20]....
        /*0db4*/ 	.word	0x00003cb0


	//   ....[21]....
        /*0db8*/ 	.word	0x00003cf0


	//   ....[22]....
        /*0dbc*/ 	.word	0x00003d30


	//   ....[23]....
        /*0dc0*/ 	.word	0x00003d70


	//   ....[24]....
        /*0dc4*/ 	.word	0x00003e60


	//   ....[25]....
        /*0dc8*/ 	.word	0x00003ec0


	//   ....[26]....
        /*0dcc*/ 	.word	0x00003ef0


	//   ....[27]....
        /*0dd0*/ 	.word	0x00003f50


	//   ....[28]....
        /*0dd4*/ 	.word	0x00003f90


	//   ....[29]....
        /*0dd8*/ 	.word	0x00003fb0


	//   ....[30]....
        /*0ddc*/ 	.word	0x00003fe0


	//   ....[31]....
        /*0de0*/ 	.word	0x00004010


	//   ....[32]....
        /*0de4*/ 	.word	0x00004030


	//   ....[33]....
        /*0de8*/ 	.word	0x00004140


	//   ....[34]....
        /*0dec*/ 	.word	0x00004180


	//   ....[35]....
        /*0df0*/ 	.word	0x000041c0


	//   ....[36]....
        /*0df4*/ 	.word	0x000041f0


	//   ....[37]....
        /*0df8*/ 	.word	0x00004210


	//   ....[38]....
        /*0dfc*/ 	.word	0x00004290


	//   ....[39]....
        /*0e00*/ 	.word	0x000042d0


	//   ....[40]....
        /*0e04*/ 	.word	0x00004300


	//   ....[41]....
        /*0e08*/ 	.word	0x00004340


	//   ....[42]....
        /*0e0c*/ 	.word	0x00004360


	//   ....[43]....
        /*0e10*/ 	.word	0x00004380


	//   ....[44]....
        /*0e14*/ 	.word	0x00004390


	//   ....[45]....
        /*0e18*/ 	.word	0x000043e0


	//   ....[46]....
        /*0e1c*/ 	.word	0x00004440


	//   ....[47]....
        /*0e20*/ 	.word	0x00004480


	//   ....[48]....
        /*0e24*/ 	.word	0x00004560


	//   ....[49]....
        /*0e28*/ 	.word	0x00004630


	//   ....[50]....
        /*0e2c*/ 	.word	0x00004640


	//   ....[51]....
        /*0e30*/ 	.word	0x00004710


	//   ....[52]....
        /*0e34*/ 	.word	0x00004740


	//   ....[53]....
        /*0e38*/ 	.word	0x00004780


	//   ....[54]....
        /*0e3c*/ 	.word	0x00004870


	//   ....[55]....
        /*0e40*/ 	.word	0x00004a50


	//   ....[56]....
        /*0e44*/ 	.word	0x00004a90


	//   ....[57]....
        /*0e48*/ 	.word	0x00004b00


	//   ....[58]....
        /*0e4c*/ 	.word	0x00004b40


	//   ....[59]....
        /*0e50*/ 	.word	0x00004b80


	//   ....[60]....
        /*0e54*/ 	.word	0x00004c00


	//   ....[61]....
        /*0e58*/ 	.word	0x00004c40


	//   ....[62]....
        /*0e5c*/ 	.word	0x00004d60


	//   ....[63]....
        /*0e60*/ 	.word	0x00004ec0


	//   ....[64]....
        /*0e64*/ 	.word	0x00004ef0


	//   ....[65]....
        /*0e68*/ 	.word	0x00004f10


	//   ....[66]....
        /*0e6c*/ 	.word	0x00004f50


	//   ....[67]....
        /*0e70*/ 	.word	0x00004f70


	//   ....[68]....
        /*0e74*/ 	.word	0x00004f80


	//   ....[69]....
        /*0e78*/ 	.word	0x00005000


	//   ....[70]....
        /*0e7c*/ 	.word	0x00008260


	//   ....[71]....
        /*0e80*/ 	.word	0x00008270


	//   ....[72]....
        /*0e84*/ 	.word	0x00008280


	//   ....[73]....
        /*0e88*/ 	.word	0x000082d0


	//   ....[74]....
        /*0e8c*/ 	.word	0x000082e0


	//   ....[75]....
        /*0e90*/ 	.word	0x00008360


	//   ....[76]....
        /*0e94*/ 	.word	0x000083f0


	//   ....[77]....
        /*0e98*/ 	.word	0x000084d0


	//   ....[78]....
        /*0e9c*/ 	.word	0x000084f0


	//   ....[79]....
        /*0ea0*/ 	.word	0x00008510


	//   ....[80]....
        /*0ea4*/ 	.word	0x000085a0


	//   ....[81]....
        /*0ea8*/ 	.word	0x00008610


	//   ....[82]....
        /*0eac*/ 	.word	0x00008670


	//   ....[83]....
        /*0eb0*/ 	.word	0x000086d0


	//   ....[84]....
        /*0eb4*/ 	.word	0x00008760


	//   ....[85]....
        /*0eb8*/ 	.word	0x00008780


	//   ....[86]....
        /*0ebc*/ 	.word	0x000087c0


	//   ....[87]....
        /*0ec0*/ 	.word	0x00008800


	//   ....[88]....
        /*0ec4*/ 	.word	0x00008810


	//   ....[89]....
        /*0ec8*/ 	.word	0x000088c0


	//   ....[90]....
        /*0ecc*/ 	.word	0x00008970


	//   ....[91]....
        /*0ed0*/ 	.word	0x000089a0


	//   ....[92]....
        /*0ed4*/ 	.word	0x000089d0


	//   ....[93]....
        /*0ed8*/ 	.word	0x00008a10


	//   ....[94]....
        /*0edc*/ 	.word	0x00008a40


	//   ....[95]....
        /*0ee0*/ 	.word	0x00008a80


	//   ....[96]....
        /*0ee4*/ 	.word	0x00008ab0


	//   ....[97]....
        /*0ee8*/ 	.word	0x00008b30


	//   ....[98]....
        /*0eec*/ 	.word	0x00008b90


	//   ....[99]....
        /*0ef0*/ 	.word	0x00008bf0


	//   ....[100]....
        /*0ef4*/ 	.word	0x00008c50


	//   ....[101]....
        /*0ef8*/ 	.word	0x00008d10


	//   ....[102]....
        /*0efc*/ 	.word	0x00008d50


	//   ....[103]....
        /*0f00*/ 	.word	0x00008f40


	//   ....[104]....
        /*0f04*/ 	.word	0x00008f50


	//   ....[105]....
        /*0f08*/ 	.word	0x00008f80


	//   ....[106]....
        /*0f0c*/ 	.word	0x000090f0


	//   ....[107]....
        /*0f10*/ 	.word	0x00009200


	//   ....[108]....
        /*0f14*/ 	.word	0x00009280


	//   ....[109]....
        /*0f18*/ 	.word	0x000092c0


	//   ....[110]....
        /*0f1c*/ 	.word	0x00009540


	//   ....[111]....
        /*0f20*/ 	.word	0x00009570


	//   ....[112]....
        /*0f24*/ 	.word	0x000095e0


	//   ....[113]....
        /*0f28*/ 	.word	0x00009610


	//   ....[114]....
        /*0f2c*/ 	.word	0x00009640


	//   ....[115]....
        /*0f30*/ 	.word	0x00009670


	//   ....[116]....
        /*0f34*/ 	.word	0x00009690


	//   ....[117]....
        /*0f38*/ 	.word	0x000098c0


	//   ....[118]....
        /*0f3c*/ 	.word	0x00009910


	//   ....[119]....
        /*0f40*/ 	.word	0x00009b40


	//   ....[120]....
        /*0f44*/ 	.word	0x00009b50


	//   ....[121]....
        /*0f48*/ 	.word	0x00009b60


	//   ....[122]....
        /*0f4c*/ 	.word	0x00009b70


	//   ....[123]....
        /*0f50*/ 	.word	0x00009b80


	//   ....[124]....
        /*0f54*/ 	.word	0x00009b90


	//   ....[125]....
        /*0f58*/ 	.word	0x00009ba0


	//   ....[126]....
        /*0f5c*/ 	.word	0x00009f10


	//   ....[127]....
        /*0f60*/ 	.word	0x00009f20


	//   ....[128]....
        /*0f64*/ 	.word	0x00009f30


	//   ....[129]....
        /*0f68*/ 	.word	0x00009f40


	//   ....[130]....
        /*0f6c*/ 	.word	0x00009f50


	//   ....[131]....
        /*0f70*/ 	.word	0x00009f60


	//   ....[132]....
        /*0f74*/ 	.word	0x00009f70


	//   ....[133]....
        /*0f78*/ 	.word	0x00009f80


	//   ....[134]....
        /*0f7c*/ 	.word	0x0000d5c0


	//   ....[135]....
        /*0f80*/ 	.word	0x0000df60


	//   ....[136]....
        /*0f84*/ 	.word	0x0000dfa0


	//   ....[137]....
        /*0f88*/ 	.word	0x0000dfe0


	//   ....[138]....
        /*0f8c*/ 	.word	0x0000e030


	//   ....[139]....
        /*0f90*/ 	.word	0x0000e040


	//   ....[140]....
        /*0f94*/ 	.word	0x0000e0c0


	//   ....[141]....
        /*0f98*/ 	.word	0x0000e0f0


	//   ....[142]....
        /*0f9c*/ 	.word	0x0000e100


	//   ....[143]....
        /*0fa0*/ 	.word	0x0000e110


	//   ....[144]....
        /*0fa4*/ 	.word	0x0000e160


	//   ....[145]....
        /*0fa8*/ 	.word	0x0000e170


	//   ....[146]....
        /*0fac*/ 	.word	0x0000e290


	//   ....[147]....
        /*0fb0*/ 	.word	0x0000e2d0


	//   ....[148]....
        /*0fb4*/ 	.word	0x0000e2f0


	//   ....[149]....
        /*0fb8*/ 	.word	0x0000e300


	//   ....[150]....
        /*0fbc*/ 	.word	0x0000e340


	//   ....[151]....
        /*0fc0*/ 	.word	0x0000e3d0


	//   ....[152]....
        /*0fc4*/ 	.word	0x0000e4d0


	//   ....[153]....
        /*0fc8*/ 	.word	0x0000e510


	//   ....[154]....
        /*0fcc*/ 	.word	0x0000e520


	//   ....[155]....
        /*0fd0*/ 	.word	0x0000e550


	//   ....[156]....
        /*0fd4*/ 	.word	0x0000e560


	//   ....[157]....
        /*0fd8*/ 	.word	0x0000e570


	//   ....[158]....
        /*0fdc*/ 	.word	0x0000e590


	//   ....[159]....
        /*0fe0*/ 	.word	0x0000e5c0


	//   ....[160]....
        /*0fe4*/ 	.word	0x0000e5e0


	//   ....[161]....
        /*0fe8*/ 	.word	0x0000e610


	//   ....[162]....
        /*0fec*/ 	.word	0x0000e640


	//   ....[163]....
        /*0ff0*/ 	.word	0x0000e6f0


	//   ....[164]....
        /*0ff4*/ 	.word	0x0000e720


	//   ....[165]....
        /*0ff8*/ 	.word	0x0000e740


	//   ....[166]....
        /*0ffc*/ 	.word	0x0000e780


	//   ....[167]....
        /*1000*/ 	.word	0x0000e7c0


	//   ....[168]....
        /*1004*/ 	.word	0x0000e7e0


	//   ....[169]....
        /*1008*/ 	.word	0x0000e830


	//   ....[170]....
        /*100c*/ 	.word	0x0000e840


	//   ....[171]....
        /*1010*/ 	.word	0x0000e870


	//   ....[172]....
        /*1014*/ 	.word	0x0000e940


	//   ....[173]....
        /*1018*/ 	.word	0x0000e960


	//   ....[174]....
        /*101c*/ 	.word	0x0000e990


	//   ....[175]....
        /*1020*/ 	.word	0x0000ec60


	//   ....[176]....
        /*1024*/ 	.word	0x0000ece0


	//   ....[177]....
        /*1028*/ 	.word	0x0000ed10


	//   ....[178]....
        /*102c*/ 	.word	0x0000ed20


	//   ....[179]....
        /*1030*/ 	.word	0x0000eda0


	//   ....[180]....
        /*1034*/ 	.word	0x0000ee00


	//   ....[181]....
        /*1038*/ 	.word	0x0000ef20


	//   ....[182]....
        /*103c*/ 	.word	0x0000f020


	//   ....[183]....
        /*1040*/ 	.word	0x0000f140


	//   ....[184]....
        /*1044*/ 	.word	0x0000f170


	//   ....[185]....
        /*1048*/ 	.word	0x0000f190


	//   ....[186]....
        /*104c*/ 	.word	0x0000f1b0


	//   ....[187]....
        /*1050*/ 	.word	0x0000f210


	//   ....[188]....
        /*1054*/ 	.word	0x0000f220


	//   ....[189]....
        /*1058*/ 	.word	0x0000f240


	//   ....[190]....
        /*105c*/ 	.word	0x0000f6c0


	//   ....[191]....
        /*1060*/ 	.word	0x0000f6f0


	//   ....[192]....
        /*1064*/ 	.word	0x0000f700


	//   ....[193]....
        /*1068*/ 	.word	0x0000f710


	//   ....[194]....
        /*106c*/ 	.word	0x0000f720


	//   ....[195]....
        /*1070*/ 	.word	0x0000f730


	//   ....[196]....
        /*1074*/ 	.word	0x0000f740


	//   ....[197]....
        /*1078*/ 	.word	0x0000f760


	//   ....[198]....
        /*107c*/ 	.word	0x00011b20


	//   ....[199]....
        /*1080*/ 	.word	0x00012a20


	//   ....[200]....
        /*1084*/ 	.word	0x00012f70


	//   ....[201]....
        /*1088*/ 	.word	0x000132a0


	//   ....[202]....
        /*108c*/ 	.word	0x000135e0


	//   ....[203]....
        /*1090*/ 	.word	0x00013890


	//   ....[204]....
        /*1094*/ 	.word	0x00013ad0


	//   ....[205]....
        /*1098*/ 	.word	0x00013d40


	//   ....[206]....
        /*109c*/ 	.word	0x00014010


	//   ....[207]....
        /*10a0*/ 	.word	0x00014230


	//   ....[208]....
        /*10a4*/ 	.word	0x000143c0


	//   ....[209]....
        /*10a8*/ 	.word	0x000162e0


	//   ....[210]....
        /*10ac*/ 	.word	0x00016570


	//   ....[211]....
        /*10b0*/ 	.word	0x000165e0


	//   ....[212]....
        /*10b4*/ 	.word	0x00016650


	//----- nvinfo : EIATTR_REG_RECONFIG
	.align		4
.L_470:
        /*10b8*/ 	.byte	0x01, 0x54
	.zero		2


	//----- nvinfo : EIATTR_SYSCALL_OFFSETS
	.align		4
        /*10bc*/ 	.byte	0x04, 0x46
        /*10be*/ 	.short	(.L_472 - .L_471)


	//   ....[0]....
.L_471:
        /*10c0*/ 	.word	0x00000c20


	//   ....[1]....
        /*10c4*/ 	.word	0x00000d10


	//   ....[2]....
        /*10c8*/ 	.word	0x00000e70


	//   ....[3]....
        /*10cc*/ 	.word	0x00000f60


	//   ....[4]....
        /*10d0*/ 	.word	0x000114f0


	//   ....[5]....
        /*10d4*/ 	.word	0x00011620


	//   ....[6]....
        /*10d8*/ 	.word	0x00011740


	//   ....[7]....
        /*10dc*/ 	.word	0x00011860


	//----- nvinfo : EIATTR_MBARRIER_INSTR_OFFSETS
	.align		4
.L_472:
        /*10e0*/ 	.byte	0x04, 0x39
        /*10e2*/ 	.short	(.L_474 - .L_473)


	//   ....[0]....
.L_473:
        /*10e4*/ 	.word	0x000002f0
        /*10e8*/ 	.word	0x000000ff
        /*10ec*/ 	.word	0x00030c00
        /*10f0*/ 	.short	0x0100
        /*10f2*/ 	.byte	0x06
	.zero		1


	//   ....[1]....
        /*10f4*/ 	.word	0x000003f0
        /*10f8*/ 	.word	0x000000ff
        /*10fc*/ 	.word	0x00030c10
        /*1100*/ 	.short	0x0100
        /*1102*/ 	.byte	0x08
	.zero		1


	//   ....[2]....
        /*1104*/ 	.word	0x00000400
        /*1108*/ 	.word	0x000000ff
        /*110c*/ 	.word	0x00030c20
        /*1110*/ 	.short	0x0100
        /*1112*/ 	.byte	0x08
	.zero		1


	//   ....[3]....
        /*1114*/ 	.word	0x00000410
        /*1118*/ 	.word	0x000000ff
        /*111c*/ 	.word	0x00030c18
        /*1120*/ 	.short	0x0100
        /*1122*/ 	.byte	0x08
	.zero		1


	//   ....[4]....
        /*1124*/ 	.word	0x00000420
        /*1128*/ 	.word	0x000000ff
        /*112c*/ 	.word	0x00030c28
        /*1130*/ 	.short	0x0100
        /*1132*/ 	.byte	0x08
	.zero		1


	//   ....[5]....
        /*1134*/ 	.word	0x00000550
        /*1138*/ 	.word	0x000000ff
        /*113c*/ 	.word	0x00030c30
        /*1140*/ 	.short	0x0100
        /*1142*/ 	.byte	0x08
	.zero		1


	//   ....[6]....
        /*1144*/ 	.word	0x00000560
        /*1148*/ 	.word	0x000000ff
        /*114c*/ 	.word	0x00030c40
        /*1150*/ 	.short	0x0100
        /*1152*/ 	.byte	0x08
	.zero		1


	//   ....[7]....
        /*1154*/ 	.word	0x00000570
        /*1158*/ 	.word	0x000000ff
        /*115c*/ 	.word	0x00030c38
        /*1160*/ 	.short	0x0100
        /*1162*/ 	.byte	0x08
	.zero		1


	//   ....[8]....
        /*1164*/ 	.word	0x00000580
        /*1168*/ 	.word	0x000000ff
        /*116c*/ 	.word	0x00030c48
        /*1170*/ 	.short	0x0100
        /*1172*/ 	.byte	0x08
	.zero		1


	//   ....[9]....
        /*1174*/ 	.word	0x00001000
        /*1178*/ 	.word	0x00000010
        /*117c*/ 	.word	0x00030c00
        /*1180*/ 	.short	0x010a
        /*1182*/ 	.byte	0x3f
	.zero		1


	//   ....[10]....
        /*1184*/ 	.word	0x00001130
        /*1188*/ 	.word	0x00000010
        /*118c*/ 	.word	0x00030c00
        /*1190*/ 	.short	0x010a
        /*1192*/ 	.byte	0x3f
	.zero		1


	//   ....[11]....
        /*1194*/ 	.word	0x00001a30
        /*1198*/ 	.word	0x00000006
        /*119c*/ 	.word	0x00030c10
        /*11a0*/ 	.short	0x010a
        /*11a2*/ 	.byte	0x3f
	.zero		1


	//   ....[12]....
        /*11a4*/ 	.word	0x00001aa0
        /*11a8*/ 	.word	0x00000006
        /*11ac*/ 	.word	0x00030c10
        /*11b0*/ 	.short	0x010a
        /*11b2*/ 	.byte	0x3f
	.zero		1


	//   ....[13]....
        /*11b4*/ 	.word	0x00001ed0
        /*11b8*/ 	.word	0x00000006
        /*11bc*/ 	.word	0x00030c30
        /*11c0*/ 	.short	0x010a
        /*11c2*/ 	.byte	0x3f
	.zero		1


	//   ....[14]....
        /*11c4*/ 	.word	0x00001f10
        /*11c8*/ 	.word	0x00000006
        /*11cc*/ 	.word	0x00030c30
        /*11d0*/ 	.short	0x010a
        /*11d2*/ 	.byte	0x3f
	.zero		1


	//   ....[15]....
        /*11d4*/ 	.word	0x000065d0
        /*11d8*/ 	.word	0x00000005
        /*11dc*/ 	.word	0x00000000
        /*11e0*/ 	.short	0x0101
        /*11e2*/ 	.byte	0x3f
	.zero		1


	//   ....[16]....
        /*11e4*/ 	.word	0x00006a20
        /*11e8*/ 	.word	0x00000006
        /*11ec*/ 	.word	0x00000000
        /*11f0*/ 	.short	0x0101
        /*11f2*/ 	.byte	0x3f
	.zero		1


	//   ....[17]....
        /*11f4*/ 	.word	0x00007360
        /*11f8*/ 	.word	0x00000006
        /*11fc*/ 	.word	0x00030c10
        /*1200*/ 	.short	0x010a
        /*1202*/ 	.byte	0x3f
	.zero		1


	//   ....[18]....
        /*1204*/ 	.word	0x000073e0
        /*1208*/ 	.word	0x00000006
        /*120c*/ 	.word	0x00030c10
        /*1210*/ 	.short	0x010a
        /*1212*/ 	.byte	0x3f
	.zero		1


	//   ....[19]....
        /*1214*/ 	.word	0x000077f0
        /*1218*/ 	.word	0x00000006
        /*121c*/ 	.word	0x00030c30
        /*1220*/ 	.short	0x010a
        /*1222*/ 	.byte	0x3f
	.zero		1


	//   ....[20]....
        /*1224*/ 	.word	0x00007830
        /*1228*/ 	.word	0x00000006
        /*122c*/ 	.word	0x00030c30
        /*1230*/ 	.short	0x010a
        /*1232*/ 	.byte	0x3f
	.zero		1


	//   ....[21]....
        /*1234*/ 	.word	0x0000b480
        /*1238*/ 	.word	0x00000005
        /*123c*/ 	.word	0x00000000
        /*1240*/ 	.short	0x0101
        /*1242*/ 	.byte	0x3f
	.zero		1


	//   ....[22]....
        /*1244*/ 	.word	0x0000b8d0
        /*1248*/ 	.word	0x00000006
        /*124c*/ 	.word	0x00000000
        /*1250*/ 	.short	0x0101
        /*1252*/ 	.byte	0x3f
	.zero		1


	//   ....[23]....
        /*1254*/ 	.word	0x0000c0e0
        /*1258*/ 	.word	0x00000006
        /*125c*/ 	.word	0x00030c10
        /*1260*/ 	.short	0x010a
        /*1262*/ 	.byte	0x3f
	.zero		1


	//   ....[24]....
        /*1264*/ 	.word	0x0000c160
        /*1268*/ 	.word	0x00000006
        /*126c*/ 	.word	0x00030c10
        /*1270*/ 	.short	0x010a
        /*1272*/ 	.byte	0x3f
	.zero		1


	//   ....[25]....
        /*1274*/ 	.word	0x0000c590
        /*1278*/ 	.word	0x00000006
        /*127c*/ 	.word	0x00030c30
        /*1280*/ 	.short	0x010a
        /*1282*/ 	.byte	0x3f
	.zero		1


	//   ....[26]....
        /*1284*/ 	.word	0x0000c5d0
        /*1288*/ 	.word	0x00000006
        /*128c*/ 	.word	0x00030c30
        /*1290*/ 	.short	0x010a
        /*1292*/ 	.byte	0x3f
	.zero		1


	//   ....[27]....
        /*1294*/ 	.word	0x00010cc0
        /*1298*/ 	.word	0x00000005
        /*129c*/ 	.word	0x00000000
        /*12a0*/ 	.short	0x0101
        /*12a2*/ 	.byte	0x3f
	.zero		1


	//   ....[28]....
        /*12a4*/ 	.word	0x00011140
        /*12a8*/ 	.word	0x00000006
        /*12ac*/ 	.word	0x00000000
        /*12b0*/ 	.short	0x0101
        /*12b2*/ 	.byte	0x3f
	.zero		1


	//   ....[29]....
        /*12b4*/ 	.word	0x00014a30
        /*12b8*/ 	.word	0x00000010
        /*12bc*/ 	.word	0x00030c20
        /*12c0*/ 	.short	0x010a
        /*12c2*/ 	.byte	0x3f
	.zero		1


	//   ....[30]....
        /*12c4*/ 	.word	0x00015000
        /*12c8*/ 	.word	0x00000010
        /*12cc*/ 	.word	0x00030c40
        /*12d0*/ 	.short	0x010a
        /*12d2*/ 	.byte	0x3f
	.zero		1


	//   ....[31]....
        /*12d4*/ 	.word	0x00015230
        /*12d8*/ 	.word	0x00000010
        /*12dc*/ 	.word	0x00030c28
        /*12e0*/ 	.short	0x010a
        /*12e2*/ 	.byte	0x3f
	.zero		1


	//   ....[32]....
        /*12e4*/ 	.word	0x00015460
        /*12e8*/ 	.word	0x00000010
        /*12ec*/ 	.word	0x00030c48
        /*12f0*/ 	.short	0x010a
        /*12f2*/ 	.byte	0x3f
	.zero		1


	//   ....[33]....
        /*12f4*/ 	.word	0x00015640
        /*12f8*/ 	.word	0x00000010
        /*12fc*/ 	.word	0x00030c20
        /*1300*/ 	.short	0x010a
        /*1302*/ 	.byte	0x3f
	.zero		1


	//   ....[34]....
        /*1304*/ 	.word	0x000158f0
        /*1308*/ 	.word	0x00000010
        /*130c*/ 	.word	0x00030c40
        /*1310*/ 	.short	0x010a
        /*1312*/ 	.byte	0x3f
	.zero		1


	//   ....[35]....
        /*1314*/ 	.word	0x00015af0
        /*1318*/ 	.word	0x00000010
        /*131c*/ 	.word	0x00030c28
        /*1320*/ 	.short	0x010a
        /*1322*/ 	.byte	0x3f
	.zero		1


	//   ....[36]....
        /*1324*/ 	.word	0x00015d70
        /*1328*/ 	.word	0x00000003
        /*132c*/ 	.word	0x00030c40
        /*1330*/ 	.short	0x010a
        /*1332*/ 	.byte	0x3f
	.zero		1


	//   ....[37]....
        /*1334*/ 	.word	0x00016140
        /*1338*/ 	.word	0x00000006
        /*133c*/ 	.word	0x00000000
        /*1340*/ 	.short	0x010a
        /*1342*/ 	.byte	0x3f
	.zero		1


	//   ....[38]....
        /*1344*/ 	.word	0x000161a0
        /*1348*/ 	.word	0x00000003
        /*134c*/ 	.word	0x00000000
        /*1350*/ 	.short	0x010a
        /*1352*/ 	.byte	0x3f
	.zero		1


	//   ....[39]....
        /*1354*/ 	.word	0x00016200
        /*1358*/ 	.word	0x00000002
        /*135c*/ 	.word	0x00000000
        /*1360*/ 	.short	0x010a
        /*1362*/ 	.byte	0x3f
	.zero		1


	//   ....[40]....
        /*1364*/ 	.word	0x00016230
        /*1368*/ 	.word	0x00000003
        /*136c*/ 	.word	0x00000000
        /*1370*/ 	.short	0x010a
        /*1372*/ 	.byte	0x3f
	.zero		1


	//   ....[41]....
        /*1374*/ 	.word	0x00016310
        /*1378*/ 	.word	0x00000010
        /*137c*/ 	.word	0x00030c00
        /*1380*/ 	.short	0x010a
        /*1382*/ 	.byte	0x3f
	.zero		1


	//   ....[42]....
        /*1384*/ 	.word	0x00016360
        /*1388*/ 	.word	0x00000006
        /*138c*/ 	.word	0x00030c10
        /*1390*/ 	.short	0x010a
        /*1392*/ 	.byte	0x3f
	.zero		1


	//   ....[43]....
        /*1394*/ 	.word	0x000163b0
        /*1398*/ 	.word	0x00000006
        /*139c*/ 	.word	0x00030c30
        /*13a0*/ 	.short	0x010a
        /*13a2*/ 	.byte	0x3f
	.zero		1


	//   ....[44]....
        /*13a4*/ 	.word	0x00016400
        /*13a8*/ 	.word	0x00000006
        /*13ac*/ 	.word	0x00030c10
        /*13b0*/ 	.short	0x010a
        /*13b2*/ 	.byte	0x3f
	.zero		1


	//   ....[45]....
        /*13b4*/ 	.word	0x00016450
        /*13b8*/ 	.word	0x00000006
        /*13bc*/ 	.word	0x00030c30
        /*13c0*/ 	.short	0x010a
        /*13c2*/ 	.byte	0x3f
	.zero		1


	//   ....[46]....
        /*13c4*/ 	.word	0x000164a0
        /*13c8*/ 	.word	0x00000006
        /*13cc*/ 	.word	0x00030c10
        /*13d0*/ 	.short	0x010a
        /*13d2*/ 	.byte	0x3f
	.zero		1


	//   ....[47]....
        /*13d4*/ 	.word	0x000164f0
        /*13d8*/ 	.word	0x00000006
        /*13dc*/ 	.word	0x00030c30
        /*13e0*/ 	.short	0x010a
        /*13e2*/ 	.byte	0x3f
	.zero		1


	//   ....[48]....
        /*13e4*/ 	.word	0x00016690
        /*13e8*/ 	.word	0x00000010
        /*13ec*/ 	.word	0x00030c20
        /*13f0*/ 	.short	0x010a
        /*13f2*/ 	.byte	0x3f
	.zero		1


	//   ....[49]....
        /*13f4*/ 	.word	0x000166e0
        /*13f8*/ 	.word	0x00000010
        /*13fc*/ 	.word	0x00030c40
        /*1400*/ 	.short	0x010a
        /*1402*/ 	.byte	0x3f
	.zero		1


	//   ....[50]....
        /*1404*/ 	.word	0x00016730
        /*1408*/ 	.word	0x00000010
        /*140c*/ 	.word	0x00030c28
        /*1410*/ 	.short	0x010a
        /*1412*/ 	.byte	0x3f
	.zero		1


	//   ....[51]....
        /*1414*/ 	.word	0x00016780
        /*1418*/ 	.word	0x00000010
        /*141c*/ 	.word	0x00030c48
        /*1420*/ 	.short	0x010a
        /*1422*/ 	.byte	0x3f
	.zero		1


	//   ....[52]....
        /*1424*/ 	.word	0x000167e0
        /*1428*/ 	.word	0x00000010
        /*142c*/ 	.word	0x00030c20
        /*1430*/ 	.short	0x010a
        /*1432*/ 	.byte	0x3f
	.zero		1


	//   ....[53]....
        /*1434*/ 	.word	0x00016830
        /*1438*/ 	.word	0x00000010
        /*143c*/ 	.word	0x00030c40
        /*1440*/ 	.short	0x010a
        /*1442*/ 	.byte	0x3f
	.zero		1


	//   ....[54]....
        /*1444*/ 	.word	0x00016880
        /*1448*/ 	.word	0x00000010
        /*144c*/ 	.word	0x00030c28
        /*1450*/ 	.short	0x010a
        /*1452*/ 	.byte	0x3f
	.zero		1


	//   ....[55]....
        /*1454*/ 	.word	0x000168d0
        /*1458*/ 	.word	0x00000003
        /*145c*/ 	.word	0x00030c40
        /*1460*/ 	.short	0x010a
        /*1462*/ 	.byte	0x3f
	.zero		1


	//   ....[56]....
        /*1464*/ 	.word	0x000169a0
        /*1468*/ 	.word	0x00000006
        /*146c*/ 	.word	0x00000000
        /*1470*/ 	.short	0x010a
        /*1472*/ 	.byte	0x3f
	.zero		1


	//   ....[57]....
        /*1474*/ 	.word	0x000169f0
        /*1478*/ 	.word	0x00000003
        /*147c*/ 	.word	0x00000000
        /*1480*/ 	.short	0x010a
        /*1482*/ 	.byte	0x3f
	.zero		1


	//   ....[58]....
        /*1484*/ 	.word	0x00016a40
        /*1488*/ 	.word	0x00000002
        /*148c*/ 	.word	0x00000000
        /*1490*/ 	.short	0x010a
        /*1492*/ 	.byte	0x3f
	.zero		1


	//----- nvinfo : EIATTR_NUM_MBARRIERS
	.align		4
.L_474:
        /*1494*/ 	.byte	0x03, 0x38
        /*1496*/ 	.short	0x0009


	//----- nvinfo : EIATTR_EXIT_INSTR_OFFSETS
	.align		4
        /*1498*/ 	.byte	0x04, 0x1c
        /*149a*/ 	.short	(.L_476 - .L_475)


	//   ....[0]....
.L_475:
        /*149c*/ 	.word	0x00016280


	//----- nvinfo : EIATTR_MAX_THREADS
	.align		4
.L_476:
        /*14a0*/ 	.byte	0x04, 0x05
        /*14a2*/ 	.short	(.L_478 - .L_477)
.L_477:
        /*14a4*/ 	.word	0x00000180
        /*14a8*/ 	.word	0x00000001
        /*14ac*/ 	.word	0x00000001


	//----- nvinfo : EIATTR_CRS_STACK_SIZE
	.align		4
.L_478:
        /*14b0*/ 	.byte	0x04, 0x1e
        /*14b2*/ 	.short	(.L_480 - .L_479)
.L_479:
        /*14b4*/ 	.word	0x00000000


	//----- nvinfo : EIATTR_CBANK_PARAM_SIZE
	.align		4
.L_480:
        /*14b8*/ 	.byte	0x03, 0x19
        /*14ba*/ 	.short	0x0970


	//----- nvinfo : EIATTR_PARAM_CBANK
	.align		4
        /*14bc*/ 	.byte	0x04, 0x0a
        /*14be*/ 	.short	(.L_482 - .L_481)
	.align		4
.L_481:
        /*14c0*/ 	.word	index@(.nv.constant0._ZN7cutlass13device_kernelIN5flash11enable_sm90INS1_16FlashAttnBwdSm90INS1_25CollectiveMainloopBwdSm90ILi2ELi2ELi2EN4cute5tupleIJNS5_1CILi1EEES8_S8_EEENS6_IJNS7_ILi128EEESA_NS7_ILi64EEEEEENS_6half_tEfNS_4arch4Sm90ELb0ELb1ELb1ELb0ELb1ELb1ELb0ELb0ELi2ELi1ELi2ELi2ELb0EEENS1_21CollectiveEpilogueBwdISC_SD_SF_Li256ELb0ELb0ELi1EEENS1_19SingleTileSchedulerILb0ELb0ELb0ELi128EEEEEEEEEvNT_6ParamsE)
        /*14c4*/ 	.short	0x0210
        /*14c6*/ 	.short	0x0970


	//----- nvinfo : EIATTR_SW_WAR
	.align		4
.L_482:
        /*14c8*/ 	.byte	0x04, 0x36
        /*14ca*/ 	.short	(.L_484 - .L_483)
.L_483:
        /*14cc*/ 	.word	0x00000008
.L_484:


//--------------------- .nv.info._ZN7cutlass13device_kernelIN5flash11enable_sm90INS1_16FlashAttnBwdSm90INS1_25CollectiveMainloopBwdSm90ILi2ELi2ELi2EN4cute5tupleIJNS5_1CILi1EEES8_S8_EEENS6_IJNS7_ILi128EEESA_NS7_ILi64EEEEEENS_6half_tEfNS_4arch4Sm90ELb0ELb1ELb1ELb0ELb0ELb1ELb0ELb0ELi2ELi1ELi2ELi2ELb0EEENS1_24CollectiveEpilogueBwdGQAISC_fSF_Li256ELb0ELb0EEENS1_19SingleTileSchedulerILb0ELb0ELb0ELi128EEEEEEEEEvNT_6ParamsE --------------------------
	.section	.nv.info._ZN7cutlass13device_kernelIN5flash11enable_sm90INS1_16FlashAttnBwdSm90INS1_25CollectiveMainloopBwdSm90ILi2ELi2ELi2EN4cute5tupleIJNS5_1CILi1EEES8_S8_EEENS6_IJNS7_ILi128EEESA_NS7_ILi64EEEEEENS_6half_tEfNS_4arch4Sm90ELb0ELb1ELb1ELb0ELb0ELb1ELb0ELb0ELi2ELi1ELi2ELi2ELb0EEENS1_24CollectiveEpilogueBwdGQAISC_fSF_Li256ELb0ELb0EEENS1_19SingleTileSchedulerILb0ELb0ELb0ELi128EEEEEEEEEvNT_6ParamsE,"",@"SHT_CUDA_INFO"
	.sectionflags	@""
	.align	4


	//----- nvinfo : EIATTR_CUDA_API_VERSION
	.align		4
        /*0000*/ 	.byte	0x04, 0x37
        /*0002*/ 	.short	(.L_486 - .L_485)
.L_485:
        /*0004*/ 	.word	0x00000082


	//----- nvinfo : EIATTR_KPARAM_INFO
	.align		4
.L_486:
        /*0008*/ 	.byte	0x04, 0x17
        /*000a*/ 	.short	(.L_488 - .L_487)
.L_487:
        /*000c*/ 	.word	0x00000000
        /*0010*/ 	.short	0x0000
        /*0012*/ 	.short	0x0070
        /*0014*/ 	.byte	0x00, 0xf0, 0x01, 0x1a


	//----- nvinfo : EIATTR_SPARSE_MMA_MASK
	.align		4
.L_488:
        /*0018*/ 	.byte	0x03, 0x50
        /*001a*/ 	.short	0x0000


	//----- nvinfo : EIATTR_MAXREG_COUNT
	.align		4
        /*001c*/ 	.byte	0x03, 0x1b
        /*001e*/ 	.short	0x00a8


	//----- nvinfo : EIATTR_NUM_BARRIERS
	.align		4
        /*0020*/ 	.byte	0x02, 0x4c
        /*0022*/ 	.byte	0x10
	.zero		1


	//----- nvinfo : EIATTR_EXTERNS
	.align		4
        /*0024*/ 	.byte	0x04, 0x0f
        /*0026*/ 	.short	(.L_490 - .L_489)


	//   ....[0]....
	.align		4
.L_489:
        /*0028*/ 	.word	index@(__assertfail)


	//----- nvinfo : EIATTR_ANNOTATIONS
	.align		4
.L_490:
        /*002c*/ 	.byte	0x04, 0x55
        /*002e*/ 	.short	(.L_492 - .L_491)


	//   ....[0]....
.L_491:
        /* <DEDUP_REMOVED lines=158> */


	//----- nvinfo : EIATTR_MERCURY_ISA_VERSION
	.align		4
.L_492:
        /*0a00*/ 	.byte	0x03, 0x5f
        /*0a02*/ 	.short	0x0101


	//----- nvinfo : EIATTR_INT_WARP_WIDE_INSTR_OFFSETS
	.align		4
        /*0a04*/ 	.byte	0x04, 0x31
        /*0a06*/ 	.short	(.L_494 - .L_493)


	//   ....[0]....
.L_493:
        /*0a08*/ 	.word	0x00000190


	//   ....[1]....
        /*0a0c*/ 	.word	0x000001c0


	//----- nvinfo : EIATTR_COOP_GROUP_MASK_REGIDS
	.align		4
.L_494:
        /*0a10*/ 	.byte	0x04, 0x29
        /*0a12*/ 	.short	(.L_496 - .L_495)


	//   ....[0]....
.L_495:
        /*0a14*/ 	.word	0xffffffff


	//   ....[1]....
        /*0a18*/ 	.word	0xffffffff


	//   ....[2]....
        /*0a1c*/ 	.word	0xffffffff


	//   ....[3]....
        /*0a20*/ 	.word	0xffffffff


	//   ....[4]....
        /*0a24*/ 	.word	0xffffffff


	//   ....[5]....
        /*0a28*/ 	.word	0xffffffff


	//   ....[6]....
        /*0a2c*/ 	.word	0xffffffff


	//   ....[7]....
        /*0a30*/ 	.word	0xffffffff


	//   ....[8]....
        /*0a34*/ 	.word	0xffffffff


	//   ....[9]....
        /*0a38*/ 	.word	0xffffffff


	//   ....[10]....
        /*0a3c*/ 	.word	0xffffffff


	//   ....[11]....
        /*0a40*/ 	.word	0xffffffff


	//   ....[12]....
        /*0a44*/ 	.word	0xffffffff


	//   ....[13]....
        /*0a48*/ 	.word	0xffffffff


	//   ....[14]....
        /*0a4c*/ 	.word	0xffffffff


	//   ....[15]....
        /*0a50*/ 	.word	0xffffffff


	//   ....[16]....
        /*0a54*/ 	.word	0xffffffff


	//   ....[17]....
        /*0a58*/ 	.word	0xffffffff


	//   ....[18]....
        /*0a5c*/ 	.word	0xffffffff


	//   ....[19]....
        /*0a60*/ 	.word	0xffffffff


	//   ....[20]....
        /*0a64*/ 	.word	0xffffffff


	//   ....[21]....
        /*0a68*/ 	.word	0xffffffff


	//   ....[22]....
        /*0a6c*/ 	.word	0xffffffff


	//   ....[23]....
        /*0a70*/ 	.word	0xffffffff


	//   ....[24]....
        /*0a74*/ 	.word	0xffffffff


	//   ....[25]....
        /*0a78*/ 	.word	0xffffffff


	//   ....[26]....
        /*0a7c*/ 	.word	0xffffffff


	//   ....[27]....
        /*0a80*/ 	.word	0xffffffff


	//   ....[28]....
        /*0a84*/ 	.word	0xffffffff


	//   ....[29]....
        /*0a88*/ 	.word	0xffffffff


	//   ....[30]....
        /*0a8c*/ 	.word	0xffffffff


	//   ....[31]....
        /*0a90*/ 	.word	0xffffffff


	//   ....[32]....
        /*0a94*/ 	.word	0xffffffff


	//   ....[33]....
        /*0a98*/ 	.word	0xffffffff


	//   ....[34]....
        /*0a9c*/ 	.word	0xffffffff


	//   ....[35]....
        /*0aa0*/ 	.word	0xffffffff


	//   ....[36]....
        /*0aa4*/ 	.word	0xffffffff


	//   ....[37]....
        /*0aa8*/ 	.word	0xffffffff


	//   ....[38]....
        /*0aac*/ 	.word	0xffffffff


	//   ....[39]....
        /*0ab0*/ 	.word	0xffffffff


	//   ....[40]....
        /*0ab4*/ 	.word	0xffffffff


	//   ....[41]....
        /*0ab8*/ 	.word	0xffffffff


	//   ....[42]....
        /*0abc*/ 	.word	0xffffffff


	//   ....[43]....
        /*0ac0*/ 	.word	0xffffffff


	//   ....[44]....
        /*0ac4*/ 	.word	0xffffffff


	//   ....[45]....
        /*0ac8*/ 	.word	0xffffffff


	//   ....[46]....
        /*0acc*/ 	.word	0xffffffff


	//   ....[47]....
        /*0ad0*/ 	.word	0xffffffff


	//   ....[48]....
        /*0ad4*/ 	.word	0xffffffff


	//   ....[49]....
        /*0ad8*/ 	.word	0xffffffff


	//   ....[50]....
        /*0adc*/ 	.word	0xffffffff


	//   ....[51]....
        /*0ae0*/ 	.word	0xffffffff


	//   ....[52]....
        /*0ae4*/ 	.word	0xffffffff


	//   ....[53]....
        /*0ae8*/ 	.word	0xffffffff


	//   ....[54]....
        /*0aec*/ 	.word	0xffffffff


	//   ....[55]....
        /*0af0*/ 	.word	0xffffffff


	//   ....[56]....
        /*0af4*/ 	.word	0xffffffff


	//   ....[57]....
        /*0af8*/ 	.word	0xffffffff


	//   ....[58]....
        /*0afc*/ 	.word	0xffffffff


	//   ....[59]....
        /*0b00*/ 	.word	0xffffffff


	//   ....[60]....
        /*0b04*/ 	.word	0xffffffff


	//   ....[61]....
        /*0b08*/ 	.word	0xffffffff


	//   ....[62]....
        /*0b0c*/ 	.word	0xffffffff


	//   ....[63]....
        /*0b10*/ 	.word	0xffffffff


	//   ....[64]....
        /*0b14*/ 	.word	0xffffffff


	//   ....[65]....
        /*0b18*/ 	.word	0xffffffff


	//   ....[66]....
        /*0b1c*/ 	.word	0xffffffff


	//   ....[67]....
        /*0b20*/ 	.word	0xffffffff


	//   ....[68]....
        /*0b24*/ 	.word	0xffffffff


	//   ....[69]....
        /*0b28*/ 	.word	0xffffffff


	//   ....[70]....
        /*0b2c*/ 	.word	0xffffffff


	//   ....[71]....
        /*0b30*/ 	.word	0xffffffff


	//   ....[72]....
        /*0b34*/ 	.word	0xffffffff


	//   ....[73]....
        /*0b38*/ 	.word	0xffffffff


	//   ....[74]....
        /*0b3c*/ 	.word	0xffffffff


	//   ....[75]....
        /*0b40*/ 	.word	0xffffffff


	//   ....[76]....
        /*0b44*/ 	.word	0xffffffff


	//   ....[77]....
        /*0b48*/ 	.word	0xffffffff


	//   ....[78]....
        /*0b4c*/ 	.word	0xffffffff


	//   ....[79]....
        /*0b50*/ 	.word	0xffffffff


	//   ....[80]....
        /*0b54*/ 	.word	0xffffffff


	//   ....[81]....
        /*0b58*/ 	.word	0xffffffff


	//   ....[82]....
        /*0b5c*/ 	.word	0xffffffff


	//   ....[83]....
        /*0b60*/ 	.word	0xffffffff


	//   ....[84]....
        /*0b64*/ 	.word	0xffffffff


	//   ....[85]....
        /*0b68*/ 	.word	0xffffffff


	//   ....[86]....
        /*0b6c*/ 	.word	0xffffffff


	//   ....[87]....
        /*0b70*/ 	.word	0xffffffff


	//   ....[88]....
        /*0b74*/ 	.word	0xffffffff


	//   ....[89]....
        /*0b78*/ 	.word	0xffffffff


	//   ....[90]....
        /*0b7c*/ 	.word	0xffffffff


	//   ....[91]....
        /*0b80*/ 	.word	0xffffffff


	//   ....[92]....
        /*0b84*/ 	.word	0xffffffff


	//   ....[93]....
        /*0b88*/ 	.word	0xffffffff


	//   ....[94]....
        /*0b8c*/ 	.word	0xffffffff


	//   ....[95]....
        /*0b90*/ 	.word	0xffffffff


	//   ....[96]....
        /*0b94*/ 	.word	0xffffffff


	//   ....[97]....
        /*0b98*/ 	.word	0xffffffff


	//   ....[98]....
        /*0b9c*/ 	.word	0xffffffff


	//   ....[99]....
        /*0ba0*/ 	.word	0xffffffff


	//   ....[100]....
        /*0ba4*/ 	.word	0xffffffff


	//   ....[101]....
        /*0ba8*/ 	.word	0xffffffff


	//   ....[102]....
        /*0bac*/ 	.word	0xffffffff


	//   ....[103]....
        /*0bb0*/ 	.word	0xffffffff


	//   ....[104]....
        /*0bb4*/ 	.word	0xffffffff


	//   ....[105]....
        /*0bb8*/ 	.word	0xffffffff


	//   ....[106]....
        /*0bbc*/ 	.word	0xffffffff


	//   ....[107]....
        /*0bc0*/ 	.word	0xffffffff


	//   ....[108]....
        /*0bc4*/ 	.word	0xffffffff


	//   ....[109]....
        /*0bc8*/ 	.word	0xffffffff


	//   ....[110]....
        /*0bcc*/ 	.word	0xffffffff


	//   ....[111]....
        /*0bd0*/ 	.word	0xffffffff


	//   ....[112]....
        /*0bd4*/ 	.word	0xffffffff


	//   ....[113]....
        /*0bd8*/ 	.word	0xffffffff


	//   ....[114]....
        /*0bdc*/ 	.word	0xffffffff


	//   ....[115]....
        /*0be0*/ 	.word	0xffffffff


	//   ....[116]....
        /*0be4*/ 	.word	0xffffffff


	//   ....[117]....
        /*0be8*/ 	.word	0xffffffff


	//   ....[118]....
        /*0bec*/ 	.word	0xffffffff


	//   ....[119]....
        /*0bf0*/ 	.word	0xffffffff


	//   ....[120]....
        /*0bf4*/ 	.word	0xffffffff


	//   ....[121]....
        /*0bf8*/ 	.word	0xffffffff


	//   ....[122]....
        /*0bfc*/ 	.word	0xffffffff


	//   ....[123]....
        /*0c00*/ 	.word	0xffffffff


	//   ....[124]....
        /*0c04*/ 	.word	0xffffffff


	//   ....[125]....
        /*0c08*/ 	.word	0xffffffff


	//   ....[126]....
        /*0c0c*/ 	.word	0xffffffff


	//   ....[127]....
        /*0c10*/ 	.word	0xffffffff


	//   ....[128]....
        /*0c14*/ 	.word	0xffffffff


	//   ....[129]....
        /*0c18*/ 	.word	0xffffffff


	//   ....[130]....
        /*0c1c*/ 	.word	0xffffffff


	//   ....[131]....
        /*0c20*/ 	.word	0xffffffff


	//   ....[132]....
        /*0c24*/ 	.word	0xffffffff


	//   ....[133]....
        /*0c28*/ 	.word	0xffffffff


	//   ....[134]....
        /*0c2c*/ 	.word	0xffffffff


	//   ....[135]....
        /*0c30*/ 	.word	0xffffffff


	//   ....[136]....
        /*0c34*/ 	.word	0xffffffff


	//   ....[137]....
        /*0c38*/ 	.word	0xffffffff


	//   ....[138]....
        /*0c3c*/ 	.word	0xffffffff


	//   ....[139]....
        /*0c40*/ 	.word	0xffffffff


	//   ....[140]....
        /*0c44*/ 	.word	0xffffffff


	//   ....[141]....
        /*0c48*/ 	.word	0xffffffff


	//   ....[142]....
        /*0c4c*/ 	.word	0xffffffff


	//   ....[143]....
        /*0c50*/ 	.word	0xffffffff


	//   ....[144]....
        /*0c54*/ 	.word	0xffffffff


	//   ....[145]....
        /*0c58*/ 	.word	0xffffffff


	//   ....[146]....
        /*0c5c*/ 	.word	0xffffffff


	//   ....[147]....
        /*0c60*/ 	.word	0xffffffff


	//   ....[148]....
        /*0c64*/ 	.word	0xffffffff


	//   ....[149]....
        /*0c68*/ 	.word	0xffffffff


	//   ....[150]....
        /*0c6c*/ 	.word	0xffffffff


	//   ....[151]....
        /*0c70*/ 	.word	0xffffffff


	//   ....[152]....
        /*0c74*/ 	.word	0xffffffff


	//   ....[153]....
        /*0c78*/ 	.word	0xffffffff


	//   ....[154]....
        /*0c7c*/ 	.word	0xffffffff


	//   ....[155]....
        /*0c80*/ 	.word	0xffffffff


	//   ....[156]....
        /*0c84*/ 	.word	0xffffffff


	//   ....[157]....
        /*0c88*/ 	.word	0xffffffff


	//   ....[158]....
        /*0c8c*/ 	.word	0xffffffff


	//   ....[159]....
        /*0c90*/ 	.word	0xffffffff


	//   ....[160]....
        /*0c94*/ 	.word	0xffffffff


	//   ....[161]....
        /*0c98*/ 	.word	0xffffffff


	//   ....[162]....
        /*0c9c*/ 	.word	0xffffffff


	//   ....[163]....
        /*0ca0*/ 	.word	0xffffffff


	//   ....[164]....
        /*0ca4*/ 	.word	0xffffffff


	//   ....[165]....
        /*0ca8*/ 	.word	0xffffffff


	//   ....[166]....
        /*0cac*/ 	.word	0xffffffff


	//   ....[167]....
        /*0cb0*/ 	.word	0xffffffff


	//   ....[168]....
        /*0cb4*/ 	.word	0xffffffff


	//   ....[169]....
        /*0cb8*/ 	.word	0xffffffff


	//   ....[170]....
        /*0cbc*/ 	.word	0xffffffff


	//   ....[171]....
        /*0cc0*/ 	.word	0xffffffff


	//   ....[172]....
        /*0cc4*/ 	.word	0xffffffff


	//   ....[173]....
        /*0cc8*/ 	.word	0xffffffff


	//   ....[174]....
        /*0ccc*/ 	.word	0xffffffff


	//   ....[175]....
        /*0cd0*/ 	.word	0xffffffff


	//   ....[176]....
        /*0cd4*/ 	.word	0xffffffff


	//   ....[177]....
        /*0cd8*/ 	.word	0xffffffff


	//   ....[178]....
        /*0cdc*/ 	.word	0xffffffff


	//   ....[179]....
        /*0ce0*/ 	.word	0xffffffff


	//   ....[180]....
        /*0ce4*/ 	.word	0xffffffff


	//   ....[181]....
        /*0ce8*/ 	.word	0xffffffff


	//   ....[182]....
        /*0cec*/ 	.word	0xffffffff


	//   ....[183]....
        /*0cf0*/ 	.word	0xffffffff


	//   ....[184]....
        /*0cf4*/ 	.word	0xffffffff


	//   ....[185]....
        /*0cf8*/ 	.word	0xffffffff


	//   ....[186]....
        /*0cfc*/ 	.word	0xffffffff


	//   ....[187]....
        /*0d00*/ 	.word	0xffffffff


	//   ....[188]....
        /*0d04*/ 	.word	0xffffffff


	//   ....[189]....
        /*0d08*/ 	.word	0xffffffff


	//   ....[190]....
        /*0d0c*/ 	.word	0xffffffff


	//   ....[191]....
        /*0d10*/ 	.word	0xffffffff


	//   ....[192]....
        /*0d14*/ 	.word	0xffffffff


	//   ....[193]....
        /*0d18*/ 	.word	0xffffffff


	//   ....[194]....
        /*0d1c*/ 	.word	0xffffffff


	//   ....[195]....
        /*0d20*/ 	.word	0xffffffff


	//   ....[196]....
        /*0d24*/ 	.word	0xffffffff


	//   ....[197]....
        /*0d28*/ 	.word	0xffffffff


	//   ....[198]....
        /*0d2c*/ 	.word	0xffffffff


	//   ....[199]....
        /*0d30*/ 	.word	0x0500000f


	//----- nvinfo : EIATTR_COOP_GROUP_INSTR_OFFSETS
	.align		4
.L_496:
        /*0d34*/ 	.byte	0x04, 0x28
        /*0d36*/ 	.short	(.L_498 - .L_497)


	//   ....[0]....
.L_497:
        /*0d38*/ 	.word	0x00000070


	//   ....[1]....
        /*0d3c*/ 	.word	0x000001a0


	//   ....[2]....
        /*0d40*/ 	.word	0x000001f0


	//   ....[3]....
        /*0d44*/ 	.word	0x000003e0


	//   ....[4]....
        /*0d48*/ 	.word	0x00000600


	//   ....[5]....
        /*0d4c*/ 	.word	0x00000f50


	//   ....[6]....
        /*0d50*/ 	.word	0x00003230


	//   ....[7]....
        /*0d54*/ 	.word	0x00003770


	//   ....[8]....
        /*0d58*/ 	.word	0x00003ad0


	//   ....[9]....
        /*0d5c*/ 	.word	0x00003b00


	//   ....[10]....
        /*0d60*/ 	.word	0x00003b50


	//   ....[11]....
        /*0d64*/ 	.word	0x00003b90


	//   ....[12]....
        /*0d68*/ 	.word	0x00003bb0


	//   ....[13]....
        /*0d6c*/ 	.word	0x00003c60


	//   ....[14]....
        /*0d70*/ 	.word	0x00003cb0


	//   ....[15]....
        /*0d74*/ 	.word	0x00003cf0


	//   ....[16]....
        /*0d78*/ 	.word	0x00003d20


	//   ....[17]....
        /*0d7c*/ 	.word	0x00003d40


	//   ....[18]....
        /*0d80*/ 	.word	0x00003d50


	//   ....[19]....
        /*0d84*/ 	.word	0x00003dc0


	//   ....[20]....
        /*0d88*/ 	.word	0x00003e00


	//   ....[21]....
        /*0d8c*/ 	.word	0x00003e30


	//   ....[22]....
        /*0d90*/ 	.word	0x00003e70


	//   ....[23]....
        /*0d94*/ 	.word	0x00003ed0


	//   ....[24]....
        /*0d98*/ 	.word	0x00003fc0


	//   ....[25]....
        /*0d9c*/ 	.word	0x00004030


	//   ....[26]....
        /*0da0*/ 	.word	0x00004060


	//   ....[27]....
        /*0da4*/ 	.word	0x000040c0


	//   ....[28]....
        /*0da8*/ 	.word	0x00004100


	//   ....[29]....
        /*0dac*/ 	.word	0x00004120


	//   ....[30]....
        /*0db0*/ 	.word	0x00004150


	//   ....[31]....
        /*0db4*/ 	.word	0x00004180


	//   ....[32]....
        /*0db8*/ 	.word	0x000041a0


	//   ....[33]....
        /*0dbc*/ 	.word	0x000042c0


	//   ....[34]....
        /*0dc0*/ 	.word	0x00004300


	//   ....[35]....
        /*0dc4*/ 	.word	0x00004330


	//   ....[36]....
        /*0dc8*/ 	.word	0x00004360


	//   ....[37]....
        /*0dcc*/ 	.word	0x00004380


	//   ....[38]....
        /*0dd0*/ 	.word	0x00004430


	//   ....[39]....
        /*0dd4*/ 	.word	0x00004460


	//   ....[40]....
        /*0dd8*/ 	.word	0x000044a0


	//   ....[41]....
        /*0ddc*/ 	.word	0x000044c0


	//   ....[42]....
        /*0de0*/ 	.word	0x000044e0


	//   ....[43]....
        /*0de4*/ 	.word	0x000044f0


	//   ....[44]....
        /*0de8*/ 	.word	0x00004540


	//   ....[45]....
        /*0dec*/ 	.word	0x00004570


	//   ....[46]....
        /*0df0*/ 	.word	0x000045b0


	//   ....[47]....
        /*0df4*/ 	.word	0x000045e0


	//   ....[48]....
        /*0df8*/ 	.word	0x000046f0


	//   ....[49]....
        /*0dfc*/ 	.word	0x00004790


	//   ....[50]....
        /*0e00*/ 	.word	0x000047a0


	//   ....[51]....
        /*0e04*/ 	.word	0x00004870


	//   ....[52]....
        /*0e08*/ 	.word	0x000048a0


	//   ....[53]....
        /*0e0c*/ 	.word	0x000048e0


	//   ....[54]....
        /*0e10*/ 	.word	0x000049a0


	//   ....[55]....
        /*0e14*/ 	.word	0x00004b40


	//   ....[56]....
        /*0e18*/ 	.word	0x00004b80


	//   ....[57]....
        /*0e1c*/ 	.word	0x00004c30


	//   ....[58]....
        /*0e20*/ 	.word	0x00004c70


	//   ....[59]....
        /*0e24*/ 	.word	0x00004cb0


	//   ....[60]....
        /*0e28*/ 	.word	0x00004d30


	//   ....[61]....
        /*0e2c*/ 	.word	0x00004d70


	//   ....[62]....
        /*0e30*/ 	.word	0x00004ea0


	//   ....[63]....
        /*0e34*/ 	.word	0x00005010


	//   ....[64]....
        /*0e38*/ 	.word	0x00005040


	//   ....[65]....
        /*0e3c*/ 	.word	0x00005060


	//   ....[66]....
        /*0e40*/ 	.word	0x00005080


	//   ....[67]....
        /*0e44*/ 	.word	0x000050c0


	//   ....[68]....
        /*0e48*/ 	.word	0x000050e0


	//   ....[69]....
        /*0e4c*/ 	.word	0x00005160


	//   ....[70]....
        /*0e50*/ 	.word	0x00008140


	//   ....[71]....
        /*0e54*/ 	.word	0x000083a0


	//   ....[72]....
        /*0e58*/ 	.word	0x000083c0


	//   ....[73]....
        /*0e5c*/ 	.word	0x00008400


	//   ....[74]....
        /*0e60*/ 	.word	0x00008430


	//   ....[75]....
        /*0e64*/ 	.word	0x000084a0


	//   ....[76]....
        /*0e68*/ 	.word	0x00008550


	//   ....[77]....
        /*0e6c*/ 	.word	0x00008610


	//   ....[78]....
        /*0e70*/ 	.word	0x000086b0


	//   ....[79]....
        /*0e74*/ 	.word	0x000086d0


	//   ....[80]....
        /*0e78*/ 	.word	0x00008700


	//   ....[81]....
        /*0e7c*/ 	.word	0x00008770


	//   ....[82]....
        /*0e80*/ 	.word	0x000087b0


	//   ....[83]....
        /*0e84*/ 	.word	0x00008840


	//   ....[84]....
        /*0e88*/ 	.word	0x00008950


	//   ....[85]....
        /*0e8c*/ 	.word	0x00008a00


	//   ....[86]....
        /*0e90*/ 	.word	0x00008a40


	//   ....[87]....
        /*0e94*/ 	.word	0x00008aa0


	//   ....[88]....
        /*0e98*/ 	.word	0x00008ab0


	//   ....[89]....
        /*0e9c*/ 	.word	0x00008ae0


	//   ....[90]....
        /*0ea0*/ 	.word	0x00008af0


	//   ....[91]....
        /*0ea4*/ 	.word	0x00008b00


	//   ....[92]....
        /*0ea8*/ 	.word	0x00008b90


	//   ....[93]....
        /*0eac*/ 	.word	0x00008c30


	//   ....[94]....
        /*0eb0*/ 	.word	0x00008c60


	//   ....[95]....
        /*0eb4*/ 	.word	0x00008ce0


	//   ....[96]....
        /*0eb8*/ 	.word	0x00008d30


	//   ....[97]....
        /*0ebc*/ 	.word	0x00008d60


	//   ....[98]....
        /*0ec0*/ 	.word	0x00008e10


	//   ....[99]....
        /*0ec4*/ 	.word	0x00008e50


	//   ....[100]....
        /*0ec8*/ 	.word	0x00008e80


	//   ....[101]....
        /*0ecc*/ 	.word	0x00008ed0


	//   ....[102]....
        /*0ed0*/ 	.word	0x00008f00


	//   ....[103]....
        /*0ed4*/ 	.word	0x00008f30


	//   ....[104]....
        /*0ed8*/ 	.word	0x00008f80


	//   ....[105]....
        /*0edc*/ 	.word	0x00009020


	//   ....[106]....
        /*0ee0*/ 	.word	0x000091c0


	//   ....[107]....
        /*0ee4*/ 	.word	0x00009390


	//   ....[108]....
        /*0ee8*/ 	.word	0x000093f0


	//   ....[109]....
        /*0eec*/ 	.word	0x00009440


	//   ....[110]....
        /*0ef0*/ 	.word	0x00009710


	//   ....[111]....
        /*0ef4*/ 	.word	0x00009740


	//   ....[112]....
        /*0ef8*/ 	.word	0x00009780


	//   ....[113]....
        /*0efc*/ 	.word	0x00009790


	//   ....[114]....
        /*0f00*/ 	.word	0x000097a0


	//   ....[115]....
        /*0f04*/ 	.word	0x000097b0


	//   ....[116]....
        /*0f08*/ 	.word	0x00009830


	//   ....[117]....
        /*0f0c*/ 	.word	0x00009970


	//   ....[118]....
        /*0f10*/ 	.word	0x000099c0


	//   ....[119]....
        /*0f14*/ 	.word	0x00009c80


	//   ....[120]....
        /*0f18*/ 	.word	0x00009c90


	//   ....[121]....
        /*0f1c*/ 	.word	0x00009ca0


	//   ....[122]....
        /*0f20*/ 	.word	0x00009cb0


	//   ....[123]....
        /*0f24*/ 	.word	0x00009cd0


	//   ....[124]....
        /*0f28*/ 	.word	0x00009ce0


	//   ....[125]....
        /*0f2c*/ 	.word	0x00009cf0


	//   ....[126]....
        /*0f30*/ 	.word	0x0000a050


	//   ....[127]....
        /*0f34*/ 	.word	0x0000a060


	//   ....[128]....
        /*0f38*/ 	.word	0x0000a070


	//   ....[129]....
        /*0f3c*/ 	.word	0x0000a080


	//   ....[130]....
        /*0f40*/ 	.word	0x0000a090


	//   ....[131]....
        /*0f44*/ 	.word	0x0000a0a0


	//   ....[132]....
        /*0f48*/ 	.word	0x0000a0b0


	//   ....[133]....
        /*0f4c*/ 	.word	0x0000a0c0


	//   ....[134]....
        /*0f50*/ 	.word	0x0000e070


	//   ....[135]....
        /*0f54*/ 	.word	0x0000e0f0


	//   ....[136]....
        /*0f58*/ 	.word	0x0000e130


	//   ....[137]....
        /*0f5c*/ 	.word	0x0000e180


	//   ....[138]....
        /*0f60*/ 	.word	0x0000e1d0


	//   ....[139]....
        /*0f64*/ 	.word	0x0000e1e0


	//   ....[140]....
        /*0f68*/ 	.word	0x0000e260


	//   ....[141]....
        /*0f6c*/ 	.word	0x0000e290


	//   ....[142]....
        /*0f70*/ 	.word	0x0000e2a0


	//   ....[143]....
        /*0f74*/ 	.word	0x0000e2b0


	//   ....[144]....
        /*0f78*/ 	.word	0x0000e300


	//   ....[145]....
        /*0f7c*/ 	.word	0x0000e310


	//   ....[146]....
        /*0f80*/ 	.word	0x0000e3e0


	//   ....[147]....
        /*0f84*/ 	.word	0x0000e470


	//   ....[148]....
        /*0f88*/ 	.word	0x0000e490


	//   ....[149]....
        /*0f8c*/ 	.word	0x0000e4a0


	//   ....[150]....
        /*0f90*/ 	.word	0x0000e520


	//   ....[151]....
        /*0f94*/ 	.word	0x0000e5a0


	//   ....[152]....
        /*0f98*/ 	.word	0x0000e5f0


	//   ....[153]....
        /*0f9c*/ 	.word	0x0000e650


	//   ....[154]....
        /*0fa0*/ 	.word	0x0000e670


	//   ....[155]....
        /*0fa4*/ 	.word	0x0000e6a0


	//   ....[156]....
        /*0fa8*/ 	.word	0x0000e6d0


	//   ....[157]....
        /*0fac*/ 	.word	0x0000e700


	//   ....[158]....
        /*0fb0*/ 	.word	0x0000e720


	//   ....[159]....
        /*0fb4*/ 	.word	0x0000e790


	//   ....[160]....
        /*0fb8*/ 	.word	0x0000e800


	//   ....[161]....
        /*0fbc*/ 	.word	0x0000e850


	//   ....[162]....
        /*0fc0*/ 	.word	0x0000e860


	//   ....[163]....
        /*0fc4*/ 	.word	0x0000e890


	//   ....[164]....
        /*0fc8*/ 	.word	0x0000e8e0


	//   ....[165]....
        /*0fcc*/ 	.word	0x0000e900


	//   ....[166]....
        /*0fd0*/ 	.word	0x0000e950


	//   ....[167]....
        /*0fd4*/ 	.word	0x0000e9b0


	//   ....[168]....
        /*0fd8*/ 	.word	0x0000e9e0


	//   ....[169]....
        /*0fdc*/ 	.word	0x0000ea10


	//   ....[170]....
        /*0fe0*/ 	.word	0x0000ea80


	//   ....[171]....
        /*0fe4*/ 	.word	0x0000eac0


	//   ....[172]....
        /*0fe8*/ 	.word	0x0000eae0


	//   ....[173]....
        /*0fec*/ 	.word	0x0000eb10


	//   ....[174]....
        /*0ff0*/ 	.word	0x0000ec70


	//   ....[175]....
        /*0ff4*/ 	.word	0x0000ecd0


	//   ....[176]....
        /*0ff8*/ 	.word	0x0000edf0


	//   ....[177]....
        /*0ffc*/ 	.word	0x0000ee20


	//   ....[178]....
        /*1000*/ 	.word	0x0000ee40


	//   ....[179]....
        /*1004*/ 	.word	0x0000eea0


	//   ....[180]....
        /*1008*/ 	.word	0x0000ef50


	//   ....[181]....
        /*100c*/ 	.word	0x0000ef80


	//   ....[182]....
        /*1010*/ 	.word	0x0000efa0


	//   ....[183]....
        /*1014*/ 	.word	0x0000f110


	//   ....[184]....
        /*1018*/ 	.word	0x0000f170


	//   ....[185]....
        /*101c*/ 	.word	0x0000f250


	//   ....[186]....
        /*1020*/ 	.word	0x0000f270


	//   ....[187]....
        /*1024*/ 	.word	0x0000f290


	//   ....[188]....
        /*1028*/ 	.word	0x0000f2a0


	//   ....[189]....
        /*102c*/ 	.word	0x0000f2c0


	//   ....[190]....
        /*1030*/ 	.word	0x0000f890


	//   ....[191]....
        /*1034*/ 	.word	0x0000f8b0


	//   ....[192]....
        /*1038*/ 	.word	0x0000f8d0


	//   ....[193]....
        /*103c*/ 	.word	0x0000f8e0


	//   ....[194]....
        /*1040*/ 	.word	0x0000f8f0


	//   ....[195]....
        /*1044*/ 	.word	0x0000f900


	//   ....[196]....
        /*1048*/ 	.word	0x0000f910


	//   ....[197]....
        /*104c*/ 	.word	0x0000f930


	//   ....[198]....
        /*1050*/ 	.word	0x00011d80


	//   ....[199]....
        /*1054*/ 	.word	0x00014730


	//----- nvinfo : EIATTR_REG_RECONFIG
	.align		4
.L_498:
        /*1058*/ 	.byte	0x01, 0x54
	.zero		2


	//----- nvinfo : EIATTR_SYSCALL_OFFSETS
	.align		4
        /*105c*/ 	.byte	0x04, 0x46
        /*105e*/ 	.short	(.L_500 - .L_499)


	//   ....[0]....
.L_499:
        /*1060*/ 	.word	0x00000bb0


	//   ....[1]....
        /*1064*/ 	.word	0x00000ca0


	//   ....[2]....
        /*1068*/ 	.word	0x00000e00


	//   ....[3]....
        /*106c*/ 	.word	0x00000ef0


	//----- nvinfo : EIATTR_MBARRIER_INSTR_OFFSETS
	.align		4
.L_500:
        /*1070*/ 	.byte	0x04, 0x39
        /*1072*/ 	.short	(.L_502 - .L_501)


	//   ....[0]....
.L_501:
        /*1074*/ 	.word	0x00000290
        /*1078*/ 	.word	0x000000ff
        /*107c*/ 	.word	0x00030c00
        /*1080*/ 	.short	0x0100
        /*1082*/ 	.byte	0x06
	.zero		1


	//   ....[1]....
        /*1084*/ 	.word	0x00000390
        /*1088*/ 	.word	0x000000ff
        /*108c*/ 	.word	0x00030c10
        /*1090*/ 	.short	0x0100
        /*1092*/ 	.byte	0x08
	.zero		1


	//   ....[2]....
        /*1094*/ 	.word	0x000003a0
        /*1098*/ 	.word	0x000000ff
        /*109c*/ 	.word	0x00030c20
        /*10a0*/ 	.short	0x0100
        /*10a2*/ 	.byte	0x08
	.zero		1


	//   ....[3]....
        /*10a4*/ 	.word	0x000003b0
        /*10a8*/ 	.word	0x000000ff
        /*10ac*/ 	.word	0x00030c18
        /*10b0*/ 	.short	0x0100
        /*10b2*/ 	.byte	0x08
	.zero		1


	//   ....[4]....
        /*10b4*/ 	.word	0x000003c0
        /*10b8*/ 	.word	0x000000ff
        /*10bc*/ 	.word	0x00030c28
        /*10c0*/ 	.short	0x0100
        /*10c2*/ 	.byte	0x08
	.zero		1


	//   ....[5]....
        /*10c4*/ 	.word	0x000004f0
        /*10c8*/ 	.word	0x000000ff
        /*10cc*/ 	.word	0x00030c30
        /*10d0*/ 	.short	0x0100
        /*10d2*/ 	.byte	0x08
	.zero		1


	//   ....[6]....
        /*10d4*/ 	.word	0x00000500
        /*10d8*/ 	.word	0x000000ff
        /*10dc*/ 	.word	0x00030c40
        /*10e0*/ 	.short	0x0100
        /*10e2*/ 	.byte	0x08
	.zero		1


	//   ....[7]....
        /*10e4*/ 	.word	0x00000510
        /*10e8*/ 	.word	0x000000ff
        /*10ec*/ 	.word	0x00030c38
        /*10f0*/ 	.short	0x0100
        /*10f2*/ 	.byte	0x08
	.zero		1


	//   ....[8]....
        /*10f4*/ 	.word	0x00000520
        /*10f8*/ 	.word	0x000000ff
        /*10fc*/ 	.word	0x00030c48
        /*1100*/ 	.short	0x0100
        /*1102*/ 	.byte	0x08
	.zero		1


	//   ....[9]....
        /*1104*/ 	.word	0x00000f90
        /*1108*/ 	.word	0x00000010
        /*110c*/ 	.word	0x00030c00
        /*1110*/ 	.short	0x010a
        /*1112*/ 	.byte	0x3f
	.zero		1


	//   ....[10]....
        /*1114*/ 	.word	0x000010c0
        /*1118*/ 	.word	0x00000010
        /*111c*/ 	.word	0x00030c00
        /*1120*/ 	.short	0x010a
        /*1122*/ 	.byte	0x3f
	.zero		1


	//   ....[11]....
        /*1124*/ 	.word	0x00001ba0
        /*1128*/ 	.word	0x00000006
        /*112c*/ 	.word	0x00030c10
        /*1130*/ 	.short	0x010a
        /*1132*/ 	.byte	0x3f
	.zero		1


	//   ....[12]....
        /*1134*/ 	.word	0x00001c10
        /*1138*/ 	.word	0x00000006
        /*113c*/ 	.word	0x00030c10
        /*1140*/ 	.short	0x010a
        /*1142*/ 	.byte	0x3f
	.zero		1


	//   ....[13]....
        /*1144*/ 	.word	0x00002040
        /*1148*/ 	.word	0x00000006
        /*114c*/ 	.word	0x00030c30
        /*1150*/ 	.short	0x010a
        /*1152*/ 	.byte	0x3f
	.zero		1


	//   ....[14]....
        /*1154*/ 	.word	0x00002080
        /*1158*/ 	.word	0x00000006
        /*115c*/ 	.word	0x00030c30
        /*1160*/ 	.short	0x010a
        /*1162*/ 	.byte	0x3f
	.zero		1


	//   ....[15]....
        /*1164*/ 	.word	0x00006740
        /*1168*/ 	.word	0x00000005
        /*116c*/ 	.word	0x00000000
        /*1170*/ 	.short	0x0101
        /*1172*/ 	.byte	0x3f
	.zero		1


	//   ....[16]....
        /*1174*/ 	.word	0x00006b90
        /*1178*/ 	.word	0x00000006
        /*117c*/ 	.word	0x00000000
        /*1180*/ 	.short	0x0101
        /*1182*/ 	.byte	0x3f
	.zero		1


	//   ....[17]....
        /*1184*/ 	.word	0x000074c0
        /*1188*/ 	.word	0x00000006
        /*118c*/ 	.word	0x00030c10
        /*1190*/ 	.short	0x010a
        /*1192*/ 	.byte	0x3f
	.zero		1


	//   ....[18]....
        /*1194*/ 	.word	0x00007540
        /*1198*/ 	.word	0x00000006
        /*119c*/ 	.word	0x00030c10
        /*11a0*/ 	.short	0x010a
        /*11a2*/ 	.byte	0x3f
	.zero		1


	//   ....[19]....
        /*11a4*/ 	.word	0x00007950
        /*11a8*/ 	.word	0x00000006
        /*11ac*/ 	.word	0x00030c30
        /*11b0*/ 	.short	0x010a
        /*11b2*/ 	.byte	0x3f
	.zero		1


	//   ....[20]....
        /*11b4*/ 	.word	0x00007990
        /*11b8*/ 	.word	0x00000006
        /*11bc*/ 	.word	0x00030c30
        /*11c0*/ 	.short	0x010a
        /*11c2*/ 	.byte	0x3f
	.zero		1


	//   ....[21]....
        /*11c4*/ 	.word	0x0000b5b0
        /*11c8*/ 	.word	0x00000005
        /*11cc*/ 	.word	0x00000000
        /*11d0*/ 	.short	0x0101
        /*11d2*/ 	.byte	0x3f
	.zero		1


	//   ....[22]....
        /*11d4*/ 	.word	0x0000ba20
        /*11d8*/ 	.word	0x00000006
        /*11dc*/ 	.word	0x00000000
        /*11e0*/ 	.short	0x0101
        /*11e2*/ 	.byte	0x3f
	.zero		1


	//   ....[23]....
        /*11e4*/ 	.word	0x0000c2c0
        /*11e8*/ 	.word	0x00000006
        /*11ec*/ 	.word	0x00030c10
        /*11f0*/ 	.short	0x010a
        /*11f2*/ 	.byte	0x3f
	.zero		1


	//   ....[24]....
        /*11f4*/ 	.word	0x0000c340
        /*11f8*/ 	.word	0x00000006
        /*11fc*/ 	.word	0x00030c10
        /*1200*/ 	.short	0x010a
        /*1202*/ 	.byte	0x3f
	.zero		1


	//   ....[25]....
        /*1204*/ 	.word	0x0000c750
        /*1208*/ 	.word	0x00000006
        /*120c*/ 	.word	0x00030c30
        /*1210*/ 	.short	0x010a
        /*1212*/ 	.byte	0x3f
	.zero		1


	//   ....[26]....
        /*1214*/ 	.word	0x0000c790
        /*1218*/ 	.word	0x00000006
        /*121c*/ 	.word	0x00030c30
        /*1220*/ 	.short	0x010a
        /*1222*/ 	.byte	0x3f
	.zero		1


	//   ....[27]....
        /*1224*/ 	.word	0x00010e70
        /*1228*/ 	.word	0x00000005
        /*122c*/ 	.word	0x00000000
        /*1230*/ 	.short	0x0101
        /*1232*/ 	.byte	0x3f
	.zero		1


	//   ....[28]....
        /*1234*/ 	.word	0x000112f0
        /*1238*/ 	.word	0x00000006
        /*123c*/ 	.word	0x00000000
        /*1240*/ 	.short	0x0101
        /*1242*/ 	.byte	0x3f
	.zero		1


	//   ....[29]....
        /*1244*/ 	.word	0x00012e80
        /*1248*/ 	.word	0x00000010
        /*124c*/ 	.word	0x00030c20
        /*1250*/ 	.short	0x010a
        /*1252*/ 	.byte	0x3f
	.zero		1


	//   ....[30]....
        /*1254*/ 	.word	0x00013450
        /*1258*/ 	.word	0x00000010
        /*125c*/ 	.word	0x00030c40
        /*1260*/ 	.short	0x010a
        /*1262*/ 	.byte	0x3f
	.zero		1


	//   ....[31]....
        /*1264*/ 	.word	0x00013680
        /*1268*/ 	.word	0x00000010
        /*126c*/ 	.word	0x00030c28
        /*1270*/ 	.short	0x010a
        /*1272*/ 	.byte	0x3f
	.zero		1


	//   ....[32]....
        /*1274*/ 	.word	0x000138b0
        /*1278*/ 	.word	0x00000010
        /*127c*/ 	.word	0x00030c48
        /*1280*/ 	.short	0x010a
        /*1282*/ 	.byte	0x3f
	.zero		1


	//   ....[33]....
        /*1284*/ 	.word	0x00013a90
        /*1288*/ 	.word	0x00000010
        /*128c*/ 	.word	0x00030c20
        /*1290*/ 	.short	0x010a
        /*1292*/ 	.byte	0x3f
	.zero		1


	//   ....[34]....
        /*1294*/ 	.word	0x00013d40
        /*1298*/ 	.word	0x00000010
        /*129c*/ 	.word	0x00030c40
        /*12a0*/ 	.short	0x010a
        /*12a2*/ 	.byte	0x3f
	.zero		1


	//   ....[35]....
        /*12a4*/ 	.word	0x00013f40
        /*12a8*/ 	.word	0x00000010
        /*12ac*/ 	.word	0x00030c28
        /*12b0*/ 	.short	0x010a
        /*12b2*/ 	.byte	0x3f
	.zero		1


	//   ....[36]....
        /*12b4*/ 	.word	0x000141c0
        /*12b8*/ 	.word	0x00000003
        /*12bc*/ 	.word	0x00030c40
        /*12c0*/ 	.short	0x010a
        /*12c2*/ 	.byte	0x3f
	.zero		1


	//   ....[37]....
        /*12c4*/ 	.word	0x00014590
        /*12c8*/ 	.word	0x00000006
        /*12cc*/ 	.word	0x00000000
        /*12d0*/ 	.short	0x010a
        /*12d2*/ 	.byte	0x3f
	.zero		1


	//   ....[38]....
        /*12d4*/ 	.word	0x000145f0
        /*12d8*/ 	.word	0x00000003
        /*12dc*/ 	.word	0x00000000
        /*12e0*/ 	.short	0x010a
        /*12e2*/ 	.byte	0x3f
	.zero		1


	//   ....[39]....
        /*12e4*/ 	.word	0x00014650
        /*12e8*/ 	.word	0x00000002
        /*12ec*/ 	.word	0x00000000
        /*12f0*/ 	.short	0x010a
        /*12f2*/ 	.byte	0x3f
	.zero		1


	//   ....[40]....
        /*12f4*/ 	.word	0x00014680
        /*12f8*/ 	.word	0x00000003
        /*12fc*/ 	.word	0x00000000
        /*1300*/ 	.short	0x010a
        /*1302*/ 	.byte	0x3f
	.zero		1


	//   ....[41]....
        /*1304*/ 	.word	0x00014760
        /*1308*/ 	.word	0x00000010
        /*130c*/ 	.word	0x00030c00
        /*1310*/ 	.short	0x010a
        /*1312*/ 	.byte	0x3f
	.zero		1


	//   ....[42]....
        /*1314*/ 	.word	0x000147b0
        /*1318*/ 	.word	0x00000006
        /*131c*/ 	.word	0x00030c10
        /*1320*/ 	.short	0x010a
        /*1322*/ 	.byte	0x3f
	.zero		1


	//   ....[43]....
        /*1324*/ 	.word	0x00014800
        /*1328*/ 	.word	0x00000006
        /*132c*/ 	.word	0x00030c30
        /*1330*/ 	.short	0x010a
        /*1332*/ 	.byte	0x3f
	.zero		1


	//   ....[44]....
        /*1334*/ 	.word	0x00014850
        /*1338*/ 	.word	0x00000006
        /*133c*/ 	.word	0x00030c10
        /*1340*/ 	.short	0x010a
        /*1342*/ 	.byte	0x3f
	.zero		1


	//   ....[45]....
        /*1344*/ 	.word	0x000148a0
        /*1348*/ 	.word	0x00000006
        /*134c*/ 	.word	0x00030c30
        /*1350*/ 	.short	0x010a
        /*1352*/ 	.byte	0x3f
	.zero		1


	//   ....[46]....
        /*1354*/ 	.word	0x000148f0
        /*1358*/ 	.word	0x00000006
        /*135c*/ 	.word	0x00030c10
        /*1360*/ 	.short	0x010a
        /*1362*/ 	.byte	0x3f
	.zero		1


	//   ....[47]....
        /*1364*/ 	.word	0x00014940
        /*1368*/ 	.word	0x00000006
        /*136c*/ 	.word	0x00030c30
        /*1370*/ 	.short	0x010a
        /*1372*/ 	.byte	0x3f
	.zero		1


	//   ....[48]....
        /*1374*/ 	.word	0x00014990
        /*1378*/ 	.word	0x00000010
        /*137c*/ 	.word	0x00030c20
        /*1380*/ 	.short	0x010a
        /*1382*/ 	.byte	0x3f
	.zero		1


	//   ....[49]....
        /*1384*/ 	.word	0x000149e0
        /*1388*/ 	.word	0x00000010
        /*138c*/ 	.word	0x00030c40
        /*1390*/ 	.short	0x010a
        /*1392*/ 	.byte	0x3f
	.zero		1


	//   ....[50]....
        /*1394*/ 	.word	0x00014a30
        /*1398*/ 	.word	0x00000010
        /*139c*/ 	.word	0x00030c28
        /*13a0*/ 	.short	0x010a
        /*13a2*/ 	.byte	0x3f
	.zero		1


	//   ....[51]....
        /*13a4*/ 	.word	0x00014a80
        /*13a8*/ 	.word	0x00000010
        /*13ac*/ 	.word	0x00030c48
        /*13b0*/ 	.short	0x010a
        /*13b2*/ 	.byte	0x3f
	.zero		1


	//   ....[52]....
        /*13b4*/ 	.word	0x00014ae0
        /*13b8*/ 	.word	0x00000010
        /*13bc*/ 	.word	0x00030c20
        /*13c0*/ 	.short	0x010a
        /*13c2*/ 	.byte	0x3f
	.zero		1


	//   ....[53]....
        /*13c4*/ 	.word	0x00014b30
        /*13c8*/ 	.word	0x00000010
        /*13cc*/ 	.word	0x00030c40
        /*13d0*/ 	.short	0x010a
        /*13d2*/ 	.byte	0x3f
	.zero		1


	//   ....[54]....
        /*13d4*/ 	.word	0x00014b80
        /*13d8*/ 	.word	0x00000010
        /*13dc*/ 	.word	0x00030c28
        /*13e0*/ 	.short	0x010a
        /*13e2*/ 	.byte	0x3f
	.zero		1


	//   ....[55]....
        /*13e4*/ 	.word	0x00014bd0
        /*13e8*/ 	.word	0x00000003
        /*13ec*/ 	.word	0x00030c40
        /*13f0*/ 	.short	0x010a
        /*13f2*/ 	.byte	0x3f
	.zero		1


	//   ....[56]....
        /*13f4*/ 	.word	0x00014ca0
        /*13f8*/ 	.word	0x00000006
        /*13fc*/ 	.word	0x00000000
        /*1400*/ 	.short	0x010a
        /*1402*/ 	.byte	0x3f
	.zero		1


	//   ....[57]....
        /*1404*/ 	.word	0x00014cf0
        /*1408*/ 	.word	0x00000003
        /*140c*/ 	.word	0x00000000
        /*1410*/ 	.short	0x010a
        /*1412*/ 	.byte	0x3f
	.zero		1


	//   ....[58]....
        /*1414*/ 	.word	0x00014d40
        /*1418*/ 	.word	0x00000002
        /*141c*/ 	.word	0x00000000
        /*1420*/ 	.short	0x010a
        /*1422*/ 	.byte	0x3f
	.zero		1


	//----- nvinfo : EIATTR_NUM_MBARRIERS
	.align		4
.L_502:
        /*1424*/ 	.byte	0x03, 0x38
        /*1426*/ 	.short	0x0009


	//----- nvinfo : EIATTR_EXIT_INSTR_OFFSETS
	.align		4
        /*1428*/ 	.byte	0x04, 0x1c
        /*142a*/ 	.short	(.L_504 - .L_503)


	//   ....[0]....
.L_503:
        /*142c*/ 	.word	0x000146d0


	//----- nvinfo : EIATTR_MAX_THREADS
	.align		4
.L_504:
        /*1430*/ 	.byte	0x04, 0x05
        /*1432*/ 	.short	(.L_506 - .L_505)
.L_505:
        /*1434*/ 	.word	0x00000180
        /*1438*/ 	.word	0x00000001
        /*143c*/ 	.word	0x00000001


	//----- nvinfo : EIATTR_CRS_STACK_SIZE
	.align		4
.L_506:
        /*1440*/ 	.byte	0x04, 0x1e
        /*1442*/ 	.short	(.L_508 - .L_507)
.L_507:
        /*1444*/ 	.word	0x00000000


	//----- nvinfo : EIATTR_CBANK_PARAM_SIZE
	.align		4
.L_508:
        /*1448*/ 	.byte	0x03, 0x19
        /*144a*/ 	.short	0x06f0


	//----- nvinfo : EIATTR_PARAM_CBANK
	.align		4
        /*144c*/ 	.byte	0x04, 0x0a
        /*144e*/ 	.short	(.L_510 - .L_509)
	.align		4
.L_509:
        /*1450*/ 	.word	index@(.nv.constant0._ZN7cutlass13device_kernelIN5flash11enable_sm90INS1_16FlashAttnBwdSm90INS1_25CollectiveMainloopBwdSm90ILi2ELi2ELi2EN4cute5tupleIJNS5_1CILi1EEES8_S8_EEENS6_IJNS7_ILi128EEESA_NS7_ILi64EEEEEENS_6half_tEfNS_4arch4Sm90ELb0ELb1ELb1ELb0ELb0ELb1ELb0ELb0ELi2ELi1ELi2ELi2ELb0EEENS1_24CollectiveEpilogueBwdGQAISC_fSF_Li256ELb0ELb0EEENS1_19SingleTileSchedulerILb0ELb0ELb0ELi128EEEEEEEEEvNT_6ParamsE)
        /*1454*/ 	.short	0x0210
        /*1456*/ 	.short	0x06f0


	//----- nvinfo : EIATTR_SW_WAR
	.align		4
.L_510:
        /*1458*/ 	.byte	0x04, 0x36
        /*145a*/ 	.short	(.L_512 - .L_511)
.L_511:
        /*145c*/ 	.word	0x00000008
.L_512:


//--------------------- .nv.info._ZN7cutlass13device_kernelIN5flash11enable_sm90INS1_16FlashAttnBwdSm90INS1_25CollectiveMainloopBwdSm90ILi2ELi2ELi2EN4cute5tupleIJNS5_1CILi1EEES8_S8_EEENS6_IJNS7_ILi128EEESA_NS7_ILi64EEEEEENS_6half_tEfNS_4arch4Sm90ELb0ELb1ELb1ELb0ELb1ELb1ELb0ELb0ELi2ELi1ELi2ELi2ELb0EEENS1_24CollectiveEpilogueBwdGQAISC_fSF_Li256ELb0ELb1EEENS1_19SingleTileSchedulerILb0ELb0ELb0ELi128EEEEEEEEEvNT_6ParamsE --------------------------
	.section	.nv.info._ZN7cutlass13device_kernelIN5flash11enable_sm90INS1_16FlashAttnBwdSm90INS1_25CollectiveMainloopBwdSm90ILi2ELi2ELi2EN4cute5tupleIJNS5_1CILi1EEES8_S8_EEENS6_IJNS7_ILi128EEESA_NS7_ILi64EEEEEENS_6half_tEfNS_4arch4Sm90ELb0ELb1ELb1ELb0ELb1ELb1ELb0ELb0ELi2ELi1ELi2ELi2ELb0EEENS1_24CollectiveEpilogueBwdGQAISC_fSF_Li256ELb0ELb1EEENS1_19SingleTileSchedulerILb0ELb0ELb0ELi128EEEEEEEEEvNT_6ParamsE,"",@"SHT_CUDA_INFO"
	.sectionflags	@""
	.align	4


	//----- nvinfo : EIATTR_CUDA_API_VERSION
	.align		4
        /*0000*/ 	.byte	0x04, 0x37
        /*0002*/ 	.short	(.L_514 - .L_513)
.L_513:
        /*0004*/ 	.word	0x00000082


	//----- nvinfo : EIATTR_KPARAM_INFO
	.align		4
.L_514:
        /*0008*/ 	.byte	0x04, 0x17
        /*000a*/ 	.short	(.L_516 - .L_515)
.L_515:
        /*000c*/ 	.word	0x00000000
        /*0010*/ 	.short	0x0000
        /*0012*/ 	.short	0x0070
        /*0014*/ 	.byte	0x00, 0xf0, 0x01, 0x1a


	//----- nvinfo : EIATTR_SPARSE_MMA_MASK
	.align		4
.L_516:
        /*0018*/ 	.byte	0x03, 0x50
        /*001a*/ 	.short	0x0000


	//----- nvinfo : EIATTR_MAXREG_COUNT
	.align		4
        /*001c*/ 	.byte	0x03, 0x1b
        /*001e*/ 	.short	0x00a8


	//----- nvinfo : EIATTR_NUM_BARRIERS
	.align		4
        /*0020*/ 	.byte	0x02, 0x4c
        /*0022*/ 	.byte	0x10
	.zero		1


	//----- nvinfo : EIATTR_EXTERNS
	.align		4
        /*0024*/ 	.byte	0x04, 0x0f
        /*0026*/ 	.short	(.L_518 - .L_517)


	//   ....[0]....
	.align		4
.L_517:
        /*0028*/ 	.word	index@(__assertfail)


	//----- nvinfo : EIATTR_ANNOTATIONS
	.align		4
.L_518:
        /*002c*/ 	.byte	0x04, 0x55
        /*002e*/ 	.short	(.L_520 - .L_519)


	//   ....[0]....
.L_519:
        /* <DEDUP_REMOVED lines=156> */


	//----- nvinfo : EIATTR_MERCURY_ISA_VERSION
	.align		4
.L_520:
        /*09e0*/ 	.byte	0x03, 0x5f
        /*09e2*/ 	.short	0x0101


	//----- nvinfo : EIATTR_INT_WARP_WIDE_INSTR_OFFSETS
	.align		4
        /*09e4*/ 	.byte	0x04, 0x31
        /*09e6*/ 	.short	(.L_522 - .L_521)


	//   ....[0]....
.L_521:
        /*09e8*/ 	.word	0x00000190


	//   ....[1]....
        /*09ec*/ 	.word	0x000001c0


	//   ....[2]....
        /*09f0*/ 	.word	0x00012ac0


	//   ....[3]....
        /*09f4*/ 	.word	0x000130b0


	//   ....[4]....
        /*09f8*/ 	.word	0x00013560


	//   ....[5]....
        /*09fc*/ 	.word	0x00013820


	//   ....[6]....
        /*0a00*/ 	.word	0x00013a80


	//   ....[7]....
        /*0a04*/ 	.word	0x00013c10


	//----- nvinfo : EIATTR_COOP_GROUP_MASK_REGIDS
	.align		4
.L_522:
        /*0a08*/ 	.byte	0x04, 0x29
        /*0a0a*/ 	.short	(.L_524 - .L_523)


	//   ....[0]....
.L_523:
        /*0a0c*/ 	.word	0xffffffff


	//   ....[1]....
        /*0a10*/ 	.word	0xffffffff


	//   ....[2]....
        /*0a14*/ 	.word	0xffffffff


	//   ....[3]....
        /*0a18*/ 	.word	0xffffffff


	//   ....[4]....
        /*0a1c*/ 	.word	0xffffffff


	//   ....[5]....
        /*0a20*/ 	.word	0xffffffff


	//   ....[6]....
        /*0a24*/ 	.word	0xffffffff


	//   ....[7]....
        /*0a28*/ 	.word	0xffffffff


	//   ....[8]....
        /*0a2c*/ 	.word	0xffffffff


	//   ....[9]....
        /*0a30*/ 	.word	0xffffffff


	//   ....[10]....
        /*0a34*/ 	.word	0xffffffff


	//   ....[11]....
        /*0a38*/ 	.word	0xffffffff


	//   ....[12]....
        /*0a3c*/ 	.word	0xffffffff


	//   ....[13]....
        /*0a40*/ 	.word	0xffffffff


	//   ....[14]....
        /*0a44*/ 	.word	0xffffffff


	//   ....[15]....
        /*0a48*/ 	.word	0xffffffff


	//   ....[16]....
        /*0a4c*/ 	.word	0xffffffff


	//   ....[17]....
        /*0a50*/ 	.word	0xffffffff


	//   ....[18]....
        /*0a54*/ 	.word	0xffffffff


	//   ....[19]....
        /*0a58*/ 	.word	0xffffffff


	//   ....[20]....
        /*0a5c*/ 	.word	0xffffffff


	//   ....[21]....
        /*0a60*/ 	.word	0xffffffff


	//   ....[22]....
        /*0a64*/ 	.word	0xffffffff


	//   ....[23]....
        /*0a68*/ 	.word	0xffffffff


	//   ....[24]....
        /*0a6c*/ 	.word	0xffffffff


	//   ....[25]....
        /*0a70*/ 	.word	0xffffffff


	//   ....[26]....
        /*0a74*/ 	.word	0xffffffff


	//   ....[27]....
        /*0a78*/ 	.word	0xffffffff


	//   ....[28]....
        /*0a7c*/ 	.word	0xffffffff


	//   ....[29]....
        /*0a80*/ 	.word	0xffffffff


	//   ....[30]....
        /*0a84*/ 	.word	0xffffffff


	//   ....[31]....
        /*0a88*/ 	.word	0xffffffff


	//   ....[32]....
        /*0a8c*/ 	.word	0xffffffff


	//   ....[33]....
        /*0a90*/ 	.word	0xffffffff


	//   ....[34]....
        /*0a94*/ 	.word	0xffffffff


	//   ....[35]....
        /*0a98*/ 	.word	0xffffffff


	//   ....[36]....
        /*0a9c*/ 	.word	0xffffffff


	//   ....[37]....
        /*0aa0*/ 	.word	0xffffffff


	//   ....[38]....
        /*0aa4*/ 	.word	0xffffffff


	//   ....[39]....
        /*0aa8*/ 	.word	0xffffffff


	//   ....[40]....
        /*0aac*/ 	.word	0xffffffff


	//   ....[41]....
        /*0ab0*/ 	.word	0xffffffff


	//   ....[42]....
        /*0ab4*/ 	.word	0xffffffff


	//   ....[43]....
        /*0ab8*/ 	.word	0xffffffff


	//   ....[44]....
        /*0abc*/ 	.word	0xffffffff


	//   ....[45]....
        /*0ac0*/ 	.word	0xffffffff


	//   ....[46]....
        /*0ac4*/ 	.word	0xffffffff


	//   ....[47]....
        /*0ac8*/ 	.word	0xffffffff


	//   ....[48]....
        /*0acc*/ 	.word	0xffffffff


	//   ....[49]....
        /*0ad0*/ 	.word	0xffffffff


	//   ....[50]....
        /*0ad4*/ 	.word	0xffffffff


	//   ....[51]....
        /*0ad8*/ 	.word	0xffffffff


	//   ....[52]....
        /*0adc*/ 	.word	0xffffffff


	//   ....[53]....
        /*0ae0*/ 	.word	0xffffffff


	//   ....[54]....
        /*0ae4*/ 	.word	0xffffffff


	//   ....[55]....
        /*0ae8*/ 	.word	0xffffffff


	//   ....[56]....
        /*0aec*/ 	.word	0xffffffff


	//   ....[57]....
        /*0af0*/ 	.word	0xffffffff


	//   ....[58]....
        /*0af4*/ 	.word	0xffffffff


	//   ....[59]....
        /*0af8*/ 	.word	0xffffffff


	//   ....[60]....
        /*0afc*/ 	.word	0xffffffff


	//   ....[61]....
        /*0b00*/ 	.word	0xffffffff


	//   ....[62]....
        /*0b04*/ 	.word	0xffffffff


	//   ....[63]....
        /*0b08*/ 	.word	0xffffffff


	//   ....[64]....
        /*0b0c*/ 	.word	0xffffffff


	//   ....[65]....
        /*0b10*/ 	.word	0xffffffff


	//   ....[66]....
        /*0b14*/ 	.word	0xffffffff


	//   ....[67]....
        /*0b18*/ 	.word	0xffffffff


	//   ....[68]....
        /*0b1c*/ 	.word	0xffffffff


	//   ....[69]....
        /*0b20*/ 	.word	0xffffffff


	//   ....[70]....
        /*0b24*/ 	.word	0xffffffff


	//   ....[71]....
        /*0b28*/ 	.word	0xffffffff


	//   ....[72]....
        /*0b2c*/ 	.word	0xffffffff


	//   ....[73]....
        /*0b30*/ 	.word	0xffffffff


	//   ....[74]....
        /*0b34*/ 	.word	0xffffffff


	//   ....[75]....
        /*0b38*/ 	.word	0xffffffff


	//   ....[76]....
        /*0b3c*/ 	.word	0xffffffff


	//   ....[77]....
        /*0b40*/ 	.word	0xffffffff


	//   ....[78]....
        /*0b44*/ 	.word	0xffffffff


	//   ....[79]....
        /*0b48*/ 	.word	0xffffffff


	//   ....[80]....
        /*0b4c*/ 	.word	0xffffffff


	//   ....[81]....
        /*0b50*/ 	.word	0xffffffff


	//   ....[82]....
        /*0b54*/ 	.word	0xffffffff


	//   ....[83]....
        /*0b58*/ 	.word	0xffffffff


	//   ....[84]....
        /*0b5c*/ 	.word	0xffffffff


	//   ....[85]....
        /*0b60*/ 	.word	0xffffffff


	//   ....[86]....
        /*0b64*/ 	.word	0xffffffff


	//   ....[87]....
        /*0b68*/ 	.word	0xffffffff


	//   ....[88]....
        /*0b6c*/ 	.word	0xffffffff


	//   ....[89]....
        /*0b70*/ 	.word	0xffffffff


	//   ....[90]....
        /*0b74*/ 	.word	0xffffffff


	//   ....[91]....
        /*0b78*/ 	.word	0xffffffff


	//   ....[92]....
        /*0b7c*/ 	.word	0xffffffff


	//   ....[93]....
        /*0b80*/ 	.word	0xffffffff


	//   ....[94]....
        /*0b84*/ 	.word	0xffffffff


	//   ....[95]....
        /*0b88*/ 	.word	0xffffffff


	//   ....[96]....
        /*0b8c*/ 	.word	0xffffffff


	//   ....[97]....
        /*0b90*/ 	.word	0xffffffff


	//   ....[98]....
        /*0b94*/ 	.word	0xffffffff


	//   ....[99]....
        /*0b98*/ 	.word	0xffffffff


	//   ....[100]....
        /*0b9c*/ 	.word	0xffffffff


	//   ....[101]....
        /*0ba0*/ 	.word	0xffffffff


	//   ....[102]....
        /*0ba4*/ 	.word	0xffffffff


	//   ....[103]....
        /*0ba8*/ 	.word	0xffffffff


	//   ....[104]....
        /*0bac*/ 	.word	0xffffffff


	//   ....[105]....
        /*0bb0*/ 	.word	0xffffffff


	//   ....[106]....
        /*0bb4*/ 	.word	0xffffffff


	//   ....[107]....
        /*0bb8*/ 	.word	0xffffffff


	//   ....[108]....
        /*0bbc*/ 	.word	0xffffffff


	//   ....[109]....
        /*0bc0*/ 	.word	0xffffffff


	//   ....[110]....
        /*0bc4*/ 	.word	0xffffffff


	//   ....[111]....
        /*0bc8*/ 	.word	0xffffffff


	//   ....[112]....
        /*0bcc*/ 	.word	0xffffffff


	//   ....[113]....
        /*0bd0*/ 	.word	0xffffffff


	//   ....[114]....
        /*0bd4*/ 	.word	0xffffffff


	//   ....[115]....
        /*0bd8*/ 	.word	0xffffffff


	//   ....[116]....
        /*0bdc*/ 	.word	0xffffffff


	//   ....[117]....
        /*0be0*/ 	.word	0xffffffff


	//   ....[118]....
        /*0be4*/ 	.word	0xffffffff


	//   ....[119]....
        /*0be8*/ 	.word	0xffffffff


	//   ....[120]....
        /*0bec*/ 	.word	0xffffffff


	//   ....[121]....
        /*0bf0*/ 	.word	0xffffffff


	//   ....[122]....
        /*0bf4*/ 	.word	0xffffffff


	//   ....[123]....
        /*0bf8*/ 	.word	0xffffffff


	//   ....[124]....
        /*0bfc*/ 	.word	0xffffffff


	//   ....[125]....
        /*0c00*/ 	.word	0xffffffff


	//   ....[126]....
        /*0c04*/ 	.word	0xffffffff


	//   ....[127]....
        /*0c08*/ 	.word	0xffffffff


	//   ....[128]....
        /*0c0c*/ 	.word	0xffffffff


	//   ....[129]....
        /*0c10*/ 	.word	0xffffffff


	//   ....[130]....
        /*0c14*/ 	.word	0xffffffff


	//   ....[131]....
        /*0c18*/ 	.word	0xffffffff


	//   ....[132]....
        /*0c1c*/ 	.word	0xffffffff


	//   ....[133]....
        /*0c20*/ 	.word	0xffffffff


	//   ....[134]....
        /*0c24*/ 	.word	0xffffffff


	//   ....[135]....
        /*0c28*/ 	.word	0xffffffff


	//   ....[136]....
        /*0c2c*/ 	.word	0xffffffff


	//   ....[137]....
        /*0c30*/ 	.word	0xffffffff


	//   ....[138]....
        /*0c34*/ 	.word	0xffffffff


	//   ....[139]....
        /*0c38*/ 	.word	0xffffffff


	//   ....[140]....
        /*0c3c*/ 	.word	0xffffffff


	//   ....[141]....
        /*0c40*/ 	.word	0xffffffff


	//   ....[142]....
        /*0c44*/ 	.word	0xffffffff


	//   ....[143]....
        /*0c48*/ 	.word	0xffffffff


	//   ....[144]....
        /*0c4c*/ 	.word	0xffffffff


	//   ....[145]....
        /*0c50*/ 	.word	0xffffffff


	//   ....[146]....
        /*0c54*/ 	.word	0xffffffff


	//   ....[147]....
        /*0c58*/ 	.word	0xffffffff


	//   ....[148]....
        /*0c5c*/ 	.word	0xffffffff


	//   ....[149]....
        /*0c60*/ 	.word	0xffffffff


	//   ....[150]....
        /*0c64*/ 	.word	0xffffffff


	//   ....[151]....
        /*0c68*/ 	.word	0xffffffff


	//   ....[152]....
        /*0c6c*/ 	.word	0xffffffff


	//   ....[153]....
        /*0c70*/ 	.word	0xffffffff


	//   ....[154]....
        /*0c74*/ 	.word	0xffffffff


	//   ....[155]....
        /*0c78*/ 	.word	0xffffffff


	//   ....[156]....
        /*0c7c*/ 	.word	0xffffffff


	//   ....[157]....
        /*0c80*/ 	.word	0xffffffff


	//   ....[158]....
        /*0c84*/ 	.word	0xffffffff


	//   ....[159]....
        /*0c88*/ 	.word	0xffffffff


	//   ....[160]....
        /*0c8c*/ 	.word	0xffffffff


	//   ....[161]....
        /*0c90*/ 	.word	0xffffffff


	//   ....[162]....
        /*0c94*/ 	.word	0xffffffff


	//   ....[163]....
        /*0c98*/ 	.word	0xffffffff


	//   ....[164]....
        /*0c9c*/ 	.word	0xffffffff


	//   ....[165]....
        /*0ca0*/ 	.word	0xffffffff


	//   ....[166]....
        /*0ca4*/ 	.word	0xffffffff


	//   ....[167]....
        /*0ca8*/ 	.word	0xffffffff


	//   ....[168]....
        /*0cac*/ 	.word	0xffffffff


	//   ....[169]....
        /*0cb0*/ 	.word	0xffffffff


	//   ....[170]....
        /*0cb4*/ 	.word	0xffffffff


	//   ....[171]....
        /*0cb8*/ 	.word	0xffffffff


	//   ....[172]....
        /*0cbc*/ 	.word	0xffffffff


	//   ....[173]....
        /*0cc0*/ 	.word	0xffffffff


	//   ....[174]....
        /*0cc4*/ 	.word	0xffffffff


	//   ....[175]....
        /*0cc8*/ 	.word	0xffffffff


	//   ....[176]....
        /*0ccc*/ 	.word	0xffffffff


	//   ....[177]....
        /*0cd0*/ 	.word	0xffffffff


	//   ....[178]....
        /*0cd4*/ 	.word	0xffffffff


	//   ....[179]....
        /*0cd8*/ 	.word	0xffffffff


	//   ....[180]....
        /*0cdc*/ 	.word	0xffffffff


	//   ....[181]....
        /*0ce0*/ 	.word	0xffffffff


	//   ....[182]....
        /*0ce4*/ 	.word	0xffffffff


	//   ....[183]....
        /*0ce8*/ 	.word	0xffffffff


	//   ....[184]....
        /*0cec*/ 	.word	0xffffffff


	//   ....[185]....
        /*0cf0*/ 	.word	0xffffffff


	//   ....[186]....
        /*0cf4*/ 	.word	0xffffffff


	//   ....[187]....
        /*0cf8*/ 	.word	0xffffffff


	//   ....[188]....
        /*0cfc*/ 	.word	0xffffffff


	//   ....[189]....
        /*0d00*/ 	.word	0xffffffff


	//   ....[190]....
        /*0d04*/ 	.word	0xffffffff


	//   ....[191]....
        /*0d08*/ 	.word	0xffffffff


	//   ....[192]....
        /*0d0c*/ 	.word	0xffffffff


	//   ....[193]....
        /*0d10*/ 	.word	0xffffffff


	//   ....[194]....
        /*0d14*/ 	.word	0xffffffff


	//   ....[195]....
        /*0d18*/ 	.word	0xffffffff


	//   ....[196]....
        /*0d1c*/ 	.word	0xffffffff


	//   ....[197]....
        /*0d20*/ 	.word	0xffffffff


	//   ....[198]....
        /*0d24*/ 	.word	0xffffffff


	//   ....[199]....
        /*0d28*/ 	.word	0xffffffff


	//   ....[200]....
        /*0d2c*/ 	.word	0xffffffff


	//   ....[201]....
        /*0d30*/ 	.word	0xffffffff


	//   ....[202]....
        /*0d34*/ 	.word	0xffffffff


	//   ....[203]....
        /*0d38*/ 	.word	0xffffffff


	//   ....[204]....
        /*0d3c*/ 	.word	0xffffffff


	//   ....[205]....
        /*0d40*/ 	.word	0xffffffff


	//   ....[206]....
        /*0d44*/ 	.word	0xffffffff


	//   ....[207]....
        /*0d48*/ 	.word	0xffffffff


	//   ....[208]....
        /*0d4c*/ 	.word	0xffffffff


	//   ....[209]....
        /*0d50*/ 	.word	0xffffffff


	//   ....[210]....
        /*0d54*/ 	.word	0xffffffff


	//   ....[211]....
        /*0d58*/ 	.word	0xffffffff


	//   ....[212]....
        /*0d5c*/ 	.word	0x0500000f


	//   ....[213]....
        /*0d60*/ 	.word	0x0500000f


	//   ....[214]....
        /*0d64*/ 	.word	0x0500000f


	//   ....[215]....
        /*0d68*/ 	.word	0x0500000f


	//   ....[216]....
        /*0d6c*/ 	.word	0x0500000f


	//   ....[217]....
        /*0d70*/ 	.word	0x0500000f


	//----- nvinfo : EIATTR_COOP_GROUP_INSTR_OFFSETS
	.align		4
.L_524:
        /*0d74*/ 	.byte	0x04, 0x28
        /*0d76*/ 	.short	(.L_526 - .L_525)


	//   ....[0]....
.L_525:
        /*0d78*/ 	.word	0x00000070


	//   ....[1]....
        /*0d7c*/ 	.word	0x000001a0


	//   ....[2]....
        /*0d80*/ 	.word	0x000001f0


	//   ....[3]....
        /*0d84*/ 	.word	0x000003e0


	//   ....[4]....
        /*0d88*/ 	.word	0x00000610


	//   ....[5]....
        /*0d8c*/ 	.word	0x00000f60


	//   ....[6]....
        /*0d90*/ 	.word	0x00003240


	//   ....[7]....
        /*0d94*/ 	.word	0x00003780


	//   ....[8]....
        /*0d98*/ 	.word	0x00003ae0


	//   ....[9]....
        /*0d9c*/ 	.word	0x00003b10


	//   ....[10]....
        /*0da0*/ 	.word	0x00003b60


	//   ....[11]....
        /*0da4*/ 	.word	0x00003ba0


	//   ....[12]....
        /*0da8*/ 	.word	0x00003bc0


	//   ....[13]....
        /*0dac*/ 	.word	0x00003c70


	//   ....[14]....
        /*0db0*/ 	.word	0x00003cc0


	//   ....[15]....
        /*0db4*/ 	.word	0x00003d00


	//   ....[16]....
        /*0db8*/ 	.word	0x00003d30


	//   ....[17]....
        /*0dbc*/ 	.word	0x00003d50


	//   ....[18]....
        /*0dc0*/ 	.word	0x00003d60


	//   ....[19]....
        /*0dc4*/ 	.word	0x00003dd0


	//   ....[20]....
        /*0dc8*/ 	.word	0x00003e10


	//   ....[21]....
        /*0dcc*/ 	.word	0x00003e40


	//   ....[22]....
        /*0dd0*/ 	.word	0x00003e80


	//   ....[23]....
        /*0dd4*/ 	.word	0x00003ee0


	//   ....[24]....
        /*0dd8*/ 	.word	0x00003fd0


	//   ....[25]....
        /*0ddc*/ 	.word	0x00004040


	//   ....[26]....
        /*0de0*/ 	.word	0x00004070


	//   ....[27]....
        /*0de4*/ 	.word	0x000040d0


	//   ....[28]....
        /*0de8*/ 	.word	0x00004110


	//   ....[29]....
        /*0dec*/ 	.word	0x00004130


	//   ....[30]....
        /*0df0*/ 	.word	0x00004160


	//   ....[31]....
        /*0df4*/ 	.word	0x00004190


	//   ....[32]....
        /*0df8*/ 	.word	0x000041b0


	//   ....[33]....
        /*0dfc*/ 	.word	0x000042d0


	//   ....[34]....
        /*0e00*/ 	.word	0x00004310


	//   ....[35]....
        /*0e04*/ 	.word	0x00004340


	//   ....[36]....
        /*0e08*/ 	.word	0x00004370


	//   ....[37]....
        /*0e0c*/ 	.word	0x00004390


	//   ....[38]....
        /*0e10*/ 	.word	0x00004440


	//   ....[39]....
        /*0e14*/ 	.word	0x00004470


	//   ....[40]....
        /*0e18*/ 	.word	0x000044b0


	//   ....[41]....
        /*0e1c*/ 	.word	0x000044d0


	//   ....[42]....
        /*0e20*/ 	.word	0x000044f0


	//   ....[43]....
        /*0e24*/ 	.word	0x00004500


	//   ....[44]....
        /*0e28*/ 	.word	0x00004550


	//   ....[45]....
        /*0e2c*/ 	.word	0x00004580


	//   ....[46]....
        /*0e30*/ 	.word	0x000045c0


	//   ....[47]....
        /*0e34*/ 	.word	0x000045f0


	//   ....[48]....
        /*0e38*/ 	.word	0x00004700


	//   ....[49]....
        /*0e3c*/ 	.word	0x000047a0


	//   ....[50]....
        /*0e40*/ 	.word	0x000047b0


	//   ....[51]....
        /*0e44*/ 	.word	0x00004880


	//   ....[52]....
        /*0e48*/ 	.word	0x000048b0


	//   ....[53]....
        /*0e4c*/ 	.word	0x000048f0


	//   ....[54]....
        /*0e50*/ 	.word	0x000049b0


	//   ....[55]....
        /*0e54*/ 	.word	0x00004b50


	//   ....[56]....
        /*0e58*/ 	.word	0x00004b90


	//   ....[57]....
        /*0e5c*/ 	.word	0x00004c40


	//   ....[58]....
        /*0e60*/ 	.word	0x00004c80


	//   ....[59]....
        /*0e64*/ 	.word	0x00004cc0


	//   ....[60]....
        /*0e68*/ 	.word	0x00004d40


	//   ....[61]....
        /*0e6c*/ 	.word	0x00004d80


	//   ....[62]....
        /*0e70*/ 	.word	0x00004eb0


	//   ....[63]....
        /*0e74*/ 	.word	0x00005020


	//   ....[64]....
        /*0e78*/ 	.word	0x00005050


	//   ....[65]....
        /*0e7c*/ 	.word	0x00005070


	//   ....[66]....
        /*0e80*/ 	.word	0x00005090


	//   ....[67]....
        /*0e84*/ 	.word	0x000050d0


	//   ....[68]....
        /*0e88*/ 	.word	0x000050f0


	//   ....[69]....
        /*0e8c*/ 	.word	0x00005170


	//   ....[70]....
        /*0e90*/ 	.word	0x000083d0


	//   ....[71]....
        /*0e94*/ 	.word	0x000083e0


	//   ....[72]....
        /*0e98*/ 	.word	0x000083f0


	//   ....[73]....
        /*0e9c*/ 	.word	0x00008440


	//   ....[74]....
        /*0ea0*/ 	.word	0x00008450


	//   ....[75]....
        /*0ea4*/ 	.word	0x000084d0


	//   ....[76]....
        /*0ea8*/ 	.word	0x00008560


	//   ....[77]....
        /*0eac*/ 	.word	0x00008640


	//   ....[78]....
        /*0eb0*/ 	.word	0x00008660


	//   ....[79]....
        /*0eb4*/ 	.word	0x00008680


	//   ....[80]....
        /*0eb8*/ 	.word	0x000086e0


	//   ....[81]....
        /*0ebc*/ 	.word	0x00008770


	//   ....[82]....
        /*0ec0*/ 	.word	0x000087d0


	//   ....[83]....
        /*0ec4*/ 	.word	0x00008860


	//   ....[84]....
        /*0ec8*/ 	.word	0x000088f0


	//   ....[85]....
        /*0ecc*/ 	.word	0x00008900


	//   ....[86]....
        /*0ed0*/ 	.word	0x00008930


	//   ....[87]....
        /*0ed4*/ 	.word	0x00008970


	//   ....[88]....
        /*0ed8*/ 	.word	0x00008980


	//   ....[89]....
        /*0edc*/ 	.word	0x00008a80


	//   ....[90]....
        /*0ee0*/ 	.word	0x00008af0


	//   ....[91]....
        /*0ee4*/ 	.word	0x00008b20


	//   ....[92]....
        /*0ee8*/ 	.word	0x00008b50


	//   ....[93]....
        /*0eec*/ 	.word	0x00008b70


	//   ....[94]....
        /*0ef0*/ 	.word	0x00008ba0


	//   ....[95]....
        /*0ef4*/ 	.word	0x00008be0


	//   ....[96]....
        /*0ef8*/ 	.word	0x00008c10


	//   ....[97]....
        /*0efc*/ 	.word	0x00008cd0


	//   ....[98]....
        /*0f00*/ 	.word	0x00008d10


	//   ....[99]....
        /*0f04*/ 	.word	0x00008d70


	//   ....[100]....
        /*0f08*/ 	.word	0x00008dc0


	//   ....[101]....
        /*0f0c*/ 	.word	0x00008e80


	//   ....[102]....
        /*0f10*/ 	.word	0x00008ec0


	//   ....[103]....
        /*0f14*/ 	.word	0x00009080


	//   ....[104]....
        /*0f18*/ 	.word	0x00009090


	//   ....[105]....
        /*0f1c*/ 	.word	0x000090c0


	//   ....[106]....
        /*0f20*/ 	.word	0x00009260


	//   ....[107]....
        /*0f24*/ 	.word	0x00009360


	//   ....[108]....
        /*0f28*/ 	.word	0x000093c0


	//   ....[109]....
        /*0f2c*/ 	.word	0x00009400


	//   ....[110]....
        /*0f30*/ 	.word	0x00009640


	//   ....[111]....
        /*0f34*/ 	.word	0x000096e0


	//   ....[112]....
        /*0f38*/ 	.word	0x00009750


	//   ....[113]....
        /*0f3c*/ 	.word	0x00009760


	//   ....[114]....
        /*0f40*/ 	.word	0x00009770


	//   ....[115]....
        /*0f44*/ 	.word	0x00009810


	//   ....[116]....
        /*0f48*/ 	.word	0x00009880


	//   ....[117]....
        /*0f4c*/ 	.word	0x00009960


	//   ....[118]....
        /*0f50*/ 	.word	0x000099e0


	//   ....[119]....
        /*0f54*/ 	.word	0x00009cb0


	//   ....[120]....
        /*0f58*/ 	.word	0x00009cc0


	//   ....[121]....
        /*0f5c*/ 	.word	0x00009cd0


	//   ....[122]....
        /*0f60*/ 	.word	0x00009ce0


	//   ....[123]....
        /*0f64*/ 	.word	0x00009cf0


	//   ....[124]....
        /*0f68*/ 	.word	0x00009d00


	//   ....[125]....
        /*0f6c*/ 	.word	0x00009d10


	//   ....[126]....
        /*0f70*/ 	.word	0x0000a080


	//   ....[127]....
        /*0f74*/ 	.word	0x0000a090


	//   ....[128]....
        /*0f78*/ 	.word	0x0000a0a0


	//   ....[129]....
        /*0f7c*/ 	.word	0x0000a0b0


	//   ....[130]....
        /*0f80*/ 	.word	0x0000a0c0


	//   ....[131]....
        /*0f84*/ 	.word	0x0000a0d0


	//   ....[132]....
        /*0f88*/ 	.word	0x0000a0e0


	//   ....[133]....
        /*0f8c*/ 	.word	0x0000a0f0


	//   ....[134]....
        /*0f90*/ 	.word	0x0000d730


	//   ....[135]....
        /*0f94*/ 	.word	0x0000e0b0


	//   ....[136]....
        /*0f98*/ 	.word	0x0000e0f0


	//   ....[137]....
        /*0f9c*/ 	.word	0x0000e140


	//   ....[138]....
        /*0fa0*/ 	.word	0x0000e200


	//   ....[139]....
        /*0fa4*/ 	.word	0x0000e210


	//   ....[140]....
        /*0fa8*/ 	.word	0x0000e2a0


	//   ....[141]....
        /*0fac*/ 	.word	0x0000e320


	//   ....[142]....
        /*0fb0*/ 	.word	0x0000e330


	//   ....[143]....
        /*0fb4*/ 	.word	0x0000e340


	//   ....[144]....
        /*0fb8*/ 	.word	0x0000e390


	//   ....[145]....
        /*0fbc*/ 	.word	0x0000e3a0


	//   ....[146]....
        /*0fc0*/ 	.word	0x0000e4c0


	//   ....[147]....
        /*0fc4*/ 	.word	0x0000e500


	//   ....[148]....
        /*0fc8*/ 	.word	0x0000e530


	//   ....[149]....
        /*0fcc*/ 	.word	0x0000e540


	//   ....[150]....
        /*0fd0*/ 	.word	0x0000e580


	//   ....[151]....
        /*0fd4*/ 	.word	0x0000e620


	//   ....[152]....
        /*0fd8*/ 	.word	0x0000e680


	//   ....[153]....
        /*0fdc*/ 	.word	0x0000e6b0


	//   ....[154]....
        /*0fe0*/ 	.word	0x0000e6d0


	//   ....[155]....
        /*0fe4*/ 	.word	0x0000e780


	//   ....[156]....
        /*0fe8*/ 	.word	0x0000e790


	//   ....[157]....
        /*0fec*/ 	.word	0x0000e7a0


	//   ....[158]....
        /*0ff0*/ 	.word	0x0000e7f0


	//   ....[159]....
        /*0ff4*/ 	.word	0x0000e830


	//   ....[160]....
        /*0ff8*/ 	.word	0x0000e840


	//   ....[161]....
        /*0ffc*/ 	.word	0x0000e850


	//   ....[162]....
        /*1000*/ 	.word	0x0000e8a0


	//   ....[163]....
        /*1004*/ 	.word	0x0000e930


	//   ....[164]....
        /*1008*/ 	.word	0x0000e970


	//   ....[165]....
        /*100c*/ 	.word	0x0000e9a0


	//   ....[166]....
        /*1010*/ 	.word	0x0000e9b0


	//   ....[167]....
        /*1014*/ 	.word	0x0000ea10


	//   ....[168]....
        /*1018*/ 	.word	0x0000ea20


	//   ....[169]....
        /*101c*/ 	.word	0x0000ea50


	//   ....[170]....
        /*1020*/ 	.word	0x0000ea60


	//   ....[171]....
        /*1024*/ 	.word	0x0000eaa0


	//   ....[172]....
        /*1028*/ 	.word	0x0000eb20


	//   ....[173]....
        /*102c*/ 	.word	0x0000eb50


	//   ....[174]....
        /*1030*/ 	.word	0x0000eb70


	//   ....[175]....
        /*1034*/ 	.word	0x0000ee10


	//   ....[176]....
        /*1038*/ 	.word	0x0000ee70


	//   ....[177]....
        /*103c*/ 	.word	0x0000eeb0


	//   ....[178]....
        /*1040*/ 	.word	0x0000ef00


	//   ....[179]....
        /*1044*/ 	.word	0x0000ef70


	//   ....[180]....
        /*1048*/ 	.word	0x0000efb0


	//   ....[181]....
        /*104c*/ 	.word	0x0000efc0


	//   ....[182]....
        /*1050*/ 	.word	0x0000f290


	//   ....[183]....
        /*1054*/ 	.word	0x0000f2c0


	//   ....[184]....
        /*1058*/ 	.word	0x0000f300


	//   ....[185]....
        /*105c*/ 	.word	0x0000f320


	//   ....[186]....
        /*1060*/ 	.word	0x0000f330


	//   ....[187]....
        /*1064*/ 	.word	0x0000f340


	//   ....[188]....
        /*1068*/ 	.word	0x0000f350


	//   ....[189]....
        /*106c*/ 	.word	0x0000f360


	//   ....[190]....
        /*1070*/ 	.word	0x0000f6f0


	//   ....[191]....
        /*1074*/ 	.word	0x0000f720


	//   ....[192]....
        /*1078*/ 	.word	0x0000f770


	//   ....[193]....
        /*107c*/ 	.word	0x0000f850


	//   ....[194]....
        /*1080*/ 	.word	0x0000f8a0


	//   ....[195]....
        /*1084*/ 	.word	0x0000f8f0


	//   ....[196]....
        /*1088*/ 	.word	0x0000f920


	//   ....[197]....
        /*108c*/ 	.word	0x0000fc50


	//   ....[198]....
        /*1090*/ 	.word	0x00011ac0


	//   ....[199]....
        /*1094*/ 	.word	0x00011c60


	//   ....[200]....
        /*1098*/ 	.word	0x00011eb0


	//   ....[201]....
        /*109c*/ 	.word	0x00012050


	//   ....[202]....
        /*10a0*/ 	.word	0x00012170


	//   ....[203]....
        /*10a4*/ 	.word	0x000126c0


	//   ....[204]....
        /*10a8*/ 	.word	0x000129f0


	//   ....[205]....
        /*10ac*/ 	.word	0x00012d30


	//   ....[206]....
        /*10b0*/ 	.word	0x00012fe0


	//   ....[207]....
        /*10b4*/ 	.word	0x00013220


	//   ....[208]....
        /*10b8*/ 	.word	0x00013490


	//   ....[209]....
        /*10bc*/ 	.word	0x00013760


	//   ....[210]....
        /*10c0*/ 	.word	0x00013980


	//   ....[211]....
        /*10c4*/ 	.word	0x00013b10


	//   ....[212]....
        /*10c8*/ 	.word	0x00015a30


	//   ....[213]....
        /*10cc*/ 	.word	0x00015cc0


	//   ....[214]....
        /*10d0*/ 	.word	0x00015d30


	//   ....[215]....
        /*10d4*/ 	.word	0x00015da0


	//   ....[216]....
        /*10d8*/ 	.word	0x00015e10


	//   ....[217]....
        /*10dc*/ 	.word	0x00015e80


	//----- nvinfo : EIATTR_REG_RECONFIG
	.align		4
.L_526:
        /*10e0*/ 	.byte	0x01, 0x54
	.zero		2


	//----- nvinfo : EIATTR_SYSCALL_OFFSETS
	.align		4
        /*10e4*/ 	.byte	0x04, 0x46
        /*10e6*/ 	.short	(.L_528 - .L_527)


	//   ....[0]....
.L_527:
        /*10e8*/ 	.word	0x00000bc0


	//   ....[1]....
        /*10ec*/ 	.word	0x00000cb0


	//   ....[2]....
        /*10f0*/ 	.word	0x00000e10


	//   ....[3]....
        /*10f4*/ 	.word	0x00000f00


	//----- nvinfo : EIATTR_MBARRIER_INSTR_OFFSETS
	.align		4
.L_528:
        /*10f8*/ 	.byte	0x04, 0x39
        /*10fa*/ 	.short	(.L_530 - .L_529)


	//   ....[0]....
.L_529:
        /*10fc*/ 	.word	0x00000290
        /*1100*/ 	.word	0x000000ff
        /*1104*/ 	.word	0x00030c00
        /*1108*/ 	.short	0x0100
        /*110a*/ 	.byte	0x06
	.zero		1


	//   ....[1]....
        /*110c*/ 	.word	0x00000390
        /*1110*/ 	.word	0x000000ff
        /*1114*/ 	.word	0x00030c10
        /*1118*/ 	.short	0x0100
        /*111a*/ 	.byte	0x08
	.zero		1


	//   ....[2]....
        /*111c*/ 	.word	0x000003a0
        /*1120*/ 	.word	0x000000ff
        /*1124*/ 	.word	0x00030c20
        /*1128*/ 	.short	0x0100
        /*112a*/ 	.byte	0x08
	.zero		1


	//   ....[3]....
        /*112c*/ 	.word	0x000003b0
        /*1130*/ 	.word	0x000000ff
        /*1134*/ 	.word	0x00030c18
        /*1138*/ 	.short	0x0100
        /*113a*/ 	.byte	0x08
	.zero		1


	//   ....[4]....
        /*113c*/ 	.word	0x000003c0
        /*1140*/ 	.word	0x000000ff
        /*1144*/ 	.word	0x00030c28
        /*1148*/ 	.short	0x0100
        /*114a*/ 	.byte	0x08
	.zero		1


	//   ....[5]....
        /*114c*/ 	.word	0x000004f0
        /*1150*/ 	.word	0x000000ff
        /*1154*/ 	.word	0x00030c30
        /*1158*/ 	.short	0x0100
        /*115a*/ 	.byte	0x08
	.zero		1


	//   ....[6]....
        /*115c*/ 	.word	0x00000500
        /*1160*/ 	.word	0x000000ff
        /*1164*/ 	.word	0x00030c40
        /*1168*/ 	.short	0x0100
        /*116a*/ 	.byte	0x08
	.zero		1


	//   ....[7]....
        /*116c*/ 	.word	0x00000510
        /*1170*/ 	.word	0x000000ff
        /*1174*/ 	.word	0x00030c38
        /*1178*/ 	.short	0x0100
        /*117a*/ 	.byte	0x08
	.zero		1


	//   ....[8]....
        /*117c*/ 	.word	0x00000520
        /*1180*/ 	.word	0x000000ff
        /*1184*/ 	.word	0x00030c48
        /*1188*/ 	.short	0x0100
        /*118a*/ 	.byte	0x08
	.zero		1


	//   ....[9]....
        /*118c*/ 	.word	0x00000fa0
        /*1190*/ 	.word	0x00000010
        /*1194*/ 	.word	0x00030c00
        /*1198*/ 	.short	0x010a
        /*119a*/ 	.byte	0x3f
	.zero		1


	//   ....[10]....
        /*119c*/ 	.word	0x000010d0
        /*11a0*/ 	.word	0x00000010
        /*11a4*/ 	.word	0x00030c00
        /*11a8*/ 	.short	0x010a
        /*11aa*/ 	.byte	0x3f
	.zero		1


	//   ....[11]....
        /*11ac*/ 	.word	0x00001bb0
        /*11b0*/ 	.word	0x00000006
        /*11b4*/ 	.word	0x00030c10
        /*11b8*/ 	.short	0x010a
        /*11ba*/ 	.byte	0x3f
	.zero		1


	//   ....[12]....
        /*11bc*/ 	.word	0x00001c20
        /*11c0*/ 	.word	0x00000006
        /*11c4*/ 	.word	0x00030c10
        /*11c8*/ 	.short	0x010a
        /*11ca*/ 	.byte	0x3f
	.zero		1


	//   ....[13]....
        /*11cc*/ 	.word	0x00002050
        /*11d0*/ 	.word	0x00000006
        /*11d4*/ 	.word	0x00030c30
        /*11d8*/ 	.short	0x010a
        /*11da*/ 	.byte	0x3f
	.zero		1


	//   ....[14]....
        /*11dc*/ 	.word	0x00002090
        /*11e0*/ 	.word	0x00000006
        /*11e4*/ 	.word	0x00030c30
        /*11e8*/ 	.short	0x010a
        /*11ea*/ 	.byte	0x3f
	.zero		1


	//   ....[15]....
        /*11ec*/ 	.word	0x00006750
        /*11f0*/ 	.word	0x00000005
        /*11f4*/ 	.word	0x00000000
        /*11f8*/ 	.short	0x0101
        /*11fa*/ 	.byte	0x3f
	.zero		1


	//   ....[16]....
        /*11fc*/ 	.word	0x00006ba0
        /*1200*/ 	.word	0x00000006
        /*1204*/ 	.word	0x00000000
        /*1208*/ 	.short	0x0101
        /*120a*/ 	.byte	0x3f
	.zero		1


	//   ....[17]....
        /*120c*/ 	.word	0x000074d0
        /*1210*/ 	.word	0x00000006
        /*1214*/ 	.word	0x00030c10
        /*1218*/ 	.short	0x010a
        /*121a*/ 	.byte	0x3f
	.zero		1


	//   ....[18]....
        /*121c*/ 	.word	0x00007550
        /*1220*/ 	.word	0x00000006
        /*1224*/ 	.word	0x00030c10
        /*1228*/ 	.short	0x010a
        /*122a*/ 	.byte	0x3f
	.zero		1


	//   ....[19]....
        /*122c*/ 	.word	0x00007960
        /*1230*/ 	.word	0x00000006
        /*1234*/ 	.word	0x00030c30
        /*1238*/ 	.short	0x010a
        /*123a*/ 	.byte	0x3f
	.zero		1


	//   ....[20]....
        /*123c*/ 	.word	0x000079a0
        /*1240*/ 	.word	0x00000006
        /*1244*/ 	.word	0x00030c30
        /*1248*/ 	.short	0x010a
        /*124a*/ 	.byte	0x3f
	.zero		1


	//   ....[21]....
        /*124c*/ 	.word	0x0000b5f0
        /*1250*/ 	.word	0x00000005
        /*1254*/ 	.word	0x00000000
        /*1258*/ 	.short	0x0101
        /*125a*/ 	.byte	0x3f
	.zero		1


	//   ....[22]....
        /*125c*/ 	.word	0x0000ba40
        /*1260*/ 	.word	0x00000006
        /*1264*/ 	.word	0x00000000
        /*1268*/ 	.short	0x0101
        /*126a*/ 	.byte	0x3f
	.zero		1


	//   ....[23]....
        /*126c*/ 	.word	0x0000c240
        /*1270*/ 	.word	0x00000006
        /*1274*/ 	.word	0x00030c10
        /*1278*/ 	.short	0x010a
        /*127a*/ 	.byte	0x3f
	.zero		1


	//   ....[24]....
        /*127c*/ 	.word	0x0000c2c0
        /*1280*/ 	.word	0x00000006
        /*1284*/ 	.word	0x00030c10
        /*1288*/ 	.short	0x010a
        /*128a*/ 	.byte	0x3f
	.zero		1


	//   ....[25]....
        /*128c*/ 	.word	0x0000c6f0
        /*1290*/ 	.word	0x00000006
        /*1294*/ 	.word	0x00030c30
        /*1298*/ 	.short	0x010a
        /*129a*/ 	.byte	0x3f
	.zero		1


	//   ....[26]....
        /*129c*/ 	.word	0x0000c730
        /*12a0*/ 	.word	0x00000006
        /*12a4*/ 	.word	0x00030c30
        /*12a8*/ 	.short	0x010a
        /*12aa*/ 	.byte	0x3f
	.zero		1


	//   ....[27]....
        /*12ac*/ 	.word	0x00010e20
        /*12b0*/ 	.word	0x00000005
        /*12b4*/ 	.word	0x00000000
        /*12b8*/ 	.short	0x0101
        /*12ba*/ 	.byte	0x3f
	.zero		1


	//   ....[28]....
        /*12bc*/ 	.word	0x000112a0
        /*12c0*/ 	.word	0x00000006
        /*12c4*/ 	.word	0x00000000
        /*12c8*/ 	.short	0x0101
        /*12ca*/ 	.byte	0x3f
	.zero		1


	//   ....[29]....
        /*12cc*/ 	.word	0x00014180
        /*12d0*/ 	.word	0x00000010
        /*12d4*/ 	.word	0x00030c20
        /*12d8*/ 	.short	0x010a
        /*12da*/ 	.byte	0x3f
	.zero		1


	//   ....[30]....
        /*12dc*/ 	.word	0x00014750
        /*12e0*/ 	.word	0x00000010
        /*12e4*/ 	.word	0x00030c40
        /*12e8*/ 	.short	0x010a
        /*12ea*/ 	.byte	0x3f
	.zero		1


	//   ....[31]....
        /*12ec*/ 	.word	0x00014980
        /*12f0*/ 	.word	0x00000010
        /*12f4*/ 	.word	0x00030c28
        /*12f8*/ 	.short	0x010a
        /*12fa*/ 	.byte	0x3f
	.zero		1


	//   ....[32]....
        /*12fc*/ 	.word	0x00014bb0
        /*1300*/ 	.word	0x00000010
        /*1304*/ 	.word	0x00030c48
        /*1308*/ 	.short	0x010a
        /*130a*/ 	.byte	0x3f
	.zero		1


	//   ....[33]....
        /*130c*/ 	.word	0x00014d90
        /*1310*/ 	.word	0x00000010
        /*1314*/ 	.word	0x00030c20
        /*1318*/ 	.short	0x010a
        /*131a*/ 	.byte	0x3f
	.zero		1


	//   ....[34]....
        /*131c*/ 	.word	0x00015040
        /*1320*/ 	.word	0x00000010
        /*1324*/ 	.word	0x00030c40
        /*1328*/ 	.short	0x010a
        /*132a*/ 	.byte	0x3f
	.zero		1


	//   ....[35]....
        /*132c*/ 	.word	0x00015240
        /*1330*/ 	.word	0x00000010
        /*1334*/ 	.word	0x00030c28
        /*1338*/ 	.short	0x010a
        /*133a*/ 	.byte	0x3f
	.zero		1


	//   ....[36]....
        /*133c*/ 	.word	0x000154c0
        /*1340*/ 	.word	0x00000003
        /*1344*/ 	.word	0x00030c40
        /*1348*/ 	.short	0x010a
        /*134a*/ 	.byte	0x3f
	.zero		1


	//   ....[37]....
        /*134c*/ 	.word	0x00015890
        /*1350*/ 	.word	0x00000006
        /*1354*/ 	.word	0x00000000
        /*1358*/ 	.short	0x010a
        /*135a*/ 	.byte	0x3f
	.zero		1


	//   ....[38]....
        /*135c*/ 	.word	0x000158f0
        /*1360*/ 	.word	0x00000003
        /*1364*/ 	.word	0x00000000
        /*1368*/ 	.short	0x010a
        /*136a*/ 	.byte	0x3f
	.zero		1


	//   ....[39]....
        /*136c*/ 	.word	0x00015950
        /*1370*/ 	.word	0x00000002
        /*1374*/ 	.word	0x00000000
        /*1378*/ 	.short	0x010a
        /*137a*/ 	.byte	0x3f
	.zero		1


	//   ....[40]....
        /*137c*/ 	.word	0x00015980
        /*1380*/ 	.word	0x00000003
        /*1384*/ 	.word	0x00000000
        /*1388*/ 	.short	0x010a
        /*138a*/ 	.byte	0x3f
	.zero		1


	//   ....[41]....
        /*138c*/ 	.word	0x00015a60
        /*1390*/ 	.word	0x00000010
        /*1394*/ 	.word	0x00030c00
        /*1398*/ 	.short	0x010a
        /*139a*/ 	.byte	0x3f
	.zero		1


	//   ....[42]....
        /*139c*/ 	.word	0x00015ab0
        /*13a0*/ 	.word	0x00000006
        /*13a4*/ 	.word	0x00030c10
        /*13a8*/ 	.short	0x010a
        /*13aa*/ 	.byte	0x3f
	.zero		1


	//   ....[43]....
        /*13ac*/ 	.word	0x00015b00
        /*13b0*/ 	.word	0x00000006
        /*13b4*/ 	.word	0x00030c30
        /*13b8*/ 	.short	0x010a
        /*13ba*/ 	.byte	0x3f
	.zero		1


	//   ....[44]....
        /*13bc*/ 	.word	0x00015b50
        /*13c0*/ 	.word	0x00000006
        /*13c4*/ 	.word	0x00030c10
        /*13c8*/ 	.short	0x010a
        /*13ca*/ 	.byte	0x3f
	.zero		1


	//   ....[45]....
        /*13cc*/ 	.word	0x00015ba0
        /*13d0*/ 	.word	0x00000006
        /*13d4*/ 	.word	0x00030c30
        /*13d8*/ 	.short	0x010a
        /*13da*/ 	.byte	0x3f
	.zero		1


	//   ....[46]....
        /*13dc*/ 	.word	0x00015bf0
        /*13e0*/ 	.word	0x00000006
        /*13e4*/ 	.word	0x00030c10
        /*13e8*/ 	.short	0x010a
        /*13ea*/ 	.byte	0x3f
	.zero		1


	//   ....[47]....
        /*13ec*/ 	.word	0x00015c40
        /*13f0*/ 	.word	0x00000006
        /*13f4*/ 	.word	0x00030c30
        /*13f8*/ 	.short	0x010a
        /*13fa*/ 	.byte	0x3f
	.zero		1


	//   ....[48]....
        /*13fc*/ 	.word	0x00015ec0
        /*1400*/ 	.word	0x00000010
        /*1404*/ 	.word	0x00030c20
        /*1408*/ 	.short	0x010a
        /*140a*/ 	.byte	0x3f
	.zero		1


	//   ....[49]....
        /*140c*/ 	.word	0x00015f10
        /*1410*/ 	.word	0x00000010
        /*1414*/ 	.word	0x00030c40
        /*1418*/ 	.short	0x010a
        /*141a*/ 	.byte	0x3f
	.zero		1


	//   ....[50]....
        /*141c*/ 	.word	0x00015f60
        /*1420*/ 	.word	0x00000010
        /*1424*/ 	.word	0x00030c28
        /*1428*/ 	.short	0x010a
        /*142a*/ 	.byte	0x3f
	.zero		1


	//   ....[51]....
        /*142c*/ 	.word	0x00015fb0
        /*1430*/ 	.word	0x00000010
        /*1434*/ 	.word	0x00030c48
        /*1438*/ 	.short	0x010a
        /*143a*/ 	.byte	0x3f
	.zero		1


	//   ....[52]....
        /*143c*/ 	.word	0x00016010
        /*1440*/ 	.word	0x00000010
        /*1444*/ 	.word	0x00030c20
        /*1448*/ 	.short	0x010a
        /*144a*/ 	.byte	0x3f
	.zero		1


	//   ....[53]....
        /*144c*/ 	.word	0x00016060
        /*1450*/ 	.word	0x00000010
        /*1454*/ 	.word	0x00030c40
        /*1458*/ 	.short	0x010a
        /*145a*/ 	.byte	0x3f
	.zero		1


	//   ....[54]....
        /*145c*/ 	.word	0x000160b0
        /*1460*/ 	.word	0x00000010
        /*1464*/ 	.word	0x00030c28
        /*1468*/ 	.short	0x010a
        /*146a*/ 	.byte	0x3f
	.zero		1


	//   ....[55]....
        /*146c*/ 	.word	0x00016100
        /*1470*/ 	.word	0x00000003
        /*1474*/ 	.word	0x00030c40
        /*1478*/ 	.short	0x010a
        /*147a*/ 	.byte	0x3f
	.zero		1


	//   ....[56]....
        /*147c*/ 	.word	0x000161d0
        /*1480*/ 	.word	0x00000006
        /*1484*/ 	.word	0x00000000
        /*1488*/ 	.short	0x010a
        /*148a*/ 	.byte	0x3f
	.zero		1


	//   ....[57]....
        /*148c*/ 	.word	0x00016220
        /*1490*/ 	.word	0x00000003
        /*1494*/ 	.word	0x00000000
        /*1498*/ 	.short	0x010a
        /*149a*/ 	.byte	0x3f
	.zero		1


	//   ....[58]....
        /*149c*/ 	.word	0x00016270
        /*14a0*/ 	.word	0x00000002
        /*14a4*/ 	.word	0x00000000
        /*14a8*/ 	.short	0x010a
        /*14aa*/ 	.byte	0x3f
	.zero		1


	//----- nvinfo : EIATTR_NUM_MBARRIERS
	.align		4
.L_530:
        /*14ac*/ 	.byte	0x03, 0x38
        /*14ae*/ 	.short	0x0009


	//----- nvinfo : EIATTR_EXIT_INSTR_OFFSETS
	.align		4
        /*14b0*/ 	.byte	0x04, 0x1c
        /*14b2*/ 	.short	(.L_532 - .L_531)


	//   ....[0]....
.L_531:
        /*14b4*/ 	.word	0x000159d0


	//----- nvinfo : EIATTR_MAX_THREADS
	.align		4
.L_532:
        /*14b8*/ 	.byte	0x04, 0x05
        /*14ba*/ 	.short	(.L_534 - .L_533)
.L_533:
        /*14bc*/ 	.word	0x00000180
        /*14c0*/ 	.word	0x00000001
        /*14c4*/ 	.word	0x00000001


	//----- nvinfo : EIATTR_CRS_STACK_SIZE
	.align		4
.L_534:
        /*14c8*/ 	.byte	0x04, 0x1e
        /*14ca*/ 	.short	(.L_536 - .L_535)
.L_535:
        /*14cc*/ 	.word	0x00000000


	//----- nvinfo : EIATTR_CBANK_PARAM_SIZE
	.align		4
.L_536:
        /*14d0*/ 	.byte	0x03, 0x19
        /*14d2*/ 	.short	0x06f0


	//----- nvinfo : EIATTR_PARAM_CBANK
	.align		4
        /*14d4*/ 	.byte	0x04, 0x0a
        /*14d6*/ 	.short	(.L_538 - .L_537)
	.align		4
.L_537:
        /*14d8*/ 	.word	index@(.nv.constant0._ZN7cutlass13device_kernelIN5flash11enable_sm90INS1_16FlashAttnBwdSm90INS1_25CollectiveMainloopBwdSm90ILi2ELi2ELi2EN4cute5tupleIJNS5_1CILi1EEES8_S8_EEENS6_IJNS7_ILi128EEESA_NS7_ILi64EEEEEENS_6half_tEfNS_4arch4Sm90ELb0ELb1ELb1ELb0ELb1ELb1ELb0ELb0ELi2ELi1ELi2ELi2ELb0EEENS1_24CollectiveEpilogueBwdGQAISC_fSF_Li256ELb0ELb1EEENS1_19SingleTileSchedulerILb0ELb0ELb0ELi128EEEEEEEEEvNT_6ParamsE)
        /*14dc*/ 	.short	0x0210
        /*14de*/ 	.short	0x06f0


	//----- nvinfo : EIATTR_SW_WAR
	.align		4
.L_538:
        /*14e0*/ 	.byte	0x04, 0x36
        /*14e2*/ 	.short	(.L_540 - .L_539)
.L_539:
        /*14e4*/ 	.word	0x00000008
.L_540:


//--------------------- .nv.info._ZN7cutlass13device_kernelIN5flash22FlashAttnBwdPreprocessIN4cute5tupleIJNS3_1CILi128EEENS5_ILi64EEEEEENS_6half_tEfNS_4arch4Sm90ELb1ELb0EEEEEvNT_6ParamsE --------------------------
	.section	.nv.info._ZN7cutlass13device_kernelIN5flash22FlashAttnBwdPreprocessIN4cute5tupleIJNS3_1CILi128EEENS5_ILi64EEEEEENS_6half_tEfNS_4arch4Sm90ELb1ELb0EEEEEvNT_6ParamsE,"",@"SHT_CUDA_INFO"
	.sectionflags	@""
	.align	4


	//----- nvinfo : EIATTR_CUDA_API_VERSION
	.align		4
        /*0000*/ 	.byte	0x04, 0x37
        /*0002*/ 	.short	(.L_542 - .L_541)
.L_541:
        /*0004*/ 	.word	0x00000082


	//----- nvinfo : EIATTR_KPARAM_INFO
	.align		4
.L_542:
        /*0008*/ 	.byte	0x04, 0x17
        /*000a*/ 	.short	(.L_544 - .L_543)
.L_543:
        /*000c*/ 	.word	0x00000000
        /*0010*/ 	.short	0x0000
        /*0012*/ 	.short	0x0000
        /*0014*/ 	.byte	0x00, 0xf0, 0xc1, 0x03


	//----- nvinfo : EIATTR_SPARSE_MMA_MASK
	.align		4
.L_544:
        /*0018*/ 	.byte	0x03, 0x50
        /*001a*/ 	.short	0x0000


	//----- nvinfo : EIATTR_MAXREG_COUNT
	.align		4
        /*001c*/ 	.byte	0x03, 0x1b
        /*001e*/ 	.short	0x0080


	//----- nvinfo : EIATTR_MERCURY_ISA_VERSION
	.align		4
        /*0020*/ 	.byte	0x03, 0x5f
        /*0022*/ 	.short	0x0101


	//----- nvinfo : EIATTR_COOP_GROUP_MASK_REGIDS
	.align		4
        /*0024*/ 	.byte	0x04, 0x29
        /*0026*/ 	.short	(.L_546 - .L_545)


	//   ....[0]....
.L_545:
        /*0028*/ 	.word	0xffffffff


	//   ....[1]....
        /*002c*/ 	.word	0xffffffff


	//   ....[2]....
        /*0030*/ 	.word	0xffffffff


	//   ....[3]....
        /*0034*/ 	.word	0xffffffff


	//   ....[4]....
        /*0038*/ 	.word	0xffffffff


	//   ....[5]....
        /*003c*/ 	.word	0xffffffff


	//   ....[6]....
        /*0040*/ 	.word	0xffffffff


	//   ....[7]....
        /*0044*/ 	.word	0xffffffff


	//   ....[8]....
        /*0048*/ 	.word	0xffffffff


	//   ....[9]....
        /*004c*/ 	.word	0xffffffff


	//   ....[10]....
        /*0050*/ 	.word	0xffffffff


	//   ....[11]....
        /*0054*/ 	.word	0xffffffff


	//----- nvinfo : EIATTR_COOP_GROUP_INSTR_OFFSETS
	.align		4
.L_546:
        /*0058*/ 	.byte	0x04, 0x28
        /*005a*/ 	.short	(.L_548 - .L_547)


	//   ....[0]....
.L_547:
        /*005c*/ 	.word	0x00001110


	//   ....[1]....
        /*0060*/ 	.word	0x00001120


	//   ....[2]....
        /*0064*/ 	.word	0x00001130


	//   ....[3]....
        /*0068*/ 	.word	0x00001140


	//   ....[4]....
        /*006c*/ 	.word	0x00001190


	//   ....[5]....
        /*0070*/ 	.word	0x000011a0


	//   ....[6]....
        /*0074*/ 	.word	0x000011b0


	//   ....[7]....
        /*0078*/ 	.word	0x000011c0


	//   ....[8]....
        /*007c*/ 	.word	0x00001230


	//   ....[9]....
        /*0080*/ 	.word	0x00001250


	//   ....[10]....
        /*0084*/ 	.word	0x00001260


	//   ....[11]....
        /*0088*/ 	.word	0x00001280


	//----- nvinfo : EIATTR_EXIT_INSTR_OFFSETS
	.align		4
.L_548:
        /*008c*/ 	.byte	0x04, 0x1c
        /*008e*/ 	.short	(.L_550 - .L_549)


	//   ....[0]....
.L_549:
        /*0090*/ 	.word	0x00001840


	//   ....[1]....
        /*0094*/ 	.word	0x000018c0


	//----- nvinfo : EIATTR_MAX_THREADS
	.align		4
.L_550:
        /*0098*/ 	.byte	0x04, 0x05
        /*009a*/ 	.short	(.L_552 - .L_551)
.L_551:
        /*009c*/ 	.word	0x00000100
        /*00a0*/ 	.word	0x00000001
        /*00a4*/ 	.word	0x00000001


	//----- nvinfo : EIATTR_CRS_STACK_SIZE
	.align		4
.L_552:
        /*00a8*/ 	.byte	0x04, 0x1e
        /*00aa*/ 	.short	(.L_554 - .L_553)
.L_553:
        /*00ac*/ 	.word	0x00000000


	//----- nvinfo : EIATTR_CBANK_PARAM_SIZE
	.align		4
.L_554:
        /*00b0*/ 	.byte	0x03, 0x19
        /*00b2*/ 	.short	0x00f0


	//----- nvinfo : EIATTR_PARAM_CBANK
	.align		4
        /*00b4*/ 	.byte	0x04, 0x0a
        /*00b6*/ 	.short	(.L_556 - .L_555)
	.align		4
.L_555:
        /*00b8*/ 	.word	index@(.nv.constant0._ZN7cutlass13device_kernelIN5flash22FlashAttnBwdPreprocessIN4cute5tupleIJNS3_1CILi128EEENS5_ILi64EEEEEENS_6half_tEfNS_4arch4Sm90ELb1ELb0EEEEEvNT_6ParamsE)
        /*00bc*/ 	.short	0x0210
        /*00be*/ 	.short	0x00f0


	//----- nvinfo : EIATTR_SW_WAR
	.align		4
.L_556:
        /*00c0*/ 	.byte	0x04, 0x36
        /*00c2*/ 	.short	(.L_558 - .L_557)
.L_557:
        /*00c4*/ 	.word	0x00000008
.L_558:


//--------------------- .nv.info._ZN7cutlass13device_kernelIN5flash11enable_sm90INS1_16FlashAttnBwdSm90INS1_25CollectiveMainloopBwdSm90ILi2ELi2ELi2EN4cute5tupleIJNS5_1CILi1EEES8_S8_EEENS6_IJNS7_ILi128EEESA_NS7_ILi64EEEEEENS_6half_tEfNS_4arch4Sm90ELb0ELb1ELb1ELb1ELb0ELb1ELb0ELb0ELi2ELi1ELi2ELi2ELb0EEENS1_21CollectiveEpilogueBwdISC_SD_SF_Li256ELb1ELb0ELi1EEENS1_19SingleTileSchedulerILb1ELb0ELb0ELi128EEEEEEEEEvNT_6ParamsE --------------------------
	.section	.nv.info._ZN7cutlass13device_kernelIN5flash11enable_sm90INS1_16FlashAttnBwdSm90INS1_25CollectiveMainloopBwdSm90ILi2ELi2ELi2EN4cute5tupleIJNS5_1CILi1EEES8_S8_EEENS6_IJNS7_ILi128EEESA_NS7_ILi64EEEEEENS_6half_tEfNS_4arch4Sm90ELb0ELb1ELb1ELb1ELb0ELb1ELb0ELb0ELi2ELi1ELi2ELi2ELb0EEENS1_21CollectiveEpilogueBwdISC_SD_SF_Li256ELb1ELb0ELi1EEENS1_19SingleTileSchedulerILb1ELb0ELb0ELi128EEEEEEEEEvNT_6ParamsE,"",@"SHT_CUDA_INFO"
	.sectionflags	@""
	.align	4


	//----- nvinfo : EIATTR_CUDA_API_VERSION
	.align		4
        /*0000*/ 	.byte	0x04, 0x37
        /*0002*/ 	.short	(.L_560 - .L_559)
.L_559:
        /*0004*/ 	.word	0x00000082


	//----- nvinfo : EIATTR_KPARAM_INFO
	.align		4
.L_560:
        /*0008*/ 	.byte	0x04, 0x17
        /*000a*/ 	.short	(.L_562 - .L_561)
.L_561:
        /*000c*/ 	.word	0x00000000
        /*0010*/ 	.short	0x0000
        /*0012*/ 	.short	0x0070
        /*0014*/ 	.byte	0x00, 0xf0, 0x01, 0x1a


	//----- nvinfo : EIATTR_SPARSE_MMA_MASK
	.align		4
.L_562:
        /*0018*/ 	.byte	0x03, 0x50
        /*001a*/ 	.short	0x0000


	//----- nvinfo : EIATTR_MAXREG_COUNT
	.align		4
        /*001c*/ 	.byte	0x03, 0x1b
        /*001e*/ 	.short	0x00a8


	//----- nvinfo : EIATTR_NUM_BARRIERS
	.align		4
        /*0020*/ 	.byte	0x02, 0x4c
        /*0022*/ 	.byte	0x10
	.zero		1


	//----- nvinfo : EIATTR_EXTERNS
	.align		4
        /*0024*/ 	.byte	0x04, 0x0f
        /*0026*/ 	.short	(.L_564 - .L_563)


	//   ....[0]....
	.align		4
.L_563:
        /*0028*/ 	.word	index@(__assertfail)


	//----- nvinfo : EIATTR_ANNOTATIONS
	.align		4
.L_564:
        /*002c*/ 	.byte	0x04, 0x55
        /*002e*/ 	.short	(.L_566 - .L_565)


	//   ....[0]....
.L_565:
        /* <DEDUP_REMOVED lines=158> */


	//----- nvinfo : EIATTR_MERCURY_ISA_VERSION
	.align		4
.L_566:
        /*09f8*/ 	.byte	0x03, 0x5f
        /*09fa*/ 	.short	0x0101


	//----- nvinfo : EIATTR_INT_WARP_WIDE_INSTR_OFFSETS
	.align		4
        /*09fc*/ 	.byte	0x04, 0x31
        /*09fe*/ 	.short	(.L_568 - .L_567)


	//   ....[0]....
.L_567:
        /*0a00*/ 	.word	0x00000190


	//   ....[1]....
        /*0a04*/ 	.word	0x000001c0


	//----- nvinfo : EIATTR_COOP_GROUP_MASK_REGIDS
	.align		4
.L_568:
        /*0a08*/ 	.byte	0x04, 0x29
        /*0a0a*/ 	.short	(.L_570 - .L_569)


	//   ....[0]....
.L_569:
        /*0a0c*/ 	.word	0xffffffff


	//   ....[1]....
        /*0a10*/ 	.word	0xffffffff


	//   ....[2]....
        /*0a14*/ 	.word	0xffffffff


	//   ....[3]....
        /*0a18*/ 	.word	0xffffffff


	//   ....[4]....
        /*0a1c*/ 	.word	0xffffffff


	//   ....[5]....
        /*0a20*/ 	.word	0xffffffff


	//   ....[6]....
        /*0a24*/ 	.word	0xffffffff


	//   ....[7]....
        /*0a28*/ 	.word	0xffffffff


	//   ....[8]....
        /*0a2c*/ 	.word	0xffffffff


	//   ....[9]....
        /*0a30*/ 	.word	0xffffffff


	//   ....[10]....
        /*0a34*/ 	.word	0xffffffff


	//   ....[11]....
        /*0a38*/ 	.word	0xffffffff


	//   ....[12]....
        /*0a3c*/ 	.word	0xffffffff


	//   ....[13]....
        /*0a40*/ 	.word	0xffffffff


	//   ....[14]....
        /*0a44*/ 	.word	0xffffffff


	//   ....[15]....
        /*0a48*/ 	.word	0xffffffff


	//   ....[16]....
        /*0a4c*/ 	.word	0xffffffff


	//   ....[17]....
        /*0a50*/ 	.word	0xffffffff


	//   ....[18]....
        /*0a54*/ 	.word	0xffffffff


	//   ....[19]....
        /*0a58*/ 	.word	0xffffffff


	//   ....[20]....
        /*0a5c*/ 	.word	0xffffffff


	//   ....[21]....
        /*0a60*/ 	.word	0xffffffff


	//   ....[22]....
        /*0a64*/ 	.word	0xffffffff


	//   ....[23]....
        /*0a68*/ 	.word	0xffffffff


	//   ....[24]....
        /*0a6c*/ 	.word	0xffffffff


	//   ....[25]....
        /*0a70*/ 	.word	0xffffffff


	//   ....[26]....
        /*0a74*/ 	.word	0xffffffff


	//   ....[27]....
        /*0a78*/ 	.word	0xffffffff


	//   ....[28]....
        /*0a7c*/ 	.word	0xffffffff


	//   ....[29]....
        /*0a80*/ 	.word	0xffffffff


	//   ....[30]....
        /*0a84*/ 	.word	0xffffffff


	//   ....[31]....
        /*0a88*/ 	.word	0xffffffff


	//   ....[32]....
        /*0a8c*/ 	.word	0xffffffff


	//   ....[33]....
        /*0a90*/ 	.word	0xffffffff


	//   ....[34]....
        /*0a94*/ 	.word	0xffffffff


	//   ....[35]....
        /*0a98*/ 	.word	0xffffffff


	//   ....[36]....
        /*0a9c*/ 	.word	0xffffffff


	//   ....[37]....
        /*0aa0*/ 	.word	0xffffffff


	//   ....[38]....
        /*0aa4*/ 	.word	0xffffffff


	//   ....[39]....
        /*0aa8*/ 	.word	0xffffffff


	//   ....[40]....
        /*0aac*/ 	.word	0xffffffff


	//   ....[41]....
        /*0ab0*/ 	.word	0xffffffff


	//   ....[42]....
        /*0ab4*/ 	.word	0xffffffff


	//   ....[43]....
        /*0ab8*/ 	.word	0xffffffff


	//   ....[44]....
        /*0abc*/ 	.word	0xffffffff


	//   ....[45]....
        /*0ac0*/ 	.word	0xffffffff


	//   ....[46]....
        /*0ac4*/ 	.word	0xffffffff


	//   ....[47]....
        /*0ac8*/ 	.word	0xffffffff


	//   ....[48]....
        /*0acc*/ 	.word	0xffffffff


	//   ....[49]....
        /*0ad0*/ 	.word	0xffffffff


	//   ....[50]....
        /*0ad4*/ 	.word	0xffffffff


	//   ....[51]....
        /*0ad8*/ 	.word	0xffffffff


	//   ....[52]....
        /*0adc*/ 	.word	0xffffffff


	//   ....[53]....
        /*0ae0*/ 	.word	0xffffffff


	//   ....[54]....
        /*0ae4*/ 	.word	0xffffffff


	//   ....[55]....
        /*0ae8*/ 	.word	0xffffffff


	//   ....[56]....
        /*0aec*/ 	.word	0xffffffff


	//   ....[57]....
        /*0af0*/ 	.word	0xffffffff


	//   ....[58]....
        /*0af4*/ 	.word	0xffffffff


	//   ....[59]....
        /*0af8*/ 	.word	0xffffffff


	//   ....[60]....
        /*0afc*/ 	.word	0xffffffff


	//   ....[61]....
        /*0b00*/ 	.word	0xffffffff


	//   ....[62]....
        /*0b04*/ 	.word	0xffffffff


	//   ....[63]....
        /*0b08*/ 	.word	0xffffffff


	//   ....[64]....
        /*0b0c*/ 	.word	0xffffffff


	//   ....[65]....
        /*0b10*/ 	.word	0xffffffff


	//   ....[66]....
        /*0b14*/ 	.word	0xffffffff


	//   ....[67]....
        /*0b18*/ 	.word	0xffffffff


	//   ....[68]....
        /*0b1c*/ 	.word	0xffffffff


	//   ....[69]....
        /*0b20*/ 	.word	0xffffffff


	//   ....[70]....
        /*0b24*/ 	.word	0xffffffff


	//   ....[71]....
        /*0b28*/ 	.word	0xffffffff


	//   ....[72]....
        /*0b2c*/ 	.word	0xffffffff


	//   ....[73]....
        /*0b30*/ 	.word	0xffffffff


	//   ....[74]....
        /*0b34*/ 	.word	0xffffffff


	//   ....[75]....
        /*0b38*/ 	.word	0xffffffff


	//   ....[76]....
        /*0b3c*/ 	.word	0xffffffff


	//   ....[77]....
        /*0b40*/ 	.word	0xffffffff


	//   ....[78]....
        /*0b44*/ 	.word	0xffffffff


	//   ....[79]....
        /*0b48*/ 	.word	0xffffffff


	//   ....[80]....
        /*0b4c*/ 	.word	0xffffffff


	//   ....[81]....
        /*0b50*/ 	.word	0xffffffff


	//   ....[82]....
        /*0b54*/ 	.word	0xffffffff


	//   ....[83]....
        /*0b58*/ 	.word	0xffffffff


	//   ....[84]....
        /*0b5c*/ 	.word	0xffffffff


	//   ....[85]....
        /*0b60*/ 	.word	0xffffffff


	//   ....[86]....
        /*0b64*/ 	.word	0xffffffff


	//   ....[87]....
        /*0b68*/ 	.word	0xffffffff


	//   ....[88]....
        /*0b6c*/ 	.word	0xffffffff


	//   ....[89]....
        /*0b70*/ 	.word	0xffffffff


	//   ....[90]....
        /*0b74*/ 	.word	0xffffffff


	//   ....[91]....
        /*0b78*/ 	.word	0xffffffff


	//   ....[92]....
        /*0b7c*/ 	.word	0xffffffff


	//   ....[93]....
        /*0b80*/ 	.word	0xffffffff


	//   ....[94]....
        /*0b84*/ 	.word	0xffffffff


	//   ....[95]....
        /*0b88*/ 	.word	0xffffffff


	//   ....[96]....
        /*0b8c*/ 	.word	0xffffffff


	//   ....[97]....
        /*0b90*/ 	.word	0xffffffff


	//   ....[98]....
        /*0b94*/ 	.word	0xffffffff


	//   ....[99]....
        /*0b98*/ 	.word	0xffffffff


	//   ....[100]....
        /*0b9c*/ 	.word	0xffffffff


	//   ....[101]....
        /*0ba0*/ 	.word	0xffffffff


	//   ....[102]....
        /*0ba4*/ 	.word	0xffffffff


	//   ....[103]....
        /*0ba8*/ 	.word	0xffffffff


	//   ....[104]....
        /*0bac*/ 	.word	0xffffffff


	//   ....[105]....
        /*0bb0*/ 	.word	0xffffffff


	//   ....[106]....
        /*0bb4*/ 	.word	0xffffffff


	//   ....[107]....
        /*0bb8*/ 	.word	0xffffffff


	//   ....[108]....
        /*0bbc*/ 	.word	0xffffffff


	//   ....[109]....
        /*0bc0*/ 	.word	0xffffffff


	//   ....[110]....
        /*0bc4*/ 	.word	0xffffffff


	//   ....[111]....
        /*0bc8*/ 	.word	0xffffffff


	//   ....[112]....
        /*0bcc*/ 	.word	0xffffffff


	//   ....[113]....
        /*0bd0*/ 	.word	0xffffffff


	//   ....[114]....
        /*0bd4*/ 	.word	0xffffffff


	//   ....[115]....
        /*0bd8*/ 	.word	0xffffffff


	//   ....[116]....
        /*0bdc*/ 	.word	0xffffffff


	//   ....[117]....
        /*0be0*/ 	.word	0xffffffff


	//   ....[118]....
        /*0be4*/ 	.word	0xffffffff


	//   ....[119]....
        /*0be8*/ 	.word	0xffffffff


	//   ....[120]....
        /*0bec*/ 	.word	0xffffffff


	//   ....[121]....
        /*0bf0*/ 	.word	0xffffffff


	//   ....[122]....
        /*0bf4*/ 	.word	0xffffffff


	//   ....[123]....
        /*0bf8*/ 	.word	0xffffffff


	//   ....[124]....
        /*0bfc*/ 	.word	0xffffffff


	//   ....[125]....
        /*0c00*/ 	.word	0xffffffff


	//   ....[126]....
        /*0c04*/ 	.word	0xffffffff


	//   ....[127]....
        /*0c08*/ 	.word	0xffffffff


	//   ....[128]....
        /*0c0c*/ 	.word	0xffffffff


	//   ....[129]....
        /*0c10*/ 	.word	0xffffffff


	//   ....[130]....
        /*0c14*/ 	.word	0xffffffff


	//   ....[131]....
        /*0c18*/ 	.word	0xffffffff


	//   ....[132]....
        /*0c1c*/ 	.word	0xffffffff


	//   ....[133]....
        /*0c20*/ 	.word	0xffffffff


	//   ....[134]....
        /*0c24*/ 	.word	0xffffffff


	//   ....[135]....
        /*0c28*/ 	.word	0xffffffff


	//   ....[136]....
        /*0c2c*/ 	.word	0xffffffff


	//   ....[137]....
        /*0c30*/ 	.word	0xffffffff


	//   ....[138]....
        /*0c34*/ 	.word	0xffffffff


	//   ....[139]....
        /*0c38*/ 	.word	0xffffffff


	//   ....[140]....
        /*0c3c*/ 	.word	0xffffffff


	//   ....[141]....
        /*0c40*/ 	.word	0xffffffff


	//   ....[142]....
        /*0c44*/ 	.word	0xffffffff


	//   ....[143]....
        /*0c48*/ 	.word	0xffffffff


	//   ....[144]....
        /*0c4c*/ 	.word	0xffffffff


	//   ....[145]....
        /*0c50*/ 	.word	0xffffffff


	//   ....[146]....
        /*0c54*/ 	.word	0xffffffff


	//   ....[147]....
        /*0c58*/ 	.word	0xffffffff


	//   ....[148]....
        /*0c5c*/ 	.word	0xffffffff


	//   ....[149]....
        /*0c60*/ 	.word	0xffffffff


	//   ....[150]....
        /*0c64*/ 	.word	0xffffffff


	//   ....[151]....
        /*0c68*/ 	.word	0xffffffff


	//   ....[152]....
        /*0c6c*/ 	.word	0xffffffff


	//   ....[153]....
        /*0c70*/ 	.word	0xffffffff


	//   ....[154]....
        /*0c74*/ 	.word	0xffffffff


	//   ....[155]....
        /*0c78*/ 	.word	0xffffffff


	//   ....[156]....
        /*0c7c*/ 	.word	0xffffffff


	//   ....[157]....
        /*0c80*/ 	.word	0xffffffff


	//   ....[158]....
        /*0c84*/ 	.word	0xffffffff


	//   ....[159]....
        /*0c88*/ 	.word	0xffffffff


	//   ....[160]....
        /*0c8c*/ 	.word	0xffffffff


	//   ....[161]....
        /*0c90*/ 	.word	0xffffffff


	//   ....[162]....
        /*0c94*/ 	.word	0xffffffff


	//   ....[163]....
        /*0c98*/ 	.word	0xffffffff


	//   ....[164]....
        /*0c9c*/ 	.word	0xffffffff


	//   ....[165]....
        /*0ca0*/ 	.word	0xffffffff


	//   ....[166]....
        /*0ca4*/ 	.word	0xffffffff


	//   ....[167]....
        /*0ca8*/ 	.word	0xffffffff


	//   ....[168]....
        /*0cac*/ 	.word	0xffffffff


	//   ....[169]....
        /*0cb0*/ 	.word	0xffffffff


	//   ....[170]....
        /*0cb4*/ 	.word	0xffffffff


	//   ....[171]....
        /*0cb8*/ 	.word	0xffffffff


	//   ....[172]....
        /*0cbc*/ 	.word	0xffffffff


	//   ....[173]....
        /*0cc0*/ 	.word	0xffffffff


	//   ....[174]....
        /*0cc4*/ 	.word	0xffffffff


	//   ....[175]....
        /*0cc8*/ 	.word	0xffffffff


	//   ....[176]....
        /*0ccc*/ 	.word	0xffffffff


	//   ....[177]....
        /*0cd0*/ 	.word	0xffffffff


	//   ....[178]....
        /*0cd4*/ 	.word	0xffffffff


	//   ....[179]....
        /*0cd8*/ 	.word	0xffffffff


	//   ....[180]....
        /*0cdc*/ 	.word	0xffffffff


	//   ....[181]....
        /*0ce0*/ 	.word	0xffffffff


	//   ....[182]....
        /*0ce4*/ 	.word	0xffffffff


	//   ....[183]....
        /*0ce8*/ 	.word	0xffffffff


	//   ....[184]....
        /*0cec*/ 	.word	0xffffffff


	//   ....[185]....
        /*0cf0*/ 	.word	0xffffffff


	//   ....[186]....
        /*0cf4*/ 	.word	0xffffffff


	//   ....[187]....
        /*0cf8*/ 	.word	0xffffffff


	//   ....[188]....
        /*0cfc*/ 	.word	0xffffffff


	//   ....[189]....
        /*0d00*/ 	.word	0xffffffff


	//   ....[190]....
        /*0d04*/ 	.word	0xffffffff


	//   ....[191]....
        /*0d08*/ 	.word	0xffffffff


	//   ....[192]....
        /*0d0c*/ 	.word	0xffffffff


	//   ....[193]....
        /*0d10*/ 	.word	0xffffffff


	//   ....[194]....
        /*0d14*/ 	.word	0xffffffff


	//   ....[195]....
        /*0d18*/ 	.word	0xffffffff


	//   ....[196]....
        /*0d1c*/ 	.word	0xffffffff


	//   ....[197]....
        /*0d20*/ 	.word	0xffffffff


	//   ....[198]....
        /*0d24*/ 	.word	0xffffffff


	//   ....[199]....
        /*0d28*/ 	.word	0x0500000f


	//----- nvinfo : EIATTR_COOP_GROUP_INSTR_OFFSETS
	.align		4
.L_570:
        /*0d2c*/ 	.byte	0x04, 0x28
        /*0d2e*/ 	.short	(.L_572 - .L_571)


	//   ....[0]....
.L_571:
        /*0d30*/ 	.word	0x00000070


	//   ....[1]....
        /*0d34*/ 	.word	0x000001a0


	//   ....[2]....
        /*0d38*/ 	.word	0x000001f0


	//   ....[3]....
        /*0d3c*/ 	.word	0x000003e0


	//   ....[4]....
        /*0d40*/ 	.word	0x00000620


	//   ....[5]....
        /*0d44*/ 	.word	0x00001410


	//   ....[6]....
        /*0d48*/ 	.word	0x000034f0


	//   ....[7]....
        /*0d4c*/ 	.word	0x00003a40


	//   ....[8]....
        /*0d50*/ 	.word	0x00003b90


	//   ....[9]....
        /*0d54*/ 	.word	0x00003db0


	//   ....[10]....
        /*0d58*/ 	.word	0x00003de0


	//   ....[11]....
        /*0d5c*/ 	.word	0x00003e10


	//   ....[12]....
        /*0d60*/ 	.word	0x00003e50


	//   ....[13]....
        /*0d64*/ 	.word	0x00003f30


	//   ....[14]....
        /*0d68*/ 	.word	0x00003f70


	//   ....[15]....
        /*0d6c*/ 	.word	0x00003fa0


	//   ....[16]....
        /*0d70*/ 	.word	0x00003fb0


	//   ....[17]....
        /*0d74*/ 	.word	0x00003fd0


	//   ....[18]....
        /*0d78*/ 	.word	0x00003fe0


	//   ....[19]....
        /*0d7c*/ 	.word	0x00004050


	//   ....[20]....
        /*0d80*/ 	.word	0x00004090


	//   ....[21]....
        /*0d84*/ 	.word	0x000040d0


	//   ....[22]....
        /*0d88*/ 	.word	0x00004110


	//   ....[23]....
        /*0d8c*/ 	.word	0x00004160


	//   ....[24]....
        /*0d90*/ 	.word	0x00004260


	//   ....[25]....
        /*0d94*/ 	.word	0x000042c0


	//   ....[26]....
        /*0d98*/ 	.word	0x000042f0


	//   ....[27]....
        /*0d9c*/ 	.word	0x00004350


	//   ....[28]....
        /*0da0*/ 	.word	0x00004390


	//   ....[29]....
        /*0da4*/ 	.word	0x000043b0


	//   ....[30]....
        /*0da8*/ 	.word	0x000043e0


	//   ....[31]....
        /*0dac*/ 	.word	0x00004410


	//   ....[32]....
        /*0db0*/ 	.word	0x00004430


	//   ....[33]....
        /*0db4*/ 	.word	0x00004540


	//   ....[34]....
        /*0db8*/ 	.word	0x00004580


	//   ....[35]....
        /*0dbc*/ 	.word	0x000045c0


	//   ....[36]....
        /*0dc0*/ 	.word	0x000045f0


	//   ....[37]....
        /*0dc4*/ 	.word	0x00004610


	//   ....[38]....
        /*0dc8*/ 	.word	0x00004690


	//   ....[39]....
        /*0dcc*/ 	.word	0x000046d0


	//   ....[40]....
        /*0dd0*/ 	.word	0x00004700


	//   ....[41]....
        /*0dd4*/ 	.word	0x00004740


	//   ....[42]....
        /*0dd8*/ 	.word	0x00004760


	//   ....[43]....
        /*0ddc*/ 	.word	0x00004780


	//   ....[44]....
        /*0de0*/ 	.word	0x00004790


	//   ....[45]....
        /*0de4*/ 	.word	0x000047e0


	//   ....[46]....
        /*0de8*/ 	.word	0x00004840


	//   ....[47]....
        /*0dec*/ 	.word	0x00004880


	//   ....[48]....
        /*0df0*/ 	.word	0x00004960


	//   ....[49]....
        /*0df4*/ 	.word	0x00004a30


	//   ....[50]....
        /*0df8*/ 	.word	0x00004a40


	//   ....[51]....
        /*0dfc*/ 	.word	0x00004b10


	//   ....[52]....
        /*0e00*/ 	.word	0x00004b40


	//   ....[53]....
        /*0e04*/ 	.word	0x00004b80


	//   ....[54]....
        /*0e08*/ 	.word	0x00004c70


	//   ....[55]....
        /*0e0c*/ 	.word	0x00004e50


	//   ....[56]....
        /*0e10*/ 	.word	0x00004e90


	//   ....[57]....
        /*0e14*/ 	.word	0x00004f00


	//   ....[58]....
        /*0e18*/ 	.word	0x00004f40


	//   ....[59]....
        /*0e1c*/ 	.word	0x00004f80


	//   ....[60]....
        /*0e20*/ 	.word	0x00005000


	//   ....[61]....
        /*0e24*/ 	.word	0x00005040


	//   ....[62]....
        /*0e28*/ 	.word	0x00005160


	//   ....[63]....
        /*0e2c*/ 	.word	0x000052c0


	//   ....[64]....
        /*0e30*/ 	.word	0x000052f0


	//   ....[65]....
        /*0e34*/ 	.word	0x00005310


	//   ....[66]....
        /*0e38*/ 	.word	0x00005350


	//   ....[67]....
        /*0e3c*/ 	.word	0x00005370


	//   ....[68]....
        /*0e40*/ 	.word	0x00005380


	//   ....[69]....
        /*0e44*/ 	.word	0x00005400


	//   ....[70]....
        /*0e48*/ 	.word	0x000083d0


	//   ....[71]....
        /*0e4c*/ 	.word	0x00008630


	//   ....[72]....
        /*0e50*/ 	.word	0x00008650


	//   ....[73]....
        /*0e54*/ 	.word	0x00008690


	//   ....[74]....
        /*0e58*/ 	.word	0x000086c0


	//   ....[75]....
        /*0e5c*/ 	.word	0x00008730


	//   ....[76]....
        /*0e60*/ 	.word	0x000087e0


	//   ....[77]....
        /*0e64*/ 	.word	0x000088a0


	//   ....[78]....
        /*0e68*/ 	.word	0x00008940


	//   ....[79]....
        /*0e6c*/ 	.word	0x00008960


	//   ....[80]....
        /*0e70*/ 	.word	0x00008990


	//   ....[81]....
        /*0e74*/ 	.word	0x00008a00


	//   ....[82]....
        /*0e78*/ 	.word	0x00008a40


	//   ....[83]....
        /*0e7c*/ 	.word	0x00008ad0


	//   ....[84]....
        /*0e80*/ 	.word	0x00008be0


	//   ....[85]....
        /*0e84*/ 	.word	0x00008c90


	//   ....[86]....
        /*0e88*/ 	.word	0x00008cd0


	//   ....[87]....
        /*0e8c*/ 	.word	0x00008d30


	//   ....[88]....
        /*0e90*/ 	.word	0x00008d40


	//   ....[89]....
        /*0e94*/ 	.word	0x00008d70


	//   ....[90]....
        /*0e98*/ 	.word	0x00008d80


	//   ....[91]....
        /*0e9c*/ 	.word	0x00008d90


	//   ....[92]....
        /*0ea0*/ 	.word	0x00008e20


	//   ....[93]....
        /*0ea4*/ 	.word	0x00008ec0


	//   ....[94]....
        /*0ea8*/ 	.word	0x00008ef0


	//   ....[95]....
        /*0eac*/ 	.word	0x00008f70


	//   ....[96]....
        /*0eb0*/ 	.word	0x00008fc0


	//   ....[97]....
        /*0eb4*/ 	.word	0x00008ff0


	//   ....[98]....
        /*0eb8*/ 	.word	0x000090a0


	//   ....[99]....
        /*0ebc*/ 	.word	0x000090e0


	//   ....[100]....
        /*0ec0*/ 	.word	0x00009170


	//   ....[101]....
        /*0ec4*/ 	.word	0x00009190


	//   ....[102]....
        /*0ec8*/ 	.word	0x000091b0


	//   ....[103]....
        /*0ecc*/ 	.word	0x000091d0


	//   ....[104]....
        /*0ed0*/ 	.word	0x00009320


	//   ....[105]....
        /*0ed4*/ 	.word	0x000093b0


	//   ....[106]....
        /*0ed8*/ 	.word	0x00009450


	//   ....[107]....
        /*0edc*/ 	.word	0x00009660


	//   ....[108]....
        /*0ee0*/ 	.word	0x000096c0


	//   ....[109]....
        /*0ee4*/ 	.word	0x000096f0


	//   ....[110]....
        /*0ee8*/ 	.word	0x00009950


	//   ....[111]....
        /*0eec*/ 	.word	0x000099b0


	//   ....[112]....
        /*0ef0*/ 	.word	0x000099e0


	//   ....[113]....
        /*0ef4*/ 	.word	0x00009a10


	//   ....[114]....
        /*0ef8*/ 	.word	0x00009a30


	//   ....[115]....
        /*0efc*/ 	.word	0x00009a60


	//   ....[116]....
        /*0f00*/ 	.word	0x00009a70


	//   ....[117]....
        /*0f04*/ 	.word	0x00009c80


	//   ....[118]....
        /*0f08*/ 	.word	0x00009cd0


	//   ....[119]....
        /*0f0c*/ 	.word	0x00009f10


	//   ....[120]....
        /*0f10*/ 	.word	0x00009f20


	//   ....[121]....
        /*0f14*/ 	.word	0x00009f30


	//   ....[122]....
        /*0f18*/ 	.word	0x00009f40


	//   ....[123]....
        /*0f1c*/ 	.word	0x00009f60


	//   ....[124]....
        /*0f20*/ 	.word	0x00009f70


	//   ....[125]....
        /*0f24*/ 	.word	0x00009f80


	//   ....[126]....
        /*0f28*/ 	.word	0x0000a2e0


	//   ....[127]....
        /*0f2c*/ 	.word	0x0000a2f0


	//   ....[128]....
        /*0f30*/ 	.word	0x0000a300


	//   ....[129]....
        /*0f34*/ 	.word	0x0000a310


	//   ....[130]....
        /*0f38*/ 	.word	0x0000a320


	//   ....[131]....
        /*0f3c*/ 	.word	0x0000a330


	//   ....[132]....
        /*0f40*/ 	.word	0x0000a340


	//   ....[133]....
        /*0f44*/ 	.word	0x0000a350


	//   ....[134]....
        /*0f48*/ 	.word	0x0000dc10


	//   ....[135]....
        /*0f4c*/ 	.word	0x0000e380


	//   ....[136]....
        /*0f50*/ 	.word	0x0000e3c0


	//   ....[137]....
        /*0f54*/ 	.word	0x0000e400


	//   ....[138]....
        /*0f58*/ 	.word	0x0000e450


	//   ....[139]....
        /*0f5c*/ 	.word	0x0000e460


	//   ....[140]....
        /*0f60*/ 	.word	0x0000e4e0


	//   ....[141]....
        /*0f64*/ 	.word	0x0000e510


	//   ....[142]....
        /*0f68*/ 	.word	0x0000e520


	//   ....[143]....
        /*0f6c*/ 	.word	0x0000e530


	//   ....[144]....
        /*0f70*/ 	.word	0x0000e580


	//   ....[145]....
        /*0f74*/ 	.word	0x0000e590


	//   ....[146]....
        /*0f78*/ 	.word	0x0000e5d0


	//   ....[147]....
        /*0f7c*/ 	.word	0x0000e680


	//   ....[148]....
        /*0f80*/ 	.word	0x0000e710


	//   ....[149]....
        /*0f84*/ 	.word	0x0000e720


	//   ....[150]....
        /*0f88*/ 	.word	0x0000e790


	//   ....[151]....
        /*0f8c*/ 	.word	0x0000e830


	//   ....[152]....
        /*0f90*/ 	.word	0x0000e890


	//   ....[153]....
        /*0f94*/ 	.word	0x0000e8d0


	//   ....[154]....
        /*0f98*/ 	.word	0x0000e920


	//   ....[155]....
        /*0f9c*/ 	.word	0x0000e930


	//   ....[156]....
        /*0fa0*/ 	.word	0x0000e960


	//   ....[157]....
        /*0fa4*/ 	.word	0x0000e9a0


	//   ....[158]....
        /*0fa8*/ 	.word	0x0000e9c0


	//   ....[159]....
        /*0fac*/ 	.word	0x0000e9f0


	//   ....[160]....
        /*0fb0*/ 	.word	0x0000ea90


	//   ....[161]....
        /*0fb4*/ 	.word	0x0000ead0


	//   ....[162]....
        /*0fb8*/ 	.word	0x0000eb00


	//   ....[163]....
        /*0fbc*/ 	.word	0x0000eb10


	//   ....[164]....
        /*0fc0*/ 	.word	0x0000eb20


	//   ....[165]....
        /*0fc4*/ 	.word	0x0000eb50


	//   ....[166]....
        /*0fc8*/ 	.word	0x0000eba0


	//   ....[167]....
        /*0fcc*/ 	.word	0x0000ebe0


	//   ....[168]....
        /*0fd0*/ 	.word	0x0000ec70


	//   ....[169]....
        /*0fd4*/ 	.word	0x0000ec80


	//   ....[170]....
        /*0fd8*/ 	.word	0x0000ece0


	//   ....[171]....
        /*0fdc*/ 	.word	0x0000ed60


	//   ....[172]....
        /*0fe0*/ 	.word	0x0000eda0


	//   ....[173]....
        /*0fe4*/ 	.word	0x0000edc0


	//   ....[174]....
        /*0fe8*/ 	.word	0x0000edf0


	//   ....[175]....
        /*0fec*/ 	.word	0x0000ef40


	//   ....[176]....
        /*0ff0*/ 	.word	0x0000efb0


	//   ....[177]....
        /*0ff4*/ 	.word	0x0000efd0


	//   ....[178]....
        /*0ff8*/ 	.word	0x0000f000


	//   ....[179]....
        /*0ffc*/ 	.word	0x0000f100


	//   ....[180]....
        /*1000*/ 	.word	0x0000f190


	//   ....[181]....
        /*1004*/ 	.word	0x0000f220


	//   ....[182]....
        /*1008*/ 	.word	0x0000f250


	//   ....[183]....
        /*100c*/ 	.word	0x0000f430


	//   ....[184]....
        /*1010*/ 	.word	0x0000f470


	//   ....[185]....
        /*1014*/ 	.word	0x0000f4b0


	//   ....[186]....
        /*1018*/ 	.word	0x0000f4d0


	//   ....[187]....
        /*101c*/ 	.word	0x0000f500


	//   ....[188]....
        /*1020*/ 	.word	0x0000f520


	//   ....[189]....
        /*1024*/ 	.word	0x0000f540


	//   ....[190]....
        /*1028*/ 	.word	0x0000fb00


	//   ....[191]....
        /*102c*/ 	.word	0x0000fb10


	//   ....[192]....
        /*1030*/ 	.word	0x0000fb30


	//   ....[193]....
        /*1034*/ 	.word	0x0000fb40


	//   ....[194]....
        /*1038*/ 	.word	0x0000fb50


	//   ....[195]....
        /*103c*/ 	.word	0x0000fb60


	//   ....[196]....
        /*1040*/ 	.word	0x0000fb70


	//   ....[197]....
        /*1044*/ 	.word	0x0000fb90


	//   ....[198]....
        /*1048*/ 	.word	0x00013760


	//   ....[199]....
        /*104c*/ 	.word	0x00016eb0


	//----- nvinfo : EIATTR_REG_RECONFIG
	.align		4
.L_572:
        /*1050*/ 	.byte	0x01, 0x54
	.zero		2


	//----- nvinfo : EIATTR_SYSCALL_OFFSETS
	.align		4
        /*1054*/ 	.byte	0x04, 0x46
        /*1056*/ 	.short	(.L_574 - .L_573)


	//   ....[0]....
.L_573:
        /*1058*/ 	.word	0x00001070


	//   ....[1]....
        /*105c*/ 	.word	0x00001160


	//   ....[2]....
        /*1060*/ 	.word	0x000012c0


	//   ....[3]....
        /*1064*/ 	.word	0x000013b0


	//----- nvinfo : EIATTR_MBARRIER_INSTR_OFFSETS
	.align		4
.L_574:
        /*1068*/ 	.byte	0x04, 0x39
        /*106a*/ 	.short	(.L_576 - .L_575)


	//   ....[0]....
.L_575:
        /*106c*/ 	.word	0x00000290
        /*1070*/ 	.word	0x000000ff
        /*1074*/ 	.word	0x00030c00
        /*1078*/ 	.short	0x0100
        /*107a*/ 	.byte	0x06
	.zero		1


	//   ....[1]....
        /*107c*/ 	.word	0x00000390
        /*1080*/ 	.word	0x000000ff
        /*1084*/ 	.word	0x00030c10
        /*1088*/ 	.short	0x0100
        /*108a*/ 	.byte	0x08
	.zero		1


	//   ....[2]....
        /*108c*/ 	.word	0x000003a0
        /*1090*/ 	.word	0x000000ff
        /*1094*/ 	.word	0x00030c20
        /*1098*/ 	.short	0x0100
        /*109a*/ 	.byte	0x08
	.zero		1


	//   ....[3]....
        /*109c*/ 	.word	0x000003b0
        /*10a0*/ 	.word	0x000000ff
        /*10a4*/ 	.word	0x00030c18
        /*10a8*/ 	.short	0x0100
        /*10aa*/ 	.byte	0x08
	.zero		1


	//   ....[4]....
        /*10ac*/ 	.word	0x000003c0
        /*10b0*/ 	.word	0x000000ff
        /*10b4*/ 	.word	0x00030c28
        /*10b8*/ 	.short	0x0100
        /*10ba*/ 	.byte	0x08
	.zero		1


	//   ....[5]....
        /*10bc*/ 	.word	0x000004f0
        /*10c0*/ 	.word	0x000000ff
        /*10c4*/ 	.word	0x00030c30
        /*10c8*/ 	.short	0x0100
        /*10ca*/ 	.byte	0x08
	.zero		1


	//   ....[6]....
        /*10cc*/ 	.word	0x00000500
        /*10d0*/ 	.word	0x000000ff
        /*10d4*/ 	.word	0x00030c40
        /*10d8*/ 	.short	0x0100
        /*10da*/ 	.byte	0x08
	.zero		1


	//   ....[7]....
        /*10dc*/ 	.word	0x00000510
        /*10e0*/ 	.word	0x000000ff
        /*10e4*/ 	.word	0x00030c38
        /*10e8*/ 	.short	0x0100
        /*10ea*/ 	.byte	0x08
	.zero		1


	//   ....[8]....
        /*10ec*/ 	.word	0x00000520
        /*10f0*/ 	.word	0x000000ff
        /*10f4*/ 	.word	0x00030c48
        /*10f8*/ 	.short	0x0100
        /*10fa*/ 	.byte	0x08
	.zero		1


	//   ....[9]....
        /*10fc*/ 	.word	0x00001450
        /*1100*/ 	.word	0x00000010
        /*1104*/ 	.word	0x00030c00
        /*1108*/ 	.short	0x010a
        /*110a*/ 	.byte	0x3f
	.zero		1


	//   ....[10]....
        /*110c*/ 	.word	0x00001580
        /*1110*/ 	.word	0x00000010
        /*1114*/ 	.word	0x00030c00
        /*1118*/ 	.short	0x010a
        /*111a*/ 	.byte	0x3f
	.zero		1


	//   ....[11]....
        /*111c*/ 	.word	0x00001e40
        /*1120*/ 	.word	0x00000006
        /*1124*/ 	.word	0x00030c10
        /*1128*/ 	.short	0x010a
        /*112a*/ 	.byte	0x3f
	.zero		1


	//   ....[12]....
        /*112c*/ 	.word	0x00001eb0
        /*1130*/ 	.word	0x00000006
        /*1134*/ 	.word	0x00030c10
        /*1138*/ 	.short	0x010a
        /*113a*/ 	.byte	0x3f
	.zero		1


	//   ....[13]....
        /*113c*/ 	.word	0x000022e0
        /*1140*/ 	.word	0x00000006
        /*1144*/ 	.word	0x00030c30
        /*1148*/ 	.short	0x010a
        /*114a*/ 	.byte	0x3f
	.zero		1


	//   ....[14]....
        /*114c*/ 	.word	0x00002320
        /*1150*/ 	.word	0x00000006
        /*1154*/ 	.word	0x00030c30
        /*1158*/ 	.short	0x010a
        /*115a*/ 	.byte	0x3f
	.zero		1


	//   ....[15]....
        /*115c*/ 	.word	0x000069d0
        /*1160*/ 	.word	0x00000005
        /*1164*/ 	.word	0x00000000
        /*1168*/ 	.short	0x0101
        /*116a*/ 	.byte	0x3f
	.zero		1


	//   ....[16]....
        /*116c*/ 	.word	0x00006e20
        /*1170*/ 	.word	0x00000006
        /*1174*/ 	.word	0x00000000
        /*1178*/ 	.short	0x0101
        /*117a*/ 	.byte	0x3f
	.zero		1


	//   ....[17]....
        /*117c*/ 	.word	0x00007750
        /*1180*/ 	.word	0x00000006
        /*1184*/ 	.word	0x00030c10
        /*1188*/ 	.short	0x010a
        /*118a*/ 	.byte	0x3f
	.zero		1


	//   ....[18]....
        /*118c*/ 	.word	0x000077d0
        /*1190*/ 	.word	0x00000006
        /*1194*/ 	.word	0x00030c10
        /*1198*/ 	.short	0x010a
        /*119a*/ 	.byte	0x3f
	.zero		1


	//   ....[19]....
        /*119c*/ 	.word	0x00007be0
        /*11a0*/ 	.word	0x00000006
        /*11a4*/ 	.word	0x00030c30
        /*11a8*/ 	.short	0x010a
        /*11aa*/ 	.byte	0x3f
	.zero		1


	//   ....[20]....
        /*11ac*/ 	.word	0x00007c20
        /*11b0*/ 	.word	0x00000006
        /*11b4*/ 	.word	0x00030c30
        /*11b8*/ 	.short	0x010a
        /*11ba*/ 	.byte	0x3f
	.zero		1


	//   ....[21]....
        /*11bc*/ 	.word	0x0000b840
        /*11c0*/ 	.word	0x00000005
        /*11c4*/ 	.word	0x00000000
        /*11c8*/ 	.short	0x0101
        /*11ca*/ 	.byte	0x3f
	.zero		1


	//   ....[22]....
        /*11cc*/ 	.word	0x0000bcb0
        /*11d0*/ 	.word	0x00000006
        /*11d4*/ 	.word	0x00000000
        /*11d8*/ 	.short	0x0101
        /*11da*/ 	.byte	0x3f
	.zero		1


	//   ....[23]....
        /*11dc*/ 	.word	0x0000c550
        /*11e0*/ 	.word	0x00000006
        /*11e4*/ 	.word	0x00030c10
        /*11e8*/ 	.short	0x010a
        /*11ea*/ 	.byte	0x3f
	.zero		1


	//   ....[24]....
        /*11ec*/ 	.word	0x0000c5d0
        /*11f0*/ 	.word	0x00000006
        /*11f4*/ 	.word	0x00030c10
        /*11f8*/ 	.short	0x010a
        /*11fa*/ 	.byte	0x3f
	.zero		1


	//   ....[25]....
        /*11fc*/ 	.word	0x0000c9e0
        /*1200*/ 	.word	0x00000006
        /*1204*/ 	.word	0x00030c30
        /*1208*/ 	.short	0x010a
        /*120a*/ 	.byte	0x3f
	.zero		1


	//   ....[26]....
        /*120c*/ 	.word	0x0000ca20
        /*1210*/ 	.word	0x00000006
        /*1214*/ 	.word	0x00030c30
        /*1218*/ 	.short	0x010a
        /*121a*/ 	.byte	0x3f
	.zero		1


	//   ....[27]....
        /*121c*/ 	.word	0x000110f0
        /*1220*/ 	.word	0x00000005
        /*1224*/ 	.word	0x00000000
        /*1228*/ 	.short	0x0101
        /*122a*/ 	.byte	0x3f
	.zero		1


	//   ....[28]....
        /*122c*/ 	.word	0x00011570
        /*1230*/ 	.word	0x00000006
        /*1234*/ 	.word	0x00000000
        /*1238*/ 	.short	0x0101
        /*123a*/ 	.byte	0x3f
	.zero		1


	//   ....[29]....
        /*123c*/ 	.word	0x000154e0
        /*1240*/ 	.word	0x0000000f
        /*1244*/ 	.word	0x00030c20
        /*1248*/ 	.short	0x010a
        /*124a*/ 	.byte	0x3f
	.zero		1


	//   ....[30]....
        /*124c*/ 	.word	0x00015ad0
        /*1250*/ 	.word	0x0000000f
        /*1254*/ 	.word	0x00030c40
        /*1258*/ 	.short	0x010a
        /*125a*/ 	.byte	0x3f
	.zero		1


	//   ....[31]....
        /*125c*/ 	.word	0x00015d30
        /*1260*/ 	.word	0x0000000f
        /*1264*/ 	.word	0x00030c28
        /*1268*/ 	.short	0x010a
        /*126a*/ 	.byte	0x3f
	.zero		1


	//   ....[32]....
        /*126c*/ 	.word	0x00015f90
        /*1270*/ 	.word	0x0000000f
        /*1274*/ 	.word	0x00030c48
        /*1278*/ 	.short	0x010a
        /*127a*/ 	.byte	0x3f
	.zero		1


	//   ....[33]....
        /*127c*/ 	.word	0x00016190
        /*1280*/ 	.word	0x0000000f
        /*1284*/ 	.word	0x00030c20
        /*1288*/ 	.short	0x010a
        /*128a*/ 	.byte	0x3f
	.zero		1


	//   ....[34]....
        /*128c*/ 	.word	0x00016460
        /*1290*/ 	.word	0x0000000f
        /*1294*/ 	.word	0x00030c40
        /*1298*/ 	.short	0x010a
        /*129a*/ 	.byte	0x3f
	.zero		1


	//   ....[35]....
        /*129c*/ 	.word	0x00016690
        /*12a0*/ 	.word	0x0000000f
        /*12a4*/ 	.word	0x00030c28
        /*12a8*/ 	.short	0x010a
        /*12aa*/ 	.byte	0x3f
	.zero		1


	//   ....[36]....
        /*12ac*/ 	.word	0x00016930
        /*12b0*/ 	.word	0x00000003
        /*12b4*/ 	.word	0x00030c40
        /*12b8*/ 	.short	0x010a
        /*12ba*/ 	.byte	0x3f
	.zero		1


	//   ....[37]....
        /*12bc*/ 	.word	0x00016d10
        /*12c0*/ 	.word	0x00000007
        /*12c4*/ 	.word	0x00000000
        /*12c8*/ 	.short	0x010a
        /*12ca*/ 	.byte	0x3f
	.zero		1


	//   ....[38]....
        /*12cc*/ 	.word	0x00016d70
        /*12d0*/ 	.word	0x00000003
        /*12d4*/ 	.word	0x00000000
        /*12d8*/ 	.short	0x010a
        /*12da*/ 	.byte	0x3f
	.zero		1


	//   ....[39]....
        /*12dc*/ 	.word	0x00016dd0
        /*12e0*/ 	.word	0x00000005
        /*12e4*/ 	.word	0x00000000
        /*12e8*/ 	.short	0x010a
        /*12ea*/ 	.byte	0x3f
	.zero		1


	//   ....[40]....
        /*12ec*/ 	.word	0x00016e00
        /*12f0*/ 	.word	0x00000003
        /*12f4*/ 	.word	0x00000000
        /*12f8*/ 	.short	0x010a
        /*12fa*/ 	.byte	0x3f
	.zero		1


	//   ....[41]....
        /*12fc*/ 	.word	0x00016ee0
        /*1300*/ 	.word	0x00000010
        /*1304*/ 	.word	0x00030c00
        /*1308*/ 	.short	0x010a
        /*130a*/ 	.byte	0x3f
	.zero		1


	//   ....[42]....
        /*130c*/ 	.word	0x00016f30
        /*1310*/ 	.word	0x00000006
        /*1314*/ 	.word	0x00030c10
        /*1318*/ 	.short	0x010a
        /*131a*/ 	.byte	0x3f
	.zero		1


	//   ....[43]....
        /*131c*/ 	.word	0x00016f80
        /*1320*/ 	.word	0x00000006
        /*1324*/ 	.word	0x00030c30
        /*1328*/ 	.short	0x010a
        /*132a*/ 	.byte	0x3f
	.zero		1


	//   ....[44]....
        /*132c*/ 	.word	0x00016fd0
        /*1330*/ 	.word	0x00000006
        /*1334*/ 	.word	0x00030c10
        /*1338*/ 	.short	0x010a
        /*133a*/ 	.byte	0x3f
	.zero		1


	//   ....[45]....
        /*133c*/ 	.word	0x00017020
        /*1340*/ 	.word	0x00000006
        /*1344*/ 	.word	0x00030c30
        /*1348*/ 	.short	0x010a
        /*134a*/ 	.byte	0x3f
	.zero		1


	//   ....[46]....
        /*134c*/ 	.word	0x00017070
        /*1350*/ 	.word	0x00000006
        /*1354*/ 	.word	0x00030c10
        /*1358*/ 	.short	0x010a
        /*135a*/ 	.byte	0x3f
	.zero		1


	//   ....[47]....
        /*135c*/ 	.word	0x000170c0
        /*1360*/ 	.word	0x00000006
        /*1364*/ 	.word	0x00030c30
        /*1368*/ 	.short	0x010a
        /*136a*/ 	.byte	0x3f
	.zero		1


	//   ....[48]....
        /*136c*/ 	.word	0x00017110
        /*1370*/ 	.word	0x0000000f
        /*1374*/ 	.word	0x00030c20
        /*1378*/ 	.short	0x010a
        /*137a*/ 	.byte	0x3f
	.zero		1


	//   ....[49]....
        /*137c*/ 	.word	0x00017160
        /*1380*/ 	.word	0x0000000f
        /*1384*/ 	.word	0x00030c40
        /*1388*/ 	.short	0x010a
        /*138a*/ 	.byte	0x3f
	.zero		1


	//   ....[50]....
        /*138c*/ 	.word	0x000171b0
        /*1390*/ 	.word	0x0000000f
        /*1394*/ 	.word	0x00030c28
        /*1398*/ 	.short	0x010a
        /*139a*/ 	.byte	0x3f
	.zero		1


	//   ....[51]....
        /*139c*/ 	.word	0x00017200
        /*13a0*/ 	.word	0x0000000f
        /*13a4*/ 	.word	0x00030c48
        /*13a8*/ 	.short	0x010a
        /*13aa*/ 	.byte	0x3f
	.zero		1


	//   ....[52]....
        /*13ac*/ 	.word	0x00017260
        /*13b0*/ 	.word	0x0000000f
        /*13b4*/ 	.word	0x00030c20
        /*13b8*/ 	.short	0x010a
        /*13ba*/ 	.byte	0x3f
	.zero		1


	//   ....[53]....
        /*13bc*/ 	.word	0x000172b0
        /*13c0*/ 	.word	0x0000000f
        /*13c4*/ 	.word	0x00030c40
        /*13c8*/ 	.short	0x010a
        /*13ca*/ 	.byte	0x3f
	.zero		1


	//   ....[54]....
        /*13cc*/ 	.word	0x00017300
        /*13d0*/ 	.word	0x0000000f
        /*13d4*/ 	.word	0x00030c28
        /*13d8*/ 	.short	0x010a
        /*13da*/ 	.byte	0x3f
	.zero		1


	//   ....[55]....
        /*13dc*/ 	.word	0x00017350
        /*13e0*/ 	.word	0x00000003
        /*13e4*/ 	.word	0x00030c40
        /*13e8*/ 	.short	0x010a
        /*13ea*/ 	.byte	0x3f
	.zero		1


	//   ....[56]....
        /*13ec*/ 	.word	0x00017420
        /*13f0*/ 	.word	0x00000007
        /*13f4*/ 	.word	0x00000000
        /*13f8*/ 	.short	0x010a
        /*13fa*/ 	.byte	0x3f
	.zero		1


	//   ....[57]....
        /*13fc*/ 	.word	0x00017470
        /*1400*/ 	.word	0x00000003
        /*1404*/ 	.word	0x00000000
        /*1408*/ 	.short	0x010a
        /*140a*/ 	.byte	0x3f
	.zero		1


	//   ....[58]....
        /*140c*/ 	.word	0x000174c0
        /*1410*/ 	.word	0x00000005
        /*1414*/ 	.word	0x00000000
        /*1418*/ 	.short	0x010a
        /*141a*/ 	.byte	0x3f
	.zero		1


	//----- nvinfo : EIATTR_NUM_MBARRIERS
	.align		4
.L_576:
        /*141c*/ 	.byte	0x03, 0x38
        /*141e*/ 	.short	0x0009


	//----- nvinfo : EIATTR_EXIT_INSTR_OFFSETS
	.align		4
        /*1420*/ 	.byte	0x04, 0x1c
        /*1422*/ 	.short	(.L_578 - .L_577)


	//   ....[0]....
.L_577:
        /*1424*/ 	.word	0x00016e50


	//----- nvinfo : EIATTR_MAX_THREADS
	.align		4
.L_578:
        /*1428*/ 	.byte	0x04, 0x05
        /*142a*/ 	.short	(.L_580 - .L_579)
.L_579:
        /*142c*/ 	.word	0x00000180
        /*1430*/ 	.word	0x00000001
        /*1434*/ 	.word	0x00000001


	//----- nvinfo : EIATTR_CRS_STACK_SIZE
	.align		4
.L_580:
        /*1438*/ 	.byte	0x04, 0x1e
        /*143a*/ 	.short	(.L_582 - .L_581)
.L_581:
        /*143c*/ 	.word	0x00000000


	//----- nvinfo : EIATTR_CBANK_PARAM_SIZE
	.align		4
.L_582:
        /*1440*/ 	.byte	0x03, 0x19
        /*1442*/ 	.short	0x06f0


	//----- nvinfo : EIATTR_PARAM_CBANK
	.align		4
        /*1444*/ 	.byte	0x04, 0x0a
        /*1446*/ 	.short	(.L_584 - .L_583)
	.align		4
.L_583:
        /*1448*/ 	.word	index@(.nv.constant0._ZN7cutlass13device_kernelIN5flash11enable_sm90INS1_16FlashAttnBwdSm90INS1_25CollectiveMainloopBwdSm90ILi2ELi2ELi2EN4cute5tupleIJNS5_1CILi1EEES8_S8_EEENS6_IJNS7_ILi128EEESA_NS7_ILi64EEEEEENS_6half_tEfNS_4arch4Sm90ELb0ELb1ELb1ELb1ELb0ELb1ELb0ELb0ELi2ELi1ELi2ELi2ELb0EEENS1_21CollectiveEpilogueBwdISC_SD_SF_Li256ELb1ELb0ELi1EEENS1_19SingleTileSchedulerILb1ELb0ELb0ELi128EEEEEEEEEvNT_6ParamsE)
        /*144c*/ 	.short	0x0210
        /*144e*/ 	.short	0x06f0


	//----- nvinfo : EIATTR_SW_WAR
	.align		4
.L_584:
        /*1450*/ 	.byte	0x04, 0x36
        /*1452*/ 	.short	(.L_586 - .L_585)
.L_585:
        /*1454*/ 	.word	0x00000008
.L_586:


//--------------------- .nv.info._ZN7cutlass13device_kernelIN5flash11enable_sm90INS1_16FlashAttnBwdSm90INS1_25CollectiveMainloopBwdSm90ILi2ELi2ELi2EN4cute5tupleIJNS5_1CILi1EEES8_S8_EEENS6_IJNS7_ILi128EEESA_NS7_ILi64EEEEEENS_6half_tEfNS_4arch4Sm90ELb0ELb1ELb1ELb1ELb1ELb1ELb0ELb0ELi2ELi1ELi2ELi2ELb0EEENS1_21CollectiveEpilogueBwdISC_SD_SF_Li256ELb1ELb0ELi1EEENS1_19SingleTileSchedulerILb1ELb0ELb0ELi128EEEEEEEEEvNT_6ParamsE --------------------------
	.section	.nv.info._ZN7cutlass13device_kernelIN5flash11enable_sm90INS1_16FlashAttnBwdSm90INS1_25CollectiveMainloopBwdSm90ILi2ELi2ELi2EN4cute5tupleIJNS5_1CILi1EEES8_S8_EEENS6_IJNS7_ILi128EEESA_NS7_ILi64EEEEEENS_6half_tEfNS_4arch4Sm90ELb0ELb1ELb1ELb1ELb1ELb1ELb0ELb0ELi2ELi1ELi2ELi2ELb0EEENS1_21CollectiveEpilogueBwdISC_SD_SF_Li256ELb1ELb0ELi1EEENS1_19SingleTileSchedulerILb1ELb0ELb0ELi128EEEEEEEEEvNT_6ParamsE,"",@"SHT_CUDA_INFO"
	.sectionflags	@""
	.align	4


	//----- nvinfo : EIATTR_CUDA_API_VERSION
	.align		4
        /*0000*/ 	.byte	0x04, 0x37
        /*0002*/ 	.short	(.L_588 - .L_587)
.L_587:
        /*0004*/ 	.word	0x00000082


	//----- nvinfo : EIATTR_KPARAM_INFO
	.align		4
.L_588:
        /*0008*/ 	.byte	0x04, 0x17
        /*000a*/ 	.short	(.L_590 - .L_589)
.L_589:
        /*000c*/ 	.word	0x00000000
        /*0010*/ 	.short	0x0000
        /*0012*/ 	.short	0x0070
        /*0014*/ 	.byte	0x00, 0xf0, 0x01, 0x1a


	//----- nvinfo : EIATTR_SPARSE_MMA_MASK
	.align		4
.L_590:
        /*0018*/ 	.byte	0x03, 0x50
        /*001a*/ 	.short	0x0000


	//----- nvinfo : EIATTR_MAXREG_COUNT
	.align		4
        /*001c*/ 	.byte	0x03, 0x1b
        /*001e*/ 	.short	0x00a8


	//----- nvinfo : EIATTR_NUM_BARRIERS
	.align		4
        /*0020*/ 	.byte	0x02, 0x4c
        /*0022*/ 	.byte	0x10
	.zero		1


	//----- nvinfo : EIATTR_EXTERNS
	.align		4
        /*0024*/ 	.byte	0x04, 0x0f
        /*0026*/ 	.short	(.L_592 - .L_591)


	//   ....[0]....
	.align		4
.L_591:
        /*0028*/ 	.word	index@(__assertfail)


	//----- nvinfo : EIATTR_ANNOTATIONS
	.align		4
.L_592:
        /*002c*/ 	.byte	0x04, 0x55
        /*002e*/ 	.short	(.L_594 - .L_593)


	//   ....[0]....
.L_593:
        /* <DEDUP_REMOVED lines=155> */


	//----- nvinfo : EIATTR_MERCURY_ISA_VERSION
	.align		4
.L_594:
        /*09d0*/ 	.byte	0x03, 0x5f
        /*09d2*/ 	.short	0x0101


	//----- nvinfo : EIATTR_INT_WARP_WIDE_INSTR_OFFSETS
	.align		4
        /*09d4*/ 	.byte	0x04, 0x31
        /*09d6*/ 	.short	(.L_596 - .L_595)


	//   ....[0]....
.L_595:
        /*09d8*/ 	.word	0x00000190


	//   ....[1]....
        /*09dc*/ 	.word	0x000001c0


	//   ....[2]....
        /*09e0*/ 	.word	0x000145a0


	//   ....[3]....
        /*09e4*/ 	.word	0x00014bf0


	//   ....[4]....
        /*09e8*/ 	.word	0x000150a0


	//   ....[5]....
        /*09ec*/ 	.word	0x00015360


	//   ....[6]....
        /*09f0*/ 	.word	0x000155c0


	//   ....[7]....
        /*09f4*/ 	.word	0x00015750


	//----- nvinfo : EIATTR_COOP_GROUP_MASK_REGIDS
	.align		4
.L_596:
        /*09f8*/ 	.byte	0x04, 0x29
        /*09fa*/ 	.short	(.L_598 - .L_597)


	//   ....[0]....
.L_597:
        /*09fc*/ 	.word	0xffffffff


	//   ....[1]....
        /*0a00*/ 	.word	0xffffffff


	//   ....[2]....
        /*0a04*/ 	.word	0xffffffff


	//   ....[3]....
        /*0a08*/ 	.word	0xffffffff


	//   ....[4]....
        /*0a0c*/ 	.word	0xffffffff


	//   ....[5]....
        /*0a10*/ 	.word	0xffffffff


	//   ....[6]....
        /*0a14*/ 	.word	0xffffffff


	//   ....[7]....
        /*0a18*/ 	.word	0xffffffff


	//   ....[8]....
        /*0a1c*/ 	.word	0xffffffff


	//   ....[9]....
        /*0a20*/ 	.word	0xffffffff


	//   ....[10]....
        /*0a24*/ 	.word	0xffffffff


	//   ....[11]....
        /*0a28*/ 	.word	0xffffffff


	//   ....[12]....
        /*0a2c*/ 	.word	0xffffffff


	//   ....[13]....
        /*0a30*/ 	.word	0xffffffff


	//   ....[14]....
        /*0a34*/ 	.word	0xffffffff


	//   ....[15]....
        /*0a38*/ 	.word	0xffffffff


	//   ....[16]....
        /*0a3c*/ 	.word	0xffffffff


	//   ....[17]....
        /*0a40*/ 	.word	0xffffffff


	//   ....[18]....
        /*0a44*/ 	.word	0xffffffff


	//   ....[19]....
        /*0a48*/ 	.word	0xffffffff


	//   ....[20]....
        /*0a4c*/ 	.word	0xffffffff


	//   ....[21]....
        /*0a50*/ 	.word	0xffffffff


	//   ....[22]....
        /*0a54*/ 	.word	0xffffffff


	//   ....[23]....
        /*0a58*/ 	.word	0xffffffff


	//   ....[24]....
        /*0a5c*/ 	.word	0xffffffff


	//   ....[25]....
        /*0a60*/ 	.word	0xffffffff


	//   ....[26]....
        /*0a64*/ 	.word	0xffffffff


	//   ....[27]....
        /*0a68*/ 	.word	0xffffffff


	//   ....[28]....
        /*0a6c*/ 	.word	0xffffffff


	//   ....[29]....
        /*0a70*/ 	.word	0xffffffff


	//   ....[30]....
        /*0a74*/ 	.word	0xffffffff


	//   ....[31]....
        /*0a78*/ 	.word	0xffffffff


	//   ....[32]....
        /*0a7c*/ 	.word	0xffffffff


	//   ....[33]....
        /*0a80*/ 	.word	0xffffffff


	//   ....[34]....
        /*0a84*/ 	.word	0xffffffff


	//   ....[35]....
        /*0a88*/ 	.word	0xffffffff


	//   ....[36]....
        /*0a8c*/ 	.word	0xffffffff


	//   ....[37]....
        /*0a90*/ 	.word	0xffffffff


	//   ....[38]....
        /*0a94*/ 	.word	0xffffffff


	//   ....[39]....
        /*0a98*/ 	.word	0xffffffff


	//   ....[40]....
        /*0a9c*/ 	.word	0xffffffff


	//   ....[41]....
        /*0aa0*/ 	.word	0xffffffff


	//   ....[42]....
        /*0aa4*/ 	.word	0xffffffff


	//   ....[43]....
        /*0aa8*/ 	.word	0xffffffff


	//   ....[44]....
        /*0aac*/ 	.word	0xffffffff


	//   ....[45]....
        /*0ab0*/ 	.word	0xffffffff


	//   ....[46]....
        /*0ab4*/ 	.word	0xffffffff


	//   ....[47]....
        /*0ab8*/ 	.word	0xffffffff


	//   ....[48]....
        /*0abc*/ 	.word	0xffffffff


	//   ....[49]....
        /*0ac0*/ 	.word	0xffffffff


	//   ....[50]....
        /*0ac4*/ 	.word	0xffffffff


	//   ....[51]....
        /*0ac8*/ 	.word	0xffffffff


	//   ....[52]....
        /*0acc*/ 	.word	0xffffffff


	//   ....[53]....
        /*0ad0*/ 	.word	0xffffffff


	//   ....[54]....
        /*0ad4*/ 	.word	0xffffffff


	//   ....[55]....
        /*0ad8*/ 	.word	0xffffffff


	//   ....[56]....
        /*0adc*/ 	.word	0xffffffff


	//   ....[57]....
        /*0ae0*/ 	.word	0xffffffff


	//   ....[58]....
        /*0ae4*/ 	.word	0xffffffff


	//   ....[59]....
        /*0ae8*/ 	.word	0xffffffff


	//   ....[60]....
        /*0aec*/ 	.word	0xffffffff


	//   ....[61]....
        /*0af0*/ 	.word	0xffffffff


	//   ....[62]....
        /*0af4*/ 	.word	0xffffffff


	//   ....[63]....
        /*0af8*/ 	.word	0xffffffff


	//   ....[64]....
        /*0afc*/ 	.word	0xffffffff


	//   ....[65]....
        /*0b00*/ 	.word	0xffffffff


	//   ....[66]....
        /*0b04*/ 	.word	0xffffffff


	//   ....[67]....
        /*0b08*/ 	.word	0xffffffff


	//   ....[68]....
        /*0b0c*/ 	.word	0xffffffff


	//   ....[69]....
        /*0b10*/ 	.word	0xffffffff


	//   ....[70]....
        /*0b14*/ 	.word	0xffffffff


	//   ....[71]....
        /*0b18*/ 	.word	0xffffffff


	//   ....[72]....
        /*0b1c*/ 	.word	0xffffffff


	//   ....[73]....
        /*0b20*/ 	.word	0xffffffff


	//   ....[74]....
        /*0b24*/ 	.word	0xffffffff


	//   ....[75]....
        /*0b28*/ 	.word	0xffffffff


	//   ....[76]....
        /*0b2c*/ 	.word	0xffffffff


	//   ....[77]....
        /*0b30*/ 	.word	0xffffffff


	//   ....[78]....
        /*0b34*/ 	.word	0xffffffff


	//   ....[79]....
        /*0b38*/ 	.word	0xffffffff


	//   ....[80]....
        /*0b3c*/ 	.word	0xffffffff


	//   ....[81]....
        /*0b40*/ 	.word	0xffffffff


	//   ....[82]....
        /*0b44*/ 	.word	0xffffffff


	//   ....[83]....
        /*0b48*/ 	.word	0xffffffff


	//   ....[84]....
        /*0b4c*/ 	.word	0xffffffff


	//   ....[85]....
        /*0b50*/ 	.word	0xffffffff


	//   ....[86]....
        /*0b54*/ 	.word	0xffffffff


	//   ....[87]....
        /*0b58*/ 	.word	0xffffffff


	//   ....[88]....
        /*0b5c*/ 	.word	0xffffffff


	//   ....[89]....
        /*0b60*/ 	.word	0xffffffff


	//   ....[90]....
        /*0b64*/ 	.word	0xffffffff


	//   ....[91]....
        /*0b68*/ 	.word	0xffffffff


	//   ....[92]....
        /*0b6c*/ 	.word	0xffffffff


	//   ....[93]....
        /*0b70*/ 	.word	0xffffffff


	//   ....[94]....
        /*0b74*/ 	.word	0xffffffff


	//   ....[95]....
        /*0b78*/ 	.word	0xffffffff


	//   ....[96]....
        /*0b7c*/ 	.word	0xffffffff


	//   ....[97]....
        /*0b80*/ 	.word	0xffffffff


	//   ....[98]....
        /*0b84*/ 	.word	0xffffffff


	//   ....[99]....
        /*0b88*/ 	.word	0xffffffff


	//   ....[100]....
        /*0b8c*/ 	.word	0xffffffff


	//   ....[101]....
        /*0b90*/ 	.word	0xffffffff


	//   ....[102]....
        /*0b94*/ 	.word	0xffffffff


	//   ....[103]....
        /*0b98*/ 	.word	0xffffffff


	//   ....[104]....
        /*0b9c*/ 	.word	0xffffffff


	//   ....[105]....
        /*0ba0*/ 	.word	0xffffffff


	//   ....[106]....
        /*0ba4*/ 	.word	0xffffffff


	//   ....[107]....
        /*0ba8*/ 	.word	0xffffffff


	//   ....[108]....
        /*0bac*/ 	.word	0xffffffff


	//   ....[109]....
        /*0bb0*/ 	.word	0xffffffff


	//   ....[110]....
        /*0bb4*/ 	.word	0xffffffff


	//   ....[111]....
        /*0bb8*/ 	.word	0xffffffff


	//   ....[112]....
        /*0bbc*/ 	.word	0xffffffff


	//   ....[113]....
        /*0bc0*/ 	.word	0xffffffff


	//   ....[114]....
        /*0bc4*/ 	.word	0xffffffff


	//   ....[115]....
        /*0bc8*/ 	.word	0xffffffff


	//   ....[116]....
        /*0bcc*/ 	.word	0xffffffff


	//   ....[117]....
        /*0bd0*/ 	.word	0xffffffff


	//   ....[118]....
        /*0bd4*/ 	.word	0xffffffff


	//   ....[119]....
        /*0bd8*/ 	.word	0xffffffff


	//   ....[120]....
        /*0bdc*/ 	.word	0xffffffff


	//   ....[121]....
        /*0be0*/ 	.word	0xffffffff


	//   ....[122]....
        /*0be4*/ 	.word	0xffffffff


	//   ....[123]....
        /*0be8*/ 	.word	0xffffffff


	//   ....[124]....
        /*0bec*/ 	.word	0xffffffff


	//   ....[125]....
        /*0bf0*/ 	.word	0xffffffff


	//   ....[126]....
        /*0bf4*/ 	.word	0xffffffff


	//   ....[127]....
        /*0bf8*/ 	.word	0xffffffff


	//   ....[128]....
        /*0bfc*/ 	.word	0xffffffff


	//   ....[129]....
        /*0c00*/ 	.word	0xffffffff


	//   ....[130]....
        /*0c04*/ 	.word	0xffffffff


	//   ....[131]....
        /*0c08*/ 	.word	0xffffffff


	//   ....[132]....
        /*0c0c*/ 	.word	0xffffffff


	//   ....[133]....
        /*0c10*/ 	.word	0xffffffff


	//   ....[134]....
        /*0c14*/ 	.word	0xffffffff


	//   ....[135]....
        /*0c18*/ 	.word	0xffffffff


	//   ....[136]....
        /*0c1c*/ 	.word	0xffffffff


	//   ....[137]....
        /*0c20*/ 	.word	0xffffffff


	//   ....[138]....
        /*0c24*/ 	.word	0xffffffff


	//   ....[139]....
        /*0c28*/ 	.word	0xffffffff


	//   ....[140]....
        /*0c2c*/ 	.word	0xffffffff


	//   ....[141]....
        /*0c30*/ 	.word	0xffffffff


	//   ....[142]....
        /*0c34*/ 	.word	0xffffffff


	//   ....[143]....
        /*0c38*/ 	.word	0xffffffff


	//   ....[144]....
        /*0c3c*/ 	.word	0xffffffff


	//   ....[145]....
        /*0c40*/ 	.word	0xffffffff


	//   ....[146]....
        /*0c44*/ 	.word	0xffffffff


	//   ....[147]....
        /*0c48*/ 	.word	0xffffffff


	//   ....[148]....
        /*0c4c*/ 	.word	0xffffffff


	//   ....[149]....
        /*0c50*/ 	.word	0xffffffff


	//   ....[150]....
        /*0c54*/ 	.word	0xffffffff


	//   ....[151]....
        /*0c58*/ 	.word	0xffffffff


	//   ....[152]....
        /*0c5c*/ 	.word	0xffffffff


	//   ....[153]....
        /*0c60*/ 	.word	0xffffffff


	//   ....[154]....
        /*0c64*/ 	.word	0xffffffff


	//   ....[155]....
        /*0c68*/ 	.word	0xffffffff


	//   ....[156]....
        /*0c6c*/ 	.word	0xffffffff


	//   ....[157]....
        /*0c70*/ 	.word	0xffffffff


	//   ....[158]....
        /*0c74*/ 	.word	0xffffffff


	//   ....[159]....
        /*0c78*/ 	.word	0xffffffff


	//   ....[160]....
        /*0c7c*/ 	.word	0xffffffff


	//   ....[161]....
        /*0c80*/ 	.word	0xffffffff


	//   ....[162]....
        /*0c84*/ 	.word	0xffffffff


	//   ....[163]....
        /*0c88*/ 	.word	0xffffffff


	//   ....[164]....
        /*0c8c*/ 	.word	0xffffffff


	//   ....[165]....
        /*0c90*/ 	.word	0xffffffff


	//   ....[166]....
        /*0c94*/ 	.word	0xffffffff


	//   ....[167]....
        /*0c98*/ 	.word	0xffffffff


	//   ....[168]....
        /*0c9c*/ 	.word	0xffffffff


	//   ....[169]....
        /*0ca0*/ 	.word	0xffffffff


	//   ....[170]....
        /*0ca4*/ 	.word	0xffffffff


	//   ....[171]....
        /*0ca8*/ 	.word	0xffffffff


	//   ....[172]....
        /*0cac*/ 	.word	0xffffffff


	//   ....[173]....
        /*0cb0*/ 	.word	0xffffffff


	//   ....[174]....
        /*0cb4*/ 	.word	0xffffffff


	//   ....[175]....
        /*0cb8*/ 	.word	0xffffffff


	//   ....[176]....
        /*0cbc*/ 	.word	0xffffffff


	//   ....[177]....
        /*0cc0*/ 	.word	0xffffffff


	//   ....[178]....
        /*0cc4*/ 	.word	0xffffffff


	//   ....[179]....
        /*0cc8*/ 	.word	0xffffffff


	//   ....[180]....
        /*0ccc*/ 	.word	0xffffffff


	//   ....[181]....
        /*0cd0*/ 	.word	0xffffffff


	//   ....[182]....
        /*0cd4*/ 	.word	0xffffffff


	//   ....[183]....
        /*0cd8*/ 	.word	0xffffffff


	//   ....[184]....
        /*0cdc*/ 	.word	0xffffffff


	//   ....[185]....
        /*0ce0*/ 	.word	0xffffffff


	//   ....[186]....
        /*0ce4*/ 	.word	0xffffffff


	//   ....[187]....
        /*0ce8*/ 	.word	0xffffffff


	//   ....[188]....
        /*0cec*/ 	.word	0xffffffff


	//   ....[189]....
        /*0cf0*/ 	.word	0xffffffff


	//   ....[190]....
        /*0cf4*/ 	.word	0xffffffff


	//   ....[191]....
        /*0cf8*/ 	.word	0xffffffff


	//   ....[192]....
        /*0cfc*/ 	.word	0xffffffff


	//   ....[193]....
        /*0d00*/ 	.word	0xffffffff


	//   ....[194]....
        /*0d04*/ 	.word	0xffffffff


	//   ....[195]....
        /*0d08*/ 	.word	0xffffffff


	//   ....[196]....
        /*0d0c*/ 	.word	0xffffffff


	//   ....[197]....
        /*0d10*/ 	.word	0xffffffff


	//   ....[198]....
        /*0d14*/ 	.word	0xffffffff


	//   ....[199]....
        /*0d18*/ 	.word	0xffffffff


	//   ....[200]....
        /*0d1c*/ 	.word	0xffffffff


	//   ....[201]....
        /*0d20*/ 	.word	0xffffffff


	//   ....[202]....
        /*0d24*/ 	.word	0xffffffff


	//   ....[203]....
        /*0d28*/ 	.word	0xffffffff


	//   ....[204]....
        /*0d2c*/ 	.word	0xffffffff


	//   ....[205]....
        /*0d30*/ 	.word	0xffffffff


	//   ....[206]....
        /*0d34*/ 	.word	0xffffffff


	//   ....[207]....
        /*0d38*/ 	.word	0xffffffff


	//   ....[208]....
        /*0d3c*/ 	.word	0x0500000f


	//   ....[209]....
        /*0d40*/ 	.word	0x0500000f


	//   ....[210]....
        /*0d44*/ 	.word	0x0500000f


	//   ....[211]....
        /*0d48*/ 	.word	0x0500000f


	//----- nvinfo : EIATTR_COOP_GROUP_INSTR_OFFSETS
	.align		4
.L_598:
        /*0d4c*/ 	.byte	0x04, 0x28
        /*0d4e*/ 	.short	(.L_600 - .L_599)


	//   ....[0]....
.L_599:
        /*0d50*/ 	.word	0x00000070


	//   ....[1]....
        /*0d54*/ 	.word	0x000001a0


	//   ....[2]....
        /*0d58*/ 	.word	0x000001f0


	//   ....[3]....
        /*0d5c*/ 	.word	0x000003e0


	//   ....[4]....
        /*0d60*/ 	.word	0x00000620


	//   ....[5]....
        /*0d64*/ 	.word	0x00001410


	//   ....[6]....
        /*0d68*/ 	.word	0x000034f0


	//   ....[7]....
        /*0d6c*/ 	.word	0x00003a40


	//   ....[8]....
        /*0d70*/ 	.word	0x00003b90


	//   ....[9]....
        /*0d74*/ 	.word	0x00003db0


	//   ....[10]....
        /*0d78*/ 	.word	0x00003de0


	//   ....[11]....
        /*0d7c*/ 	.word	0x00003e10


	//   ....[12]....
        /*0d80*/ 	.word	0x00003e50


	//   ....[13]....
        /*0d84*/ 	.word	0x00003f30


	//   ....[14]....
        /*0d88*/ 	.word	0x00003f70


	//   ....[15]....
        /*0d8c*/ 	.word	0x00003fa0


	//   ....[16]....
        /*0d90*/ 	.word	0x00003fb0


	//   ....[17]....
        /*0d94*/ 	.word	0x00003fd0


	//   ....[18]....
        /*0d98*/ 	.word	0x00003fe0


	//   ....[19]....
        /*0d9c*/ 	.word	0x00004050


	//   ....[20]....
        /*0da0*/ 	.word	0x00004090


	//   ....[21]....
        /*0da4*/ 	.word	0x000040d0


	//   ....[22]....
        /*0da8*/ 	.word	0x00004110


	//   ....[23]....
        /*0dac*/ 	.word	0x00004160


	//   ....[24]....
        /*0db0*/ 	.word	0x00004260


	//   ....[25]....
        /*0db4*/ 	.word	0x000042c0


	//   ....[26]....
        /*0db8*/ 	.word	0x000042f0


	//   ....[27]....
        /*0dbc*/ 	.word	0x00004350


	//   ....[28]....
        /*0dc0*/ 	.word	0x00004390


	//   ....[29]....
        /*0dc4*/ 	.word	0x000043b0


	//   ....[30]....
        /*0dc8*/ 	.word	0x000043e0


	//   ....[31]....
        /*0dcc*/ 	.word	0x00004410


	//   ....[32]....
        /*0dd0*/ 	.word	0x00004430


	//   ....[33]....
        /*0dd4*/ 	.word	0x00004540


	//   ....[34]....
        /*0dd8*/ 	.word	0x00004580


	//   ....[35]....
        /*0ddc*/ 	.word	0x000045c0


	//   ....[36]....
        /*0de0*/ 	.word	0x000045f0


	//   ....[37]....
        /*0de4*/ 	.word	0x00004610


	//   ....[38]....
        /*0de8*/ 	.word	0x00004690


	//   ....[39]....
        /*0dec*/ 	.word	0x000046d0


	//   ....[40]....
        /*0df0*/ 	.word	0x00004700


	//   ....[41]....
        /*0df4*/ 	.word	0x00004740


	//   ....[42]....
        /*0df8*/ 	.word	0x00004760


	//   ....[43]....
        /*0dfc*/ 	.word	0x00004780


	//   ....[44]....
        /*0e00*/ 	.word	0x00004790


	//   ....[45]....
        /*0e04*/ 	.word	0x000047e0


	//   ....[46]....
        /*0e08*/ 	.word	0x00004840


	//   ....[47]....
        /*0e0c*/ 	.word	0x00004880


	//   ....[48]....
        /*0e10*/ 	.word	0x00004960


	//   ....[49]....
        /*0e14*/ 	.word	0x00004a30


	//   ....[50]....
        /*0e18*/ 	.word	0x00004a40


	//   ....[51]....
        /*0e1c*/ 	.word	0x00004b10


	//   ....[52]....
        /*0e20*/ 	.word	0x00004b40


	//   ....[53]....
        /*0e24*/ 	.word	0x00004b80


	//   ....[54]....
        /*0e28*/ 	.word	0x00004c70


	//   ....[55]....
        /*0e2c*/ 	.word	0x00004e50


	//   ....[56]....
        /*0e30*/ 	.word	0x00004e90


	//   ....[57]....
        /*0e34*/ 	.word	0x00004f00


	//   ....[58]....
        /*0e38*/ 	.word	0x00004f40


	//   ....[59]....
        /*0e3c*/ 	.word	0x00004f80


	//   ....[60]....
        /*0e40*/ 	.word	0x00005000


	//   ....[61]....
        /*0e44*/ 	.word	0x00005040


	//   ....[62]....
        /*0e48*/ 	.word	0x00005160


	//   ....[63]....
        /*0e4c*/ 	.word	0x000052c0


	//   ....[64]....
        /*0e50*/ 	.word	0x000052f0


	//   ....[65]....
        /*0e54*/ 	.word	0x00005310


	//   ....[66]....
        /*0e58*/ 	.word	0x00005350


	//   ....[67]....
        /*0e5c*/ 	.word	0x00005370


	//   ....[68]....
        /*0e60*/ 	.word	0x00005380


	//   ....[69]....
        /*0e64*/ 	.word	0x00005400


	//   ....[70]....
        /*0e68*/ 	.word	0x00008620


	//   ....[71]....
        /*0e6c*/ 	.word	0x00008630


	//   ....[72]....
        /*0e70*/ 	.word	0x00008640


	//   ....[73]....
        /*0e74*/ 	.word	0x00008690


	//   ....[74]....
        /*0e78*/ 	.word	0x000086a0


	//   ....[75]....
        /*0e7c*/ 	.word	0x00008730


	//   ....[76]....
        /*0e80*/ 	.word	0x00008780


	//   ....[77]....
        /*0e84*/ 	.word	0x00008830


	//   ....[78]....
        /*0e88*/ 	.word	0x00008870


	//   ....[79]....
        /*0e8c*/ 	.word	0x00008890


	//   ....[80]....
        /*0e90*/ 	.word	0x00008910


	//   ....[81]....
        /*0e94*/ 	.word	0x00008930


	//   ....[82]....
        /*0e98*/ 	.word	0x00008960


	//   ....[83]....
        /*0e9c*/ 	.word	0x00008980


	//   ....[84]....
        /*0ea0*/ 	.word	0x00008a10


	//   ....[85]....
        /*0ea4*/ 	.word	0x00008b10


	//   ....[86]....
        /*0ea8*/ 	.word	0x00008b50


	//   ....[87]....
        /*0eac*/ 	.word	0x00008b90


	//   ....[88]....
        /*0eb0*/ 	.word	0x00008bf0


	//   ....[89]....
        /*0eb4*/ 	.word	0x00008c70


	//   ....[90]....
        /*0eb8*/ 	.word	0x00008d20


	//   ....[91]....
        /*0ebc*/ 	.word	0x00008df0


	//   ....[92]....
        /*0ec0*/ 	.word	0x00008e60


	//   ....[93]....
        /*0ec4*/ 	.word	0x00008ea0


	//   ....[94]....
        /*0ec8*/ 	.word	0x00008ed0


	//   ....[95]....
        /*0ecc*/ 	.word	0x00008f00


	//   ....[96]....
        /*0ed0*/ 	.word	0x00008f20


	//   ....[97]....
        /*0ed4*/ 	.word	0x00008fe0


	//   ....[98]....
        /*0ed8*/ 	.word	0x00009010


	//   ....[99]....
        /*0edc*/ 	.word	0x00009040


	//   ....[100]....
        /*0ee0*/ 	.word	0x00009160


	//   ....[101]....
        /*0ee4*/ 	.word	0x000091a0


	//   ....[102]....
        /*0ee8*/ 	.word	0x000091c0


	//   ....[103]....
        /*0eec*/ 	.word	0x000092f0


	//   ....[104]....
        /*0ef0*/ 	.word	0x00009330


	//   ....[105]....
        /*0ef4*/ 	.word	0x00009380


	//   ....[106]....
        /*0ef8*/ 	.word	0x00009480


	//   ....[107]....
        /*0efc*/ 	.word	0x00009560


	//   ....[108]....
        /*0f00*/ 	.word	0x00009600


	//   ....[109]....
        /*0f04*/ 	.word	0x00009630


	//   ....[110]....
        /*0f08*/ 	.word	0x000098c0


	//   ....[111]....
        /*0f0c*/ 	.word	0x00009950


	//   ....[112]....
        /*0f10*/ 	.word	0x00009980


	//   ....[113]....
        /*0f14*/ 	.word	0x000099c0


	//   ....[114]....
        /*0f18*/ 	.word	0x000099d0


	//   ....[115]....
        /*0f1c*/ 	.word	0x00009a10


	//   ....[116]....
        /*0f20*/ 	.word	0x00009c80


	//   ....[117]....
        /*0f24*/ 	.word	0x00009cf0


	//   ....[118]....
        /*0f28*/ 	.word	0x00009d50


	//   ....[119]....
        /*0f2c*/ 	.word	0x00009ef0


	//   ....[120]....
        /*0f30*/ 	.word	0x00009f00


	//   ....[121]....
        /*0f34*/ 	.word	0x00009f10


	//   ....[122]....
        /*0f38*/ 	.word	0x00009f20


	//   ....[123]....
        /*0f3c*/ 	.word	0x00009f30


	//   ....[124]....
        /*0f40*/ 	.word	0x00009f40


	//   ....[125]....
        /*0f44*/ 	.word	0x00009f50


	//   ....[126]....
        /*0f48*/ 	.word	0x0000a2d0


	//   ....[127]....
        /*0f4c*/ 	.word	0x0000a2f0


	//   ....[128]....
        /*0f50*/ 	.word	0x0000a310


	//   ....[129]....
        /*0f54*/ 	.word	0x0000a320


	//   ....[130]....
        /*0f58*/ 	.word	0x0000a330


	//   ....[131]....
        /*0f5c*/ 	.word	0x0000a340


	//   ....[132]....
        /*0f60*/ 	.word	0x0000a350


	//   ....[133]....
        /*0f64*/ 	.word	0x0000a360


	//   ....[134]....
        /*0f68*/ 	.word	0x0000d960


	//   ....[135]....
        /*0f6c*/ 	.word	0x0000e300


	//   ....[136]....
        /*0f70*/ 	.word	0x0000e340


	//   ....[137]....
        /*0f74*/ 	.word	0x0000e380


	//   ....[138]....
        /*0f78*/ 	.word	0x0000e3d0


	//   ....[139]....
        /*0f7c*/ 	.word	0x0000e3e0


	//   ....[140]....
        /*0f80*/ 	.word	0x0000e460


	//   ....[141]....
        /*0f84*/ 	.word	0x0000e490


	//   ....[142]....
        /*0f88*/ 	.word	0x0000e4a0


	//   ....[143]....
        /*0f8c*/ 	.word	0x0000e4b0


	//   ....[144]....
        /*0f90*/ 	.word	0x0000e500


	//   ....[145]....
        /*0f94*/ 	.word	0x0000e510


	//   ....[146]....
        /*0f98*/ 	.word	0x0000e550


	//   ....[147]....
        /*0f9c*/ 	.word	0x0000e640


	//   ....[148]....
        /*0fa0*/ 	.word	0x0000e690


	//   ....[149]....
        /*0fa4*/ 	.word	0x0000e6a0


	//   ....[150]....
        /*0fa8*/ 	.word	0x0000e6d0


	//   ....[151]....
        /*0fac*/ 	.word	0x0000e770


	//   ....[152]....
        /*0fb0*/ 	.word	0x0000e8a0


	//   ....[153]....
        /*0fb4*/ 	.word	0x0000e8b0


	//   ....[154]....
        /*0fb8*/ 	.word	0x0000e8e0


	//   ....[155]....
        /*0fbc*/ 	.word	0x0000e8f0


	//   ....[156]....
        /*0fc0*/ 	.word	0x0000e900


	//   ....[157]....
        /*0fc4*/ 	.word	0x0000e910


	//   ....[158]....
        /*0fc8*/ 	.word	0x0000e930


	//   ....[159]....
        /*0fcc*/ 	.word	0x0000e960


	//   ....[160]....
        /*0fd0*/ 	.word	0x0000e980


	//   ....[161]....
        /*0fd4*/ 	.word	0x0000e9b0


	//   ....[162]....
        /*0fd8*/ 	.word	0x0000e9e0


	//   ....[163]....
        /*0fdc*/ 	.word	0x0000ea90


	//   ....[164]....
        /*0fe0*/ 	.word	0x0000eac0


	//   ....[165]....
        /*0fe4*/ 	.word	0x0000eae0


	//   ....[166]....
        /*0fe8*/ 	.word	0x0000eb20


	//   ....[167]....
        /*0fec*/ 	.word	0x0000eb60


	//   ....[168]....
        /*0ff0*/ 	.word	0x0000eb80


	//   ....[169]....
        /*0ff4*/ 	.word	0x0000ebd0


	//   ....[170]....
        /*0ff8*/ 	.word	0x0000ebe0


	//   ....[171]....
        /*0ffc*/ 	.word	0x0000ec10


	//   ....[172]....
        /*1000*/ 	.word	0x0000ece0


	//   ....[173]....
        /*1004*/ 	.word	0x0000ecf0


	//   ....[174]....
        /*1008*/ 	.word	0x0000ed30


	//   ....[175]....
        /*100c*/ 	.word	0x0000ef80


	//   ....[176]....
        /*1010*/ 	.word	0x0000f020


	//   ....[177]....
        /*1014*/ 	.word	0x0000f050


	//   ....[178]....
        /*1018*/ 	.word	0x0000f060


	//   ....[179]....
        /*101c*/ 	.word	0x0000f130


	//   ....[180]....
        /*1020*/ 	.word	0x0000f190


	//   ....[181]....
        /*1024*/ 	.word	0x0000f2b0


	//   ....[182]....
        /*1028*/ 	.word	0x0000f3b0


	//   ....[183]....
        /*102c*/ 	.word	0x0000f4d0


	//   ....[184]....
        /*1030*/ 	.word	0x0000f500


	//   ....[185]....
        /*1034*/ 	.word	0x0000f520


	//   ....[186]....
        /*1038*/ 	.word	0x0000f540


	//   ....[187]....
        /*103c*/ 	.word	0x0000f5a0


	//   ....[188]....
        /*1040*/ 	.word	0x0000f5b0


	//   ....[189]....
        /*1044*/ 	.word	0x0000f5d0


	//   ....[190]....
        /*1048*/ 	.word	0x0000fa50


	//   ....[191]....
        /*104c*/ 	.word	0x0000fa80


	//   ....[192]....
        /*1050*/ 	.word	0x0000fa90


	//   ....[193]....
        /*1054*/ 	.word	0x0000faa0


	//   ....[194]....
        /*1058*/ 	.word	0x0000fab0


	//   ....[195]....
        /*105c*/ 	.word	0x0000fac0


	//   ....[196]....
        /*1060*/ 	.word	0x0000fad0


	//   ....[197]....
        /*1064*/ 	.word	0x0000faf0


	//   ....[198]....
        /*1068*/ 	.word	0x000136c0


	//   ....[199]....
        /*106c*/ 	.word	0x000141a0


	//   ....[200]....
        /*1070*/ 	.word	0x000144d0


	//   ....[201]....
        /*1074*/ 	.word	0x00014850


	//   ....[202]....
        /*1078*/ 	.word	0x00014b20


	//   ....[203]....
        /*107c*/ 	.word	0x00014d60


	//   ....[204]....
        /*1080*/ 	.word	0x00014fd0


	//   ....[205]....
        /*1084*/ 	.word	0x000152a0


	//   ....[206]....
        /*1088*/ 	.word	0x000154c0


	//   ....[207]....
        /*108c*/ 	.word	0x00015650


	//   ....[208]....
        /*1090*/ 	.word	0x00017d20


	//   ....[209]....
        /*1094*/ 	.word	0x00017fb0


	//   ....[210]....
        /*1098*/ 	.word	0x00018020


	//   ....[211]....
        /*109c*/ 	.word	0x00018090


	//----- nvinfo : EIATTR_REG_RECONFIG
	.align		4
.L_600:
        /*10a0*/ 	.byte	0x01, 0x54
	.zero		2


	//----- nvinfo : EIATTR_SYSCALL_OFFSETS
	.align		4
        /*10a4*/ 	.byte	0x04, 0x46
        /*10a6*/ 	.short	(.L_602 - .L_601)


	//   ....[0]....
.L_601:
        /*10a8*/ 	.word	0x00001070


	//   ....[1]....
        /*10ac*/ 	.word	0x00001160


	//   ....[2]....
        /*10b0*/ 	.word	0x000012c0


	//   ....[3]....
        /*10b4*/ 	.word	0x000013b0


	//----- nvinfo : EIATTR_MBARRIER_INSTR_OFFSETS
	.align		4
.L_602:
        /*10b8*/ 	.byte	0x04, 0x39
        /*10ba*/ 	.short	(.L_604 - .L_603)


	//   ....[0]....
.L_603:
        /*10bc*/ 	.word	0x00000290
        /*10c0*/ 	.word	0x000000ff
        /*10c4*/ 	.word	0x00030c00
        /*10c8*/ 	.short	0x0100
        /*10ca*/ 	.byte	0x06
	.zero		1


	//   ....[1]....
        /*10cc*/ 	.word	0x00000390
        /*10d0*/ 	.word	0x000000ff
        /*10d4*/ 	.word	0x00030c10
        /*10d8*/ 	.short	0x0100
        /*10da*/ 	.byte	0x08
	.zero		1


	//   ....[2]....
        /*10dc*/ 	.word	0x000003a0
        /*10e0*/ 	.word	0x000000ff
        /*10e4*/ 	.word	0x00030c20
        /*10e8*/ 	.short	0x0100
        /*10ea*/ 	.byte	0x08
	.zero		1


	//   ....[3]....
        /*10ec*/ 	.word	0x000003b0
        /*10f0*/ 	.word	0x000000ff
        /*10f4*/ 	.word	0x00030c18
        /*10f8*/ 	.short	0x0100
        /*10fa*/ 	.byte	0x08
	.zero		1


	//   ....[4]....
        /*10fc*/ 	.word	0x000003c0
        /*1100*/ 	.word	0x000000ff
        /*1104*/ 	.word	0x00030c28
        /*1108*/ 	.short	0x0100
        /*110a*/ 	.byte	0x08
	.zero		1


	//   ....[5]....
        /*110c*/ 	.word	0x000004f0
        /*1110*/ 	.word	0x000000ff
        /*1114*/ 	.word	0x00030c30
        /*1118*/ 	.short	0x0100
        /*111a*/ 	.byte	0x08
	.zero		1


	//   ....[6]....
        /*111c*/ 	.word	0x00000500
        /*1120*/ 	.word	0x000000ff
        /*1124*/ 	.word	0x00030c40
        /*1128*/ 	.short	0x0100
        /*112a*/ 	.byte	0x08
	.zero		1


	//   ....[7]....
        /*112c*/ 	.word	0x00000510
        /*1130*/ 	.word	0x000000ff
        /*1134*/ 	.word	0x00030c38
        /*1138*/ 	.short	0x0100
        /*113a*/ 	.byte	0x08
	.zero		1


	//   ....[8]....
        /*113c*/ 	.word	0x00000520
        /*1140*/ 	.word	0x000000ff
        /*1144*/ 	.word	0x00030c48
        /*1148*/ 	.short	0x0100
        /*114a*/ 	.byte	0x08
	.zero		1


	//   ....[9]....
        /*114c*/ 	.word	0x00001450
        /*1150*/ 	.word	0x00000010
        /*1154*/ 	.word	0x00030c00
        /*1158*/ 	.short	0x010a
        /*115a*/ 	.byte	0x3f
	.zero		1


	//   ....[10]....
        /*115c*/ 	.word	0x00001580
        /*1160*/ 	.word	0x00000010
        /*1164*/ 	.word	0x00030c00
        /*1168*/ 	.short	0x010a
        /*116a*/ 	.byte	0x3f
	.zero		1


	//   ....[11]....
        /*116c*/ 	.word	0x00001e40
        /*1170*/ 	.word	0x00000006
        /*1174*/ 	.word	0x00030c10
        /*1178*/ 	.short	0x010a
        /*117a*/ 	.byte	0x3f
	.zero		1


	//   ....[12]....
        /*117c*/ 	.word	0x00001eb0
        /*1180*/ 	.word	0x00000006
        /*1184*/ 	.word	0x00030c10
        /*1188*/ 	.short	0x010a
        /*118a*/ 	.byte	0x3f
	.zero		1


	//   ....[13]....
        /*118c*/ 	.word	0x000022e0
        /*1190*/ 	.word	0x00000006
        /*1194*/ 	.word	0x00030c30
        /*1198*/ 	.short	0x010a
        /*119a*/ 	.byte	0x3f
	.zero		1


	//   ....[14]....
        /*119c*/ 	.word	0x00002320
        /*11a0*/ 	.word	0x00000006
        /*11a4*/ 	.word	0x00030c30
        /*11a8*/ 	.short	0x010a
        /*11aa*/ 	.byte	0x3f
	.zero		1


	//   ....[15]....
        /*11ac*/ 	.word	0x000069d0
        /*11b0*/ 	.word	0x00000005
        /*11b4*/ 	.word	0x00000000
        /*11b8*/ 	.short	0x0101
        /*11ba*/ 	.byte	0x3f
	.zero		1


	//   ....[16]....
        /*11bc*/ 	.word	0x00006e20
        /*11c0*/ 	.word	0x00000006
        /*11c4*/ 	.word	0x00000000
        /*11c8*/ 	.short	0x0101
        /*11ca*/ 	.byte	0x3f
	.zero		1


	//   ....[17]....
        /*11cc*/ 	.word	0x00007710
        /*11d0*/ 	.word	0x00000006
        /*11d4*/ 	.word	0x00030c10
        /*11d8*/ 	.short	0x010a
        /*11da*/ 	.byte	0x3f
	.zero		1


	//   ....[18]....
        /*11dc*/ 	.word	0x00007790
        /*11e0*/ 	.word	0x00000006
        /*11e4*/ 	.word	0x00030c10
        /*11e8*/ 	.short	0x010a
        /*11ea*/ 	.byte	0x3f
	.zero		1


	//   ....[19]....
        /*11ec*/ 	.word	0x00007ba0
        /*11f0*/ 	.word	0x00000006
        /*11f4*/ 	.word	0x00030c30
        /*11f8*/ 	.short	0x010a
        /*11fa*/ 	.byte	0x3f
	.zero		1


	//   ....[20]....
        /*11fc*/ 	.word	0x00007be0
        /*1200*/ 	.word	0x00000006
        /*1204*/ 	.word	0x00030c30
        /*1208*/ 	.short	0x010a
        /*120a*/ 	.byte	0x3f
	.zero		1


	//   ....[21]....
        /*120c*/ 	.word	0x0000b840
        /*1210*/ 	.word	0x00000005
        /*1214*/ 	.word	0x00000000
        /*1218*/ 	.short	0x0101
        /*121a*/ 	.byte	0x3f
	.zero		1


	//   ....[22]....
        /*121c*/ 	.word	0x0000bc90
        /*1220*/ 	.word	0x00000006
        /*1224*/ 	.word	0x00000000
        /*1228*/ 	.short	0x0101
        /*122a*/ 	.byte	0x3f
	.zero		1


	//   ....[23]....
        /*122c*/ 	.word	0x0000c490
        /*1230*/ 	.word	0x00000006
        /*1234*/ 	.word	0x00030c10
        /*1238*/ 	.short	0x010a
        /*123a*/ 	.byte	0x3f
	.zero		1


	//   ....[24]....
        /*123c*/ 	.word	0x0000c510
        /*1240*/ 	.word	0x00000006
        /*1244*/ 	.word	0x00030c10
        /*1248*/ 	.short	0x010a
        /*124a*/ 	.byte	0x3f
	.zero		1


	//   ....[25]....
        /*124c*/ 	.word	0x0000c940
        /*1250*/ 	.word	0x00000006
        /*1254*/ 	.word	0x00030c30
        /*1258*/ 	.short	0x010a
        /*125a*/ 	.byte	0x3f
	.zero		1


	//   ....[26]....
        /*125c*/ 	.word	0x0000c980
        /*1260*/ 	.word	0x00000006
        /*1264*/ 	.word	0x00030c30
        /*1268*/ 	.short	0x010a
        /*126a*/ 	.byte	0x3f
	.zero		1


	//   ....[27]....
        /*126c*/ 	.word	0x00011050
        /*1270*/ 	.word	0x00000005
        /*1274*/ 	.word	0x00000000
        /*1278*/ 	.short	0x0101
        /*127a*/ 	.byte	0x3f
	.zero		1


	//   ....[28]....
        /*127c*/ 	.word	0x000114d0
        /*1280*/ 	.word	0x00000006
        /*1284*/ 	.word	0x00000000
        /*1288*/ 	.short	0x0101
        /*128a*/ 	.byte	0x3f
	.zero		1


	//   ....[29]....
        /*128c*/ 	.word	0x00016350
        /*1290*/ 	.word	0x0000000f
        /*1294*/ 	.word	0x00030c20
        /*1298*/ 	.short	0x010a
        /*129a*/ 	.byte	0x3f
	.zero		1


	//   ....[30]....
        /*129c*/ 	.word	0x00016940
        /*12a0*/ 	.word	0x0000000f
        /*12a4*/ 	.word	0x00030c40
        /*12a8*/ 	.short	0x010a
        /*12aa*/ 	.byte	0x3f
	.zero		1


	//   ....[31]....
        /*12ac*/ 	.word	0x00016ba0
        /*12b0*/ 	.word	0x0000000f
        /*12b4*/ 	.word	0x00030c28
        /*12b8*/ 	.short	0x010a
        /*12ba*/ 	.byte	0x3f
	.zero		1


	//   ....[32]....
        /*12bc*/ 	.word	0x00016e00
        /*12c0*/ 	.word	0x0000000f
        /*12c4*/ 	.word	0x00030c48
        /*12c8*/ 	.short	0x010a
        /*12ca*/ 	.byte	0x3f
	.zero		1


	//   ....[33]....
        /*12cc*/ 	.word	0x00017000
        /*12d0*/ 	.word	0x0000000f
        /*12d4*/ 	.word	0x00030c20
        /*12d8*/ 	.short	0x010a
        /*12da*/ 	.byte	0x3f
	.zero		1


	//   ....[34]....
        /*12dc*/ 	.word	0x000172d0
        /*12e0*/ 	.word	0x0000000f
        /*12e4*/ 	.word	0x00030c40
        /*12e8*/ 	.short	0x010a
        /*12ea*/ 	.byte	0x3f
	.zero		1


	//   ....[35]....
        /*12ec*/ 	.word	0x00017500
        /*12f0*/ 	.word	0x0000000f
        /*12f4*/ 	.word	0x00030c28
        /*12f8*/ 	.short	0x010a
        /*12fa*/ 	.byte	0x3f
	.zero		1


	//   ....[36]....
        /*12fc*/ 	.word	0x000177a0
        /*1300*/ 	.word	0x00000003
        /*1304*/ 	.word	0x00030c40
        /*1308*/ 	.short	0x010a
        /*130a*/ 	.byte	0x3f
	.zero		1


	//   ....[37]....
        /*130c*/ 	.word	0x00017b90
        /*1310*/ 	.word	0x00000007
        /*1314*/ 	.word	0x00000000
        /*1318*/ 	.short	0x010a
        /*131a*/ 	.byte	0x3f
	.zero		1


	//   ....[38]....
        /*131c*/ 	.word	0x00017be0
        /*1320*/ 	.word	0x00000003
        /*1324*/ 	.word	0x00000000
        /*1328*/ 	.short	0x010a
        /*132a*/ 	.byte	0x3f
	.zero		1


	//   ....[39]....
        /*132c*/ 	.word	0x00017c40
        /*1330*/ 	.word	0x00000005
        /*1334*/ 	.word	0x00000000
        /*1338*/ 	.short	0x010a
        /*133a*/ 	.byte	0x3f
	.zero		1


	//   ....[40]....
        /*133c*/ 	.word	0x00017c70
        /*1340*/ 	.word	0x00000003
        /*1344*/ 	.word	0x00000000
        /*1348*/ 	.short	0x010a
        /*134a*/ 	.byte	0x3f
	.zero		1


	//   ....[41]....
        /*134c*/ 	.word	0x00017d50
        /*1350*/ 	.word	0x00000010
        /*1354*/ 	.word	0x00030c00
        /*1358*/ 	.short	0x010a
        /*135a*/ 	.byte	0x3f
	.zero		1


	//   ....[42]....
        /*135c*/ 	.word	0x00017da0
        /*1360*/ 	.word	0x00000006
        /*1364*/ 	.word	0x00030c10
        /*1368*/ 	.short	0x010a
        /*136a*/ 	.byte	0x3f
	.zero		1


	//   ....[43]....
        /*136c*/ 	.word	0x00017df0
        /*1370*/ 	.word	0x00000006
        /*1374*/ 	.word	0x00030c30
        /*1378*/ 	.short	0x010a
        /*137a*/ 	.byte	0x3f
	.zero		1


	//   ....[44]....
        /*137c*/ 	.word	0x00017e40
        /*1380*/ 	.word	0x00000006
        /*1384*/ 	.word	0x00030c10
        /*1388*/ 	.short	0x010a
        /*138a*/ 	.byte	0x3f
	.zero		1


	//   ....[45]....
        /*138c*/ 	.word	0x00017e90
        /*1390*/ 	.word	0x00000006
        /*1394*/ 	.word	0x00030c30
        /*1398*/ 	.short	0x010a
        /*139a*/ 	.byte	0x3f
	.zero		1


	//   ....[46]....
        /*139c*/ 	.word	0x00017ee0
        /*13a0*/ 	.word	0x00000006
        /*13a4*/ 	.word	0x00030c10
        /*13a8*/ 	.short	0x010a
        /*13aa*/ 	.byte	0x3f
	.zero		1


	//   ....[47]....
        /*13ac*/ 	.word	0x00017f30
        /*13b0*/ 	.word	0x00000006
        /*13b4*/ 	.word	0x00030c30
        /*13b8*/ 	.short	0x010a
        /*13ba*/ 	.byte	0x3f
	.zero		1


	//   ....[48]....
        /*13bc*/ 	.word	0x000180d0
        /*13c0*/ 	.word	0x0000000f
        /*13c4*/ 	.word	0x00030c20
        /*13c8*/ 	.short	0x010a
        /*13ca*/ 	.byte	0x3f
	.zero		1


	//   ....[49]....
        /*13cc*/ 	.word	0x00018120
        /*13d0*/ 	.word	0x0000000f
        /*13d4*/ 	.word	0x00030c40
        /*13d8*/ 	.short	0x010a
        /*13da*/ 	.byte	0x3f
	.zero		1


	//   ....[50]....
        /*13dc*/ 	.word	0x00018170
        /*13e0*/ 	.word	0x0000000f
        /*13e4*/ 	.word	0x00030c28
        /*13e8*/ 	.short	0x010a
        /*13ea*/ 	.byte	0x3f
	.zero		1


	//   ....[51]....
        /*13ec*/ 	.word	0x000181c0
        /*13f0*/ 	.word	0x0000000f
        /*13f4*/ 	.word	0x00030c48
        /*13f8*/ 	.short	0x010a
        /*13fa*/ 	.byte	0x3f
	.zero		1


	//   ....[52]....
        /*13fc*/ 	.word	0x00018220
        /*1400*/ 	.word	0x0000000f
        /*1404*/ 	.word	0x00030c20
        /*1408*/ 	.short	0x010a
        /*140a*/ 	.byte	0x3f
	.zero		1


	//   ....[53]....
        /*140c*/ 	.word	0x00018270
        /*1410*/ 	.word	0x0000000f
        /*1414*/ 	.word	0x00030c40
        /*1418*/ 	.short	0x010a
        /*141a*/ 	.byte	0x3f
	.zero		1


	//   ....[54]....
        /*141c*/ 	.word	0x000182c0
        /*1420*/ 	.word	0x0000000f
        /*1424*/ 	.word	0x00030c28
        /*1428*/ 	.short	0x010a
        /*142a*/ 	.byte	0x3f
	.zero		1


	//   ....[55]....
        /*142c*/ 	.word	0x00018310
        /*1430*/ 	.word	0x00000003
        /*1434*/ 	.word	0x00030c40
        /*1438*/ 	.short	0x010a
        /*143a*/ 	.byte	0x3f
	.zero		1


	//   ....[56]....
        /*143c*/ 	.word	0x000183e0
        /*1440*/ 	.word	0x00000007
        /*1444*/ 	.word	0x00000000
        /*1448*/ 	.short	0x010a
        /*144a*/ 	.byte	0x3f
	.zero		1


	//   ....[57]....
        /*144c*/ 	.word	0x00018430
        /*1450*/ 	.word	0x00000003
        /*1454*/ 	.word	0x00000000
        /*1458*/ 	.short	0x010a
        /*145a*/ 	.byte	0x3f
	.zero		1


	//   ....[58]....
        /*145c*/ 	.word	0x00018480
        /*1460*/ 	.word	0x00000005
        /*1464*/ 	.word	0x00000000
        /*1468*/ 	.short	0x010a
        /*146a*/ 	.byte	0x3f
	.zero		1


	//----- nvinfo : EIATTR_NUM_MBARRIERS
	.align		4
.L_604:
        /*146c*/ 	.byte	0x03, 0x38
        /*146e*/ 	.short	0x0009


	//----- nvinfo : EIATTR_EXIT_INSTR_OFFSETS
	.align		4
        /*1470*/ 	.byte	0x04, 0x1c
        /*1472*/ 	.short	(.L_606 - .L_605)


	//   ....[0]....
.L_605:
        /*1474*/ 	.word	0x00017cc0


	//----- nvinfo : EIATTR_MAX_THREADS
	.align		4
.L_606:
        /*1478*/ 	.byte	0x04, 0x05
        /*147a*/ 	.short	(.L_608 - .L_607)
.L_607:
        /*147c*/ 	.word	0x00000180
        /*1480*/ 	.word	0x00000001
        /*1484*/ 	.word	0x00000001


	//----- nvinfo : EIATTR_CRS_STACK_SIZE
	.align		4
.L_608:
        /*1488*/ 	.byte	0x04, 0x1e
        /*148a*/ 	.short	(.L_610 - .L_609)
.L_609:
        /*148c*/ 	.word	0x00000000


	//----- nvinfo : EIATTR_CBANK_PARAM_SIZE
	.align		4
.L_610:
        /*1490*/ 	.byte	0x03, 0x19
        /*1492*/ 	.short	0x06f0


	//----- nvinfo : EIATTR_PARAM_CBANK
	.align		4
        /*1494*/ 	.byte	0x04, 0x0a
        /*1496*/ 	.short	(.L_612 - .L_611)
	.align		4
.L_611:
        /*1498*/ 	.word	index@(.nv.constant0._ZN7cutlass13device_kernelIN5flash11enable_sm90INS1_16FlashAttnBwdSm90INS1_25CollectiveMainloopBwdSm90ILi2ELi2ELi2EN4cute5tupleIJNS5_1CILi1EEES8_S8_EEENS6_IJNS7_ILi128EEESA_NS7_ILi64EEEEEENS_6half_tEfNS_4arch4Sm90ELb0ELb1ELb1ELb1ELb1ELb1ELb0ELb0ELi2ELi1ELi2ELi2ELb0EEENS1_21CollectiveEpilogueBwdISC_SD_SF_Li256ELb1ELb0ELi1EEENS1_19SingleTileSchedulerILb1ELb0ELb0ELi128EEEEEEEEEvNT_6ParamsE)
        /*149c*/ 	.short	0x0210
        /*149e*/ 	.short	0x06f0


	//----- nvinfo : EIATTR_SW_WAR
	.align		4
.L_612:
        /*14a0*/ 	.byte	0x04, 0x36
        /*14a2*/ 	.short	(.L_614 - .L_613)
.L_613:
        /*14a4*/ 	.word	0x00000008
.L_614:


//--------------------- .nv.info._ZN7cutlass13device_kernelIN5flash11enable_sm90INS1_16FlashAttnBwdSm90INS1_25CollectiveMainloopBwdSm90ILi2ELi2ELi2EN4cute5tupleIJNS5_1CILi1EEES8_S8_EEENS6_IJNS7_ILi128EEESA_NS7_ILi64EEEEEENS_6half_tEfNS_4arch4Sm90ELb0ELb1ELb1ELb1ELb0ELb1ELb0ELb0ELi2ELi1ELi2ELi2ELb0EEENS1_24CollectiveEpilogueBwdGQAISC_fSF_Li256ELb1ELb0EEENS1_19SingleTileSchedulerILb1ELb0ELb0ELi128EEEEEEEEEvNT_6ParamsE --------------------------
	.section	.nv.info._ZN7cutlass13device_kernelIN5flash11enable_sm90INS1_16FlashAttnBwdSm90INS1_25CollectiveMainloopBwdSm90ILi2ELi2ELi2EN4cute5tupleIJNS5_1CILi1EEES8_S8_EEENS6_IJNS7_ILi128EEESA_NS7_ILi64EEEEEENS_6half_tEfNS_4arch4Sm90ELb0ELb1ELb1ELb1ELb0ELb1ELb0ELb0ELi2ELi1ELi2ELi2ELb0EEENS1_24CollectiveEpilogueBwdGQAISC_fSF_Li256ELb1ELb0EEENS1_19SingleTileSchedulerILb1ELb0ELb0ELi128EEEEEEEEEvNT_6ParamsE,"",@"SHT_CUDA_INFO"
	.sectionflags	@""
	.align	4


	//----- nvinfo : EIATTR_CUDA_API_VERSION
	.align		4
        /*0000*/ 	.byte	0x04, 0x37
        /*0002*/ 	.short	(.L_616 - .L_615)
.L_615:
        /*0004*/ 	.word	0x00000082


	//----- nvinfo : EIATTR_KPARAM_INFO
	.align		4
.L_616:
        /*0008*/ 	.byte	0x04, 0x17
        /*000a*/ 	.short	(.L_618 - .L_617)
.L_617:
        /*000c*/ 	.word	0x00000000
        /*0010*/ 	.short	0x0000
        /*0012*/ 	.short	0x0070
        /*0014*/ 	.byte	0x00, 0xf0, 0x01, 0x1a


	//----- nvinfo : EIATTR_SPARSE_MMA_MASK
	.align		4
.L_618:
        /*0018*/ 	.byte	0x03, 0x50
        /*001a*/ 	.short	0x0000


	//----- nvinfo : EIATTR_MAXREG_COUNT
	.align		4
        /*001c*/ 	.byte	0x03, 0x1b
        /*001e*/ 	.short	0x00a8


	//----- nvinfo : EIATTR_NUM_BARRIERS
	.align		4
        /*0020*/ 	.byte	0x02, 0x4c
        /*0022*/ 	.byte	0x10
	.zero		1


	//----- nvinfo : EIATTR_EXTERNS
	.align		4
        /*0024*/ 	.byte	0x04, 0x0f
        /*0026*/ 	.short	(.L_620 - .L_619)


	//   ....[0]....
	.align		4
.L_619:
        /*0028*/ 	.word	index@(__assertfail)


	//----- nvinfo : EIATTR_ANNOTATIONS
	.align		4
.L_620:
        /*002c*/ 	.byte	0x04, 0x55
        /*002e*/ 	.short	(.L_622 - .L_621)


	//   ....[0]....
.L_621:
        /* <DEDUP_REMOVED lines=158> */


	//----- nvinfo : EIATTR_MERCURY_ISA_VERSION
	.align		4
.L_622:
        /*09f8*/ 	.byte	0x03, 0x5f
        /*09fa*/ 	.short	0x0101


	//----- nvinfo : EIATTR_INT_WARP_WIDE_INSTR_OFFSETS
	.align		4
        /*09fc*/ 	.byte	0x04, 0x31
        /*09fe*/ 	.short	(.L_624 - .L_623)


	//   ....[0]....
.L_623:
        /*0a00*/ 	.word	0x00000190


	//   ....[1]....
        /*0a04*/ 	.word	0x000001c0


	//----- nvinfo : EIATTR_COOP_GROUP_MASK_REGIDS
	.align		4
.L_624:
        /*0a08*/ 	.byte	0x04, 0x29
        /*0a0a*/ 	.short	(.L_626 - .L_625)


	//   ....[0]....
.L_625:
        /*0a0c*/ 	.word	0xffffffff


	//   ....[1]....
        /*0a10*/ 	.word	0xffffffff


	//   ....[2]....
        /*0a14*/ 	.word	0xffffffff


	//   ....[3]....
        /*0a18*/ 	.word	0xffffffff


	//   ....[4]....
        /*0a1c*/ 	.word	0xffffffff


	//   ....[5]....
        /*0a20*/ 	.word	0xffffffff


	//   ....[6]....
        /*0a24*/ 	.word	0xffffffff


	//   ....[7]....
        /*0a28*/ 	.word	0xffffffff


	//   ....[8]....
        /*0a2c*/ 	.word	0xffffffff


	//   ....[9]....
        /*0a30*/ 	.word	0xffffffff


	//   ....[10]....
        /*0a34*/ 	.word	0xffffffff


	//   ....[11]....
        /*0a38*/ 	.word	0xffffffff


	//   ....[12]....
        /*0a3c*/ 	.word	0xffffffff


	//   ....[13]....
        /*0a40*/ 	.word	0xffffffff


	//   ....[14]....
        /*0a44*/ 	.word	0xffffffff


	//   ....[15]....
        /*0a48*/ 	.word	0xffffffff


	//   ....[16]....
        /*0a4c*/ 	.word	0xffffffff


	//   ....[17]....
        /*0a50*/ 	.word	0xffffffff


	//   ....[18]....
        /*0a54*/ 	.word	0xffffffff


	//   ....[19]....
        /*0a58*/ 	.word	0xffffffff


	//   ....[20]....
        /*0a5c*/ 	.word	0xffffffff


	//   ....[21]....
        /*0a60*/ 	.word	0xffffffff


	//   ....[22]....
        /*0a64*/ 	.word	0xffffffff


	//   ....[23]....
        /*0a68*/ 	.word	0xffffffff


	//   ....[24]....
        /*0a6c*/ 	.word	0xffffffff


	//   ....[25]....
        /*0a70*/ 	.word	0xffffffff


	//   ....[26]....
        /*0a74*/ 	.word	0xffffffff


	//   ....[27]....
        /*0a78*/ 	.word	0xffffffff


	//   ....[28]....
        /*0a7c*/ 	.word	0xffffffff


	//   ....[29]....
        /*0a80*/ 	.word	0xffffffff


	//   ....[30]....
        /*0a84*/ 	.word	0xffffffff


	//   ....[31]....
        /*0a88*/ 	.word	0xffffffff


	//   ....[32]....
        /*0a8c*/ 	.word	0xffffffff


	//   ....[33]....
        /*0a90*/ 	.word	0xffffffff


	//   ....[34]....
        /*0a94*/ 	.word	0xffffffff


	//   ....[35]....
        /*0a98*/ 	.word	0xffffffff


	//   ....[36]....
        /*0a9c*/ 	.word	0xffffffff


	//   ....[37]....
        /*0aa0*/ 	.word	0xffffffff


	//   ....[38]....
        /*0aa4*/ 	.word	0xffffffff


	//   ....[39]....
        /*0aa8*/ 	.word	0xffffffff


	//   ....[40]....
        /*0aac*/ 	.word	0xffffffff


	//   ....[41]....
        /*0ab0*/ 	.word	0xffffffff


	//   ....[42]....
        /*0ab4*/ 	.word	0xffffffff


	//   ....[43]....
        /*0ab8*/ 	.word	0xffffffff


	//   ....[44]....
        /*0abc*/ 	.word	0xffffffff


	//   ....[45]....
        /*0ac0*/ 	.word	0xffffffff


	//   ....[46]....
        /*0ac4*/ 	.word	0xffffffff


	//   ....[47]....
        /*0ac8*/ 	.word	0xffffffff


	//   ....[48]....
        /*0acc*/ 	.word	0xffffffff


	//   ....[49]....
        /*0ad0*/ 	.word	0xffffffff


	//   ....[50]....
        /*0ad4*/ 	.word	0xffffffff


	//   ....[51]....
        /*0ad8*/ 	.word	0xffffffff


	//   ....[52]....
        /*0adc*/ 	.word	0xffffffff


	//   ....[53]....
        /*0ae0*/ 	.word	0xffffffff


	//   ....[54]....
        /*0ae4*/ 	.word	0xffffffff


	//   ....[55]....
        /*0ae8*/ 	.word	0xffffffff


	//   ....[56]....
        /*0aec*/ 	.word	0xffffffff


	//   ....[57]....
        /*0af0*/ 	.word	0xffffffff


	//   ....[58]....
        /*0af4*/ 	.word	0xffffffff


	//   ....[59]....
        /*0af8*/ 	.word	0xffffffff


	//   ....[60]....
        /*0afc*/ 	.word	0xffffffff


	//   ....[61]....
        /*0b00*/ 	.word	0xffffffff


	//   ....[62]....
        /*0b04*/ 	.word	0xffffffff


	//   ....[63]....
        /*0b08*/ 	.word	0xffffffff


	//   ....[64]....
        /*0b0c*/ 	.word	0xffffffff


	//   ....[65]....
        /*0b10*/ 	.word	0xffffffff


	//   ....[66]....
        /*0b14*/ 	.word	0xffffffff


	//   ....[67]....
        /*0b18*/ 	.word	0xffffffff


	//   ....[68]....
        /*0b1c*/ 	.word	0xffffffff


	//   ....[69]....
        /*0b20*/ 	.word	0xffffffff


	//   ....[70]....
        /*0b24*/ 	.word	0xffffffff


	//   ....[71]....
        /*0b28*/ 	.word	0xffffffff


	//   ....[72]....
        /*0b2c*/ 	.word	0xffffffff


	//   ....[73]....
        /*0b30*/ 	.word	0xffffffff


	//   ....[74]....
        /*0b34*/ 	.word	0xffffffff


	//   ....[75]....
        /*0b38*/ 	.word	0xffffffff


	//   ....[76]....
        /*0b3c*/ 	.word	0xffffffff


	//   ....[77]....
        /*0b40*/ 	.word	0xffffffff


	//   ....[78]....
        /*0b44*/ 	.word	0xffffffff


	//   ....[79]....
        /*0b48*/ 	.word	0xffffffff


	//   ....[80]....
        /*0b4c*/ 	.word	0xffffffff


	//   ....[81]....
        /*0b50*/ 	.word	0xffffffff


	//   ....[82]....
        /*0b54*/ 	.word	0xffffffff


	//   ....[83]....
        /*0b58*/ 	.word	0xffffffff


	//   ....[84]....
        /*0b5c*/ 	.word	0xffffffff


	//   ....[85]....
        /*0b60*/ 	.word	0xffffffff


	//   ....[86]....
        /*0b64*/ 	.word	0xffffffff


	//   ....[87]....
        /*0b68*/ 	.word	0xffffffff


	//   ....[88]....
        /*0b6c*/ 	.word	0xffffffff


	//   ....[89]....
        /*0b70*/ 	.word	0xffffffff


	//   ....[90]....
        /*0b74*/ 	.word	0xffffffff


	//   ....[91]....
        /*0b78*/ 	.word	0xffffffff


	//   ....[92]....
        /*0b7c*/ 	.word	0xffffffff


	//   ....[93]....
        /*0b80*/ 	.word	0xffffffff


	//   ....[94]....
        /*0b84*/ 	.word	0xffffffff


	//   ....[95]....
        /*0b88*/ 	.word	0xffffffff


	//   ....[96]....
        /*0b8c*/ 	.word	0xffffffff


	//   ....[97]....
        /*0b90*/ 	.word	0xffffffff


	//   ....[98]....
        /*0b94*/ 	.word	0xffffffff


	//   ....[99]....
        /*0b98*/ 	.word	0xffffffff


	//   ....[100]....
        /*0b9c*/ 	.word	0xffffffff


	//   ....[101]....
        /*0ba0*/ 	.word	0xffffffff


	//   ....[102]....
        /*0ba4*/ 	.word	0xffffffff


	//   ....[103]....
        /*0ba8*/ 	.word	0xffffffff


	//   ....[104]....
        /*0bac*/ 	.word	0xffffffff


	//   ....[105]....
        /*0bb0*/ 	.word	0xffffffff


	//   ....[106]....
        /*0bb4*/ 	.word	0xffffffff


	//   ....[107]....
        /*0bb8*/ 	.word	0xffffffff


	//   ....[108]....
        /*0bbc*/ 	.word	0xffffffff


	//   ....[109]....
        /*0bc0*/ 	.word	0xffffffff


	//   ....[110]....
        /*0bc4*/ 	.word	0xffffffff


	//   ....[111]....
        /*0bc8*/ 	.word	0xffffffff


	//   ....[112]....
        /*0bcc*/ 	.word	0xffffffff


	//   ....[113]....
        /*0bd0*/ 	.word	0xffffffff


	//   ....[114]....
        /*0bd4*/ 	.word	0xffffffff


	//   ....[115]....
        /*0bd8*/ 	.word	0xffffffff


	//   ....[116]....
        /*0bdc*/ 	.word	0xffffffff


	//   ....[117]....
        /*0be0*/ 	.word	0xffffffff


	//   ....[118]....
        /*0be4*/ 	.word	0xffffffff


	//   ....[119]....
        /*0be8*/ 	.word	0xffffffff


	//   ....[120]....
        /*0bec*/ 	.word	0xffffffff


	//   ....[121]....
        /*0bf0*/ 	.word	0xffffffff


	//   ....[122]....
        /*0bf4*/ 	.word	0xffffffff


	//   ....[123]....
        /*0bf8*/ 	.word	0xffffffff


	//   ....[124]....
        /*0bfc*/ 	.word	0xffffffff


	//   ....[125]....
        /*0c00*/ 	.word	0xffffffff


	//   ....[126]....
        /*0c04*/ 	.word	0xffffffff


	//   ....[127]....
        /*0c08*/ 	.word	0xffffffff


	//   ....[128]....
        /*0c0c*/ 	.word	0xffffffff


	//   ....[129]....
        /*0c10*/ 	.word	0xffffffff


	//   ....[130]....
        /*0c14*/ 	.word	0xffffffff


	//   ....[131]....
        /*0c18*/ 	.word	0xffffffff


	//   ....[132]....
        /*0c1c*/ 	.word	0xffffffff


	//   ....[133]....
        /*0c20*/ 	.word	0xffffffff


	//   ....[134]....
        /*0c24*/ 	.word	0xffffffff


	//   ....[135]....
        /*0c28*/ 	.word	0xffffffff


	//   ....[136]....
        /*0c2c*/ 	.word	0xffffffff


	//   ....[137]....
        /*0c30*/ 	.word	0xffffffff


	//   ....[138]....
        /*0c34*/ 	.word	0xffffffff


	//   ....[139]....
        /*0c38*/ 	.word	0xffffffff


	//   ....[140]....
        /*0c3c*/ 	.word	0xffffffff


	//   ....[141]....
        /*0c40*/ 	.word	0xffffffff


	//   ....[142]....
        /*0c44*/ 	.word	0xffffffff


	//   ....[143]....
        /*0c48*/ 	.word	0xffffffff


	//   ....[144]....
        /*0c4c*/ 	.word	0xffffffff


	//   ....[145]....
        /*0c50*/ 	.word	0xffffffff


	//   ....[146]....
        /*0c54*/ 	.word	0xffffffff


	//   ....[147]....
        /*0c58*/ 	.word	0xffffffff


	//   ....[148]....
        /*0c5c*/ 	.word	0xffffffff


	//   ....[149]....
        /*0c60*/ 	.word	0xffffffff


	//   ....[150]....
        /*0c64*/ 	.word	0xffffffff


	//   ....[151]....
        /*0c68*/ 	.word	0xffffffff


	//   ....[152]....
        /*0c6c*/ 	.word	0xffffffff


	//   ....[153]....
        /*0c70*/ 	.word	0xffffffff


	//   ....[154]....
        /*0c74*/ 	.word	0xffffffff


	//   ....[155]....
        /*0c78*/ 	.word	0xffffffff


	//   ....[156]....
        /*0c7c*/ 	.word	0xffffffff


	//   ....[157]....
        /*0c80*/ 	.word	0xffffffff


	//   ....[158]....
        /*0c84*/ 	.word	0xffffffff


	//   ....[159]....
        /*0c88*/ 	.word	0xffffffff


	//   ....[160]....
        /*0c8c*/ 	.word	0xffffffff


	//   ....[161]....
        /*0c90*/ 	.word	0xffffffff


	//   ....[162]....
        /*0c94*/ 	.word	0xffffffff


	//   ....[163]....
        /*0c98*/ 	.word	0xffffffff


	//   ....[164]....
        /*0c9c*/ 	.word	0xffffffff


	//   ....[165]....
        /*0ca0*/ 	.word	0xffffffff


	//   ....[166]....
        /*0ca4*/ 	.word	0xffffffff


	//   ....[167]....
        /*0ca8*/ 	.word	0xffffffff


	//   ....[168]....
        /*0cac*/ 	.word	0xffffffff


	//   ....[169]....
        /*0cb0*/ 	.word	0xffffffff


	//   ....[170]....
        /*0cb4*/ 	.word	0xffffffff


	//   ....[171]....
        /*0cb8*/ 	.word	0xffffffff


	//   ....[172]....
        /*0cbc*/ 	.word	0xffffffff


	//   ....[173]....
        /*0cc0*/ 	.word	0xffffffff


	//   ....[174]....
        /*0cc4*/ 	.word	0xffffffff


	//   ....[175]....
        /*0cc8*/ 	.word	0xffffffff


	//   ....[176]....
        /*0ccc*/ 	.word	0xffffffff


	//   ....[177]....
        /*0cd0*/ 	.word	0xffffffff


	//   ....[178]....
        /*0cd4*/ 	.word	0xffffffff


	//   ....[179]....
        /*0cd8*/ 	.word	0xffffffff


	//   ....[180]....
        /*0cdc*/ 	.word	0xffffffff


	//   ....[181]....
        /*0ce0*/ 	.word	0xffffffff


	//   ....[182]....
        /*0ce4*/ 	.word	0xffffffff


	//   ....[183]....
        /*0ce8*/ 	.word	0xffffffff


	//   ....[184]....
        /*0cec*/ 	.word	0xffffffff


	//   ....[185]....
        /*0cf0*/ 	.word	0xffffffff


	//   ....[186]....
        /*0cf4*/ 	.word	0xffffffff


	//   ....[187]....
        /*0cf8*/ 	.word	0xffffffff


	//   ....[188]....
        /*0cfc*/ 	.word	0xffffffff


	//   ....[189]....
        /*0d00*/ 	.word	0xffffffff


	//   ....[190]....
        /*0d04*/ 	.word	0xffffffff


	//   ....[191]....
        /*0d08*/ 	.word	0xffffffff


	//   ....[192]....
        /*0d0c*/ 	.word	0xffffffff


	//   ....[193]....
        /*0d10*/ 	.word	0xffffffff


	//   ....[194]....
        /*0d14*/ 	.word	0xffffffff


	//   ....[195]....
        /*0d18*/ 	.word	0xffffffff


	//   ....[196]....
        /*0d1c*/ 	.word	0xffffffff


	//   ....[197]....
        /*0d20*/ 	.word	0xffffffff


	//   ....[198]....
        /*0d24*/ 	.word	0xffffffff


	//   ....[199]....
        /*0d28*/ 	.word	0x0500000f


	//----- nvinfo : EIATTR_COOP_GROUP_INSTR_OFFSETS
	.align		4
.L_626:
        /*0d2c*/ 	.byte	0x04, 0x28
        /*0d2e*/ 	.short	(.L_628 - .L_627)


	//   ....[0]....
.L_627:
        /*0d30*/ 	.word	0x00000070


	//   ....[1]....
        /*0d34*/ 	.word	0x000001a0


	//   ....[2]....
        /*0d38*/ 	.word	0x000001f0


	//   ....[3]....
        /*0d3c*/ 	.word	0x000003e0


	//   ....[4]....
        /*0d40*/ 	.word	0x00000620


	//   ....[5]....
        /*0d44*/ 	.word	0x00001410


	//   ....[6]....
        /*0d48*/ 	.word	0x00003700


	//   ....[7]....
        /*0d4c*/ 	.word	0x00003d40


	//   ....[8]....
        /*0d50*/ 	.word	0x00003f60


	//   ....[9]....
        /*0d54*/ 	.word	0x00003f90


	//   ....[10]....
        /*0d58*/ 	.word	0x00003fc0


	//   ....[11]....
        /*0d5c*/ 	.word	0x00004000


	//   ....[12]....
        /*0d60*/ 	.word	0x00004040


	//   ....[13]....
        /*0d64*/ 	.word	0x00004120


	//   ....[14]....
        /*0d68*/ 	.word	0x00004160


	//   ....[15]....
        /*0d6c*/ 	.word	0x00004190


	//   ....[16]....
        /*0d70*/ 	.word	0x000041a0


	//   ....[17]....
        /*0d74*/ 	.word	0x000041c0


	//   ....[18]....
        /*0d78*/ 	.word	0x000041d0


	//   ....[19]....
        /*0d7c*/ 	.word	0x00004240


	//   ....[20]....
        /*0d80*/ 	.word	0x00004280


	//   ....[21]....
        /*0d84*/ 	.word	0x000042c0


	//   ....[22]....
        /*0d88*/ 	.word	0x00004300


	//   ....[23]....
        /*0d8c*/ 	.word	0x00004350


	//   ....[24]....
        /*0d90*/ 	.word	0x00004450


	//   ....[25]....
        /*0d94*/ 	.word	0x000044b0


	//   ....[26]....
        /*0d98*/ 	.word	0x000044e0


	//   ....[27]....
        /*0d9c*/ 	.word	0x00004540


	//   ....[28]....
        /*0da0*/ 	.word	0x00004580


	//   ....[29]....
        /*0da4*/ 	.word	0x000045a0


	//   ....[30]....
        /*0da8*/ 	.word	0x000045d0


	//   ....[31]....
        /*0dac*/ 	.word	0x00004600


	//   ....[32]....
        /*0db0*/ 	.word	0x00004620


	//   ....[33]....
        /*0db4*/ 	.word	0x00004740


	//   ....[34]....
        /*0db8*/ 	.word	0x00004780


	//   ....[35]....
        /*0dbc*/ 	.word	0x000047b0


	//   ....[36]....
        /*0dc0*/ 	.word	0x000047e0


	//   ....[37]....
        /*0dc4*/ 	.word	0x00004800


	//   ....[38]....
        /*0dc8*/ 	.word	0x000048b0


	//   ....[39]....
        /*0dcc*/ 	.word	0x000048e0


	//   ....[40]....
        /*0dd0*/ 	.word	0x00004920


	//   ....[41]....
        /*0dd4*/ 	.word	0x00004940


	//   ....[42]....
        /*0dd8*/ 	.word	0x00004960


	//   ....[43]....
        /*0ddc*/ 	.word	0x00004970


	//   ....[44]....
        /*0de0*/ 	.word	0x000049c0


	//   ....[45]....
        /*0de4*/ 	.word	0x000049f0


	//   ....[46]....
        /*0de8*/ 	.word	0x00004a30


	//   ....[47]....
        /*0dec*/ 	.word	0x00004a60


	//   ....[48]....
        /*0df0*/ 	.word	0x00004b70


	//   ....[49]....
        /*0df4*/ 	.word	0x00004c10


	//   ....[50]....
        /*0df8*/ 	.word	0x00004c20


	//   ....[51]....
        /*0dfc*/ 	.word	0x00004cf0


	//   ....[52]....
        /*0e00*/ 	.word	0x00004d20


	//   ....[53]....
        /*0e04*/ 	.word	0x00004d60


	//   ....[54]....
        /*0e08*/ 	.word	0x00004e20


	//   ....[55]....
        /*0e0c*/ 	.word	0x00004fc0


	//   ....[56]....
        /*0e10*/ 	.word	0x00005000


	//   ....[57]....
        /*0e14*/ 	.word	0x000050b0


	//   ....[58]....
        /*0e18*/ 	.word	0x000050f0


	//   ....[59]....
        /*0e1c*/ 	.word	0x00005130


	//   ....[60]....
        /*0e20*/ 	.word	0x000051b0


	//   ....[61]....
        /*0e24*/ 	.word	0x000051f0


	//   ....[62]....
        /*0e28*/ 	.word	0x00005320


	//   ....[63]....
        /*0e2c*/ 	.word	0x00005490


	//   ....[64]....
        /*0e30*/ 	.word	0x000054c0


	//   ....[65]....
        /*0e34*/ 	.word	0x000054e0


	//   ....[66]....
        /*0e38*/ 	.word	0x00005500


	//   ....[67]....
        /*0e3c*/ 	.word	0x00005540


	//   ....[68]....
        /*0e40*/ 	.word	0x00005560


	//   ....[69]....
        /*0e44*/ 	.word	0x000055e0


	//   ....[70]....
        /*0e48*/ 	.word	0x000085c0


	//   ....[71]....
        /*0e4c*/ 	.word	0x00008820


	//   ....[72]....
        /*0e50*/ 	.word	0x00008840


	//   ....[73]....
        /*0e54*/ 	.word	0x00008880


	//   ....[74]....
        /*0e58*/ 	.word	0x000088b0


	//   ....[75]....
        /*0e5c*/ 	.word	0x00008920


	//   ....[76]....
        /*0e60*/ 	.word	0x000089d0


	//   ....[77]....
        /*0e64*/ 	.word	0x00008a90


	//   ....[78]....
        /*0e68*/ 	.word	0x00008b30


	//   ....[79]....
        /*0e6c*/ 	.word	0x00008b50


	//   ....[80]....
        /*0e70*/ 	.word	0x00008b80


	//   ....[81]....
        /*0e74*/ 	.word	0x00008bf0


	//   ....[82]....
        /*0e78*/ 	.word	0x00008c30


	//   ....[83]....
        /*0e7c*/ 	.word	0x00008cc0


	//   ....[84]....
        /*0e80*/ 	.word	0x00008dd0


	//   ....[85]....
        /*0e84*/ 	.word	0x00008e80


	//   ....[86]....
        /*0e88*/ 	.word	0x00008ec0


	//   ....[87]....
        /*0e8c*/ 	.word	0x00008f20


	//   ....[88]....
        /*0e90*/ 	.word	0x00008f30


	//   ....[89]....
        /*0e94*/ 	.word	0x00008f60


	//   ....[90]....
        /*0e98*/ 	.word	0x00008f70


	//   ....[91]....
        /*0e9c*/ 	.word	0x00008f80


	//   ....[92]....
        /*0ea0*/ 	.word	0x00009010


	//   ....[93]....
        /*0ea4*/ 	.word	0x000090b0


	//   ....[94]....
        /*0ea8*/ 	.word	0x000090e0


	//   ....[95]....
        /*0eac*/ 	.word	0x00009160


	//   ....[96]....
        /*0eb0*/ 	.word	0x000091b0


	//   ....[97]....
        /*0eb4*/ 	.word	0x000091e0


	//   ....[98]....
        /*0eb8*/ 	.word	0x00009290


	//   ....[99]....
        /*0ebc*/ 	.word	0x000092d0


	//   ....[100]....
        /*0ec0*/ 	.word	0x00009300


	//   ....[101]....
        /*0ec4*/ 	.word	0x00009350


	//   ....[102]....
        /*0ec8*/ 	.word	0x00009380


	//   ....[103]....
        /*0ecc*/ 	.word	0x000093b0


	//   ....[104]....
        /*0ed0*/ 	.word	0x00009400


	//   ....[105]....
        /*0ed4*/ 	.word	0x000094a0


	//   ....[106]....
        /*0ed8*/ 	.word	0x00009640


	//   ....[107]....
        /*0edc*/ 	.word	0x00009810


	//   ....[108]....
        /*0ee0*/ 	.word	0x00009870


	//   ....[109]....
        /*0ee4*/ 	.word	0x000098c0


	//   ....[110]....
        /*0ee8*/ 	.word	0x00009b90


	//   ....[111]....
        /*0eec*/ 	.word	0x00009bc0


	//   ....[112]....
        /*0ef0*/ 	.word	0x00009c00


	//   ....[113]....
        /*0ef4*/ 	.word	0x00009c10


	//   ....[114]....
        /*0ef8*/ 	.word	0x00009c20


	//   ....[115]....
        /*0efc*/ 	.word	0x00009c30


	//   ....[116]....
        /*0f00*/ 	.word	0x00009cb0


	//   ....[117]....
        /*0f04*/ 	.word	0x00009df0


	//   ....[118]....
        /*0f08*/ 	.word	0x00009e40


	//   ....[119]....
        /*0f0c*/ 	.word	0x0000a100


	//   ....[120]....
        /*0f10*/ 	.word	0x0000a110


	//   ....[121]....
        /*0f14*/ 	.word	0x0000a120


	//   ....[122]....
        /*0f18*/ 	.word	0x0000a130


	//   ....[123]....
        /*0f1c*/ 	.word	0x0000a150


	//   ....[124]....
        /*0f20*/ 	.word	0x0000a160


	//   ....[125]....
        /*0f24*/ 	.word	0x0000a170


	//   ....[126]....
        /*0f28*/ 	.word	0x0000a4d0


	//   ....[127]....
        /*0f2c*/ 	.word	0x0000a4e0


	//   ....[128]....
        /*0f30*/ 	.word	0x0000a4f0


	//   ....[129]....
        /*0f34*/ 	.word	0x0000a500


	//   ....[130]....
        /*0f38*/ 	.word	0x0000a510


	//   ....[131]....
        /*0f3c*/ 	.word	0x0000a520


	//   ....[132]....
        /*0f40*/ 	.word	0x0000a530


	//   ....[133]....
        /*0f44*/ 	.word	0x0000a540


	//   ....[134]....
        /*0f48*/ 	.word	0x0000ddf0


	//   ....[135]....
        /*0f4c*/ 	.word	0x0000e560


	//   ....[136]....
        /*0f50*/ 	.word	0x0000e5a0


	//   ....[137]....
        /*0f54*/ 	.word	0x0000e5f0


	//   ....[138]....
        /*0f58*/ 	.word	0x0000e640


	//   ....[139]....
        /*0f5c*/ 	.word	0x0000e650


	//   ....[140]....
        /*0f60*/ 	.word	0x0000e6d0


	//   ....[141]....
        /*0f64*/ 	.word	0x0000e700


	//   ....[142]....
        /*0f68*/ 	.word	0x0000e710


	//   ....[143]....
        /*0f6c*/ 	.word	0x0000e720


	//   ....[144]....
        /*0f70*/ 	.word	0x0000e770


	//   ....[145]....
        /*0f74*/ 	.word	0x0000e780


	//   ....[146]....
        /*0f78*/ 	.word	0x0000e7c0


	//   ....[147]....
        /*0f7c*/ 	.word	0x0000e870


	//   ....[148]....
        /*0f80*/ 	.word	0x0000e900


	//   ....[149]....
        /*0f84*/ 	.word	0x0000e910


	//   ....[150]....
        /*0f88*/ 	.word	0x0000e990


	//   ....[151]....
        /*0f8c*/ 	.word	0x0000ea10


	//   ....[152]....
        /*0f90*/ 	.word	0x0000ea60


	//   ....[153]....
        /*0f94*/ 	.word	0x0000eac0


	//   ....[154]....
        /*0f98*/ 	.word	0x0000eae0


	//   ....[155]....
        /*0f9c*/ 	.word	0x0000eb10


	//   ....[156]....
        /*0fa0*/ 	.word	0x0000eb40


	//   ....[157]....
        /*0fa4*/ 	.word	0x0000eb70


	//   ....[158]....
        /*0fa8*/ 	.word	0x0000eb90


	//   ....[159]....
        /*0fac*/ 	.word	0x0000ec00


	//   ....[160]....
        /*0fb0*/ 	.word	0x0000ec70


	//   ....[161]....
        /*0fb4*/ 	.word	0x0000ecc0


	//   ....[162]....
        /*0fb8*/ 	.word	0x0000ecd0


	//   ....[163]....
        /*0fbc*/ 	.word	0x0000ed00


	//   ....[164]....
        /*0fc0*/ 	.word	0x0000ed50


	//   ....[165]....
        /*0fc4*/ 	.word	0x0000ed70


	//   ....[166]....
        /*0fc8*/ 	.word	0x0000edc0


	//   ....[167]....
        /*0fcc*/ 	.word	0x0000ee20


	//   ....[168]....
        /*0fd0*/ 	.word	0x0000ee50


	//   ....[169]....
        /*0fd4*/ 	.word	0x0000ee80


	//   ....[170]....
        /*0fd8*/ 	.word	0x0000eef0


	//   ....[171]....
        /*0fdc*/ 	.word	0x0000ef30


	//   ....[172]....
        /*0fe0*/ 	.word	0x0000ef50


	//   ....[173]....
        /*0fe4*/ 	.word	0x0000ef80


	//   ....[174]....
        /*0fe8*/ 	.word	0x0000f0e0


	//   ....[175]....
        /*0fec*/ 	.word	0x0000f140


	//   ....[176]....
        /*0ff0*/ 	.word	0x0000f250


	//   ....[177]....
        /*0ff4*/ 	.word	0x0000f290


	//   ....[178]....
        /*0ff8*/ 	.word	0x0000f330


	//   ....[179]....
        /*0ffc*/ 	.word	0x0000f380


	//   ....[180]....
        /*1000*/ 	.word	0x0000f3d0


	//   ....[181]....
        /*1004*/ 	.word	0x0000f3f0


	//   ....[182]....
        /*1008*/ 	.word	0x0000f410


	//   ....[183]....
        /*100c*/ 	.word	0x0000f580


	//   ....[184]....
        /*1010*/ 	.word	0x0000f5e0


	//   ....[185]....
        /*1014*/ 	.word	0x0000f6c0


	//   ....[186]....
        /*1018*/ 	.word	0x0000f6e0


	//   ....[187]....
        /*101c*/ 	.word	0x0000f700


	//   ....[188]....
        /*1020*/ 	.word	0x0000f710


	//   ....[189]....
        /*1024*/ 	.word	0x0000f730


	//   ....[190]....
        /*1028*/ 	.word	0x0000fd00


	//   ....[191]....
        /*102c*/ 	.word	0x0000fd20


	//   ....[192]....
        /*1030*/ 	.word	0x0000fd40


	//   ....[193]....
        /*1034*/ 	.word	0x0000fd50


	//   ....[194]....
        /*1038*/ 	.word	0x0000fd60


	//   ....[195]....
        /*103c*/ 	.word	0x0000fd70


	//   ....[196]....
        /*1040*/ 	.word	0x0000fd80


	//   ....[197]....
        /*1044*/ 	.word	0x0000fda0


	//   ....[198]....
        /*1048*/ 	.word	0x000122f0


	//   ....[199]....
        /*104c*/ 	.word	0x00015a40


	//----- nvinfo : EIATTR_REG_RECONFIG
	.align		4
.L_628:
        /*1050*/ 	.byte	0x01, 0x54
	.zero		2


	//----- nvinfo : EIATTR_SYSCALL_OFFSETS
	.align		4
        /*1054*/ 	.byte	0x04, 0x46
        /*1056*/ 	.short	(.L_630 - .L_629)


	//   ....[0]....
.L_629:
        /*1058*/ 	.word	0x00001070


	//   ....[1]....
        /*105c*/ 	.word	0x00001160


	//   ....[2]....
        /*1060*/ 	.word	0x000012c0


	//   ....[3]....
        /*1064*/ 	.word	0x000013b0


	//----- nvinfo : EIATTR_MBARRIER_INSTR_OFFSETS
	.align		4
.L_630:
        /*1068*/ 	.byte	0x04, 0x39
        /*106a*/ 	.short	(.L_632 - .L_631)


	//   ....[0]....
.L_631:
        /*106c*/ 	.word	0x00000290
        /*1070*/ 	.word	0x000000ff
        /*1074*/ 	.word	0x00030c00
        /*1078*/ 	.short	0x0100
        /*107a*/ 	.byte	0x06
	.zero		1


	//   ....[1]....
        /*107c*/ 	.word	0x00000390
        /*1080*/ 	.word	0x000000ff
        /*1084*/ 	.word	0x00030c10
        /*1088*/ 	.short	0x0100
        /*108a*/ 	.byte	0x08
	.zero		1


	//   ....[2]....
        /*108c*/ 	.word	0x000003a0
        /*1090*/ 	.word	0x000000ff
        /*1094*/ 	.word	0x00030c20
        /*1098*/ 	.short	0x0100
        /*109a*/ 	.byte	0x08
	.zero		1


	//   ....[3]....
        /*109c*/ 	.word	0x000003b0
        /*10a0*/ 	.word	0x000000ff
        /*10a4*/ 	.word	0x00030c18
        /*10a8*/ 	.short	0x0100
        /*10aa*/ 	.byte	0x08
	.zero		1


	//   ....[4]....
        /*10ac*/ 	.word	0x000003c0
        /*10b0*/ 	.word	0x000000ff
        /*10b4*/ 	.word	0x00030c28
        /*10b8*/ 	.short	0x0100
        /*10ba*/ 	.byte	0x08
	.zero		1


	//   ....[5]....
        /*10bc*/ 	.word	0x000004f0
        /*10c0*/ 	.word	0x000000ff
        /*10c4*/ 	.word	0x00030c30
        /*10c8*/ 	.short	0x0100
        /*10ca*/ 	.byte	0x08
	.zero		1


	//   ....[6]....
        /*10cc*/ 	.word	0x00000500
        /*10d0*/ 	.word	0x000000ff
        /*10d4*/ 	.word	0x00030c40
        /*10d8*/ 	.short	0x0100
        /*10da*/ 	.byte	0x08
	.zero		1


	//   ....[7]....
        /*10dc*/ 	.word	0x00000510
        /*10e0*/ 	.word	0x000000ff
        /*10e4*/ 	.word	0x00030c38
        /*10e8*/ 	.short	0x0100
        /*10ea*/ 	.byte	0x08
	.zero		1


	//   ....[8]....
        /*10ec*/ 	.word	0x00000520
        /*10f0*/ 	.word	0x000000ff
        /*10f4*/ 	.word	0x00030c48
        /*10f8*/ 	.short	0x0100
        /*10fa*/ 	.byte	0x08
	.zero		1


	//   ....[9]....
        /*10fc*/ 	.word	0x00001450
        /*1100*/ 	.word	0x00000010
        /*1104*/ 	.word	0x00030c00
        /*1108*/ 	.short	0x010a
        /*110a*/ 	.byte	0x3f
	.zero		1


	//   ....[10]....
        /*110c*/ 	.word	0x00001580
        /*1110*/ 	.word	0x00000010
        /*1114*/ 	.word	0x00030c00
        /*1118*/ 	.short	0x010a
        /*111a*/ 	.byte	0x3f
	.zero		1


	//   ....[11]....
        /*111c*/ 	.word	0x00002030
        /*1120*/ 	.word	0x00000006
        /*1124*/ 	.word	0x00030c10
        /*1128*/ 	.short	0x010a
        /*112a*/ 	.byte	0x3f
	.zero		1


	//   ....[12]....
        /*112c*/ 	.word	0x000020a0
        /*1130*/ 	.word	0x00000006
        /*1134*/ 	.word	0x00030c10
        /*1138*/ 	.short	0x010a
        /*113a*/ 	.byte	0x3f
	.zero		1


	//   ....[13]....
        /*113c*/ 	.word	0x000024d0
        /*1140*/ 	.word	0x00000006
        /*1144*/ 	.word	0x00030c30
        /*1148*/ 	.short	0x010a
        /*114a*/ 	.byte	0x3f
	.zero		1


	//   ....[14]....
        /*114c*/ 	.word	0x00002510
        /*1150*/ 	.word	0x00000006
        /*1154*/ 	.word	0x00030c30
        /*1158*/ 	.short	0x010a
        /*115a*/ 	.byte	0x3f
	.zero		1


	//   ....[15]....
        /*115c*/ 	.word	0x00006bc0
        /*1160*/ 	.word	0x00000005
        /*1164*/ 	.word	0x00000000
        /*1168*/ 	.short	0x0101
        /*116a*/ 	.byte	0x3f
	.zero		1


	//   ....[16]....
        /*116c*/ 	.word	0x00007010
        /*1170*/ 	.word	0x00000006
        /*1174*/ 	.word	0x00000000
        /*1178*/ 	.short	0x0101
        /*117a*/ 	.byte	0x3f
	.zero		1


	//   ....[17]....
        /*117c*/ 	.word	0x00007940
        /*1180*/ 	.word	0x00000006
        /*1184*/ 	.word	0x00030c10
        /*1188*/ 	.short	0x010a
        /*118a*/ 	.byte	0x3f
	.zero		1


	//   ....[18]....
        /*118c*/ 	.word	0x000079c0
        /*1190*/ 	.word	0x00000006
        /*1194*/ 	.word	0x00030c10
        /*1198*/ 	.short	0x010a
        /*119a*/ 	.byte	0x3f
	.zero		1


	//   ....[19]....
        /*119c*/ 	.word	0x00007dd0
        /*11a0*/ 	.word	0x00000006
        /*11a4*/ 	.word	0x00030c30
        /*11a8*/ 	.short	0x010a
        /*11aa*/ 	.byte	0x3f
	.zero		1


	//   ....[20]....
        /*11ac*/ 	.word	0x00007e10
        /*11b0*/ 	.word	0x00000006
        /*11b4*/ 	.word	0x00030c30
        /*11b8*/ 	.short	0x010a
        /*11ba*/ 	.byte	0x3f
	.zero		1


	//   ....[21]....
        /*11bc*/ 	.word	0x0000ba30
        /*11c0*/ 	.word	0x00000005
        /*11c4*/ 	.word	0x00000000
        /*11c8*/ 	.short	0x0101
        /*11ca*/ 	.byte	0x3f
	.zero		1


	//   ....[22]....
        /*11cc*/ 	.word	0x0000bea0
        /*11d0*/ 	.word	0x00000006
        /*11d4*/ 	.word	0x00000000
        /*11d8*/ 	.short	0x0101
        /*11da*/ 	.byte	0x3f
	.zero		1


	//   ....[23]....
        /*11dc*/ 	.word	0x0000c740
        /*11e0*/ 	.word	0x00000006
        /*11e4*/ 	.word	0x00030c10
        /*11e8*/ 	.short	0x010a
        /*11ea*/ 	.byte	0x3f
	.zero		1


	//   ....[24]....
        /*11ec*/ 	.word	0x0000c7c0
        /*11f0*/ 	.word	0x00000006
        /*11f4*/ 	.word	0x00030c10
        /*11f8*/ 	.short	0x010a
        /*11fa*/ 	.byte	0x3f
	.zero		1


	//   ....[25]....
        /*11fc*/ 	.word	0x0000cbd0
        /*1200*/ 	.word	0x00000006
        /*1204*/ 	.word	0x00030c30
        /*1208*/ 	.short	0x010a
        /*120a*/ 	.byte	0x3f
	.zero		1


	//   ....[26]....
        /*120c*/ 	.word	0x0000cc10
        /*1210*/ 	.word	0x00000006
        /*1214*/ 	.word	0x00030c30
        /*1218*/ 	.short	0x010a
        /*121a*/ 	.byte	0x3f
	.zero		1


	//   ....[27]....
        /*121c*/ 	.word	0x000112e0
        /*1220*/ 	.word	0x00000005
        /*1224*/ 	.word	0x00000000
        /*1228*/ 	.short	0x0101
        /*122a*/ 	.byte	0x3f
	.zero		1


	//   ....[28]....
        /*122c*/ 	.word	0x00011760
        /*1230*/ 	.word	0x00000006
        /*1234*/ 	.word	0x00000000
        /*1238*/ 	.short	0x0101
        /*123a*/ 	.byte	0x3f
	.zero		1


	//   ....[29]....
        /*123c*/ 	.word	0x00014070
        /*1240*/ 	.word	0x0000000f
        /*1244*/ 	.word	0x00030c20
        /*1248*/ 	.short	0x010a
        /*124a*/ 	.byte	0x3f
	.zero		1


	//   ....[30]....
        /*124c*/ 	.word	0x00014660
        /*1250*/ 	.word	0x0000000f
        /*1254*/ 	.word	0x00030c40
        /*1258*/ 	.short	0x010a
        /*125a*/ 	.byte	0x3f
	.zero		1


	//   ....[31]....
        /*125c*/ 	.word	0x000148c0
        /*1260*/ 	.word	0x0000000f
        /*1264*/ 	.word	0x00030c28
        /*1268*/ 	.short	0x010a
        /*126a*/ 	.byte	0x3f
	.zero		1


	//   ....[32]....
        /*126c*/ 	.word	0x00014b20
        /*1270*/ 	.word	0x0000000f
        /*1274*/ 	.word	0x00030c48
        /*1278*/ 	.short	0x010a
        /*127a*/ 	.byte	0x3f
	.zero		1


	//   ....[33]....
        /*127c*/ 	.word	0x00014d20
        /*1280*/ 	.word	0x0000000f
        /*1284*/ 	.word	0x00030c20
        /*1288*/ 	.short	0x010a
        /*128a*/ 	.byte	0x3f
	.zero		1


	//   ....[34]....
        /*128c*/ 	.word	0x00014ff0
        /*1290*/ 	.word	0x0000000f
        /*1294*/ 	.word	0x00030c40
        /*1298*/ 	.short	0x010a
        /*129a*/ 	.byte	0x3f
	.zero		1


	//   ....[35]....
        /*129c*/ 	.word	0x00015220
        /*12a0*/ 	.word	0x0000000f
        /*12a4*/ 	.word	0x00030c28
        /*12a8*/ 	.short	0x010a
        /*12aa*/ 	.byte	0x3f
	.zero		1


	//   ....[36]....
        /*12ac*/ 	.word	0x000154c0
        /*12b0*/ 	.word	0x00000003
        /*12b4*/ 	.word	0x00030c40
        /*12b8*/ 	.short	0x010a
        /*12ba*/ 	.byte	0x3f
	.zero		1


	//   ....[37]....
        /*12bc*/ 	.word	0x000158a0
        /*12c0*/ 	.word	0x00000007
        /*12c4*/ 	.word	0x00000000
        /*12c8*/ 	.short	0x010a
        /*12ca*/ 	.byte	0x3f
	.zero		1


	//   ....[38]....
        /*12cc*/ 	.word	0x00015900
        /*12d0*/ 	.word	0x00000003
        /*12d4*/ 	.word	0x00000000
        /*12d8*/ 	.short	0x010a
        /*12da*/ 	.byte	0x3f
	.zero		1


	//   ....[39]....
        /*12dc*/ 	.word	0x00015960
        /*12e0*/ 	.word	0x00000005
        /*12e4*/ 	.word	0x00000000
        /*12e8*/ 	.short	0x010a
        /*12ea*/ 	.byte	0x3f
	.zero		1


	//   ....[40]....
        /*12ec*/ 	.word	0x00015990
        /*12f0*/ 	.word	0x00000003
        /*12f4*/ 	.word	0x00000000
        /*12f8*/ 	.short	0x010a
        /*12fa*/ 	.byte	0x3f
	.zero		1


	//   ....[41]....
        /*12fc*/ 	.word	0x00015a70
        /*1300*/ 	.word	0x00000010
        /*1304*/ 	.word	0x00030c00
        /*1308*/ 	.short	0x010a
        /*130a*/ 	.byte	0x3f
	.zero		1


	//   ....[42]....
        /*130c*/ 	.word	0x00015ac0
        /*1310*/ 	.word	0x00000006
        /*1314*/ 	.word	0x00030c10
        /*1318*/ 	.short	0x010a
        /*131a*/ 	.byte	0x3f
	.zero		1


	//   ....[43]....
        /*131c*/ 	.word	0x00015b10
        /*1320*/ 	.word	0x00000006
        /*1324*/ 	.word	0x00030c30
        /*1328*/ 	.short	0x010a
        /*132a*/ 	.byte	0x3f
	.zero		1


	//   ....[44]....
        /*132c*/ 	.word	0x00015b60
        /*1330*/ 	.word	0x00000006
        /*1334*/ 	.word	0x00030c10
        /*1338*/ 	.short	0x010a
        /*133a*/ 	.byte	0x3f
	.zero		1


	//   ....[45]....
        /*133c*/ 	.word	0x00015bb0
        /*1340*/ 	.word	0x00000006
        /*1344*/ 	.word	0x00030c30
        /*1348*/ 	.short	0x010a
        /*134a*/ 	.byte	0x3f
	.zero		1


	//   ....[46]....
        /*134c*/ 	.word	0x00015c00
        /*1350*/ 	.word	0x00000006
        /*1354*/ 	.word	0x00030c10
        /*1358*/ 	.short	0x010a
        /*135a*/ 	.byte	0x3f
	.zero		1


	//   ....[47]....
        /*135c*/ 	.word	0x00015c50
        /*1360*/ 	.word	0x00000006
        /*1364*/ 	.word	0x00030c30
        /*1368*/ 	.short	0x010a
        /*136a*/ 	.byte	0x3f
	.zero		1


	//   ....[48]....
        /*136c*/ 	.word	0x00015ca0
        /*1370*/ 	.word	0x0000000f
        /*1374*/ 	.word	0x00030c20
        /*1378*/ 	.short	0x010a
        /*137a*/ 	.byte	0x3f
	.zero		1


	//   ....[49]....
        /*137c*/ 	.word	0x00015cf0
        /*1380*/ 	.word	0x0000000f
        /*1384*/ 	.word	0x00030c40
        /*1388*/ 	.short	0x010a
        /*138a*/ 	.byte	0x3f
	.zero		1


	//   ....[50]....
        /*138c*/ 	.word	0x00015d40
        /*1390*/ 	.word	0x0000000f
        /*1394*/ 	.word	0x00030c28
        /*1398*/ 	.short	0x010a
        /*139a*/ 	.byte	0x3f
	.zero		1


	//   ....[51]....
        /*139c*/ 	.word	0x00015d90
        /*13a0*/ 	.word	0x0000000f
        /*13a4*/ 	.word	0x00030c48
        /*13a8*/ 	.short	0x010a
        /*13aa*/ 	.byte	0x3f
	.zero		1


	//   ....[52]....
        /*13ac*/ 	.word	0x00015df0
        /*13b0*/ 	.word	0x0000000f
        /*13b4*/ 	.word	0x00030c20
        /*13b8*/ 	.short	0x010a
        /*13ba*/ 	.byte	0x3f
	.zero		1


	//   ....[53]....
        /*13bc*/ 	.word	0x00015e40
        /*13c0*/ 	.word	0x0000000f
        /*13c4*/ 	.word	0x00030c40
        /*13c8*/ 	.short	0x010a
        /*13ca*/ 	.byte	0x3f
	.zero		1


	//   ....[54]....
        /*13cc*/ 	.word	0x00015e90
        /*13d0*/ 	.word	0x0000000f
        /*13d4*/ 	.word	0x00030c28
        /*13d8*/ 	.short	0x010a
        /*13da*/ 	.byte	0x3f
	.zero		1


	//   ....[55]....
        /*13dc*/ 	.word	0x00015ee0
        /*13e0*/ 	.word	0x00000003
        /*13e4*/ 	.word	0x00030c40
        /*13e8*/ 	.short	0x010a
        /*13ea*/ 	.byte	0x3f
	.zero		1


	//   ....[56]....
        /*13ec*/ 	.word	0x00015fb0
        /*13f0*/ 	.word	0x00000007
        /*13f4*/ 	.word	0x00000000
        /*13f8*/ 	.short	0x010a
        /*13fa*/ 	.byte	0x3f
	.zero		1


	//   ....[57]....
        /*13fc*/ 	.word	0x00016000
        /*1400*/ 	.word	0x00000003
        /*1404*/ 	.word	0x00000000
        /*1408*/ 	.short	0x010a
        /*140a*/ 	.byte	0x3f
	.zero		1


	//   ....[58]....
        /*140c*/ 	.word	0x00016050
        /*1410*/ 	.word	0x00000005
        /*1414*/ 	.word	0x00000000
        /*1418*/ 	.short	0x010a
        /*141a*/ 	.byte	0x3f
	.zero		1


	//----- nvinfo : EIATTR_NUM_MBARRIERS
	.align		4
.L_632:
        /*141c*/ 	.byte	0x03, 0x38
        /*141e*/ 	.short	0x0009


	//----- nvinfo : EIATTR_EXIT_INSTR_OFFSETS
	.align		4
        /*1420*/ 	.byte	0x04, 0x1c
        /*1422*/ 	.short	(.L_634 - .L_633)


	//   ....[0]....
.L_633:
        /*1424*/ 	.word	0x000159e0


	//----- nvinfo : EIATTR_MAX_THREADS
	.align		4
.L_634:
        /*1428*/ 	.byte	0x04, 0x05
        /*142a*/ 	.short	(.L_636 - .L_635)
.L_635:
        /*142c*/ 	.word	0x00000180
        /*1430*/ 	.word	0x00000001
        /*1434*/ 	.word	0x00000001


	//----- nvinfo : EIATTR_CRS_STACK_SIZE
	.align		4
.L_636:
        /*1438*/ 	.byte	0x04, 0x1e
        /*143a*/ 	.short	(.L_638 - .L_637)
.L_637:
        /*143c*/ 	.word	0x00000000


	//----- nvinfo : EIATTR_CBANK_PARAM_SIZE
	.align		4
.L_638:
        /*1440*/ 	.byte	0x03, 0x19
        /*1442*/ 	.short	0x06f0


	//----- nvinfo : EIATTR_PARAM_CBANK
	.align		4
        /*1444*/ 	.byte	0x04, 0x0a
        /*1446*/ 	.short	(.L_640 - .L_639)
	.align		4
.L_639:
        /*1448*/ 	.word	index@(.nv.constant0._ZN7cutlass13device_kernelIN5flash11enable_sm90INS1_16FlashAttnBwdSm90INS1_25CollectiveMainloopBwdSm90ILi2ELi2ELi2EN4cute5tupleIJNS5_1CILi1EEES8_S8_EEENS6_IJNS7_ILi128EEESA_NS7_ILi64EEEEEENS_6half_tEfNS_4arch4Sm90ELb0ELb1ELb1ELb1ELb0ELb1ELb0ELb0ELi2ELi1ELi2ELi2ELb0EEENS1_24CollectiveEpilogueBwdGQAISC_fSF_Li256ELb1ELb0EEENS1_19SingleTileSchedulerILb1ELb0ELb0ELi128EEEEEEEEEvNT_6ParamsE)
        /*144c*/ 	.short	0x0210
        /*144e*/ 	.short	0x06f0


	//----- nvinfo : EIATTR_SW_WAR
	.align		4
.L_640:
        /*1450*/ 	.byte	0x04, 0x36
        /*1452*/ 	.short	(.L_642 - .L_641)
.L_641:
        /*1454*/ 	.word	0x00000008
.L_642:


//--------------------- .nv.info._ZN7cutlass13device_kernelIN5flash32FlashAttnBwdPostprocessConvertdQIN4cute5tupleIJNS3_1CILi128EEENS5_ILi64EEEEEENS_6half_tEfNS_4arch4Sm90ELi256ENS3_8TiledMMAINS3_8MMA_AtomIJNS3_4SM904GMMA25MMA_64x64x16_F32F16F16_SSILNSF_5MajorE0ELSH_1ELNSF_7ScaleInE1ELSI_1EEEEEENS3_6LayoutINS4_IJNS5_ILi2EEENS5_ILi1EEESN_EEENS4_IJSN_NS5_ILi0EEESP_EEEEENS4_IJNS3_10UnderscoreESS_SS_EEEEELb0EEEEEvNT_6ParamsE --------------------------
	.section	.nv.info._ZN7cutlass13device_kernelIN5flash32FlashAttnBwdPostprocessConvertdQIN4cute5tupleIJNS3_1CILi128EEENS5_ILi64EEEEEENS_6half_tEfNS_4arch4Sm90ELi256ENS3_8TiledMMAINS3_8MMA_AtomIJNS3_4SM904GMMA25MMA_64x64x16_F32F16F16_SSILNSF_5MajorE0ELSH_1ELNSF_7ScaleInE1ELSI_1EEEEEENS3_6LayoutINS4_IJNS5_ILi2EEENS5_ILi1EEESN_EEENS4_IJSN_NS5_ILi0EEESP_EEEEENS4_IJNS3_10UnderscoreESS_SS_EEEEELb0EEEEEvNT_6ParamsE,"",@"SHT_CUDA_INFO"
	.sectionflags	@""
	.align	4


	//----- nvinfo : EIATTR_CUDA_API_VERSION
	.align		4
        /*0000*/ 	.byte	0x04, 0x37
        /*0002*/ 	.short	(.L_644 - .L_643)
.L_643:
        /*0004*/ 	.word	0x00000082


	//----- nvinfo : EIATTR_KPARAM_INFO
	.align		4
.L_644:
        /*0008*/ 	.byte	0x04, 0x17
        /*000a*/ 	.short	(.L_646 - .L_645)
.L_645:
        /*000c*/ 	.word	0x00000000
        /*0010*/ 	.short	0x0000
        /*0012*/ 	.short	0x0000
        /*0014*/ 	.byte	0x00, 0xf0, 0xc1, 0x01


	//----- nvinfo : EIATTR_SPARSE_MMA_MASK
	.align		4
.L_646:
        /*0018*/ 	.byte	0x03, 0x50
        /*001a*/ 	.short	0x0000


	//----- nvinfo : EIATTR_MAXREG_COUNT
	.align		4
        /*001c*/ 	.byte	0x03, 0x1b
        /*001e*/ 	.short	0x0080


	//----- nvinfo : EIATTR_NUM_BARRIERS
	.align		4
        /*0020*/ 	.byte	0x02, 0x4c
        /*0022*/ 	.byte	0x01
	.zero		1


	//----- nvinfo : EIATTR_MERCURY_ISA_VERSION
	.align		4
        /*0024*/ 	.byte	0x03, 0x5f
        /*0026*/ 	.short	0x0101


	//----- nvinfo : EIATTR_MBARRIER_INSTR_OFFSETS
	.align		4
        /*0028*/ 	.byte	0x04, 0x39
        /*002a*/ 	.short	(.L_648 - .L_647)


	//   ....[0]....
.L_647:
        /*002c*/ 	.word	0x000004a0
        /*0030*/ 	.word	0x000000ff
        /*0034*/ 	.word	0x0000c000
        /*0038*/ 	.short	0x0100
        /*003a*/ 	.byte	0x06
	.zero		1


	//   ....[1]....
        /*003c*/ 	.word	0x000005b0
        /*0040*/ 	.word	0x00000029
        /*0044*/ 	.word	0x0000c000
        /*0048*/ 	.short	0x010a
        /*004a*/ 	.byte	0x3f
	.zero		1


	//----- nvinfo : EIATTR_NUM_MBARRIERS
	.align		4
.L_648:
        /*004c*/ 	.byte	0x03, 0x38
        /*004e*/ 	.short	0x0001


	//----- nvinfo : EIATTR_EXIT_INSTR_OFFSETS
	.align		4
        /*0050*/ 	.byte	0x04, 0x1c
        /*0052*/ 	.short	(.L_650 - .L_649)


	//   ....[0]....
.L_649:
        /*0054*/ 	.word	0x000001b0


	//   ....[1]....
        /*0058*/ 	.word	0x000011a0


	//   ....[2]....
        /*005c*/ 	.word	0x00001270


	//----- nvinfo : EIATTR_MAX_THREADS
	.align		4
.L_650:
        /*0060*/ 	.byte	0x04, 0x05
        /*0062*/ 	.short	(.L_652 - .L_651)
.L_651:
        /*0064*/ 	.word	0x00000100
        /*0068*/ 	.word	0x00000001
        /*006c*/ 	.word	0x00000001


	//----- nvinfo : EIATTR_CRS_STACK_SIZE
	.align		4
.L_652:
        /*0070*/ 	.byte	0x04, 0x1e
        /*0072*/ 	.short	(.L_654 - .L_653)
.L_653:
        /*0074*/ 	.word	0x00000000


	//----- nvinfo : EIATTR_CBANK_PARAM_SIZE
	.align		4
.L_654:
        /*0078*/ 	.byte	0x03, 0x19
        /*007a*/ 	.short	0x0070


	//----- nvinfo : EIATTR_PARAM_CBANK
	.align		4
        /*007c*/ 	.byte	0x04, 0x0a
        /*007e*/ 	.short	(.L_656 - .L_655)
	.align		4
.L_655:
        /*0080*/ 	.word	index@(.nv.constant0._ZN7cutlass13device_kernelIN5flash32FlashAttnBwdPostprocessConvertdQIN4cute5tupleIJNS3_1CILi128EEENS5_ILi64EEEEEENS_6half_tEfNS_4arch4Sm90ELi256ENS3_8TiledMMAINS3_8MMA_AtomIJNS3_4SM904GMMA25MMA_64x64x16_F32F16F16_SSILNSF_5MajorE0ELSH_1ELNSF_7ScaleInE1ELSI_1EEEEEENS3_6LayoutINS4_IJNS5_ILi2EEENS5_ILi1EEESN_EEENS4_IJSN_NS5_ILi0EEESP_EEEEENS4_IJNS3_10UnderscoreESS_SS_EEEEELb0EEEEEvNT_6ParamsE)
        /*0084*/ 	.short	0x0210
        /*0086*/ 	.short	0x0070


	//----- nvinfo : EIATTR_SW_WAR
	.align		4
.L_656:
        /*0088*/ 	.byte	0x04, 0x36
        /*008a*/ 	.short	(.L_658 - .L_657)
.L_657:
        /*008c*/ 	.word	0x00000008
.L_658:


//--------------------- .nv.info._ZN7cutlass13device_kernelIN5flash11enable_sm90INS1_16FlashAttnBwdSm90INS1_25CollectiveMainloopBwdSm90ILi2ELi2ELi2EN4cute5tupleIJNS5_1CILi1EEES8_S8_EEENS6_IJNS7_ILi128EEESA_NS7_ILi64EEEEEENS_6half_tEfNS_4arch4Sm90ELb0ELb1ELb1ELb1ELb1ELb1ELb0ELb0ELi2ELi1ELi2ELi2ELb0EEENS1_24CollectiveEpilogueBwdGQAISC_fSF_Li256ELb1ELb1EEENS1_19SingleTileSchedulerILb1ELb0ELb0ELi128EEEEEEEEEvNT_6ParamsE --------------------------
	.section	.nv.info._ZN7cutlass13device_kernelIN5flash11enable_sm90INS1_16FlashAttnBwdSm90INS1_25CollectiveMainloopBwdSm90ILi2ELi2ELi2EN4cute5tupleIJNS5_1CILi1EEES8_S8_EEENS6_IJNS7_ILi128EEESA_NS7_ILi64EEEEEENS_6half_tEfNS_4arch4Sm90ELb0ELb1ELb1ELb1ELb1ELb1ELb0ELb0ELi2ELi1ELi2ELi2ELb0EEENS1_24CollectiveEpilogueBwdGQAISC_fSF_Li256ELb1ELb1EEENS1_19SingleTileSchedulerILb1ELb0ELb0ELi128EEEEEEEEEvNT_6ParamsE,"",@"SHT_CUDA_INFO"
	.sectionflags	@""
	.align	4


	//----- nvinfo : EIATTR_CUDA_API_VERSION
	.align		4
        /*0000*/ 	.byte	0x04, 0x37
        /*0002*/ 	.short	(.L_660 - .L_659)
.L_659:
        /*0004*/ 	.word	0x00000082


	//----- nvinfo : EIATTR_KPARAM_INFO
	.align		4
.L_660:
        /*0008*/ 	.byte	0x04, 0x17
        /*000a*/ 	.short	(.L_662 - .L_661)
.L_661:
        /*000c*/ 	.word	0x00000000
        /*0010*/ 	.short	0x0000
        /*0012*/ 	.short	0x0070
        /*0014*/ 	.byte	0x00, 0xf0, 0x01, 0x1a


	//----- nvinfo : EIATTR_SPARSE_MMA_MASK
	.align		4
.L_662:
        /*0018*/ 	.byte	0x03, 0x50
        /*001a*/ 	.short	0x0000


	//----- nvinfo : EIATTR_MAXREG_COUNT
	.align		4
        /*001c*/ 	.byte	0x03, 0x1b
        /*001e*/ 	.short	0x00a8


	//----- nvinfo : EIATTR_NUM_BARRIERS
	.align		4
        /*0020*/ 	.byte	0x02, 0x4c
        /*0022*/ 	.byte	0x10
	.zero		1


	//----- nvinfo : EIATTR_EXTERNS
	.align		4
        /*0024*/ 	.byte	0x04, 0x0f
        /*0026*/ 	.short	(.L_664 - .L_663)


	//   ....[0]....
	.align		4
.L_663:
        /*0028*/ 	.word	index@(__assertfail)


	//----- nvinfo : EIATTR_ANNOTATIONS
	.align		4
.L_664:
        /*002c*/ 	.byte	0x04, 0x55
        /*002e*/ 	.short	(.L_666 - .L_665)


	//   ....[0]....
.L_665:
        /* <DEDUP_REMOVED lines=155> */


	//----- nvinfo : EIATTR_MERCURY_ISA_VERSION
	.align		4
.L_666:
        /*09d0*/ 	.byte	0x03, 0x5f
        /*09d2*/ 	.short	0x0101


	//----- nvinfo : EIATTR_INT_WARP_WIDE_INSTR_OFFSETS
	.align		4
        /*09d4*/ 	.byte	0x04, 0x31
        /*09d6*/ 	.short	(.L_668 - .L_667)


	//   ....[0]....
.L_667:
        /*09d8*/ 	.word	0x00000190


	//   ....[1]....
        /*09dc*/ 	.word	0x000001c0


	//   ....[2]....
        /*09e0*/ 	.word	0x000135c0


	//   ....[3]....
        /*09e4*/ 	.word	0x00013c10


	//   ....[4]....
        /*09e8*/ 	.word	0x000140c0


	//   ....[5]....
        /*09ec*/ 	.word	0x00014380


	//   ....[6]....
        /*09f0*/ 	.word	0x000145e0


	//   ....[7]....
        /*09f4*/ 	.word	0x00014770


	//----- nvinfo : EIATTR_COOP_GROUP_MASK_REGIDS
	.align		4
.L_668:
        /*09f8*/ 	.byte	0x04, 0x29
        /*09fa*/ 	.short	(.L_670 - .L_669)


	//   ....[0]....
.L_669:
        /*09fc*/ 	.word	0xffffffff


	//   ....[1]....
        /*0a00*/ 	.word	0xffffffff


	//   ....[2]....
        /*0a04*/ 	.word	0xffffffff


	//   ....[3]....
        /*0a08*/ 	.word	0xffffffff


	//   ....[4]....
        /*0a0c*/ 	.word	0xffffffff


	//   ....[5]....
        /*0a10*/ 	.word	0xffffffff


	//   ....[6]....
        /*0a14*/ 	.word	0xffffffff


	//   ....[7]....
        /*0a18*/ 	.word	0xffffffff


	//   ....[8]....
        /*0a1c*/ 	.word	0xffffffff


	//   ....[9]....
        /*0a20*/ 	.word	0xffffffff


	//   ....[10]....
        /*0a24*/ 	.word	0xffffffff


	//   ....[11]....
        /*0a28*/ 	.word	0xffffffff


	//   ....[12]....
        /*0a2c*/ 	.word	0xffffffff


	//   ....[13]....
        /*0a30*/ 	.word	0xffffffff


	//   ....[14]....
        /*0a34*/ 	.word	0xffffffff


	//   ....[15]....
        /*0a38*/ 	.word	0xffffffff


	//   ....[16]....
        /*0a3c*/ 	.word	0xffffffff


	//   ....[17]....
        /*0a40*/ 	.word	0xffffffff


	//   ....[18]....
        /*0a44*/ 	.word	0xffffffff


	//   ....[19]....
        /*0a48*/ 	.word	0xffffffff


	//   ....[20]....
        /*0a4c*/ 	.word	0xffffffff


	//   ....[21]....
        /*0a50*/ 	.word	0xffffffff


	//   ....[22]....
        /*0a54*/ 	.word	0xffffffff


	//   ....[23]....
        /*0a58*/ 	.word	0xffffffff


	//   ....[24]....
        /*0a5c*/ 	.word	0xffffffff


	//   ....[25]....
        /*0a60*/ 	.word	0xffffffff


	//   ....[26]....
        /*0a64*/ 	.word	0xffffffff


	//   ....[27]....
        /*0a68*/ 	.word	0xffffffff


	//   ....[28]....
        /*0a6c*/ 	.word	0xffffffff


	//   ....[29]....
        /*0a70*/ 	.word	0xffffffff


	//   ....[30]....
        /*0a74*/ 	.word	0xffffffff


	//   ....[31]....
        /*0a78*/ 	.word	0xffffffff


	//   ....[32]....
        /*0a7c*/ 	.word	0xffffffff


	//   ....[33]....
        /*0a80*/ 	.word	0xffffffff


	//   ....[34]....
        /*0a84*/ 	.word	0xffffffff


	//   ....[35]....
        /*0a88*/ 	.word	0xffffffff


	//   ....[36]....
        /*0a8c*/ 	.word	0xffffffff


	//   ....[37]....
        /*0a90*/ 	.word	0xffffffff


	//   ....[38]....
        /*0a94*/ 	.word	0xffffffff


	//   ....[39]....
        /*0a98*/ 	.word	0xffffffff


	//   ....[40]....
        /*0a9c*/ 	.word	0xffffffff


	//   ....[41]....
        /*0aa0*/ 	.word	0xffffffff


	//   ....[42]....
        /*0aa4*/ 	.word	0xffffffff


	//   ....[43]....
        /*0aa8*/ 	.word	0xffffffff


	//   ....[44]....
        /*0aac*/ 	.word	0xffffffff


	//   ....[45]....
        /*0ab0*/ 	.word	0xffffffff


	//   ....[46]....
        /*0ab4*/ 	.word	0xffffffff


	//   ....[47]....
        /*0ab8*/ 	.word	0xffffffff


	//   ....[48]....
        /*0abc*/ 	.word	0xffffffff


	//   ....[49]....
        /*0ac0*/ 	.word	0xffffffff


	//   ....[50]....
        /*0ac4*/ 	.word	0xffffffff


	//   ....[51]....
        /*0ac8*/ 	.word	0xffffffff


	//   ....[52]....
        /*0acc*/ 	.word	0xffffffff


	//   ....[53]....
        /*0ad0*/ 	.word	0xffffffff


	//   ....[54]....
        /*0ad4*/ 	.word	0xffffffff


	//   ....[55]....
        /*0ad8*/ 	.word	0xffffffff


	//   ....[56]....
        /*0adc*/ 	.word	0xffffffff


	//   ....[57]....
        /*0ae0*/ 	.word	0xffffffff


	//   ....[58]....
        /*0ae4*/ 	.word	0xffffffff


	//   ....[59]....
        /*0ae8*/ 	.word	0xffffffff


	//   ....[60]....
        /*0aec*/ 	.word	0xffffffff


	//   ....[61]....
        /*0af0*/ 	.word	0xffffffff


	//   ....[62]....
        /*0af4*/ 	.word	0xffffffff


	//   ....[63]....
        /*0af8*/ 	.word	0xffffffff


	//   ....[64]....
        /*0afc*/ 	.word	0xffffffff


	//   ....[65]....
        /*0b00*/ 	.word	0xffffffff


	//   ....[66]....
        /*0b04*/ 	.word	0xffffffff


	//   ....[67]....
        /*0b08*/ 	.word	0xffffffff


	//   ....[68]....
        /*0b0c*/ 	.word	0xffffffff


	//   ....[69]....
        /*0b10*/ 	.word	0xffffffff


	//   ....[70]....
        /*0b14*/ 	.word	0xffffffff


	//   ....[71]....
        /*0b18*/ 	.word	0xffffffff


	//   ....[72]....
        /*0b1c*/ 	.word	0xffffffff


	//   ....[73]....
        /*0b20*/ 	.word	0xffffffff


	//   ....[74]....
        /*0b24*/ 	.word	0xffffffff


	//   ....[75]....
        /*0b28*/ 	.word	0xffffffff


	//   ....[76]....
        /*0b2c*/ 	.word	0xffffffff


	//   ....[77]....
        /*0b30*/ 	.word	0xffffffff


	//   ....[78]....
        /*0b34*/ 	.word	0xffffffff


	//   ....[79]....
        /*0b38*/ 	.word	0xffffffff


	//   ....[80]....
        /*0b3c*/ 	.word	0xffffffff


	//   ....[81]....
        /*0b40*/ 	.word	0xffffffff


	//   ....[82]....
        /*0b44*/ 	.word	0xffffffff


	//   ....[83]....
        /*0b48*/ 	.word	0xffffffff


	//   ....[84]....
        /*0b4c*/ 	.word	0xffffffff


	//   ....[85]....
        /*0b50*/ 	.word	0xffffffff


	//   ....[86]....
        /*0b54*/ 	.word	0xffffffff


	//   ....[87]....
        /*0b58*/ 	.word	0xffffffff


	//   ....[88]....
        /*0b5c*/ 	.word	0xffffffff


	//   ....[89]....
        /*0b60*/ 	.word	0xffffffff


	//   ....[90]....
        /*0b64*/ 	.word	0xffffffff


	//   ....[91]....
        /*0b68*/ 	.word	0xffffffff


	//   ....[92]....
        /*0b6c*/ 	.word	0xffffffff


	//   ....[93]....
        /*0b70*/ 	.word	0xffffffff


	//   ....[94]....
        /*0b74*/ 	.word	0xffffffff


	//   ....[95]....
        /*0b78*/ 	.word	0xffffffff


	//   ....[96]....
        /*0b7c*/ 	.word	0xffffffff


	//   ....[97]....
        /*0b80*/ 	.word	0xffffffff


	//   ....[98]....
        /*0b84*/ 	.word	0xffffffff


	//   ....[99]....
        /*0b88*/ 	.word	0xffffffff


	//   ....[100]....
        /*0b8c*/ 	.word	0xffffffff


	//   ....[101]....
        /*0b90*/ 	.word	0xffffffff


	//   ....[102]....
        /*0b94*/ 	.word	0xffffffff


	//   ....[103]....
        /*0b98*/ 	.word	0xffffffff


	//   ....[104]....
        /*0b9c*/ 	.word	0xffffffff


	//   ....[105]....
        /*0ba0*/ 	.word	0xffffffff


	//   ....[106]....
        /*0ba4*/ 	.word	0xffffffff


	//   ....[107]....
        /*0ba8*/ 	.word	0xffffffff


	//   ....[108]....
        /*0bac*/ 	.word	0xffffffff


	//   ....[109]....
        /*0bb0*/ 	.word	0xffffffff


	//   ....[110]....
        /*0bb4*/ 	.word	0xffffffff


	//   ....[111]....
        /*0bb8*/ 	.word	0xffffffff


	//   ....[112]....
        /*0bbc*/ 	.word	0xffffffff


	//   ....[113]....
        /*0bc0*/ 	.word	0xffffffff


	//   ....[114]....
        /*0bc4*/ 	.word	0xffffffff


	//   ....[115]....
        /*0bc8*/ 	.word	0xffffffff


	//   ....[116]....
        /*0bcc*/ 	.word	0xffffffff


	//   ....[117]....
        /*0bd0*/ 	.word	0xffffffff


	//   ....[118]....
        /*0bd4*/ 	.word	0xffffffff


	//   ....[119]....
        /*0bd8*/ 	.word	0xffffffff


	//   ....[120]....
        /*0bdc*/ 	.word	0xffffffff


	//   ....[121]....
        /*0be0*/ 	.word	0xffffffff


	//   ....[122]....
        /*0be4*/ 	.word	0xffffffff


	//   ....[123]....
        /*0be8*/ 	.word	0xffffffff


	//   ....[124]....
        /*0bec*/ 	.word	0xffffffff


	//   ....[125]....
        /*0bf0*/ 	.word	0xffffffff


	//   ....[126]....
        /*0bf4*/ 	.word	0xffffffff


	//   ....[127]....
        /*0bf8*/ 	.word	0xffffffff


	//   ....[128]....
        /*0bfc*/ 	.word	0xffffffff


	//   ....[129]....
        /*0c00*/ 	.word	0xffffffff


	//   ....[130]....
        /*0c04*/ 	.word	0xffffffff


	//   ....[131]....
        /*0c08*/ 	.word	0xffffffff


	//   ....[132]....
        /*0c0c*/ 	.word	0xffffffff


	//   ....[133]....
        /*0c10*/ 	.word	0xffffffff


	//   ....[134]....
        /*0c14*/ 	.word	0xffffffff


	//   ....[135]....
        /*0c18*/ 	.word	0xffffffff


	//   ....[136]....
        /*0c1c*/ 	.word	0xffffffff


	//   ....[137]....
        /*0c20*/ 	.word	0xffffffff


	//   ....[138]....
        /*0c24*/ 	.word	0xffffffff


	//   ....[139]....
        /*0c28*/ 	.word	0xffffffff


	//   ....[140]....
        /*0c2c*/ 	.word	0xffffffff


	//   ....[141]....
        /*0c30*/ 	.word	0xffffffff


	//   ....[142]....
        /*0c34*/ 	.word	0xffffffff


	//   ....[143]....
        /*0c38*/ 	.word	0xffffffff


	//   ....[144]....
        /*0c3c*/ 	.word	0xffffffff


	//   ....[145]....
        /*0c40*/ 	.word	0xffffffff


	//   ....[146]....
        /*0c44*/ 	.word	0xffffffff


	//   ....[147]....
        /*0c48*/ 	.word	0xffffffff


	//   ....[148]....
        /*0c4c*/ 	.word	0xffffffff


	//   ....[149]....
        /*0c50*/ 	.word	0xffffffff


	//   ....[150]....
        /*0c54*/ 	.word	0xffffffff


	//   ....[151]....
        /*0c58*/ 	.word	0xffffffff


	//   ....[152]....
        /*0c5c*/ 	.word	0xffffffff


	//   ....[153]....
        /*0c60*/ 	.word	0xffffffff


	//   ....[154]....
        /*0c64*/ 	.word	0xffffffff


	//   ....[155]....
        /*0c68*/ 	.word	0xffffffff


	//   ....[156]....
        /*0c6c*/ 	.word	0xffffffff


	//   ....[157]....
        /*0c70*/ 	.word	0xffffffff


	//   ....[158]....
        /*0c74*/ 	.word	0xffffffff


	//   ....[159]....
        /*0c78*/ 	.word	0xffffffff


	//   ....[160]....
        /*0c7c*/ 	.word	0xffffffff


	//   ....[161]....
        /*0c80*/ 	.word	0xffffffff


	//   ....[162]....
        /*0c84*/ 	.word	0xffffffff


	//   ....[163]....
        /*0c88*/ 	.word	0xffffffff


	//   ....[164]....
        /*0c8c*/ 	.word	0xffffffff


	//   ....[165]....
        /*0c90*/ 	.word	0xffffffff


	//   ....[166]....
        /*0c94*/ 	.word	0xffffffff


	//   ....[167]....
        /*0c98*/ 	.word	0xffffffff


	//   ....[168]....
        /*0c9c*/ 	.word	0xffffffff


	//   ....[169]....
        /*0ca0*/ 	.word	0xffffffff


	//   ....[170]....
        /*0ca4*/ 	.word	0xffffffff


	//   ....[171]....
        /*0ca8*/ 	.word	0xffffffff


	//   ....[172]....
        /*0cac*/ 	.word	0xffffffff


	//   ....[173]....
        /*0cb0*/ 	.word	0xffffffff


	//   ....[174]....
        /*0cb4*/ 	.word	0xffffffff


	//   ....[175]....
        /*0cb8*/ 	.word	0xffffffff


	//   ....[176]....
        /*0cbc*/ 	.word	0xffffffff


	//   ....[177]....
        /*0cc0*/ 	.word	0xffffffff


	//   ....[178]....
        /*0cc4*/ 	.word	0xffffffff


	//   ....[179]....
        /*0cc8*/ 	.word	0xffffffff


	//   ....[180]....
        /*0ccc*/ 	.word	0xffffffff


	//   ....[181]....
        /*0cd0*/ 	.word	0xffffffff


	//   ....[182]....
        /*0cd4*/ 	.word	0xffffffff


	//   ....[183]....
        /*0cd8*/ 	.word	0xffffffff


	//   ....[184]....
        /*0cdc*/ 	.word	0xffffffff


	//   ....[185]....
        /*0ce0*/ 	.word	0xffffffff


	//   ....[186]....
        /*0ce4*/ 	.word	0xffffffff


	//   ....[187]....
        /*0ce8*/ 	.word	0xffffffff


	//   ....[188]....
        /*0cec*/ 	.word	0xffffffff


	//   ....[189]....
        /*0cf0*/ 	.word	0xffffffff


	//   ....[190]....
        /*0cf4*/ 	.word	0xffffffff


	//   ....[191]....
        /*0cf8*/ 	.word	0xffffffff


	//   ....[192]....
        /*0cfc*/ 	.word	0xffffffff


	//   ....[193]....
        /*0d00*/ 	.word	0xffffffff


	//   ....[194]....
        /*0d04*/ 	.word	0xffffffff


	//   ....[195]....
        /*0d08*/ 	.word	0xffffffff


	//   ....[196]....
        /*0d0c*/ 	.word	0xffffffff


	//   ....[197]....
        /*0d10*/ 	.word	0xffffffff


	//   ....[198]....
        /*0d14*/ 	.word	0xffffffff


	//   ....[199]....
        /*0d18*/ 	.word	0xffffffff


	//   ....[200]....
        /*0d1c*/ 	.word	0xffffffff


	//   ....[201]....
        /*0d20*/ 	.word	0xffffffff


	//   ....[202]....
        /*0d24*/ 	.word	0xffffffff


	//   ....[203]....
        /*0d28*/ 	.word	0xffffffff


	//   ....[204]....
        /*0d2c*/ 	.word	0xffffffff


	//   ....[205]....
        /*0d30*/ 	.word	0xffffffff


	//   ....[206]....
        /*0d34*/ 	.word	0xffffffff


	//   ....[207]....
        /*0d38*/ 	.word	0xffffffff


	//   ....[208]....
        /*0d3c*/ 	.word	0xffffffff


	//   ....[209]....
        /*0d40*/ 	.word	0xffffffff


	//   ....[210]....
        /*0d44*/ 	.word	0xffffffff


	//   ....[211]....
        /*0d48*/ 	.word	0xffffffff


	//   ....[212]....
        /*0d4c*/ 	.word	0x0500000f


	//   ....[213]....
        /*0d50*/ 	.word	0x0500000f


	//   ....[214]....
        /*0d54*/ 	.word	0x0500000f


	//   ....[215]....
        /*0d58*/ 	.word	0x0500000f


	//   ....[216]....
        /*0d5c*/ 	.word	0x0500000f


	//   ....[217]....
        /*0d60*/ 	.word	0x0500000f


	//----- nvinfo : EIATTR_COOP_GROUP_INSTR_OFFSETS
	.align		4
.L_670:
        /*0d64*/ 	.byte	0x04, 0x28
        /*0d66*/ 	.short	(.L_672 - .L_671)


	//   ....[0]....
.L_671:
        /*0d68*/ 	.word	0x00000070


	//   ....[1]....
        /*0d6c*/ 	.word	0x000001a0


	//   ....[2]....
        /*0d70*/ 	.word	0x000001f0


	//   ....[3]....
        /*0d74*/ 	.word	0x000003e0


	//   ....[4]....
        /*0d78*/ 	.word	0x00000620


	//   ....[5]....
        /*0d7c*/ 	.word	0x00001410


	//   ....[6]....
        /*0d80*/ 	.word	0x00003700


	//   ....[7]....
        /*0d84*/ 	.word	0x00003d40


	//   ....[8]....
        /*0d88*/ 	.word	0x00003f60


	//   ....[9]....
        /*0d8c*/ 	.word	0x00003f90


	//   ....[10]....
        /*0d90*/ 	.word	0x00003fc0


	//   ....[11]....
        /*0d94*/ 	.word	0x00004000


	//   ....[12]....
        /*0d98*/ 	.word	0x00004040


	//   ....[13]....
        /*0d9c*/ 	.word	0x00004120


	//   ....[14]....
        /*0da0*/ 	.word	0x00004160


	//   ....[15]....
        /*0da4*/ 	.word	0x00004190


	//   ....[16]....
        /*0da8*/ 	.word	0x000041a0


	//   ....[17]....
        /*0dac*/ 	.word	0x000041c0


	//   ....[18]....
        /*0db0*/ 	.word	0x000041d0


	//   ....[19]....
        /*0db4*/ 	.word	0x00004240


	//   ....[20]....
        /*0db8*/ 	.word	0x00004280


	//   ....[21]....
        /*0dbc*/ 	.word	0x000042c0


	//   ....[22]....
        /*0dc0*/ 	.word	0x00004300


	//   ....[23]....
        /*0dc4*/ 	.word	0x00004350


	//   ....[24]....
        /*0dc8*/ 	.word	0x00004450


	//   ....[25]....
        /*0dcc*/ 	.word	0x000044b0


	//   ....[26]....
        /*0dd0*/ 	.word	0x000044e0


	//   ....[27]....
        /*0dd4*/ 	.word	0x00004540


	//   ....[28]....
        /*0dd8*/ 	.word	0x00004580


	//   ....[29]....
        /*0ddc*/ 	.word	0x000045a0


	//   ....[30]....
        /*0de0*/ 	.word	0x000045d0


	//   ....[31]....
        /*0de4*/ 	.word	0x00004600


	//   ....[32]....
        /*0de8*/ 	.word	0x00004620


	//   ....[33]....
        /*0dec*/ 	.word	0x00004740


	//   ....[34]....
        /*0df0*/ 	.word	0x00004780


	//   ....[35]....
        /*0df4*/ 	.word	0x000047b0


	//   ....[36]....
        /*0df8*/ 	.word	0x000047e0


	//   ....[37]....
        /*0dfc*/ 	.word	0x00004800


	//   ....[38]....
        /*0e00*/ 	.word	0x000048b0


	//   ....[39]....
        /*0e04*/ 	.word	0x000048e0


	//   ....[40]....
        /*0e08*/ 	.word	0x00004920


	//   ....[41]....
        /*0e0c*/ 	.word	0x00004940


	//   ....[42]....
        /*0e10*/ 	.word	0x00004960


	//   ....[43]....
        /*0e14*/ 	.word	0x00004970


	//   ....[44]....
        /*0e18*/ 	.word	0x000049c0


	//   ....[45]....
        /*0e1c*/ 	.word	0x000049f0


	//   ....[46]....
        /*0e20*/ 	.word	0x00004a30


	//   ....[47]....
        /*0e24*/ 	.word	0x00004a60


	//   ....[48]....
        /*0e28*/ 	.word	0x00004b70


	//   ....[49]....
        /*0e2c*/ 	.word	0x00004c10


	//   ....[50]....
        /*0e30*/ 	.word	0x00004c20


	//   ....[51]....
        /*0e34*/ 	.word	0x00004cf0


	//   ....[52]....
        /*0e38*/ 	.word	0x00004d20


	//   ....[53]....
        /*0e3c*/ 	.word	0x00004d60


	//   ....[54]....
        /*0e40*/ 	.word	0x00004e20


	//   ....[55]....
        /*0e44*/ 	.word	0x00004fc0


	//   ....[56]....
        /*0e48*/ 	.word	0x00005000


	//   ....[57]....
        /*0e4c*/ 	.word	0x000050b0


	//   ....[58]....
        /*0e50*/ 	.word	0x000050f0


	//   ....[59]....
        /*0e54*/ 	.word	0x00005130


	//   ....[60]....
        /*0e58*/ 	.word	0x000051b0


	//   ....[61]....
        /*0e5c*/ 	.word	0x000051f0


	//   ....[62]....
        /*0e60*/ 	.word	0x00005320


	//   ....[63]....
        /*0e64*/ 	.word	0x00005490


	//   ....[64]....
        /*0e68*/ 	.word	0x000054c0


	//   ....[65]....
        /*0e6c*/ 	.word	0x000054e0


	//   ....[66]....
        /*0e70*/ 	.word	0x00005500


	//   ....[67]....
        /*0e74*/ 	.word	0x00005540


	//   ....[68]....
        /*0e78*/ 	.word	0x00005560


	//   ....[69]....
        /*0e7c*/ 	.word	0x000055e0


	//   ....[70]....
        /*0e80*/ 	.word	0x00008810


	//   ....[71]....
        /*0e84*/ 	.word	0x00008820


	//   ....[72]....
        /*0e88*/ 	.word	0x00008830


	//   ....[73]....
        /*0e8c*/ 	.word	0x00008880


	//   ....[74]....
        /*0e90*/ 	.word	0x00008890


	//   ....[75]....
        /*0e94*/ 	.word	0x00008920


	//   ....[76]....
        /*0e98*/ 	.word	0x00008970


	//   ....[77]....
        /*0e9c*/ 	.word	0x00008a20


	//   ....[78]....
        /*0ea0*/ 	.word	0x00008a60


	//   ....[79]....
        /*0ea4*/ 	.word	0x00008a80


	//   ....[80]....
        /*0ea8*/ 	.word	0x00008b00


	//   ....[81]....
        /*0eac*/ 	.word	0x00008b20


	//   ....[82]....
        /*0eb0*/ 	.word	0x00008b50


	//   ....[83]....
        /*0eb4*/ 	.word	0x00008b70


	//   ....[84]....
        /*0eb8*/ 	.word	0x00008bf0


	//   ....[85]....
        /*0ebc*/ 	.word	0x00008ce0


	//   ....[86]....
        /*0ec0*/ 	.word	0x00008d20


	//   ....[87]....
        /*0ec4*/ 	.word	0x00008d70


	//   ....[88]....
        /*0ec8*/ 	.word	0x00008df0


	//   ....[89]....
        /*0ecc*/ 	.word	0x00008e20


	//   ....[90]....
        /*0ed0*/ 	.word	0x00008ed0


	//   ....[91]....
        /*0ed4*/ 	.word	0x00008f70


	//   ....[92]....
        /*0ed8*/ 	.word	0x00008ff0


	//   ....[93]....
        /*0edc*/ 	.word	0x00009020


	//   ....[94]....
        /*0ee0*/ 	.word	0x00009080


	//   ....[95]....
        /*0ee4*/ 	.word	0x000090b0


	//   ....[96]....
        /*0ee8*/ 	.word	0x000090f0


	//   ....[97]....
        /*0eec*/ 	.word	0x00009150


	//   ....[98]....
        /*0ef0*/ 	.word	0x00009200


	//   ....[99]....
        /*0ef4*/ 	.word	0x00009230


	//   ....[100]....
        /*0ef8*/ 	.word	0x00009270


	//   ....[101]....
        /*0efc*/ 	.word	0x00009340


	//   ....[102]....
        /*0f00*/ 	.word	0x000093d0


	//   ....[103]....
        /*0f04*/ 	.word	0x000094f0


	//   ....[104]....
        /*0f08*/ 	.word	0x00009520


	//   ....[105]....
        /*0f0c*/ 	.word	0x00009570


	//   ....[106]....
        /*0f10*/ 	.word	0x00009660


	//   ....[107]....
        /*0f14*/ 	.word	0x00009740


	//   ....[108]....
        /*0f18*/ 	.word	0x000097e0


	//   ....[109]....
        /*0f1c*/ 	.word	0x00009810


	//   ....[110]....
        /*0f20*/ 	.word	0x00009aa0


	//   ....[111]....
        /*0f24*/ 	.word	0x00009b10


	//   ....[112]....
        /*0f28*/ 	.word	0x00009b30


	//   ....[113]....
        /*0f2c*/ 	.word	0x00009bd0


	//   ....[114]....
        /*0f30*/ 	.word	0x00009c60


	//   ....[115]....
        /*0f34*/ 	.word	0x00009c90


	//   ....[116]....
        /*0f38*/ 	.word	0x00009dc0


	//   ....[117]....
        /*0f3c*/ 	.word	0x00009e30


	//   ....[118]....
        /*0f40*/ 	.word	0x00009ea0


	//   ....[119]....
        /*0f44*/ 	.word	0x0000a0e0


	//   ....[120]....
        /*0f48*/ 	.word	0x0000a0f0


	//   ....[121]....
        /*0f4c*/ 	.word	0x0000a100


	//   ....[122]....
        /*0f50*/ 	.word	0x0000a110


	//   ....[123]....
        /*0f54*/ 	.word	0x0000a120


	//   ....[124]....
        /*0f58*/ 	.word	0x0000a130


	//   ....[125]....
        /*0f5c*/ 	.word	0x0000a140


	//   ....[126]....
        /*0f60*/ 	.word	0x0000a4c0


	//   ....[127]....
        /*0f64*/ 	.word	0x0000a4e0


	//   ....[128]....
        /*0f68*/ 	.word	0x0000a500


	//   ....[129]....
        /*0f6c*/ 	.word	0x0000a510


	//   ....[130]....
        /*0f70*/ 	.word	0x0000a520


	//   ....[131]....
        /*0f74*/ 	.word	0x0000a530


	//   ....[132]....
        /*0f78*/ 	.word	0x0000a540


	//   ....[133]....
        /*0f7c*/ 	.word	0x0000a550


	//   ....[134]....
        /*0f80*/ 	.word	0x0000db50


	//   ....[135]....
        /*0f84*/ 	.word	0x0000e4f0


	//   ....[136]....
        /*0f88*/ 	.word	0x0000e530


	//   ....[137]....
        /*0f8c*/ 	.word	0x0000e570


	//   ....[138]....
        /*0f90*/ 	.word	0x0000e640


	//   ....[139]....
        /*0f94*/ 	.word	0x0000e650


	//   ....[140]....
        /*0f98*/ 	.word	0x0000e6e0


	//   ....[141]....
        /*0f9c*/ 	.word	0x0000e750


	//   ....[142]....
        /*0fa0*/ 	.word	0x0000e760


	//   ....[143]....
        /*0fa4*/ 	.word	0x0000e770


	//   ....[144]....
        /*0fa8*/ 	.word	0x0000e7c0


	//   ....[145]....
        /*0fac*/ 	.word	0x0000e7d0


	//   ....[146]....
        /*0fb0*/ 	.word	0x0000e810


	//   ....[147]....
        /*0fb4*/ 	.word	0x0000e900


	//   ....[148]....
        /*0fb8*/ 	.word	0x0000e950


	//   ....[149]....
        /*0fbc*/ 	.word	0x0000e960


	//   ....[150]....
        /*0fc0*/ 	.word	0x0000e9a0


	//   ....[151]....
        /*0fc4*/ 	.word	0x0000ea70


	//   ....[152]....
        /*0fc8*/ 	.word	0x0000eae0


	//   ....[153]....
        /*0fcc*/ 	.word	0x0000eb00


	//   ....[154]....
        /*0fd0*/ 	.word	0x0000eb10


	//   ....[155]....
        /*0fd4*/ 	.word	0x0000ebb0


	//   ....[156]....
        /*0fd8*/ 	.word	0x0000ebc0


	//   ....[157]....
        /*0fdc*/ 	.word	0x0000ebd0


	//   ....[158]....
        /*0fe0*/ 	.word	0x0000ec20


	//   ....[159]....
        /*0fe4*/ 	.word	0x0000ec60


	//   ....[160]....
        /*0fe8*/ 	.word	0x0000ec70


	//   ....[161]....
        /*0fec*/ 	.word	0x0000ec80


	//   ....[162]....
        /*0ff0*/ 	.word	0x0000ecd0


	//   ....[163]....
        /*0ff4*/ 	.word	0x0000ed60


	//   ....[164]....
        /*0ff8*/ 	.word	0x0000eda0


	//   ....[165]....
        /*0ffc*/ 	.word	0x0000edd0


	//   ....[166]....
        /*1000*/ 	.word	0x0000ede0


	//   ....[167]....
        /*1004*/ 	.word	0x0000ee40


	//   ....[168]....
        /*1008*/ 	.word	0x0000ee50


	//   ....[169]....
        /*100c*/ 	.word	0x0000ee80


	//   ....[170]....
        /*1010*/ 	.word	0x0000ee90


	//   ....[171]....
        /*1014*/ 	.word	0x0000eed0


	//   ....[172]....
        /*1018*/ 	.word	0x0000ef40


	//   ....[173]....
        /*101c*/ 	.word	0x0000ef80


	//   ....[174]....
        /*1020*/ 	.word	0x0000efa0


	//   ....[175]....
        /*1024*/ 	.word	0x0000f210


	//   ....[176]....
        /*1028*/ 	.word	0x0000f280


	//   ....[177]....
        /*102c*/ 	.word	0x0000f2e0


	//   ....[178]....
        /*1030*/ 	.word	0x0000f330


	//   ....[179]....
        /*1034*/ 	.word	0x0000f390


	//   ....[180]....
        /*1038*/ 	.word	0x0000f3d0


	//   ....[181]....
        /*103c*/ 	.word	0x0000f3e0


	//   ....[182]....
        /*1040*/ 	.word	0x0000f6b0


	//   ....[183]....
        /*1044*/ 	.word	0x0000f6e0


	//   ....[184]....
        /*1048*/ 	.word	0x0000f720


	//   ....[185]....
        /*104c*/ 	.word	0x0000f740


	//   ....[186]....
        /*1050*/ 	.word	0x0000f750


	//   ....[187]....
        /*1054*/ 	.word	0x0000f760


	//   ....[188]....
        /*1058*/ 	.word	0x0000f770


	//   ....[189]....
        /*105c*/ 	.word	0x0000f780


	//   ....[190]....
        /*1060*/ 	.word	0x0000fb10


	//   ....[191]....
        /*1064*/ 	.word	0x0000fb40


	//   ....[192]....
        /*1068*/ 	.word	0x0000fb90


	//   ....[193]....
        /*106c*/ 	.word	0x0000fc70


	//   ....[194]....
        /*1070*/ 	.word	0x0000fcc0


	//   ....[195]....
        /*1074*/ 	.word	0x0000fd10


	//   ....[196]....
        /*1078*/ 	.word	0x0000fd40


	//   ....[197]....
        /*107c*/ 	.word	0x00010070


	//   ....[198]....
        /*1080*/ 	.word	0x00012040


	//   ....[199]....
        /*1084*/ 	.word	0x000121e0


	//   ....[200]....
        /*1088*/ 	.word	0x00012430


	//   ....[201]....
        /*108c*/ 	.word	0x000125d0


	//   ....[202]....
        /*1090*/ 	.word	0x000126e0


	//   ....[203]....
        /*1094*/ 	.word	0x000131c0


	//   ....[204]....
        /*1098*/ 	.word	0x000134f0


	//   ....[205]....
        /*109c*/ 	.word	0x00013870


	//   ....[206]....
        /*10a0*/ 	.word	0x00013b40


	//   ....[207]....
        /*10a4*/ 	.word	0x00013d80


	//   ....[208]....
        /*10a8*/ 	.word	0x00013ff0


	//   ....[209]....
        /*10ac*/ 	.word	0x000142c0


	//   ....[210]....
        /*10b0*/ 	.word	0x000144e0


	//   ....[211]....
        /*10b4*/ 	.word	0x00014670


	//   ....[212]....
        /*10b8*/ 	.word	0x00016d40


	//   ....[213]....
        /*10bc*/ 	.word	0x00016fd0


	//   ....[214]....
        /*10c0*/ 	.word	0x00017040


	//   ....[215]....
        /*10c4*/ 	.word	0x000170b0


	//   ....[216]....
        /*10c8*/ 	.word	0x00017120


	//   ....[217]....
        /*10cc*/ 	.word	0x00017190


	//----- nvinfo : EIATTR_REG_RECONFIG
	.align		4
.L_672:
        /*10d0*/ 	.byte	0x01, 0x54
	.zero		2


	//----- nvinfo : EIATTR_SYSCALL_OFFSETS
	.align		4
        /*10d4*/ 	.byte	0x04, 0x46
        /*10d6*/ 	.short	(.L_674 - .L_673)


	//   ....[0]....
.L_673:
        /*10d8*/ 	.word	0x00001070


	//   ....[1]....
        /*10dc*/ 	.word	0x00001160


	//   ....[2]....
        /*10e0*/ 	.word	0x000012c0


	//   ....[3]....
        /*10e4*/ 	.word	0x000013b0


	//----- nvinfo : EIATTR_MBARRIER_INSTR_OFFSETS
	.align		4
.L_674:
        /*10e8*/ 	.byte	0x04, 0x39
        /*10ea*/ 	.short	(.L_676 - .L_675)


	//   ....[0]....
.L_675:
        /*10ec*/ 	.word	0x00000290
        /*10f0*/ 	.word	0x000000ff
        /*10f4*/ 	.word	0x00030c00
        /*10f8*/ 	.short	0x0100
        /*10fa*/ 	.byte	0x06
	.zero		1


	//   ....[1]....
        /*10fc*/ 	.word	0x00000390
        /*1100*/ 	.word	0x000000ff
        /*1104*/ 	.word	0x00030c10
        /*1108*/ 	.short	0x0100
        /*110a*/ 	.byte	0x08
	.zero		1


	//   ....[2]....
        /*110c*/ 	.word	0x000003a0
        /*1110*/ 	.word	0x000000ff
        /*1114*/ 	.word	0x00030c20
        /*1118*/ 	.short	0x0100
        /*111a*/ 	.byte	0x08
	.zero		1


	//   ....[3]....
        /*111c*/ 	.word	0x000003b0
        /*1120*/ 	.word	0x000000ff
        /*1124*/ 	.word	0x00030c18
        /*1128*/ 	.short	0x0100
        /*112a*/ 	.byte	0x08
	.zero		1


	//   ....[4]....
        /*112c*/ 	.word	0x000003c0
        /*1130*/ 	.word	0x000000ff
        /*1134*/ 	.word	0x00030c28
        /*1138*/ 	.short	0x0100
        /*113a*/ 	.byte	0x08
	.zero		1


	//   ....[5]....
        /*113c*/ 	.word	0x000004f0
        /*1140*/ 	.word	0x000000ff
        /*1144*/ 	.word	0x00030c30
        /*1148*/ 	.short	0x0100
        /*114a*/ 	.byte	0x08
	.zero		1


	//   ....[6]....
        /*114c*/ 	.word	0x00000500
        /*1150*/ 	.word	0x000000ff
        /*1154*/ 	.word	0x00030c40
        /*1158*/ 	.short	0x0100
        /*115a*/ 	.byte	0x08
	.zero		1


	//   ....[7]....
        /*115c*/ 	.word	0x00000510
        /*1160*/ 	.word	0x000000ff
        /*1164*/ 	.word	0x00030c38
        /*1168*/ 	.short	0x0100
        /*116a*/ 	.byte	0x08
	.zero		1


	//   ....[8]....
        /*116c*/ 	.word	0x00000520
        /*1170*/ 	.word	0x000000ff
        /*1174*/ 	.word	0x00030c48
        /*1178*/ 	.short	0x0100
        /*117a*/ 	.byte	0x08
	.zero		1


	//   ....[9]....
        /*117c*/ 	.word	0x00001450
        /*1180*/ 	.word	0x00000010
        /*1184*/ 	.word	0x00030c00
        /*1188*/ 	.short	0x010a
        /*118a*/ 	.byte	0x3f
	.zero		1


	//   ....[10]....
        /*118c*/ 	.word	0x00001580
        /*1190*/ 	.word	0x00000010
        /*1194*/ 	.word	0x00030c00
        /*1198*/ 	.short	0x010a
        /*119a*/ 	.byte	0x3f
	.zero		1


	//   ....[11]....
        /*119c*/ 	.word	0x00002030
        /*11a0*/ 	.word	0x00000006
        /*11a4*/ 	.word	0x00030c10
        /*11a8*/ 	.short	0x010a
        /*11aa*/ 	.byte	0x3f
	.zero		1


	//   ....[12]....
        /*11ac*/ 	.word	0x000020a0
        /*11b0*/ 	.word	0x00000006
        /*11b4*/ 	.word	0x00030c10
        /*11b8*/ 	.short	0x010a
        /*11ba*/ 	.byte	0x3f
	.zero		1


	//   ....[13]....
        /*11bc*/ 	.word	0x000024d0
        /*11c0*/ 	.word	0x00000006
        /*11c4*/ 	.word	0x00030c30
        /*11c8*/ 	.short	0x010a
        /*11ca*/ 	.byte	0x3f
	.zero		1


	//   ....[14]....
        /*11cc*/ 	.word	0x00002510
        /*11d0*/ 	.word	0x00000006
        /*11d4*/ 	.word	0x00030c30
        /*11d8*/ 	.short	0x010a
        /*11da*/ 	.byte	0x3f
	.zero		1


	//   ....[15]....
        /*11dc*/ 	.word	0x00006bc0
        /*11e0*/ 	.word	0x00000005
        /*11e4*/ 	.word	0x00000000
        /*11e8*/ 	.short	0x0101
        /*11ea*/ 	.byte	0x3f
	.zero		1


	//   ....[16]....
        /*11ec*/ 	.word	0x00007010
        /*11f0*/ 	.word	0x00000006
        /*11f4*/ 	.word	0x00000000
        /*11f8*/ 	.short	0x0101
        /*11fa*/ 	.byte	0x3f
	.zero		1


	//   ....[17]....
        /*11fc*/ 	.word	0x00007900
        /*1200*/ 	.word	0x00000006
        /*1204*/ 	.word	0x00030c10
        /*1208*/ 	.short	0x010a
        /*120a*/ 	.byte	0x3f
	.zero		1


	//   ....[18]....
        /*120c*/ 	.word	0x00007980
        /*1210*/ 	.word	0x00000006
        /*1214*/ 	.word	0x00030c10
        /*1218*/ 	.short	0x010a
        /*121a*/ 	.byte	0x3f
	.zero		1


	//   ....[19]....
        /*121c*/ 	.word	0x00007d90
        /*1220*/ 	.word	0x00000006
        /*1224*/ 	.word	0x00030c30
        /*1228*/ 	.short	0x010a
        /*122a*/ 	.byte	0x3f
	.zero		1


	//   ....[20]....
        /*122c*/ 	.word	0x00007dd0
        /*1230*/ 	.word	0x00000006
        /*1234*/ 	.word	0x00030c30
        /*1238*/ 	.short	0x010a
        /*123a*/ 	.byte	0x3f
	.zero		1


	//   ....[21]....
        /*123c*/ 	.word	0x0000ba30
        /*1240*/ 	.word	0x00000005
        /*1244*/ 	.word	0x00000000
        /*1248*/ 	.short	0x0101
        /*124a*/ 	.byte	0x3f
	.zero		1


	//   ....[22]....
        /*124c*/ 	.word	0x0000be80
        /*1250*/ 	.word	0x00000006
        /*1254*/ 	.word	0x00000000
        /*1258*/ 	.short	0x0101
        /*125a*/ 	.byte	0x3f
	.zero		1


	//   ....[23]....
        /*125c*/ 	.word	0x0000c680
        /*1260*/ 	.word	0x00000006
        /*1264*/ 	.word	0x00030c10
        /*1268*/ 	.short	0x010a
        /*126a*/ 	.byte	0x3f
	.zero		1


	//   ....[24]....
        /*126c*/ 	.word	0x0000c700
        /*1270*/ 	.word	0x00000006
        /*1274*/ 	.word	0x00030c10
        /*1278*/ 	.short	0x010a
        /*127a*/ 	.byte	0x3f
	.zero		1


	//   ....[25]....
        /*127c*/ 	.word	0x0000cb30
        /*1280*/ 	.word	0x00000006
        /*1284*/ 	.word	0x00030c30
        /*1288*/ 	.short	0x010a
        /*128a*/ 	.byte	0x3f
	.zero		1


	//   ....[26]....
        /*128c*/ 	.word	0x0000cb70
        /*1290*/ 	.word	0x00000006
        /*1294*/ 	.word	0x00030c30
        /*1298*/ 	.short	0x010a
        /*129a*/ 	.byte	0x3f
	.zero		1


	//   ....[27]....
        /*129c*/ 	.word	0x00011240
        /*12a0*/ 	.word	0x00000005
        /*12a4*/ 	.word	0x00000000
        /*12a8*/ 	.short	0x0101
        /*12aa*/ 	.byte	0x3f
	.zero		1


	//   ....[28]....
        /*12ac*/ 	.word	0x000116c0
        /*12b0*/ 	.word	0x00000006
        /*12b4*/ 	.word	0x00000000
        /*12b8*/ 	.short	0x0101
        /*12ba*/ 	.byte	0x3f
	.zero		1


	//   ....[29]....
        /*12bc*/ 	.word	0x00015370
        /*12c0*/ 	.word	0x0000000f
        /*12c4*/ 	.word	0x00030c20
        /*12c8*/ 	.short	0x010a
        /*12ca*/ 	.byte	0x3f
	.zero		1


	//   ....[30]....
        /*12cc*/ 	.word	0x00015960
        /*12d0*/ 	.word	0x0000000f
        /*12d4*/ 	.word	0x00030c40
        /*12d8*/ 	.short	0x010a
        /*12da*/ 	.byte	0x3f
	.zero		1


	//   ....[31]....
        /*12dc*/ 	.word	0x00015bc0
        /*12e0*/ 	.word	0x0000000f
        /*12e4*/ 	.word	0x00030c28
        /*12e8*/ 	.short	0x010a
        /*12ea*/ 	.byte	0x3f
	.zero		1


	//   ....[32]....
        /*12ec*/ 	.word	0x00015e20
        /*12f0*/ 	.word	0x0000000f
        /*12f4*/ 	.word	0x00030c48
        /*12f8*/ 	.short	0x010a
        /*12fa*/ 	.byte	0x3f
	.zero		1


	//   ....[33]....
        /*12fc*/ 	.word	0x00016020
        /*1300*/ 	.word	0x0000000f
        /*1304*/ 	.word	0x00030c20
        /*1308*/ 	.short	0x010a
        /*130a*/ 	.byte	0x3f
	.zero		1


	//   ....[34]....
        /*130c*/ 	.word	0x000162f0
        /*1310*/ 	.word	0x0000000f
        /*1314*/ 	.word	0x00030c40
        /*1318*/ 	.short	0x010a
        /*131a*/ 	.byte	0x3f
	.zero		1


	//   ....[35]....
        /*131c*/ 	.word	0x00016520
        /*1320*/ 	.word	0x0000000f
        /*1324*/ 	.word	0x00030c28
        /*1328*/ 	.short	0x010a
        /*132a*/ 	.byte	0x3f
	.zero		1


	//   ....[36]....
        /*132c*/ 	.word	0x000167c0
        /*1330*/ 	.word	0x00000003
        /*1334*/ 	.word	0x00030c40
        /*1338*/ 	.short	0x010a
        /*133a*/ 	.byte	0x3f
	.zero		1


	//   ....[37]....
        /*133c*/ 	.word	0x00016bb0
        /*1340*/ 	.word	0x00000007
        /*1344*/ 	.word	0x00000000
        /*1348*/ 	.short	0x010a
        /*134a*/ 	.byte	0x3f
	.zero		1


	//   ....[38]....
        /*134c*/ 	.word	0x00016c00
        /*1350*/ 	.word	0x00000003
        /*1354*/ 	.word	0x00000000
        /*1358*/ 	.short	0x010a
        /*135a*/ 	.byte	0x3f
	.zero		1


	//   ....[39]....
        /*135c*/ 	.word	0x00016c60
        /*1360*/ 	.word	0x00000005
        /*1364*/ 	.word	0x00000000
        /*1368*/ 	.short	0x010a
        /*136a*/ 	.byte	0x3f
	.zero		1


	//   ....[40]....
        /*136c*/ 	.word	0x00016c90
        /*1370*/ 	.word	0x00000003
        /*1374*/ 	.word	0x00000000
        /*1378*/ 	.short	0x010a
        /*137a*/ 	.byte	0x3f
	.zero		1


	//   ....[41]....
        /*137c*/ 	.word	0x00016d70
        /*1380*/ 	.word	0x00000010
        /*1384*/ 	.word	0x00030c00
        /*1388*/ 	.short	0x010a
        /*138a*/ 	.byte	0x3f
	.zero		1


	//   ....[42]....
        /*138c*/ 	.word	0x00016dc0
        /*1390*/ 	.word	0x00000006
        /*1394*/ 	.word	0x00030c10
        /*1398*/ 	.short	0x010a
        /*139a*/ 	.byte	0x3f
	.zero		1


	//   ....[43]....
        /*139c*/ 	.word	0x00016e10
        /*13a0*/ 	.word	0x00000006
        /*13a4*/ 	.word	0x00030c30
        /*13a8*/ 	.short	0x010a
        /*13aa*/ 	.byte	0x3f
	.zero		1


	//   ....[44]....
        /*13ac*/ 	.word	0x00016e60
        /*13b0*/ 	.word	0x00000006
        /*13b4*/ 	.word	0x00030c10
        /*13b8*/ 	.short	0x010a
        /*13ba*/ 	.byte	0x3f
	.zero		1


	//   ....[45]....
        /*13bc*/ 	.word	0x00016eb0
        /*13c0*/ 	.word	0x00000006
        /*13c4*/ 	.word	0x00030c30
        /*13c8*/ 	.short	0x010a
        /*13ca*/ 	.byte	0x3f
	.zero		1


	//   ....[46]....
        /*13cc*/ 	.word	0x00016f00
        /*13d0*/ 	.word	0x00000006
        /*13d4*/ 	.word	0x00030c10
        /*13d8*/ 	.short	0x010a
        /*13da*/ 	.byte	0x3f
	.zero		1


	//   ....[47]....
        /*13dc*/ 	.word	0x00016f50
        /*13e0*/ 	.word	0x00000006
        /*13e4*/ 	.word	0x00030c30
        /*13e8*/ 	.short	0x010a
        /*13ea*/ 	.byte	0x3f
	.zero		1


	//   ....[48]....
        /*13ec*/ 	.word	0x000171d0
        /*13f0*/ 	.word	0x0000000f
        /*13f4*/ 	.word	0x00030c20
        /*13f8*/ 	.short	0x010a
        /*13fa*/ 	.byte	0x3f
	.zero		1


	//   ....[49]....
        /*13fc*/ 	.word	0x00017220
        /*1400*/ 	.word	0x0000000f
        /*1404*/ 	.word	0x00030c40
        /*1408*/ 	.short	0x010a
        /*140a*/ 	.byte	0x3f
	.zero		1


	//   ....[50]....
        /*140c*/ 	.word	0x00017270
        /*1410*/ 	.word	0x0000000f
        /*1414*/ 	.word	0x00030c28
        /*1418*/ 	.short	0x010a
        /*141a*/ 	.byte	0x3f
	.zero		1


	//   ....[51]....
        /*141c*/ 	.word	0x000172c0
        /*1420*/ 	.word	0x0000000f
        /*1424*/ 	.word	0x00030c48
        /*1428*/ 	.short	0x010a
        /*142a*/ 	.byte	0x3f
	.zero		1


	//   ....[52]....
        /*142c*/ 	.word	0x00017320
        /*1430*/ 	.word	0x0000000f
        /*1434*/ 	.word	0x00030c20
        /*1438*/ 	.short	0x010a
        /*143a*/ 	.byte	0x3f
	.zero		1


	//   ....[53]....
        /*143c*/ 	.word	0x00017370
        /*1440*/ 	.word	0x0000000f
        /*1444*/ 	.word	0x00030c40
        /*1448*/ 	.short	0x010a
        /*144a*/ 	.byte	0x3f
	.zero		1


	//   ....[54]....
        /*144c*/ 	.word	0x000173c0
        /*1450*/ 	.word	0x0000000f
        /*1454*/ 	.word	0x00030c28
        /*1458*/ 	.short	0x010a
        /*145a*/ 	.byte	0x3f
	.zero		1


	//   ....[55]....
        /*145c*/ 	.word	0x00017410
        /*1460*/ 	.word	0x00000003
        /*1464*/ 	.word	0x00030c40
        /*1468*/ 	.short	0x010a
        /*146a*/ 	.byte	0x3f
	.zero		1


	//   ....[56]....
        /*146c*/ 	.word	0x000174e0
        /*1470*/ 	.word	0x00000007
        /*1474*/ 	.word	0x00000000
        /*1478*/ 	.short	0x010a
        /*147a*/ 	.byte	0x3f
	.zero		1


	//   ....[57]....
        /*147c*/ 	.word	0x00017530
        /*1480*/ 	.word	0x00000003
        /*1484*/ 	.word	0x00000000
        /*1488*/ 	.short	0x010a
        /*148a*/ 	.byte	0x3f
	.zero		1


	//   ....[58]....
        /*148c*/ 	.word	0x00017580
        /*1490*/ 	.word	0x00000005
        /*1494*/ 	.word	0x00000000
        /*1498*/ 	.short	0x010a
        /*149a*/ 	.byte	0x3f
	.zero		1


	//----- nvinfo : EIATTR_NUM_MBARRIERS
	.align		4
.L_676:
        /*149c*/ 	.byte	0x03, 0x38
        /*149e*/ 	.short	0x0009


	//----- nvinfo : EIATTR_EXIT_INSTR_OFFSETS
	.align		4
        /*14a0*/ 	.byte	0x04, 0x1c
        /*14a2*/ 	.short	(.L_678 - .L_677)


	//   ....[0]....
.L_677:
        /*14a4*/ 	.word	0x00016ce0


	//----- nvinfo : EIATTR_MAX_THREADS
	.align		4
.L_678:
        /*14a8*/ 	.byte	0x04, 0x05
        /*14aa*/ 	.short	(.L_680 - .L_679)
.L_679:
        /*14ac*/ 	.word	0x00000180
        /*14b0*/ 	.word	0x00000001
        /*14b4*/ 	.word	0x00000001


	//----- nvinfo : EIATTR_CRS_STACK_SIZE
	.align		4
.L_680:
        /*14b8*/ 	.byte	0x04, 0x1e
        /*14ba*/ 	.short	(.L_682 - .L_681)
.L_681:
        /*14bc*/ 	.word	0x00000000


	//----- nvinfo : EIATTR_CBANK_PARAM_SIZE
	.align		4
.L_682:
        /*14c0*/ 	.byte	0x03, 0x19
        /*14c2*/ 	.short	0x06f0


	//----- nvinfo : EIATTR_PARAM_CBANK
	.align		4
        /*14c4*/ 	.byte	0x04, 0x0a
        /*14c6*/ 	.short	(.L_684 - .L_683)
	.align		4
.L_683:
        /*14c8*/ 	.word	index@(.nv.constant0._ZN7cutlass13device_kernelIN5flash11enable_sm90INS1_16FlashAttnBwdSm90INS1_25CollectiveMainloopBwdSm90ILi2ELi2ELi2EN4cute5tupleIJNS5_1CILi1EEES8_S8_EEENS6_IJNS7_ILi128EEESA_NS7_ILi64EEEEEENS_6half_tEfNS_4arch4Sm90ELb0ELb1ELb1ELb1ELb1ELb1ELb0ELb0ELi2ELi1ELi2ELi2ELb0EEENS1_24CollectiveEpilogueBwdGQAISC_fSF_Li256ELb1ELb1EEENS1_19SingleTileSchedulerILb1ELb0ELb0ELi128EEEEEEEEEvNT_6ParamsE)
        /*14cc*/ 	.short	0x0210
        /*14ce*/ 	.short	0x06f0


	//----- nvinfo : EIATTR_SW_WAR
	.align		4
.L_684:
        /*14d0*/ 	.byte	0x04, 0x36
        /*14d2*/ 	.short	(.L_686 - .L_685)
.L_685:
        /*14d4*/ 	.word	0x00000008
.L_686:


//--------------------- .nv.info._ZN7cutlass13device_kernelIN5flash22FlashAttnBwdPreprocessIN4cute5tupleIJNS3_1CILi128EEENS5_ILi64EEEEEENS_6half_tEfNS_4arch4Sm90ELb1ELb1EEEEEvNT_6ParamsE --------------------------
	.section	.nv.info._ZN7cutlass13device_kernelIN5flash22FlashAttnBwdPreprocessIN4cute5tupleIJNS3_1CILi128EEENS5_ILi64EEEEEENS_6half_tEfNS_4arch4Sm90ELb1ELb1EEEEEvNT_6ParamsE,"",@"SHT_CUDA_INFO"
	.sectionflags	@""
	.align	4


	//----- nvinfo : EIATTR_CUDA_API_VERSION
	.align		4
        /*0000*/ 	.byte	0x04, 0x37
        /*0002*/ 	.short	(.L_688 - .L_687)
.L_687:
        /*0004*/ 	.word	0x00000082


	//----- nvinfo : EIATTR_KPARAM_INFO
	.align		4
.L_688:
        /*0008*/ 	.byte	0x04, 0x17
        /*000a*/ 	.short	(.L_690 - .L_689)
.L_689:
        /*000c*/ 	.word	0x00000000
        /*0010*/ 	.short	0x0000
        /*0012*/ 	.short	0x0000
        /*0014*/ 	.byte	0x00, 0xf0, 0xc1, 0x03


	//----- nvinfo : EIATTR_SPARSE_MMA_MASK
	.align		4
.L_690:
        /*0018*/ 	.byte	0x03, 0x50
        /*001a*/ 	.short	0x0000


	//----- nvinfo : EIATTR_MAXREG_COUNT
	.align		4
        /*001c*/ 	.byte	0x03, 0x1b
        /*001e*/ 	.short	0x0080


	//----- nvinfo : EIATTR_MERCURY_ISA_VERSION
	.align		4
        /*0020*/ 	.byte	0x03, 0x5f
        /*0022*/ 	.short	0x0101


	//----- nvinfo : EIATTR_COOP_GROUP_MASK_REGIDS
	.align		4
        /*0024*/ 	.byte	0x04, 0x29
        /*0026*/ 	.short	(.L_692 - .L_691)


	//   ....[0]....
.L_691:
        /*0028*/ 	.word	0xffffffff


	//   ....[1]....
        /*002c*/ 	.word	0xffffffff


	//   ....[2]....
        /*0030*/ 	.word	0xffffffff


	//   ....[3]....
        /*0034*/ 	.word	0xffffffff


	//   ....[4]....
        /*0038*/ 	.word	0xffffffff


	//   ....[5]....
        /*003c*/ 	.word	0xffffffff


	//   ....[6]....
        /*0040*/ 	.word	0xffffffff


	//   ....[7]....
        /*0044*/ 	.word	0xffffffff


	//   ....[8]....
        /*0048*/ 	.word	0xffffffff


	//   ....[9]....
        /*004c*/ 	.word	0xffffffff


	//   ....[10]....
        /*0050*/ 	.word	0xffffffff


	//   ....[11]....
        /*0054*/ 	.word	0xffffffff


	//----- nvinfo : EIATTR_COOP_GROUP_INSTR_OFFSETS
	.align		4
.L_692:
        /*0058*/ 	.byte	0x04, 0x28
        /*005a*/ 	.short	(.L_694 - .L_693)


	//   ....[0]....
.L_693:
        /*005c*/ 	.word	0x000013a0


	//   ....[1]....
        /*0060*/ 	.word	0x000013b0


	//   ....[2]....
        /*0064*/ 	.word	0x000013c0


	//   ....[3]....
        /*0068*/ 	.word	0x000013d0


	//   ....[4]....
        /*006c*/ 	.word	0x00001420


	//   ....[5]....
        /*0070*/ 	.word	0x00001430


	//   ....[6]....
        /*0074*/ 	.word	0x00001440


	//   ....[7]....
        /*0078*/ 	.word	0x00001450


	//   ....[8]....
        /*007c*/ 	.word	0x000014b0


	//   ....[9]....
        /*0080*/ 	.word	0x000014c0


	//   ....[10]....
        /*0084*/ 	.word	0x000014d0


	//   ....[11]....
        /*0088*/ 	.word	0x000014e0


	//----- nvinfo : EIATTR_EXIT_INSTR_OFFSETS
	.align		4
.L_694:
        /*008c*/ 	.byte	0x04, 0x1c
        /*008e*/ 	.short	(.L_696 - .L_695)


	//   ....[0]....
.L_695:
        /*0090*/ 	.word	0x000001c0


	//   ....[1]....
        /*0094*/ 	.word	0x00001b30


	//   ....[2]....
        /*0098*/ 	.word	0x00001bb0


	//----- nvinfo : EIATTR_MAX_THREADS
	.align		4
.L_696:
        /*009c*/ 	.byte	0x04, 0x05
        /*009e*/ 	.short	(.L_698 - .L_697)
.L_697:
        /*00a0*/ 	.word	0x00000100
        /*00a4*/ 	.word	0x00000001
        /*00a8*/ 	.word	0x00000001


	//----- nvinfo : EIATTR_CRS_STACK_SIZE
	.align		4
.L_698:
        /*00ac*/ 	.byte	0x04, 0x1e
        /*00ae*/ 	.short	(.L_700 - .L_699)
.L_699:
        /*00b0*/ 	.word	0x00000000


	//----- nvinfo : EIATTR_CBANK_PARAM_SIZE
	.align		4
.L_700:
        /*00b4*/ 	.byte	0x03, 0x19
        /*00b6*/ 	.short	0x00f0


	//----- nvinfo : EIATTR_PARAM_CBANK
	.align		4
        /*00b8*/ 	.byte	0x04, 0x0a
        /*00ba*/ 	.short	(.L_702 - .L_701)
	.align		4
.L_701:
        /*00bc*/ 	.word	index@(.nv.constant0._ZN7cutlass13device_kernelIN5flash22FlashAttnBwdPreprocessIN4cute5tupleIJNS3_1CILi128EEENS5_ILi64EEEEEENS_6half_tEfNS_4arch4Sm90ELb1ELb1EEEEEvNT_6ParamsE)
        /*00c0*/ 	.short	0x0210
        /*00c2*/ 	.short	0x00f0


	//----- nvinfo : EIATTR_SW_WAR
	.align		4
.L_702:
        /*00c4*/ 	.byte	0x04, 0x36
        /*00c6*/ 	.short	(.L_704 - .L_703)
.L_703:
        /*00c8*/ 	.word	0x00000008
.L_704:


//--------------------- .nv.info._ZN7cutlass13device_kernelIN5flash11enable_sm90INS1_16FlashAttnBwdSm90INS1_25CollectiveMainloopBwdSm90ILi2ELi2ELi2EN4cute5tupleIJNS5_1CILi1EEES8_S8_EEENS6_IJNS7_ILi96EEENS7_ILi128EEENS7_ILi64EEEEEENS_6half_tEfNS_4arch4Sm90ELb1ELb0ELb1ELb0ELb0ELb1ELb0ELb1ELi2ELi1ELi2ELi2ELb0EEENS1_21CollectiveEpilogueBwdISD_SE_SG_Li256ELb0ELb0ELi1EEENS1_25SingleTileBwdLPTSchedulerILb0ELi128ELb0EEEEEEEEEvNT_6ParamsE --------------------------
	.section	.nv.info._ZN7cutlass13device_kernelIN5flash11enable_sm90INS1_16FlashAttnBwdSm90INS1_25CollectiveMainloopBwdSm90ILi2ELi2ELi2EN4cute5tupleIJNS5_1CILi1EEES8_S8_EEENS6_IJNS7_ILi96EEENS7_ILi128EEENS7_ILi64EEEEEENS_6half_tEfNS_4arch4Sm90ELb1ELb0ELb1ELb0ELb0ELb1ELb0ELb1ELi2ELi1ELi2ELi2ELb0EEENS1_21CollectiveEpilogueBwdISD_SE_SG_Li256ELb0ELb0ELi1EEENS1_25SingleTileBwdLPTSchedulerILb0ELi128ELb0EEEEEEEEEvNT_6ParamsE,"",@"SHT_CUDA_INFO"
	.sectionflags	@""
	.align	4


	//----- nvinfo : EIATTR_CUDA_API_VERSION
	.align		4
        /*0000*/ 	.byte	0x04, 0x37
        /*0002*/ 	.short	(.L_706 - .L_705)
.L_705:
        /*0004*/ 	.word	0x00000082


	//----- nvinfo : EIATTR_KPARAM_INFO
	.align		4
.L_706:
        /*0008*/ 	.byte	0x04, 0x17
        /*000a*/ 	.short	(.L_708 - .L_707)
.L_707:
        /*000c*/ 	.word	0x00000000
        /*0010*/ 	.short	0x0000
        /*0012*/ 	.short	0x0070
        /*0014*/ 	.byte	0x00, 0xf0, 0x01, 0x24


	//----- nvinfo : EIATTR_SPARSE_MMA_MASK
	.align		4
.L_708:
        /*0018*/ 	.byte	0x03, 0x50
        /*001a*/ 	.short	0x0000


	//----- nvinfo : EIATTR_MAXREG_COUNT
	.align		4
        /*001c*/ 	.byte	0x03, 0x1b
        /*001e*/ 	.short	0x00a8


	//----- nvinfo : EIATTR_NUM_BARRIERS
	.align		4
        /*0020*/ 	.byte	0x02, 0x4c
        /*0022*/ 	.byte	0x10
	.zero		1


	//----- nvinfo : EIATTR_EXTERNS
	.align		4
        /*0024*/ 	.byte	0x04, 0x0f
        /*0026*/ 	.short	(.L_710 - .L_709)


	//   ....[0]....
	.align		4
.L_709:
        /*0028*/ 	.word	index@(__assertfail)


	//----- nvinfo : EIATTR_ANNOTATIONS
	.align		4
.L_710:
        /*002c*/ 	.byte	0x04, 0x55
        /*002e*/ 	.short	(.L_712 - .L_711)


	//   ....[0]....
.L_711:
        /* <DEDUP_REMOVED lines=29> */


	//----- nvinfo : EIATTR_MERCURY_ISA_VERSION
	.align		4
.L_712:
        /*01e8*/ 	.byte	0x03, 0x5f
        /*01ea*/ 	.short	0x0101


	//----- nvinfo : EIATTR_INT_WARP_WIDE_INSTR_OFFSETS
	.align		4
        /*01ec*/ 	.byte	0x04, 0x31
        /*01ee*/ 	.short	(.L_714 - .L_713)


	//   ....[0]....
.L_713:
        /*01f0*/ 	.word	0x000001e0


	//   ....[1]....
        /*01f4*/ 	.word	0x000002a0


	//----- nvinfo : EIATTR_COOP_GROUP_MASK_REGIDS
	.align		4
.L_714:
        /*01f8*/ 	.byte	0x04, 0x29
        /*01fa*/ 	.short	(.L_716 - .L_715)


	//   ....[0]....
.L_715:
        /*01fc*/ 	.word	0xffffffff


	//   ....[1]....
        /*0200*/ 	.word	0xffffffff


	//   ....[2]....
        /*0204*/ 	.word	0xffffffff


	//   ....[3]....
        /*0208*/ 	.word	0xffffffff


	//   ....[4]....
        /*020c*/ 	.word	0xffffffff


	//   ....[5]....
        /*0210*/ 	.word	0xffffffff


	//   ....[6]....
        /*0214*/ 	.word	0xffffffff


	//   ....[7]....
        /*0218*/ 	.word	0xffffffff


	//   ....[8]....
        /*021c*/ 	.word	0xffffffff


	//   ....[9]....
        /*0220*/ 	.word	0xffffffff


	//   ....[10]....
        /*0224*/ 	.word	0xffffffff


	//   ....[11]....
        /*0228*/ 	.word	0xffffffff


	//   ....[12]....
        /*022c*/ 	.word	0xffffffff


	//   ....[13]....
        /*0230*/ 	.word	0xffffffff


	//   ....[14]....
        /*0234*/ 	.word	0xffffffff


	//   ....[15]....
        /*0238*/ 	.word	0xffffffff


	//   ....[16]....
        /*023c*/ 	.word	0xffffffff


	//   ....[17]....
        /*0240*/ 	.word	0xffffffff


	//   ....[18]....
        /*0244*/ 	.word	0xffffffff


	//   ....[19]....
        /*0248*/ 	.word	0xffffffff


	//   ....[20]....
        /*024c*/ 	.word	0xffffffff


	//   ....[21]....
        /*0250*/ 	.word	0xffffffff


	//   ....[22]....
        /*0254*/ 	.word	0xffffffff


	//   ....[23]....
        /*0258*/ 	.word	0xffffffff


	//   ....[24]....
        /*025c*/ 	.word	0xffffffff


	//   ....[25]....
        /*0260*/ 	.word	0xffffffff


	//   ....[26]....
        /*0264*/ 	.word	0xffffffff


	//   ....[27]....
        /*0268*/ 	.word	0xffffffff


	//   ....[28]....
        /*026c*/ 	.word	0xffffffff


	//   ....[29]....
        /*0270*/ 	.word	0xffffffff


	//   ....[30]....
        /*0274*/ 	.word	0xffffffff


	//   ....[31]....
        /*0278*/ 	.word	0xffffffff


	//   ....[32]....
        /*027c*/ 	.word	0xffffffff


	//   ....[33]....
        /*0280*/ 	.word	0xffffffff


	//   ....[34]....
        /*0284*/ 	.word	0xffffffff


	//   ....[35]....
        /*0288*/ 	.word	0xffffffff


	//   ....[36]....
        /*028c*/ 	.word	0xffffffff


	//   ....[37]....
        /*0290*/ 	.word	0xffffffff


	//   ....[38]....
        /*0294*/ 	.word	0xffffffff


	//   ....[39]....
        /*0298*/ 	.word	0xffffffff


	//   ....[40]....
        /*029c*/ 	.word	0xffffffff


	//   ....[41]....
        /*02a0*/ 	.word	0xffffffff


	//   ....[42]....
        /*02a4*/ 	.word	0xffffffff


	//   ....[43]....
        /*02a8*/ 	.word	0xffffffff


	//   ....[44]....
        /*02ac*/ 	.word	0xffffffff


	//   ....[45]....
        /*02b0*/ 	.word	0xffffffff


	//   ....[46]....
        /*02b4*/ 	.word	0xffffffff


	//   ....[47]....
        /*02b8*/ 	.word	0xffffffff


	//   ....[48]....
        /*02bc*/ 	.word	0xffffffff


	//   ....[49]....
        /*02c0*/ 	.word	0xffffffff


	//   ....[50]....
        /*02c4*/ 	.word	0xffffffff


	//   ....[51]....
        /*02c8*/ 	.word	0xffffffff


	//   ....[52]....
        /*02cc*/ 	.word	0xffffffff


	//   ....[53]....
        /*02d0*/ 	.word	0xffffffff


	//   ....[54]....
        /*02d4*/ 	.word	0xffffffff


	//   ....[55]....
        /*02d8*/ 	.word	0xffffffff


	//   ....[56]....
        /*02dc*/ 	.word	0xffffffff


	//   ....[57]....
        /*02e0*/ 	.word	0xffffffff


	//   ....[58]....
        /*02e4*/ 	.word	0xffffffff


	//   ....[59]....
        /*02e8*/ 	.word	0xffffffff


	//   ....[60]....
        /*02ec*/ 	.word	0xffffffff


	//   ....[61]....
        /*02f0*/ 	.word	0xffffffff


	//   ....[62]....
        /*02f4*/ 	.word	0xffffffff


	//   ....[63]....
        /*02f8*/ 	.word	0xffffffff


	//   ....[64]....
        /*02fc*/ 	.word	0xffffffff


	//   ....[65]....
        /*0300*/ 	.word	0xffffffff


	//   ....[66]....
        /*0304*/ 	.word	0xffffffff


	//   ....[67]....
        /*0308*/ 	.word	0xffffffff


	//   ....[68]....
        /*030c*/ 	.word	0xffffffff


	//   ....[69]....
        /*0310*/ 	.word	0xffffffff


	//   ....[70]....
        /*0314*/ 	.word	0xffffffff


	//   ....[71]....
        /*0318*/ 	.word	0xffffffff


	//   ....[72]....
        /*031c*/ 	.word	0xffffffff


	//   ....[73]....
        /*0320*/ 	.word	0xffffffff


	//   ....[74]....
        /*0324*/ 	.word	0xffffffff


	//   ....[75]....
        /*0328*/ 	.word	0xffffffff


	//   ....[76]....
        /*032c*/ 	.word	0xffffffff


	//   ....[77]....
        /*0330*/ 	.word	0xffffffff


	//   ....[78]....
        /*0334*/ 	.word	0xffffffff


	//   ....[79]....
        /*0338*/ 	.word	0xffffffff


	//   ....[80]....
        /*033c*/ 	.word	0xffffffff


	//   ....[81]....
        /*0340*/ 	.word	0xffffffff


	//   ....[82]....
        /*0344*/ 	.word	0xffffffff


	//   ....[83]....
        /*0348*/ 	.word	0xffffffff


	//   ....[84]....
        /*034c*/ 	.word	0xffffffff


	//   ....[85]....
        /*0350*/ 	.word	0xffffffff


	//   ....[86]....
        /*0354*/ 	.word	0xffffffff


	//   ....[87]....
        /*0358*/ 	.word	0xffffffff


	//   ....[88]....
        /*035c*/ 	.word	0xffffffff


	//   ....[89]....
        /*0360*/ 	.word	0xffffffff


	//   ....[90]....
        /*0364*/ 	.word	0xffffffff


	//   ....[91]....
        /*0368*/ 	.word	0xffffffff


	//   ....[92]....
        /*036c*/ 	.word	0xffffffff


	//   ....[93]....
        /*0370*/ 	.word	0xffffffff


	//   ....[94]....
        /*0374*/ 	.word	0xffffffff


	//   ....[95]....
        /*0378*/ 	.word	0xffffffff


	//   ....[96]....
        /*037c*/ 	.word	0xffffffff


	//   ....[97]....
        /*0380*/ 	.word	0xffffffff


	//   ....[98]....
        /*0384*/ 	.word	0xffffffff


	//   ....[99]....
        /*0388*/ 	.word	0xffffffff


	//   ....[100]....
        /*038c*/ 	.word	0xffffffff


	//   ....[101]....
        /*0390*/ 	.word	0xffffffff


	//   ....[102]....
        /*0394*/ 	.word	0xffffffff


	//   ....[103]....
        /*0398*/ 	.word	0xffffffff


	//   ....[104]....
        /*039c*/ 	.word	0x0500000f


	//----- nvinfo : EIATTR_COOP_GROUP_INSTR_OFFSETS
	.align		4
.L_716:
        /*03a0*/ 	.byte	0x04, 0x28
        /*03a2*/ 	.short	(.L_718 - .L_717)


	//   ....[0]....
.L_717:
        /*03a4*/ 	.word	0x00000060


	//   ....[1]....
        /*03a8*/ 	.word	0x000001f0


	//   ....[2]....
        /*03ac*/ 	.word	0x00000280


	//   ....[3]....
        /*03b0*/ 	.word	0x00000400


	//   ....[4]....
        /*03b4*/ 	.word	0x00000670


	//   ....[5]....
        /*03b8*/ 	.word	0x00001110


	//   ....[6]....
        /*03bc*/ 	.word	0x000022f0


	//   ....[7]....
        /*03c0*/ 	.word	0x000025f0


	//   ....[8]....
        /*03c4*/ 	.word	0x00002640


	//   ....[9]....
        /*03c8*/ 	.word	0x00002db0


	//   ....[10]....
        /*03cc*/ 	.word	0x00002e30


	//   ....[11]....
        /*03d0*/ 	.word	0x00002e70


	//   ....[12]....
        /*03d4*/ 	.word	0x00002f50


	//   ....[13]....
        /*03d8*/ 	.word	0x00002f80


	//   ....[14]....
        /*03dc*/ 	.word	0x00002fe0


	//   ....[15]....
        /*03e0*/ 	.word	0x00002ff0


	//   ....[16]....
        /*03e4*/ 	.word	0x00003000


	//   ....[17]....
        /*03e8*/ 	.word	0x00003010


	//   ....[18]....
        /*03ec*/ 	.word	0x000030f0


	//   ....[19]....
        /*03f0*/ 	.word	0x00003100


	//   ....[20]....
        /*03f4*/ 	.word	0x00003130


	//   ....[21]....
        /*03f8*/ 	.word	0x00003140


	//   ....[22]....
        /*03fc*/ 	.word	0x00003160


	//   ....[23]....
        /*0400*/ 	.word	0x000031e0


	//   ....[24]....
        /*0404*/ 	.word	0x00003220


	//   ....[25]....
        /*0408*/ 	.word	0x00003250


	//   ....[26]....
        /*040c*/ 	.word	0x00003290


	//   ....[27]....
        /*0410*/ 	.word	0x000032a0


	//   ....[28]....
        /*0414*/ 	.word	0x000032e0


	//   ....[29]....
        /*0418*/ 	.word	0x00003330


	//   ....[30]....
        /*041c*/ 	.word	0x00003370


	//   ....[31]....
        /*0420*/ 	.word	0x000033b0


	//   ....[32]....
        /*0424*/ 	.word	0x00003410


	//   ....[33]....
        /*0428*/ 	.word	0x00003440


	//   ....[34]....
        /*042c*/ 	.word	0x000034b0


	//   ....[35]....
        /*0430*/ 	.word	0x000034e0


	//   ....[36]....
        /*0434*/ 	.word	0x000035f0


	//   ....[37]....
        /*0438*/ 	.word	0x00003610


	//   ....[38]....
        /*043c*/ 	.word	0x000037b0


	//   ....[39]....
        /*0440*/ 	.word	0x000037c0


	//   ....[40]....
        /*0444*/ 	.word	0x000038a0


	//   ....[41]....
        /*0448*/ 	.word	0x000038f0


	//   ....[42]....
        /*044c*/ 	.word	0x00003990


	//   ....[43]....
        /*0450*/ 	.word	0x000039e0


	//   ....[44]....
        /*0454*/ 	.word	0x00003a80


	//   ....[45]....
        /*0458*/ 	.word	0x00003b40


	//   ....[46]....
        /*045c*/ 	.word	0x00003ba0


	//   ....[47]....
        /*0460*/ 	.word	0x00003be0


	//   ....[48]....
        /*0464*/ 	.word	0x00003c00


	//   ....[49]....
        /*0468*/ 	.word	0x00003c30


	//   ....[50]....
        /*046c*/ 	.word	0x00003c50


	//   ....[51]....
        /*0470*/ 	.word	0x00003c90


	//   ....[52]....
        /*0474*/ 	.word	0x00003cb0


	//   ....[53]....
        /*0478*/ 	.word	0x00003cc0


	//   ....[54]....
        /*047c*/ 	.word	0x00006550


	//   ....[55]....
        /*0480*/ 	.word	0x00006560


	//   ....[56]....
        /*0484*/ 	.word	0x00006570


	//   ....[57]....
        /*0488*/ 	.word	0x00006580


	//   ....[58]....
        /*048c*/ 	.word	0x00006590


	//   ....[59]....
        /*0490*/ 	.word	0x000065a0


	//   ....[60]....
        /*0494*/ 	.word	0x000065b0


	//   ....[61]....
        /*0498*/ 	.word	0x000065c0


	//   ....[62]....
        /*049c*/ 	.word	0x000065d0


	//   ....[63]....
        /*04a0*/ 	.word	0x000065e0


	//   ....[64]....
        /*04a4*/ 	.word	0x000065f0


	//   ....[65]....
        /*04a8*/ 	.word	0x00006600


	//   ....[66]....
        /*04ac*/ 	.word	0x00006710


	//   ....[67]....
        /*04b0*/ 	.word	0x00006750


	//   ....[68]....
        /*04b4*/ 	.word	0x000067b0


	//   ....[69]....
        /*04b8*/ 	.word	0x000067f0


	//   ....[70]....
        /*04bc*/ 	.word	0x00006830


	//   ....[71]....
        /*04c0*/ 	.word	0x00006870


	//   ....[72]....
        /*04c4*/ 	.word	0x000068b0


	//   ....[73]....
        /*04c8*/ 	.word	0x00006a70


	//   ....[74]....
        /*04cc*/ 	.word	0x00006c60


	//   ....[75]....
        /*04d0*/ 	.word	0x00006fc0


	//   ....[76]....
        /*04d4*/ 	.word	0x000070f0


	//   ....[77]....
        /*04d8*/ 	.word	0x00007180


	//   ....[78]....
        /*04dc*/ 	.word	0x000073c0


	//   ....[79]....
        /*04e0*/ 	.word	0x000073e0


	//   ....[80]....
        /*04e4*/ 	.word	0x000073f0


	//   ....[81]....
        /*04e8*/ 	.word	0x00007410


	//   ....[82]....
        /*04ec*/ 	.word	0x00007420


	//   ....[83]....
        /*04f0*/ 	.word	0x00007440


	//   ....[84]....
        /*04f4*/ 	.word	0x000077b0


	//   ....[85]....
        /*04f8*/ 	.word	0x000077f0


	//   ....[86]....
        /*04fc*/ 	.word	0x00007cb0


	//   ....[87]....
        /*0500*/ 	.word	0x00007cd0


	//   ....[88]....
        /*0504*/ 	.word	0x00007d00


	//   ....[89]....
        /*0508*/ 	.word	0x00007d10


	//   ....[90]....
        /*050c*/ 	.word	0x00007e90


	//   ....[91]....
        /*0510*/ 	.word	0x00007ea0


	//   ....[92]....
        /*0514*/ 	.word	0x00007f20


	//   ....[93]....
        /*0518*/ 	.word	0x00007f50


	//   ....[94]....
        /*051c*/ 	.word	0x00007fb0


	//   ....[95]....
        /*0520*/ 	.word	0x00008020


	//   ....[96]....
        /*0524*/ 	.word	0x00008040


	//   ....[97]....
        /*0528*/ 	.word	0x00008060


	//   ....[98]....
        /*052c*/ 	.word	0x00008090


	//   ....[99]....
        /*0530*/ 	.word	0x000080b0


	//   ....[100]....
        /*0534*/ 	.word	0x000080c0


	//   ....[101]....
        /*0538*/ 	.word	0x000080f0


	//   ....[102]....
        /*053c*/ 	.word	0x0000a500


	//   ....[103]....
        /*0540*/ 	.word	0x0000b390


	//   ....[104]....
        /*0544*/ 	.word	0x0000e170


	//----- nvinfo : EIATTR_REG_RECONFIG
	.align		4
.L_718:
        /*0548*/ 	.byte	0x01, 0x54
	.zero		2


	//----- nvinfo : EIATTR_SYSCALL_OFFSETS
	.align		4
        /*054c*/ 	.byte	0x04, 0x46
        /*054e*/ 	.short	(.L_720 - .L_719)


	//   ....[0]....
.L_719:
        /*0550*/ 	.word	0x00000d70


	//   ....[1]....
        /*0554*/ 	.word	0x00000e60


	//   ....[2]....
        /*0558*/ 	.word	0x00000fc0


	//   ....[3]....
        /*055c*/ 	.word	0x000010b0


	//   ....[4]....
        /*0560*/ 	.word	0x00009d80


	//   ....[5]....
        /*0564*/ 	.word	0x00009eb0


	//   ....[6]....
        /*0568*/ 	.word	0x00009fd0


	//   ....[7]....
        /*056c*/ 	.word	0x0000a0f0


	//----- nvinfo : EIATTR_MBARRIER_INSTR_OFFSETS
	.align		4
.L_720:
        /*0570*/ 	.byte	0x04, 0x39
        /*0572*/ 	.short	(.L_722 - .L_721)


	//   ....[0]....
.L_721:
        /*0574*/ 	.word	0x000002c0
        /*0578*/ 	.word	0x000000ff
        /*057c*/ 	.word	0x00026800
        /*0580*/ 	.short	0x0100
        /*0582*/ 	.byte	0x06
	.zero		1


	//   ....[1]....
        /*0584*/ 	.word	0x000003b0
        /*0588*/ 	.word	0x000000ff
        /*058c*/ 	.word	0x00026810
        /*0590*/ 	.short	0x0100
        /*0592*/ 	.byte	0x08
	.zero		1


	//   ....[2]....
        /*0594*/ 	.word	0x000003c0
        /*0598*/ 	.word	0x000000ff
        /*059c*/ 	.word	0x00026820
        /*05a0*/ 	.short	0x0100
        /*05a2*/ 	.byte	0x08
	.zero		1


	//   ....[3]....
        /*05a4*/ 	.word	0x000003d0
        /*05a8*/ 	.word	0x000000ff
        /*05ac*/ 	.word	0x00026818
        /*05b0*/ 	.short	0x0100
        /*05b2*/ 	.byte	0x08
	.zero		1


	//   ....[4]....
        /*05b4*/ 	.word	0x000003e0
        /*05b8*/ 	.word	0x000000ff
        /*05bc*/ 	.word	0x00026828
        /*05c0*/ 	.short	0x0100
        /*05c2*/ 	.byte	0x08
	.zero		1


	//   ....[5]....
        /*05c4*/ 	.word	0x00000510
        /*05c8*/ 	.word	0x000000ff
        /*05cc*/ 	.word	0x00026830
        /*05d0*/ 	.short	0x0100
        /*05d2*/ 	.byte	0x08
	.zero		1


	//   ....[6]....
        /*05d4*/ 	.word	0x00000520
        /*05d8*/ 	.word	0x000000ff
        /*05dc*/ 	.word	0x00026840
        /*05e0*/ 	.short	0x0100
        /*05e2*/ 	.byte	0x08
	.zero		1


	//   ....[7]....
        /*05e4*/ 	.word	0x00000530
        /*05e8*/ 	.word	0x000000ff
        /*05ec*/ 	.word	0x00026838
        /*05f0*/ 	.short	0x0100
        /*05f2*/ 	.byte	0x08
	.zero		1


	//   ....[8]....
        /*05f4*/ 	.word	0x00000540
        /*05f8*/ 	.word	0x000000ff
        /*05fc*/ 	.word	0x00026848
        /*0600*/ 	.short	0x0100
        /*0602*/ 	.byte	0x08
	.zero		1


	//   ....[9]....
        /*0604*/ 	.word	0x00001150
        /*0608*/ 	.word	0x00000011
        /*060c*/ 	.word	0x00026800
        /*0610*/ 	.short	0x010a
        /*0612*/ 	.byte	0x3f
	.zero		1


	//   ....[10]....
        /*0614*/ 	.word	0x00001170
        /*0618*/ 	.word	0x00000011
        /*061c*/ 	.word	0x00026800
        /*0620*/ 	.short	0x010a
        /*0622*/ 	.byte	0x3f
	.zero		1


	//   ....[11]....
        /*0624*/ 	.word	0x00001a80
        /*0628*/ 	.word	0x00000008
        /*062c*/ 	.word	0x00026810
        /*0630*/ 	.short	0x010a
        /*0632*/ 	.byte	0x3f
	.zero		1


	//   ....[12]....
        /*0634*/ 	.word	0x00001af0
        /*0638*/ 	.word	0x00000008
        /*063c*/ 	.word	0x00026810
        /*0640*/ 	.short	0x010a
        /*0642*/ 	.byte	0x3f
	.zero		1


	//   ....[13]....
        /*0644*/ 	.word	0x00001eb0
        /*0648*/ 	.word	0x00000008
        /*064c*/ 	.word	0x00026830
        /*0650*/ 	.short	0x010a
        /*0652*/ 	.byte	0x3f
	.zero		1


	//   ....[14]....
        /*0654*/ 	.word	0x00001f30
        /*0658*/ 	.word	0x00000008
        /*065c*/ 	.word	0x00026830
        /*0660*/ 	.short	0x010a
        /*0662*/ 	.byte	0x3f
	.zero		1


	//   ....[15]....
        /*0664*/ 	.word	0x00005470
        /*0668*/ 	.word	0x00000009
        /*066c*/ 	.word	0x00000000
        /*0670*/ 	.short	0x0101
        /*0672*/ 	.byte	0x3f
	.zero		1


	//   ....[16]....
        /*0674*/ 	.word	0x00005800
        /*0678*/ 	.word	0x00000008
        /*067c*/ 	.word	0x00000000
        /*0680*/ 	.short	0x0101
        /*0682*/ 	.byte	0x3f
	.zero		1


	//   ....[17]....
        /*0684*/ 	.word	0x00005f30
        /*0688*/ 	.word	0x00000006
        /*068c*/ 	.word	0x00026810
        /*0690*/ 	.short	0x010a
        /*0692*/ 	.byte	0x3f
	.zero		1


	//   ....[18]....
        /*0694*/ 	.word	0x00005fb0
        /*0698*/ 	.word	0x00000006
        /*069c*/ 	.word	0x00026810
        /*06a0*/ 	.short	0x010a
        /*06a2*/ 	.byte	0x3f
	.zero		1


	//   ....[19]....
        /*06a4*/ 	.word	0x00006330
        /*06a8*/ 	.word	0x00000006
        /*06ac*/ 	.word	0x00026830
        /*06b0*/ 	.short	0x010a
        /*06b2*/ 	.byte	0x3f
	.zero		1


	//   ....[20]....
        /*06b4*/ 	.word	0x000063c0
        /*06b8*/ 	.word	0x00000006
        /*06bc*/ 	.word	0x00026830
        /*06c0*/ 	.short	0x010a
        /*06c2*/ 	.byte	0x3f
	.zero		1


	//   ....[21]....
        /*06c4*/ 	.word	0x00009620
        /*06c8*/ 	.word	0x00000005
        /*06cc*/ 	.word	0x00000000
        /*06d0*/ 	.short	0x0101
        /*06d2*/ 	.byte	0x3f
	.zero		1


	//   ....[22]....
        /*06d4*/ 	.word	0x000099d0
        /*06d8*/ 	.word	0x00000006
        /*06dc*/ 	.word	0x00000000
        /*06e0*/ 	.short	0x0101
        /*06e2*/ 	.byte	0x3f
	.zero		1


	//   ....[23]....
        /*06e4*/ 	.word	0x0000c840
        /*06e8*/ 	.word	0x00000000
        /*06ec*/ 	.word	0x00026820
        /*06f0*/ 	.short	0x010a
        /*06f2*/ 	.byte	0x3f
	.zero		1


	//   ....[24]....
        /*06f4*/ 	.word	0x0000cd90
        /*06f8*/ 	.word	0x00000000
        /*06fc*/ 	.word	0x00026840
        /*0700*/ 	.short	0x010a
        /*0702*/ 	.byte	0x3f
	.zero		1


	//   ....[25]....
        /*0704*/ 	.word	0x0000cfe0
        /*0708*/ 	.word	0x00000000
        /*070c*/ 	.word	0x00026828
        /*0710*/ 	.short	0x010a
        /*0712*/ 	.byte	0x3f
	.zero		1


	//   ....[26]....
        /*0714*/ 	.word	0x0000d250
        /*0718*/ 	.word	0x00000000
        /*071c*/ 	.word	0x00026848
        /*0720*/ 	.short	0x010a
        /*0722*/ 	.byte	0x3f
	.zero		1


	//   ....[27]....
        /*0724*/ 	.word	0x0000d450
        /*0728*/ 	.word	0x00000000
        /*072c*/ 	.word	0x00026820
        /*0730*/ 	.short	0x010a
        /*0732*/ 	.byte	0x3f
	.zero		1


	//   ....[28]....
        /*0734*/ 	.word	0x0000d700
        /*0738*/ 	.word	0x00000000
        /*073c*/ 	.word	0x00026840
        /*0740*/ 	.short	0x010a
        /*0742*/ 	.byte	0x3f
	.zero		1


	//   ....[29]....
        /*0744*/ 	.word	0x0000d920
        /*0748*/ 	.word	0x00000000
        /*074c*/ 	.word	0x00026828
        /*0750*/ 	.short	0x010a
        /*0752*/ 	.byte	0x3f
	.zero		1


	//   ....[30]....
        /*0754*/ 	.word	0x0000dbe0
        /*0758*/ 	.word	0x00000004
        /*075c*/ 	.word	0x00026840
        /*0760*/ 	.short	0x010a
        /*0762*/ 	.byte	0x3f
	.zero		1


	//   ....[31]....
        /*0764*/ 	.word	0x0000dff0
        /*0768*/ 	.word	0x00000007
        /*076c*/ 	.word	0x00000000
        /*0770*/ 	.short	0x010a
        /*0772*/ 	.byte	0x3f
	.zero		1


	//   ....[32]....
        /*0774*/ 	.word	0x0000e040
        /*0778*/ 	.word	0x00000003
        /*077c*/ 	.word	0x00000000
        /*0780*/ 	.short	0x010a
        /*0782*/ 	.byte	0x3f
	.zero		1


	//   ....[33]....
        /*0784*/ 	.word	0x0000e0a0
        /*0788*/ 	.word	0x00000005
        /*078c*/ 	.word	0x00000000
        /*0790*/ 	.short	0x010a
        /*0792*/ 	.byte	0x3f
	.zero		1


	//   ....[34]....
        /*0794*/ 	.word	0x0000e0d0
        /*0798*/ 	.word	0x00000003
        /*079c*/ 	.word	0x00000000
        /*07a0*/ 	.short	0x010a
        /*07a2*/ 	.byte	0x3f
	.zero		1


	//   ....[35]....
        /*07a4*/ 	.word	0x0000e1a0
        /*07a8*/ 	.word	0x00000011
        /*07ac*/ 	.word	0x00026800
        /*07b0*/ 	.short	0x010a
        /*07b2*/ 	.byte	0x3f
	.zero		1


	//   ....[36]....
        /*07b4*/ 	.word	0x0000e1f0
        /*07b8*/ 	.word	0x00000008
        /*07bc*/ 	.word	0x00026810
        /*07c0*/ 	.short	0x010a
        /*07c2*/ 	.byte	0x3f
	.zero		1


	//   ....[37]....
        /*07c4*/ 	.word	0x0000e240
        /*07c8*/ 	.word	0x00000008
        /*07cc*/ 	.word	0x00026830
        /*07d0*/ 	.short	0x010a
        /*07d2*/ 	.byte	0x3f
	.zero		1


	//   ....[38]....
        /*07d4*/ 	.word	0x0000e290
        /*07d8*/ 	.word	0x00000006
        /*07dc*/ 	.word	0x00026810
        /*07e0*/ 	.short	0x010a
        /*07e2*/ 	.byte	0x3f
	.zero		1


	//   ....[39]....
        /*07e4*/ 	.word	0x0000e2e0
        /*07e8*/ 	.word	0x00000006
        /*07ec*/ 	.word	0x00026830
        /*07f0*/ 	.short	0x010a
        /*07f2*/ 	.byte	0x3f
	.zero		1


	//   ....[40]....
        /*07f4*/ 	.word	0x0000e330
        /*07f8*/ 	.word	0x00000000
        /*07fc*/ 	.word	0x00026820
        /*0800*/ 	.short	0x010a
        /*0802*/ 	.byte	0x3f
	.zero		1


	//   ....[41]....
        /*0804*/ 	.word	0x0000e380
        /*0808*/ 	.word	0x00000000
        /*080c*/ 	.word	0x00026840
        /*0810*/ 	.short	0x010a
        /*0812*/ 	.byte	0x3f
	.zero		1


	//   ....[42]....
        /*0814*/ 	.word	0x0000e3d0
        /*0818*/ 	.word	0x00000000
        /*081c*/ 	.word	0x00026828
        /*0820*/ 	.short	0x010a
        /*0822*/ 	.byte	0x3f
	.zero		1


	//   ....[43]....
        /*0824*/ 	.word	0x0000e420
        /*0828*/ 	.word	0x00000000
        /*082c*/ 	.word	0x00026848
        /*0830*/ 	.short	0x010a
        /*0832*/ 	.byte	0x3f
	.zero		1


	//   ....[44]....
        /*0834*/ 	.word	0x0000e480
        /*0838*/ 	.word	0x00000000
        /*083c*/ 	.word	0x00026820
        /*0840*/ 	.short	0x010a
        /*0842*/ 	.byte	0x3f
	.zero		1


	//   ....[45]....
        /*0844*/ 	.word	0x0000e4d0
        /*0848*/ 	.word	0x00000000
        /*084c*/ 	.word	0x00026840
        /*0850*/ 	.short	0x010a
        /*0852*/ 	.byte	0x3f
	.zero		1


	//   ....[46]....
        /*0854*/ 	.word	0x0000e520
        /*0858*/ 	.word	0x00000000
        /*085c*/ 	.word	0x00026828
        /*0860*/ 	.short	0x010a
        /*0862*/ 	.byte	0x3f
	.zero		1


	//   ....[47]....
        /*0864*/ 	.word	0x0000e570
        /*0868*/ 	.word	0x00000004
        /*086c*/ 	.word	0x00026840
        /*0870*/ 	.short	0x010a
        /*0872*/ 	.byte	0x3f
	.zero		1


	//   ....[48]....
        /*0874*/ 	.word	0x0000e640
        /*0878*/ 	.word	0x00000007
        /*087c*/ 	.word	0x00000000
        /*0880*/ 	.short	0x010a
        /*0882*/ 	.byte	0x3f
	.zero		1


	//   ....[49]....
        /*0884*/ 	.word	0x0000e690
        /*0888*/ 	.word	0x00000003
        /*088c*/ 	.word	0x00000000
        /*0890*/ 	.short	0x010a
        /*0892*/ 	.byte	0x3f
	.zero		1


	//   ....[50]....
        /*0894*/ 	.word	0x0000e6e0
        /*0898*/ 	.word	0x00000005
        /*089c*/ 	.word	0x00000000
        /*08a0*/ 	.short	0x010a
        /*08a2*/ 	.byte	0x3f
	.zero		1


	//----- nvinfo : EIATTR_NUM_MBARRIERS
	.align		4
.L_722:
        /*08a4*/ 	.byte	0x03, 0x38
        /*08a6*/ 	.short	0x0009


	//----- nvinfo : EIATTR_EXIT_INSTR_OFFSETS
	.align		4
        /*08a8*/ 	.byte	0x04, 0x1c
        /*08aa*/ 	.short	(.L_724 - .L_723)


	//   ....[0]....
.L_723:
        /*08ac*/ 	.word	0x0000e120


	//----- nvinfo : EIATTR_MAX_THREADS
	.align		4
.L_724:
        /*08b0*/ 	.byte	0x04, 0x05
        /*08b2*/ 	.short	(.L_726 - .L_725)
.L_725:
        /*08b4*/ 	.word	0x00000180
        /*08b8*/ 	.word	0x00000001
        /*08bc*/ 	.word	0x00000001


	//----- nvinfo : EIATTR_CRS_STACK_SIZE
	.align		4
.L_726:
        /*08c0*/ 	.byte	0x04, 0x1e
        /*08c2*/ 	.short	(.L_728 - .L_727)
.L_727:
        /*08c4*/ 	.word	0x00000000


	//----- nvinfo : EIATTR_CBANK_PARAM_SIZE
	.align		4
.L_728:
        /*08c8*/ 	.byte	0x03, 0x19
        /*08ca*/ 	.short	0x0970


	//----- nvinfo : EIATTR_PARAM_CBANK
	.align		4
        /*08cc*/ 	.byte	0x04, 0x0a
        /*08ce*/ 	.short	(.L_730 - .L_729)
	.align		4
.L_729:
        /*08d0*/ 	.word	index@(.nv.constant0._ZN7cutlass13device_kernelIN5flash11enable_sm90INS1_16FlashAttnBwdSm90INS1_25CollectiveMainloopBwdSm90ILi2ELi2ELi2EN4cute5tupleIJNS5_1CILi1EEES8_S8_EEENS6_IJNS7_ILi96EEENS7_ILi128EEENS7_ILi64EEEEEENS_6half_tEfNS_4arch4Sm90ELb1ELb0ELb1ELb0ELb0ELb1ELb0ELb1ELi2ELi1ELi2ELi2ELb0EEENS1_21CollectiveEpilogueBwdISD_SE_SG_Li256ELb0ELb0ELi1EEENS1_25SingleTileBwdLPTSchedulerILb0ELi128ELb0EEEEEEEEEvNT_6ParamsE)
        /*08d4*/ 	.short	0x0210
        /*08d6*/ 	.short	0x0970


	//----- nvinfo : EIATTR_SW_WAR
	.align		4
.L_730:
        /*08d8*/ 	.byte	0x04, 0x36
        /*08da*/ 	.short	(.L_732 - .L_731)
.L_731:
        /*08dc*/ 	.word	0x00000008
.L_732:


//--------------------- .nv.info._ZN7cutlass13device_kernelIN5flash11enable_sm90INS1_16FlashAttnBwdSm90INS1_25CollectiveMainloopBwdSm90ILi2ELi2ELi2EN4cute5tupleIJNS5_1CILi1EEES8_S8_EEENS6_IJNS7_ILi96EEENS7_ILi128EEENS7_ILi64EEEEEENS_6half_tEfNS_4arch4Sm90ELb1ELb0ELb1ELb0ELb1ELb1ELb0ELb1ELi2ELi1ELi2ELi2ELb0EEENS1_21CollectiveEpilogueBwdISD_SE_SG_Li256ELb0ELb0ELi1EEENS1_25SingleTileBwdLPTSchedulerILb0ELi128ELb1EEEEEEEEEvNT_6ParamsE --------------------------
	.section	.nv.info._ZN7cutlass13device_kernelIN5flash11enable_sm90INS1_16FlashAttnBwdSm90INS1_25CollectiveMainloopBwdSm90ILi2ELi2ELi2EN4cute5tupleIJNS5_1CILi1EEES8_S8_EEENS6_IJNS7_ILi96EEENS7_ILi128EEENS7_ILi64EEEEEENS_6half_tEfNS_4arch4Sm90ELb1ELb0ELb1ELb0ELb1ELb1ELb0ELb1ELi2ELi1ELi2ELi2ELb0EEENS1_21CollectiveEpilogueBwdISD_SE_SG_Li256ELb0ELb0ELi1EEENS1_25SingleTileBwdLPTSchedulerILb0ELi128ELb1EEEEEEEEEvNT_6ParamsE,"",@"SHT_CUDA_INFO"
	.sectionflags	@""
	.align	4


	//----- nvinfo : EIATTR_CUDA_API_VERSION
	.align		4
        /*0000*/ 	.byte	0x04, 0x37
        /*0002*/ 	.short	(.L_734 - .L_733)
.L_733:
        /*0004*/ 	.word	0x00000082


	//----- nvinfo : EIATTR_KPARAM_INFO
	.align		4
.L_734:
        /*0008*/ 	.byte	0x04, 0x17
        /*000a*/ 	.short	(.L_736 - .L_735)
.L_735:
        /*000c*/ 	.word	0x00000000
        /*0010*/ 	.short	0x0000
        /*0012*/ 	.short	0x0070
        /*0014*/ 	.byte	0x00, 0xf0, 0x01, 0x24


	//----- nvinfo : EIATTR_SPARSE_MMA_MASK
	.align		4
.L_736:
        /*0018*/ 	.byte	0x03, 0x50
        /*001a*/ 	.short	0x0000


	//----- nvinfo : EIATTR_MAXREG_COUNT
	.align		4
        /*001c*/ 	.byte	0x03, 0x1b
        /*001e*/ 	.short	0x00a8


	//----- nvinfo : EIATTR_NUM_BARRIERS
	.align		4
        /*0020*/ 	.byte	0x02, 0x4c
        /*0022*/ 	.byte	0x10
	.zero		1


	//----- nvinfo : EIATTR_EXTERNS
	.align		4
        /*0024*/ 	.byte	0x04, 0x0f
        /*0026*/ 	.short	(.L_738 - .L_737)


	//   ....[0]....
	.align		4
.L_737:
        /*0028*/ 	.word	index@(__assertfail)


	//----- nvinfo : EIATTR_ANNOTATIONS
	.align		4
.L_738:
        /*002c*/ 	.byte	0x04, 0x55
        /*002e*/ 	.short	(.L_740 - .L_739)


	//   ....[0]....
.L_739:
        /* <DEDUP_REMOVED lines=31> */


	//----- nvinfo : EIATTR_MERCURY_ISA_VERSION
	.align		4
.L_740:
        /*0208*/ 	.byte	0x03, 0x5f
        /*020a*/ 	.short	0x0101


	//----- nvinfo : EIATTR_INT_WARP_WIDE_INSTR_OFFSETS
	.align		4
        /*020c*/ 	.byte	0x04, 0x31
        /*020e*/ 	.short	(.L_742 - .L_741)


	//   ....[0]....
.L_741:
        /*0210*/ 	.word	0x000001e0


	//   ....[1]....
        /*0214*/ 	.word	0x000002a0


	//   ....[2]....
        /*0218*/ 	.word	0x0000bed0


	//   ....[3]....
        /*021c*/ 	.word	0x0000c540


	//   ....[4]....
        /*0220*/ 	.word	0x0000ca60


	//----- nvinfo : EIATTR_COOP_GROUP_MASK_REGIDS
	.align		4
.L_742:
        /*0224*/ 	.byte	0x04, 0x29
        /*0226*/ 	.short	(.L_744 - .L_743)


	//   ....[0]....
.L_743:
        /*0228*/ 	.word	0xffffffff


	//   ....[1]....
        /*022c*/ 	.word	0xffffffff


	//   ....[2]....
        /*0230*/ 	.word	0xffffffff


	//   ....[3]....
        /*0234*/ 	.word	0xffffffff


	//   ....[4]....
        /*0238*/ 	.word	0xffffffff


	//   ....[5]....
        /*023c*/ 	.word	0xffffffff


	//   ....[6]....
        /*0240*/ 	.word	0xffffffff


	//   ....[7]....
        /*0244*/ 	.word	0xffffffff


	//   ....[8]....
        /*0248*/ 	.word	0xffffffff


	//   ....[9]....
        /*024c*/ 	.word	0xffffffff


	//   ....[10]....
        /*0250*/ 	.word	0xffffffff


	//   ....[11]....
        /*0254*/ 	.word	0xffffffff


	//   ....[12]....
        /*0258*/ 	.word	0xffffffff


	//   ....[13]....
        /*025c*/ 	.word	0xffffffff


	//   ....[14]....
        /*0260*/ 	.word	0xffffffff


	//   ....[15]....
        /*0264*/ 	.word	0xffffffff


	//   ....[16]....
        /*0268*/ 	.word	0xffffffff


	//   ....[17]....
        /*026c*/ 	.word	0xffffffff


	//   ....[18]....
        /*0270*/ 	.word	0xffffffff


	//   ....[19]....
        /*0274*/ 	.word	0xffffffff


	//   ....[20]....
        /*0278*/ 	.word	0xffffffff


	//   ....[21]....
        /*027c*/ 	.word	0xffffffff


	//   ....[22]....
        /*0280*/ 	.word	0xffffffff


	//   ....[23]....
        /*0284*/ 	.word	0xffffffff


	//   ....[24]....
        /*0288*/ 	.word	0xffffffff


	//   ....[25]....
        /*028c*/ 	.word	0xffffffff


	//   ....[26]....
        /*0290*/ 	.word	0xffffffff


	//   ....[27]....
        /*0294*/ 	.word	0xffffffff


	//   ....[28]....
        /*0298*/ 	.word	0xffffffff


	//   ....[29]....
        /*029c*/ 	.word	0xffffffff


	//   ....[30]....
        /*02a0*/ 	.word	0xffffffff


	//   ....[31]....
        /*02a4*/ 	.word	0xffffffff


	//   ....[32]....
        /*02a8*/ 	.word	0xffffffff


	//   ....[33]....
        /*02ac*/ 	.word	0xffffffff


	//   ....[34]....
        /*02b0*/ 	.word	0xffffffff


	//   ....[35]....
        /*02b4*/ 	.word	0xffffffff


	//   ....[36]....
        /*02b8*/ 	.word	0xffffffff


	//   ....[37]....
        /*02bc*/ 	.word	0xffffffff


	//   ....[38]....
        /*02c0*/ 	.word	0xffffffff


	//   ....[39]....
        /*02c4*/ 	.word	0xffffffff


	//   ....[40]....
        /*02c8*/ 	.word	0xffffffff


	//   ....[41]....
        /*02cc*/ 	.word	0xffffffff


	//   ....[42]....
        /*02d0*/ 	.word	0xffffffff


	//   ....[43]....
        /*02d4*/ 	.word	0xffffffff


	//   ....[44]....
        /*02d8*/ 	.word	0xffffffff


	//   ....[45]....
        /*02dc*/ 	.word	0xffffffff


	//   ....[46]....
        /*02e0*/ 	.word	0xffffffff


	//   ....[47]....
        /*02e4*/ 	.word	0xffffffff


	//   ....[48]....
        /*02e8*/ 	.word	0xffffffff


	//   ....[49]....
        /*02ec*/ 	.word	0xffffffff


	//   ....[50]....
        /*02f0*/ 	.word	0xffffffff


	//   ....[51]....
        /*02f4*/ 	.word	0xffffffff


	//   ....[52]....
        /*02f8*/ 	.word	0xffffffff


	//   ....[53]....
        /*02fc*/ 	.word	0xffffffff


	//   ....[54]....
        /*0300*/ 	.word	0xffffffff


	//   ....[55]....
        /*0304*/ 	.word	0xffffffff


	//   ....[56]....
        /*0308*/ 	.word	0xffffffff


	//   ....[57]....
        /*030c*/ 	.word	0xffffffff


	//   ....[58]....
        /*0310*/ 	.word	0xffffffff


	//   ....[59]....
        /*0314*/ 	.word	0xffffffff


	//   ....[60]....
        /*0318*/ 	.word	0xffffffff


	//   ....[61]....
        /*031c*/ 	.word	0xffffffff


	//   ....[62]....
        /*0320*/ 	.word	0xffffffff


	//   ....[63]....
        /*0324*/ 	.word	0xffffffff


	//   ....[64]....
        /*0328*/ 	.word	0xffffffff


	//   ....[65]....
        /*032c*/ 	.word	0xffffffff


	//   ....[66]....
        /*0330*/ 	.word	0xffffffff


	//   ....[67]....
        /*0334*/ 	.word	0xffffffff


	//   ....[68]....
        /*0338*/ 	.word	0xffffffff


	//   ....[69]....
        /*033c*/ 	.word	0xffffffff


	//   ....[70]....
        /*0340*/ 	.word	0xffffffff


	//   ....[71]....
        /*0344*/ 	.word	0xffffffff


	//   ....[72]....
        /*0348*/ 	.word	0xffffffff


	//   ....[73]....
        /*034c*/ 	.word	0xffffffff


	//   ....[74]....
        /*0350*/ 	.word	0xffffffff


	//   ....[75]....
        /*0354*/ 	.word	0xffffffff


	//   ....[76]....
        /*0358*/ 	.word	0xffffffff


	//   ....[77]....
        /*035c*/ 	.word	0xffffffff


	//   ....[78]....
        /*0360*/ 	.word	0xffffffff


	//   ....[79]....
        /*0364*/ 	.word	0xffffffff


	//   ....[80]....
        /*0368*/ 	.word	0xffffffff


	//   ....[81]....
        /*036c*/ 	.word	0xffffffff


	//   ....[82]....
        /*0370*/ 	.word	0xffffffff


	//   ....[83]....
        /*0374*/ 	.word	0xffffffff


	//   ....[84]....
        /*0378*/ 	.word	0xffffffff


	//   ....[85]....
        /*037c*/ 	.word	0xffffffff


	//   ....[86]....
        /*0380*/ 	.word	0xffffffff


	//   ....[87]....
        /*0384*/ 	.word	0xffffffff


	//   ....[88]....
        /*0388*/ 	.word	0xffffffff


	//   ....[89]....
        /*038c*/ 	.word	0xffffffff


	//   ....[90]....
        /*0390*/ 	.word	0xffffffff


	//   ....[91]....
        /*0394*/ 	.word	0xffffffff


	//   ....[92]....
        /*0398*/ 	.word	0xffffffff


	//   ....[93]....
        /*039c*/ 	.word	0xffffffff


	//   ....[94]....
        /*03a0*/ 	.word	0xffffffff


	//   ....[95]....
        /*03a4*/ 	.word	0xffffffff


	//   ....[96]....
        /*03a8*/ 	.word	0xffffffff


	//   ....[97]....
        /*03ac*/ 	.word	0xffffffff


	//   ....[98]....
        /*03b0*/ 	.word	0xffffffff


	//   ....[99]....
        /*03b4*/ 	.word	0xffffffff


	//   ....[100]....
        /*03b8*/ 	.word	0xffffffff


	//   ....[101]....
        /*03bc*/ 	.word	0xffffffff


	//   ....[102]....
        /*03c0*/ 	.word	0xffffffff


	//   ....[103]....
        /*03c4*/ 	.word	0xffffffff


	//   ....[104]....
        /*03c8*/ 	.word	0xffffffff


	//   ....[105]....
        /*03cc*/ 	.word	0xffffffff


	//   ....[106]....
        /*03d0*/ 	.word	0xffffffff


	//   ....[107]....
        /*03d4*/ 	.word	0xffffffff


	//   ....[108]....
        /*03d8*/ 	.word	0xffffffff


	//   ....[109]....
        /*03dc*/ 	.word	0xffffffff


	//   ....[110]....
        /*03e0*/ 	.word	0x0500000f


	//   ....[111]....
        /*03e4*/ 	.word	0x0500000f


	//   ....[112]....
        /*03e8*/ 	.word	0x0500000f


	//   ....[113]....
        /*03ec*/ 	.word	0x0500000f


	//----- nvinfo : EIATTR_COOP_GROUP_INSTR_OFFSETS
	.align		4
.L_744:
        /*03f0*/ 	.byte	0x04, 0x28
        /*03f2*/ 	.short	(.L_746 - .L_745)


	//   ....[0]....
.L_745:
        /*03f4*/ 	.word	0x00000060


	//   ....[1]....
        /*03f8*/ 	.word	0x000001f0


	//   ....[2]....
        /*03fc*/ 	.word	0x00000280


	//   ....[3]....
        /*0400*/ 	.word	0x00000400


	//   ....[4]....
        /*0404*/ 	.word	0x00000680


	//   ....[5]....
        /*0408*/ 	.word	0x00001170


	//   ....[6]....
        /*040c*/ 	.word	0x00002300


	//   ....[7]....
        /*0410*/ 	.word	0x00002640


	//   ....[8]....
        /*0414*/ 	.word	0x00002690


	//   ....[9]....
        /*0418*/ 	.word	0x00002e00


	//   ....[10]....
        /*041c*/ 	.word	0x00002e80


	//   ....[11]....
        /*0420*/ 	.word	0x00002ec0


	//   ....[12]....
        /*0424*/ 	.word	0x00002fa0


	//   ....[13]....
        /*0428*/ 	.word	0x00002fd0


	//   ....[14]....
        /*042c*/ 	.word	0x00003020


	//   ....[15]....
        /*0430*/ 	.word	0x00003030


	//   ....[16]....
        /*0434*/ 	.word	0x00003040


	//   ....[17]....
        /*0438*/ 	.word	0x00003050


	//   ....[18]....
        /*043c*/ 	.word	0x00003120


	//   ....[19]....
        /*0440*/ 	.word	0x00003130


	//   ....[20]....
        /*0444*/ 	.word	0x00003160


	//   ....[21]....
        /*0448*/ 	.word	0x00003170


	//   ....[22]....
        /*044c*/ 	.word	0x00003190


	//   ....[23]....
        /*0450*/ 	.word	0x00003260


	//   ....[24]....
        /*0454*/ 	.word	0x000032a0


	//   ....[25]....
        /*0458*/ 	.word	0x000032e0


	//   ....[26]....
        /*045c*/ 	.word	0x00003320


	//   ....[27]....
        /*0460*/ 	.word	0x00003340


	//   ....[28]....
        /*0464*/ 	.word	0x00003360


	//   ....[29]....
        /*0468*/ 	.word	0x000033c0


	//   ....[30]....
        /*046c*/ 	.word	0x00003400


	//   ....[31]....
        /*0470*/ 	.word	0x00003440


	//   ....[32]....
        /*0474*/ 	.word	0x000034c0


	//   ....[33]....
        /*0478*/ 	.word	0x000034f0


	//   ....[34]....
        /*047c*/ 	.word	0x00003520


	//   ....[35]....
        /*0480*/ 	.word	0x00003550


	//   ....[36]....
        /*0484*/ 	.word	0x00003680


	//   ....[37]....
        /*0488*/ 	.word	0x000036a0


	//   ....[38]....
        /*048c*/ 	.word	0x00003830


	//   ....[39]....
        /*0490*/ 	.word	0x00003850


	//   ....[40]....
        /*0494*/ 	.word	0x00003920


	//   ....[41]....
        /*0498*/ 	.word	0x00003960


	//   ....[42]....
        /*049c*/ 	.word	0x000039a0


	//   ....[43]....
        /*04a0*/ 	.word	0x000039e0


	//   ....[44]....
        /*04a4*/ 	.word	0x00003a10


	//   ....[45]....
        /*04a8*/ 	.word	0x00003a40


	//   ....[46]....
        /*04ac*/ 	.word	0x00003bd0


	//   ....[47]....
        /*04b0*/ 	.word	0x00003c10


	//   ....[48]....
        /*04b4*/ 	.word	0x00003c40


	//   ....[49]....
        /*04b8*/ 	.word	0x00003c60


	//   ....[50]....
        /*04bc*/ 	.word	0x00003c90


	//   ....[51]....
        /*04c0*/ 	.word	0x00003cb0


	//   ....[52]....
        /*04c4*/ 	.word	0x00003cd0


	//   ....[53]....
        /*04c8*/ 	.word	0x00003d10


	//   ....[54]....
        /*04cc*/ 	.word	0x000065a0


	//   ....[55]....
        /*04d0*/ 	.word	0x000065b0


	//   ....[56]....
        /*04d4*/ 	.word	0x000065c0


	//   ....[57]....
        /*04d8*/ 	.word	0x000065d0


	//   ....[58]....
        /*04dc*/ 	.word	0x000065e0


	//   ....[59]....
        /*04e0*/ 	.word	0x000065f0


	//   ....[60]....
        /*04e4*/ 	.word	0x00006600


	//   ....[61]....
        /*04e8*/ 	.word	0x00006610


	//   ....[62]....
        /*04ec*/ 	.word	0x00006620


	//   ....[63]....
        /*04f0*/ 	.word	0x00006630


	//   ....[64]....
        /*04f4*/ 	.word	0x00006640


	//   ....[65]....
        /*04f8*/ 	.word	0x00006650


	//   ....[66]....
        /*04fc*/ 	.word	0x00006760


	//   ....[67]....
        /*0500*/ 	.word	0x000067a0


	//   ....[68]....
        /*0504*/ 	.word	0x00006800


	//   ....[69]....
        /*0508*/ 	.word	0x00006840


	//   ....[70]....
        /*050c*/ 	.word	0x00006880


	//   ....[71]....
        /*0510*/ 	.word	0x000068c0


	//   ....[72]....
        /*0514*/ 	.word	0x00006900


	//   ....[73]....
        /*0518*/ 	.word	0x00006ac0


	//   ....[74]....
        /*051c*/ 	.word	0x00006cb0


	//   ....[75]....
        /*0520*/ 	.word	0x00007010


	//   ....[76]....
        /*0524*/ 	.word	0x00007140


	//   ....[77]....
        /*0528*/ 	.word	0x000071d0


	//   ....[78]....
        /*052c*/ 	.word	0x00007410


	//   ....[79]....
        /*0530*/ 	.word	0x00007430


	//   ....[80]....
        /*0534*/ 	.word	0x00007440


	//   ....[81]....
        /*0538*/ 	.word	0x00007460


	//   ....[82]....
        /*053c*/ 	.word	0x00007470


	//   ....[83]....
        /*0540*/ 	.word	0x00007490


	//   ....[84]....
        /*0544*/ 	.word	0x000077f0


	//   ....[85]....
        /*0548*/ 	.word	0x00007830


	//   ....[86]....
        /*054c*/ 	.word	0x00007d10


	//   ....[87]....
        /*0550*/ 	.word	0x00007d30


	//   ....[88]....
        /*0554*/ 	.word	0x00007d60


	//   ....[89]....
        /*0558*/ 	.word	0x00007d70


	//   ....[90]....
        /*055c*/ 	.word	0x00007ef0


	//   ....[91]....
        /*0560*/ 	.word	0x00007f00


	//   ....[92]....
        /*0564*/ 	.word	0x00007f40


	//   ....[93]....
        /*0568*/ 	.word	0x00007f70


	//   ....[94]....
        /*056c*/ 	.word	0x00008000


	//   ....[95]....
        /*0570*/ 	.word	0x00008030


	//   ....[96]....
        /*0574*/ 	.word	0x00008070


	//   ....[97]....
        /*0578*/ 	.word	0x000080b0


	//   ....[98]....
        /*057c*/ 	.word	0x000080e0


	//   ....[99]....
        /*0580*/ 	.word	0x00008120


	//   ....[100]....
        /*0584*/ 	.word	0x00008130


	//   ....[101]....
        /*0588*/ 	.word	0x00008160


	//   ....[102]....
        /*058c*/ 	.word	0x0000a560


	//   ....[103]....
        /*0590*/ 	.word	0x0000b300


	//   ....[104]....
        /*0594*/ 	.word	0x0000bad0


	//   ....[105]....
        /*0598*/ 	.word	0x0000be00


	//   ....[106]....
        /*059c*/ 	.word	0x0000c1c0


	//   ....[107]....
        /*05a0*/ 	.word	0x0000c470


	//   ....[108]....
        /*05a4*/ 	.word	0x0000c720


	//   ....[109]....
        /*05a8*/ 	.word	0x0000c990


	//   ....[110]....
        /*05ac*/ 	.word	0x0000eae0


	//   ....[111]....
        /*05b0*/ 	.word	0x0000ecd0


	//   ....[112]....
        /*05b4*/ 	.word	0x0000ed40


	//   ....[113]....
        /*05b8*/ 	.word	0x0000edb0


	//----- nvinfo : EIATTR_REG_RECONFIG
	.align		4
.L_746:
        /*05bc*/ 	.byte	0x01, 0x54
	.zero		2


	//----- nvinfo : EIATTR_SYSCALL_OFFSETS
	.align		4
        /*05c0*/ 	.byte	0x04, 0x46
        /*05c2*/ 	.short	(.L_748 - .L_747)


	//   ....[0]....
.L_747:
        /*05c4*/ 	.word	0x00000dd0


	//   ....[1]....
        /*05c8*/ 	.word	0x00000ec0


	//   ....[2]....
        /*05cc*/ 	.word	0x00001020


	//   ....[3]....
        /*05d0*/ 	.word	0x00001110


	//   ....[4]....
        /*05d4*/ 	.word	0x00009de0


	//   ....[5]....
        /*05d8*/ 	.word	0x00009f10


	//   ....[6]....
        /*05dc*/ 	.word	0x0000a030


	//   ....[7]....
        /*05e0*/ 	.word	0x0000a150


	//----- nvinfo : EIATTR_MBARRIER_INSTR_OFFSETS
	.align		4
.L_748:
        /*05e4*/ 	.byte	0x04, 0x39
        /*05e6*/ 	.short	(.L_750 - .L_749)


	//   ....[0]....
.L_749:
        /*05e8*/ 	.word	0x000002c0
        /*05ec*/ 	.word	0x000000ff
        /*05f0*/ 	.word	0x00026800
        /*05f4*/ 	.short	0x0100
        /*05f6*/ 	.byte	0x06
	.zero		1


	//   ....[1]....
        /*05f8*/ 	.word	0x000003b0
        /*05fc*/ 	.word	0x000000ff
        /*0600*/ 	.word	0x00026810
        /*0604*/ 	.short	0x0100
        /*0606*/ 	.byte	0x08
	.zero		1


	//   ....[2]....
        /*0608*/ 	.word	0x000003c0
        /*060c*/ 	.word	0x000000ff
        /*0610*/ 	.word	0x00026820
        /*0614*/ 	.short	0x0100
        /*0616*/ 	.byte	0x08
	.zero		1


	//   ....[3]....
        /*0618*/ 	.word	0x000003d0
        /*061c*/ 	.word	0x000000ff
        /*0620*/ 	.word	0x00026818
        /*0624*/ 	.short	0x0100
        /*0626*/ 	.byte	0x08
	.zero		1


	//   ....[4]....
        /*0628*/ 	.word	0x000003e0
        /*062c*/ 	.word	0x000000ff
        /*0630*/ 	.word	0x00026828
        /*0634*/ 	.short	0x0100
        /*0636*/ 	.byte	0x08
	.zero		1


	//   ....[5]....
        /*0638*/ 	.word	0x00000510
        /*063c*/ 	.word	0x000000ff
        /*0640*/ 	.word	0x00026830
        /*0644*/ 	.short	0x0100
        /*0646*/ 	.byte	0x08
	.zero		1


	//   ....[6]....
        /*0648*/ 	.word	0x00000520
        /*064c*/ 	.word	0x000000ff
        /*0650*/ 	.word	0x00026840
        /*0654*/ 	.short	0x0100
        /*0656*/ 	.byte	0x08
	.zero		1


	//   ....[7]....
        /*0658*/ 	.word	0x00000530
        /*065c*/ 	.word	0x000000ff
        /*0660*/ 	.word	0x00026838
        /*0664*/ 	.short	0x0100
        /*0666*/ 	.byte	0x08
	.zero		1


	//   ....[8]....
        /*0668*/ 	.word	0x00000540
        /*066c*/ 	.word	0x000000ff
        /*0670*/ 	.word	0x00026848
        /*0674*/ 	.short	0x0100
        /*0676*/ 	.byte	0x08
	.zero		1


	//   ....[9]....
        /*0678*/ 	.word	0x000011d0
        /*067c*/ 	.word	0x00000011
        /*0680*/ 	.word	0x00026800
        /*0684*/ 	.short	0x010a
        /*0686*/ 	.byte	0x3f
	.zero		1


	//   ....[10]....
        /*0688*/ 	.word	0x00001200
        /*068c*/ 	.word	0x00000011
        /*0690*/ 	.word	0x00026800
        /*0694*/ 	.short	0x010a
        /*0696*/ 	.byte	0x3f
	.zero		1


	//   ....[11]....
        /*0698*/ 	.word	0x00001ad0
        /*069c*/ 	.word	0x00000008
        /*06a0*/ 	.word	0x00026810
        /*06a4*/ 	.short	0x010a
        /*06a6*/ 	.byte	0x3f
	.zero		1


	//   ....[12]....
        /*06a8*/ 	.word	0x00001b40
        /*06ac*/ 	.word	0x00000008
        /*06b0*/ 	.word	0x00026810
        /*06b4*/ 	.short	0x010a
        /*06b6*/ 	.byte	0x3f
	.zero		1


	//   ....[13]....
        /*06b8*/ 	.word	0x00001f00
        /*06bc*/ 	.word	0x00000008
        /*06c0*/ 	.word	0x00026830
        /*06c4*/ 	.short	0x010a
        /*06c6*/ 	.byte	0x3f
	.zero		1


	//   ....[14]....
        /*06c8*/ 	.word	0x00001f80
        /*06cc*/ 	.word	0x00000008
        /*06d0*/ 	.word	0x00026830
        /*06d4*/ 	.short	0x010a
        /*06d6*/ 	.byte	0x3f
	.zero		1


	//   ....[15]....
        /*06d8*/ 	.word	0x000054c0
        /*06dc*/ 	.word	0x00000009
        /*06e0*/ 	.word	0x00000000
        /*06e4*/ 	.short	0x0101
        /*06e6*/ 	.byte	0x3f
	.zero		1


	//   ....[16]....
        /*06e8*/ 	.word	0x00005850
        /*06ec*/ 	.word	0x00000008
        /*06f0*/ 	.word	0x00000000
        /*06f4*/ 	.short	0x0101
        /*06f6*/ 	.byte	0x3f
	.zero		1


	//   ....[17]....
        /*06f8*/ 	.word	0x00005f80
        /*06fc*/ 	.word	0x00000006
        /*0700*/ 	.word	0x00026810
        /*0704*/ 	.short	0x010a
        /*0706*/ 	.byte	0x3f
	.zero		1


	//   ....[18]....
        /*0708*/ 	.word	0x00006000
        /*070c*/ 	.word	0x00000006
        /*0710*/ 	.word	0x00026810
        /*0714*/ 	.short	0x010a
        /*0716*/ 	.byte	0x3f
	.zero		1


	//   ....[19]....
        /*0718*/ 	.word	0x00006380
        /*071c*/ 	.word	0x00000006
        /*0720*/ 	.word	0x00026830
        /*0724*/ 	.short	0x010a
        /*0726*/ 	.byte	0x3f
	.zero		1


	//   ....[20]....
        /*0728*/ 	.word	0x00006410
        /*072c*/ 	.word	0x00000006
        /*0730*/ 	.word	0x00026830
        /*0734*/ 	.short	0x010a
        /*0736*/ 	.byte	0x3f
	.zero		1


	//   ....[21]....
        /*0738*/ 	.word	0x00009670
        /*073c*/ 	.word	0x00000005
        /*0740*/ 	.word	0x00000000
        /*0744*/ 	.short	0x0101
        /*0746*/ 	.byte	0x3f
	.zero		1


	//   ....[22]....
        /*0748*/ 	.word	0x00009a10
        /*074c*/ 	.word	0x00000006
        /*0750*/ 	.word	0x00000000
        /*0754*/ 	.short	0x0101
        /*0756*/ 	.byte	0x3f
	.zero		1


	//   ....[23]....
        /*0758*/ 	.word	0x0000d1b0
        /*075c*/ 	.word	0x00000000
        /*0760*/ 	.word	0x00026820
        /*0764*/ 	.short	0x010a
        /*0766*/ 	.byte	0x3f
	.zero		1


	//   ....[24]....
        /*0768*/ 	.word	0x0000d700
        /*076c*/ 	.word	0x00000000
        /*0770*/ 	.word	0x00026840
        /*0774*/ 	.short	0x010a
        /*0776*/ 	.byte	0x3f
	.zero		1


	//   ....[25]....
        /*0778*/ 	.word	0x0000d950
        /*077c*/ 	.word	0x00000000
        /*0780*/ 	.word	0x00026828
        /*0784*/ 	.short	0x010a
        /*0786*/ 	.byte	0x3f
	.zero		1


	//   ....[26]....
        /*0788*/ 	.word	0x0000dbc0
        /*078c*/ 	.word	0x00000000
        /*0790*/ 	.word	0x00026848
        /*0794*/ 	.short	0x010a
        /*0796*/ 	.byte	0x3f
	.zero		1


	//   ....[27]....
        /*0798*/ 	.word	0x0000ddc0
        /*079c*/ 	.word	0x00000000
        /*07a0*/ 	.word	0x00026820
        /*07a4*/ 	.short	0x010a
        /*07a6*/ 	.byte	0x3f
	.zero		1


	//   ....[28]....
        /*07a8*/ 	.word	0x0000e070
        /*07ac*/ 	.word	0x00000000
        /*07b0*/ 	.word	0x00026840
        /*07b4*/ 	.short	0x010a
        /*07b6*/ 	.byte	0x3f
	.zero		1


	//   ....[29]....
        /*07b8*/ 	.word	0x0000e290
        /*07bc*/ 	.word	0x00000000
        /*07c0*/ 	.word	0x00026828
        /*07c4*/ 	.short	0x010a
        /*07c6*/ 	.byte	0x3f
	.zero		1


	//   ....[30]....
        /*07c8*/ 	.word	0x0000e550
        /*07cc*/ 	.word	0x00000004
        /*07d0*/ 	.word	0x00026840
        /*07d4*/ 	.short	0x010a
        /*07d6*/ 	.byte	0x3f
	.zero		1


	//   ....[31]....
        /*07d8*/ 	.word	0x0000e950
        /*07dc*/ 	.word	0x00000007
        /*07e0*/ 	.word	0x00000000
        /*07e4*/ 	.short	0x010a
        /*07e6*/ 	.byte	0x3f
	.zero		1


	//   ....[32]....
        /*07e8*/ 	.word	0x0000e9b0
        /*07ec*/ 	.word	0x00000003
        /*07f0*/ 	.word	0x00000000
        /*07f4*/ 	.short	0x010a
        /*07f6*/ 	.byte	0x3f
	.zero		1


	//   ....[33]....
        /*07f8*/ 	.word	0x0000ea10
        /*07fc*/ 	.word	0x00000005
        /*0800*/ 	.word	0x00000000
        /*0804*/ 	.short	0x010a
        /*0806*/ 	.byte	0x3f
	.zero		1


	//   ....[34]....
        /*0808*/ 	.word	0x0000ea40
        /*080c*/ 	.word	0x00000003
        /*0810*/ 	.word	0x00000000
        /*0814*/ 	.short	0x010a
        /*0816*/ 	.byte	0x3f
	.zero		1


	//   ....[35]....
        /*0818*/ 	.word	0x0000eb10
        /*081c*/ 	.word	0x00000011
        /*0820*/ 	.word	0x00026800
        /*0824*/ 	.short	0x010a
        /*0826*/ 	.byte	0x3f
	.zero		1


	//   ....[36]....
        /*0828*/ 	.word	0x0000eb60
        /*082c*/ 	.word	0x00000008
        /*0830*/ 	.word	0x00026810
        /*0834*/ 	.short	0x010a
        /*0836*/ 	.byte	0x3f
	.zero		1


	//   ....[37]....
        /*0838*/ 	.word	0x0000ebb0
        /*083c*/ 	.word	0x00000008
        /*0840*/ 	.word	0x00026830
        /*0844*/ 	.short	0x010a
        /*0846*/ 	.byte	0x3f
	.zero		1


	//   ....[38]....
        /*0848*/ 	.word	0x0000ec00
        /*084c*/ 	.word	0x00000006
        /*0850*/ 	.word	0x00026810
        /*0854*/ 	.short	0x010a
        /*0856*/ 	.byte	0x3f
	.zero		1


	//   ....[39]....
        /*0858*/ 	.word	0x0000ec50
        /*085c*/ 	.word	0x00000006
        /*0860*/ 	.word	0x00026830
        /*0864*/ 	.short	0x010a
        /*0866*/ 	.byte	0x3f
	.zero		1


	//   ....[40]....
        /*0868*/ 	.word	0x0000edf0
        /*086c*/ 	.word	0x00000000
        /*0870*/ 	.word	0x00026820
        /*0874*/ 	.short	0x010a
        /*0876*/ 	.byte	0x3f
	.zero		1


	//   ....[41]....
        /*0878*/ 	.word	0x0000ee40
        /*087c*/ 	.word	0x00000000
        /*0880*/ 	.word	0x00026840
        /*0884*/ 	.short	0x010a
        /*0886*/ 	.byte	0x3f
	.zero		1


	//   ....[42]....
        /*0888*/ 	.word	0x0000ee90
        /*088c*/ 	.word	0x00000000
        /*0890*/ 	.word	0x00026828
        /*0894*/ 	.short	0x010a
        /*0896*/ 	.byte	0x3f
	.zero		1


	//   ....[43]....
        /*0898*/ 	.word	0x0000eee0
        /*089c*/ 	.word	0x00000000
        /*08a0*/ 	.word	0x00026848
        /*08a4*/ 	.short	0x010a
        /*08a6*/ 	.byte	0x3f
	.zero		1


	//   ....[44]....
        /*08a8*/ 	.word	0x0000ef40
        /*08ac*/ 	.word	0x00000000
        /*08b0*/ 	.word	0x00026820
        /*08b4*/ 	.short	0x010a
        /*08b6*/ 	.byte	0x3f
	.zero		1


	//   ....[45]....
        /*08b8*/ 	.word	0x0000ef90
        /*08bc*/ 	.word	0x00000000
        /*08c0*/ 	.word	0x00026840
        /*08c4*/ 	.short	0x010a
        /*08c6*/ 	.byte	0x3f
	.zero		1


	//   ....[46]....
        /*08c8*/ 	.word	0x0000efe0
        /*08cc*/ 	.word	0x00000000
        /*08d0*/ 	.word	0x00026828
        /*08d4*/ 	.short	0x010a
        /*08d6*/ 	.byte	0x3f
	.zero		1


	//   ....[47]....
        /*08d8*/ 	.word	0x0000f030
        /*08dc*/ 	.word	0x00000004
        /*08e0*/ 	.word	0x00026840
        /*08e4*/ 	.short	0x010a
        /*08e6*/ 	.byte	0x3f
	.zero		1


	//   ....[48]....
        /*08e8*/ 	.word	0x0000f100
        /*08ec*/ 	.word	0x00000007
        /*08f0*/ 	.word	0x00000000
        /*08f4*/ 	.short	0x010a
        /*08f6*/ 	.byte	0x3f
	.zero		1


	//   ....[49]....
        /*08f8*/ 	.word	0x0000f150
        /*08fc*/ 	.word	0x00000003
        /*0900*/ 	.word	0x00000000
        /*0904*/ 	.short	0x010a
        /*0906*/ 	.byte	0x3f
	.zero		1


	//   ....[50]....
        /*0908*/ 	.word	0x0000f1a0
        /*090c*/ 	.word	0x00000005
        /*0910*/ 	.word	0x00000000
        /*0914*/ 	.short	0x010a
        /*0916*/ 	.byte	0x3f
	.zero		1


	//----- nvinfo : EIATTR_NUM_MBARRIERS
	.align		4
.L_750:
        /*0918*/ 	.byte	0x03, 0x38
        /*091a*/ 	.short	0x0009


	//----- nvinfo : EIATTR_EXIT_INSTR_OFFSETS
	.align		4
        /*091c*/ 	.byte	0x04, 0x1c
        /*091e*/ 	.short	(.L_752 - .L_751)


	//   ....[0]....
.L_751:
        /*0920*/ 	.word	0x0000ea90


	//----- nvinfo : EIATTR_MAX_THREADS
	.align		4
.L_752:
        /*0924*/ 	.byte	0x04, 0x05
        /*0926*/ 	.short	(.L_754 - .L_753)
.L_753:
        /*0928*/ 	.word	0x00000180
        /*092c*/ 	.word	0x00000001
        /*0930*/ 	.word	0x00000001


	//----- nvinfo : EIATTR_CRS_STACK_SIZE
	.align		4
.L_754:
        /*0934*/ 	.byte	0x04, 0x1e
        /*0936*/ 	.short	(.L_756 - .L_755)
.L_755:
        /*0938*/ 	.word	0x00000000


	//----- nvinfo : EIATTR_CBANK_PARAM_SIZE
	.align		4
.L_756:
        /*093c*/ 	.byte	0x03, 0x19
        /*093e*/ 	.short	0x0970


	//----- nvinfo : EIATTR_PARAM_CBANK
	.align		4
        /*0940*/ 	.byte	0x04, 0x0a
        /*0942*/ 	.short	(.L_758 - .L_757)
	.align		4
.L_757:
        /*0944*/ 	.word	index@(.nv.constant0._ZN7cutlass13device_kernelIN5flash11enable_sm90INS1_16FlashAttnBwdSm90INS1_25CollectiveMainloopBwdSm90ILi2ELi2ELi2EN4cute5tupleIJNS5_1CILi1EEES8_S8_EEENS6_IJNS7_ILi96EEENS7_ILi128EEENS7_ILi64EEEEEENS_6half_tEfNS_4arch4Sm90ELb1ELb0ELb1ELb0ELb1ELb1ELb0ELb1ELi2ELi1ELi2ELi2ELb0EEENS1_21CollectiveEpilogueBwdISD_SE_SG_Li256ELb0ELb0ELi1EEENS1_25SingleTileBwdLPTSchedulerILb0ELi128ELb1EEEEEEEEEvNT_6ParamsE)
        /*0948*/ 	.short	0x0210
        /*094a*/ 	.short	0x0970


	//----- nvinfo : EIATTR_SW_WAR
	.align		4
.L_758:
        /*094c*/ 	.byte	0x04, 0x36
        /*094e*/ 	.short	(.L_760 - .L_759)
.L_759:
        /*0950*/ 	.word	0x00000008
.L_760:


//--------------------- .nv.info._ZN7cutlass13device_kernelIN5flash11enable_sm90INS1_16FlashAttnBwdSm90INS1_25CollectiveMainloopBwdSm90ILi2ELi2ELi2EN4cute5tupleIJNS5_1CILi1EEES8_S8_EEENS6_IJNS7_ILi96EEENS7_ILi128EEENS7_ILi64EEEEEENS_6half_tEfNS_4arch4Sm90ELb1ELb0ELb1ELb0ELb0ELb1ELb0ELb1ELi2ELi1ELi2ELi2ELb0EEENS1_24CollectiveEpilogueBwdGQAISD_fSG_Li256ELb0ELb0EEENS1_25SingleTileBwdLPTSchedulerILb0ELi128ELb0EEEEEEEEEvNT_6ParamsE --------------------------
	.section	.nv.info._ZN7cutlass13device_kernelIN5flash11enable_sm90INS1_16FlashAttnBwdSm90INS1_25CollectiveMainloopBwdSm90ILi2ELi2ELi2EN4cute5tupleIJNS5_1CILi1EEES8_S8_EEENS6_IJNS7_ILi96EEENS7_ILi128EEENS7_ILi64EEEEEENS_6half_tEfNS_4arch4Sm90ELb1ELb0ELb1ELb0ELb0ELb1ELb0ELb1ELi2ELi1ELi2ELi2ELb0EEENS1_24CollectiveEpilogueBwdGQAISD_fSG_Li256ELb0ELb0EEENS1_25SingleTileBwdLPTSchedulerILb0ELi128ELb0EEEEEEEEEvNT_6ParamsE,"",@"SHT_CUDA_INFO"
	.sectionflags	@""
	.align	4


	//----- nvinfo : EIATTR_CUDA_API_VERSION
	.align		4
        /*0000*/ 	.byte	0x04, 0x37
        /*0002*/ 	.short	(.L_762 - .L_761)
.L_761:
        /*0004*/ 	.word	0x00000082


	//----- nvinfo : EIATTR_KPARAM_INFO
	.align		4
.L_762:
        /*0008*/ 	.byte	0x04, 0x17
        /*000a*/ 	.short	(.L_764 - .L_763)
.L_763:
        /*000c*/ 	.word	0x00000000
        /*0010*/ 	.short	0x0000
        /*0012*/ 	.short	0x0070
        /*0014*/ 	.byte	0x00, 0xf0, 0x01, 0x1c


	//----- nvinfo : EIATTR_SPARSE_MMA_MASK
	.align		4
.L_764:
        /*0018*/ 	.byte	0x03, 0x50
        /*001a*/ 	.short	0x0000


	//----- nvinfo : EIATTR_MAXREG_COUNT
	.align		4
        /*001c*/ 	.byte	0x03, 0x1b
        /*001e*/ 	.short	0x00a8


	//----- nvinfo : EIATTR_NUM_BARRIERS
	.align		4
        /*0020*/ 	.byte	0x02, 0x4c
        /*0022*/ 	.byte	0x10
	.zero		1


	//----- nvinfo : EIATTR_EXTERNS
	.align		4
        /*0024*/ 	.byte	0x04, 0x0f
        /*0026*/ 	.short	(.L_766 - .L_765)


	//   ....[0]....
	.align		4
.L_765:
        /*0028*/ 	.word	index@(__assertfail)


	//----- nvinfo : EIATTR_ANNOTATIONS
	.align		4
.L_766:
        /*002c*/ 	.byte	0x04, 0x55
        /*002e*/ 	.short	(.L_768 - .L_767)


	//   ....[0]....
.L_767:
        /* <DEDUP_REMOVED lines=36> */


	//----- nvinfo : EIATTR_MERCURY_ISA_VERSION
	.align		4
.L_768:
        /*0260*/ 	.byte	0x03, 0x5f
        /*0262*/ 	.short	0x0101


	//----- nvinfo : EIATTR_INT_WARP_WIDE_INSTR_OFFSETS
	.align		4
        /*0264*/ 	.byte	0x04, 0x31
        /*0266*/ 	.short	(.L_770 - .L_769)


	//   ....[0]....
.L_769:
        /*0268*/ 	.word	0x00000180


	//   ....[1]....
        /*026c*/ 	.word	0x00000240


	//----- nvinfo : EIATTR_COOP_GROUP_MASK_REGIDS
	.align		4
.L_770:
        /*0270*/ 	.byte	0x04, 0x29
        /*0272*/ 	.short	(.L_772 - .L_771)


	//   ....[0]....
.L_771:
        /*0274*/ 	.word	0xffffffff


	//   ....[1]....
        /*0278*/ 	.word	0xffffffff


	//   ....[2]....
        /*027c*/ 	.word	0xffffffff


	//   ....[3]....
        /*0280*/ 	.word	0xffffffff


	//   ....[4]....
        /*0284*/ 	.word	0xffffffff


	//   ....[5]....
        /*0288*/ 	.word	0xffffffff


	//   ....[6]....
        /*028c*/ 	.word	0xffffffff


	//   ....[7]....
        /*0290*/ 	.word	0xffffffff


	//   ....[8]....
        /*0294*/ 	.word	0xffffffff


	//   ....[9]....
        /*0298*/ 	.word	0xffffffff


	//   ....[10]....
        /*029c*/ 	.word	0xffffffff


	//   ....[11]....
        /*02a0*/ 	.word	0xffffffff


	//   ....[12]....
        /*02a4*/ 	.word	0xffffffff


	//   ....[13]....
        /*02a8*/ 	.word	0xffffffff


	//   ....[14]....
        /*02ac*/ 	.word	0xffffffff


	//   ....[15]....
        /*02b0*/ 	.word	0xffffffff


	//   ....[16]....
        /*02b4*/ 	.word	0xffffffff


	//   ....[17]....
        /*02b8*/ 	.word	0xffffffff


	//   ....[18]....
        /*02bc*/ 	.word	0xffffffff


	//   ....[19]....
        /*02c0*/ 	.word	0xffffffff


	//   ....[20]....
        /*02c4*/ 	.word	0xffffffff


	//   ....[21]....
        /*02c8*/ 	.word	0xffffffff


	//   ....[22]....
        /*02cc*/ 	.word	0xffffffff


	//   ....[23]....
        /*02d0*/ 	.word	0xffffffff


	//   ....[24]....
        /*02d4*/ 	.word	0xffffffff


	//   ....[25]....
        /*02d8*/ 	.word	0xffffffff


	//   ....[26]....
        /*02dc*/ 	.word	0xffffffff


	//   ....[27]....
        /*02e0*/ 	.word	0xffffffff


	//   ....[28]....
        /*02e4*/ 	.word	0xffffffff


	//   ....[29]....
        /*02e8*/ 	.word	0xffffffff


	//   ....[30]....
        /*02ec*/ 	.word	0xffffffff


	//   ....[31]....
        /*02f0*/ 	.word	0xffffffff


	//   ....[32]....
        /*02f4*/ 	.word	0xffffffff


	//   ....[33]....
        /*02f8*/ 	.word	0xffffffff


	//   ....[34]....
        /*02fc*/ 	.word	0xffffffff


	//   ....[35]....
        /*0300*/ 	.word	0xffffffff


	//   ....[36]....
        /*0304*/ 	.word	0xffffffff


	//   ....[37]....
        /*0308*/ 	.word	0xffffffff


	//   ....[38]....
        /*030c*/ 	.word	0xffffffff


	//   ....[39]....
        /*0310*/ 	.word	0xffffffff


	//   ....[40]....
        /*0314*/ 	.word	0xffffffff


	//   ....[41]....
        /*0318*/ 	.word	0xffffffff


	//   ....[42]....
        /*031c*/ 	.word	0xffffffff


	//   ....[43]....
        /*0320*/ 	.word	0xffffffff


	//   ....[44]....
        /*0324*/ 	.word	0xffffffff


	//   ....[45]....
        /*0328*/ 	.word	0xffffffff


	//   ....[46]....
        /*032c*/ 	.word	0xffffffff


	//   ....[47]....
        /*0330*/ 	.word	0xffffffff


	//   ....[48]....
        /*0334*/ 	.word	0xffffffff


	//   ....[49]....
        /*0338*/ 	.word	0xffffffff


	//   ....[50]....
        /*033c*/ 	.word	0xffffffff


	//   ....[51]....
        /*0340*/ 	.word	0xffffffff


	//   ....[52]....
        /*0344*/ 	.word	0xffffffff


	//   ....[53]....
        /*0348*/ 	.word	0xffffffff


	//   ....[54]....
        /*034c*/ 	.word	0xffffffff


	//   ....[55]....
        /*0350*/ 	.word	0xffffffff


	//   ....[56]....
        /*0354*/ 	.word	0xffffffff


	//   ....[57]....
        /*0358*/ 	.word	0xffffffff


	//   ....[58]....
        /*035c*/ 	.word	0xffffffff


	//   ....[59]....
        /*0360*/ 	.word	0xffffffff


	//   ....[60]....
        /*0364*/ 	.word	0xffffffff


	//   ....[61]....
        /*0368*/ 	.word	0xffffffff


	//   ....[62]....
        /*036c*/ 	.word	0xffffffff


	//   ....[63]....
        /*0370*/ 	.word	0xffffffff


	//   ....[64]....
        /*0374*/ 	.word	0xffffffff


	//   ....[65]....
        /*0378*/ 	.word	0xffffffff


	//   ....[66]....
        /*037c*/ 	.word	0xffffffff


	//   ....[67]....
        /*0380*/ 	.word	0xffffffff


	//   ....[68]....
        /*0384*/ 	.word	0xffffffff


	//   ....[69]....
        /*0388*/ 	.word	0xffffffff


	//   ....[70]....
        /*038c*/ 	.word	0xffffffff


	//   ....[71]....
        /*0390*/ 	.word	0xffffffff


	//   ....[72]....
        /*0394*/ 	.word	0xffffffff


	//   ....[73]....
        /*0398*/ 	.word	0xffffffff


	//   ....[74]....
        /*039c*/ 	.word	0xffffffff


	//   ....[75]....
        /*03a0*/ 	.word	0xffffffff


	//   ....[76]....
        /*03a4*/ 	.word	0xffffffff


	//   ....[77]....
        /*03a8*/ 	.word	0xffffffff


	//   ....[78]....
        /*03ac*/ 	.word	0xffffffff


	//   ....[79]....
        /*03b0*/ 	.word	0xffffffff


	//   ....[80]....
        /*03b4*/ 	.word	0xffffffff


	//   ....[81]....
        /*03b8*/ 	.word	0xffffffff


	//   ....[82]....
        /*03bc*/ 	.word	0xffffffff


	//   ....[83]....
        /*03c0*/ 	.word	0xffffffff


	//   ....[84]....
        /*03c4*/ 	.word	0xffffffff


	//   ....[85]....
        /*03c8*/ 	.word	0xffffffff


	//   ....[86]....
        /*03cc*/ 	.word	0xffffffff


	//   ....[87]....
        /*03d0*/ 	.word	0xffffffff


	//   ....[88]....
        /*03d4*/ 	.word	0xffffffff


	//   ....[89]....
        /*03d8*/ 	.word	0xffffffff


	//   ....[90]....
        /*03dc*/ 	.word	0xffffffff


	//   ....[91]....
        /*03e0*/ 	.word	0xffffffff


	//   ....[92]....
        /*03e4*/ 	.word	0xffffffff


	//   ....[93]....
        /*03e8*/ 	.word	0xffffffff


	//   ....[94]....
        /*03ec*/ 	.word	0xffffffff


	//   ....[95]....
        /*03f0*/ 	.word	0xffffffff


	//   ....[96]....
        /*03f4*/ 	.word	0xffffffff


	//   ....[97]....
        /*03f8*/ 	.word	0xffffffff


	//   ....[98]....
        /*03fc*/ 	.word	0xffffffff


	//   ....[99]....
        /*0400*/ 	.word	0xffffffff


	//   ....[100]....
        /*0404*/ 	.word	0xffffffff


	//   ....[101]....
        /*0408*/ 	.word	0xffffffff


	//   ....[102]....
        /*040c*/ 	.word	0xffffffff


	//   ....[103]....
        /*0410*/ 	.word	0x0500000f


	//----- nvinfo : EIATTR_COOP_GROUP_INSTR_OFFSETS
	.align		4
.L_772:
        /*0414*/ 	.byte	0x04, 0x28
        /*0416*/ 	.short	(.L_774 - .L_773)


	//   ....[0]....
.L_773:
        /*0418*/ 	.word	0x00000060


	//   ....[1]....
        /*041c*/ 	.word	0x00000190


	//   ....[2]....
        /*0420*/ 	.word	0x00000220


	//   ....[3]....
        /*0424*/ 	.word	0x000003a0


	//   ....[4]....
        /*0428*/ 	.word	0x00000610


	//   ....[5]....
        /*042c*/ 	.word	0x00001110


	//   ....[6]....
        /*0430*/ 	.word	0x00002500


	//   ....[7]....
        /*0434*/ 	.word	0x000027a0


	//   ....[8]....
        /*0438*/ 	.word	0x00002820


	//   ....[9]....
        /*043c*/ 	.word	0x00002850


	//   ....[10]....
        /*0440*/ 	.word	0x00002fb0


	//   ....[11]....
        /*0444*/ 	.word	0x00003000


	//   ....[12]....
        /*0448*/ 	.word	0x00003070


	//   ....[13]....
        /*044c*/ 	.word	0x000030a0


	//   ....[14]....
        /*0450*/ 	.word	0x000030d0


	//   ....[15]....
        /*0454*/ 	.word	0x000030f0


	//   ....[16]....
        /*0458*/ 	.word	0x00003210


	//   ....[17]....
        /*045c*/ 	.word	0x00003230


	//   ....[18]....
        /*0460*/ 	.word	0x00003240


	//   ....[19]....
        /*0464*/ 	.word	0x00003280


	//   ....[20]....
        /*0468*/ 	.word	0x00003350


	//   ....[21]....
        /*046c*/ 	.word	0x00003370


	//   ....[22]....
        /*0470*/ 	.word	0x000033f0


	//   ....[23]....
        /*0474*/ 	.word	0x00003400


	//   ....[24]....
        /*0478*/ 	.word	0x00003420


	//   ....[25]....
        /*047c*/ 	.word	0x00003490


	//   ....[26]....
        /*0480*/ 	.word	0x000034b0


	//   ....[27]....
        /*0484*/ 	.word	0x000034f0


	//   ....[28]....
        /*0488*/ 	.word	0x00003520


	//   ....[29]....
        /*048c*/ 	.word	0x00003560


	//   ....[30]....
        /*0490*/ 	.word	0x000035f0


	//   ....[31]....
        /*0494*/ 	.word	0x00003630


	//   ....[32]....
        /*0498*/ 	.word	0x00003680


	//   ....[33]....
        /*049c*/ 	.word	0x00003690


	//   ....[34]....
        /*04a0*/ 	.word	0x000036f0


	//   ....[35]....
        /*04a4*/ 	.word	0x00003730


	//   ....[36]....
        /*04a8*/ 	.word	0x00003830


	//   ....[37]....
        /*04ac*/ 	.word	0x00003850


	//   ....[38]....
        /*04b0*/ 	.word	0x00003ad0


	//   ....[39]....
        /*04b4*/ 	.word	0x00003af0


	//   ....[40]....
        /*04b8*/ 	.word	0x00003b20


	//   ....[41]....
        /*04bc*/ 	.word	0x00003b90


	//   ....[42]....
        /*04c0*/ 	.word	0x00003bc0


	//   ....[43]....
        /*04c4*/ 	.word	0x00003bd0


	//   ....[44]....
        /*04c8*/ 	.word	0x00003c00


	//   ....[45]....
        /*04cc*/ 	.word	0x00003c10


	//   ....[46]....
        /*04d0*/ 	.word	0x00003ea0


	//   ....[47]....
        /*04d4*/ 	.word	0x00003eb0


	//   ....[48]....
        /*04d8*/ 	.word	0x00003ed0


	//   ....[49]....
        /*04dc*/ 	.word	0x00003ee0


	//   ....[50]....
        /*04e0*/ 	.word	0x00003ef0


	//   ....[51]....
        /*04e4*/ 	.word	0x00003f00


	//   ....[52]....
        /*04e8*/ 	.word	0x00003f10


	//   ....[53]....
        /*04ec*/ 	.word	0x00003f20


	//   ....[54]....
        /*04f0*/ 	.word	0x00006730


	//   ....[55]....
        /*04f4*/ 	.word	0x00006740


	//   ....[56]....
        /*04f8*/ 	.word	0x00006750


	//   ....[57]....
        /*04fc*/ 	.word	0x00006760


	//   ....[58]....
        /*0500*/ 	.word	0x00006770


	//   ....[59]....
        /*0504*/ 	.word	0x00006780


	//   ....[60]....
        /*0508*/ 	.word	0x00006790


	//   ....[61]....
        /*050c*/ 	.word	0x000067a0


	//   ....[62]....
        /*0510*/ 	.word	0x000067b0


	//   ....[63]....
        /*0514*/ 	.word	0x000067c0


	//   ....[64]....
        /*0518*/ 	.word	0x000067d0


	//   ....[65]....
        /*051c*/ 	.word	0x000067e0


	//   ....[66]....
        /*0520*/ 	.word	0x000068f0


	//   ....[67]....
        /*0524*/ 	.word	0x00006940


	//   ....[68]....
        /*0528*/ 	.word	0x00006980


	//   ....[69]....
        /*052c*/ 	.word	0x000069c0


	//   ....[70]....
        /*0530*/ 	.word	0x00006a00


	//   ....[71]....
        /*0534*/ 	.word	0x00006a40


	//   ....[72]....
        /*0538*/ 	.word	0x00006a80


	//   ....[73]....
        /*053c*/ 	.word	0x00006c70


	//   ....[74]....
        /*0540*/ 	.word	0x00006e00


	//   ....[75]....
        /*0544*/ 	.word	0x000071a0


	//   ....[76]....
        /*0548*/ 	.word	0x000072d0


	//   ....[77]....
        /*054c*/ 	.word	0x00007360


	//   ....[78]....
        /*0550*/ 	.word	0x000075a0


	//   ....[79]....
        /*0554*/ 	.word	0x000075c0


	//   ....[80]....
        /*0558*/ 	.word	0x000075d0


	//   ....[81]....
        /*055c*/ 	.word	0x000075f0


	//   ....[82]....
        /*0560*/ 	.word	0x00007600


	//   ....[83]....
        /*0564*/ 	.word	0x00007620


	//   ....[84]....
        /*0568*/ 	.word	0x00007990


	//   ....[85]....
        /*056c*/ 	.word	0x000079d0


	//   ....[86]....
        /*0570*/ 	.word	0x00007e90


	//   ....[87]....
        /*0574*/ 	.word	0x00007eb0


	//   ....[88]....
        /*0578*/ 	.word	0x00007ee0


	//   ....[89]....
        /*057c*/ 	.word	0x00007ef0


	//   ....[90]....
        /*0580*/ 	.word	0x00008050


	//   ....[91]....
        /*0584*/ 	.word	0x00008080


	//   ....[92]....
        /*0588*/ 	.word	0x000080e0


	//   ....[93]....
        /*058c*/ 	.word	0x000081b0


	//   ....[94]....
        /*0590*/ 	.word	0x000081f0


	//   ....[95]....
        /*0594*/ 	.word	0x00008230


	//   ....[96]....
        /*0598*/ 	.word	0x00008250


	//   ....[97]....
        /*059c*/ 	.word	0x00008260


	//   ....[98]....
        /*05a0*/ 	.word	0x00008280


	//   ....[99]....
        /*05a4*/ 	.word	0x000082b0


	//   ....[100]....
        /*05a8*/ 	.word	0x000082c0


	//   ....[101]....
        /*05ac*/ 	.word	0x000082d0


	//   ....[102]....
        /*05b0*/ 	.word	0x0000a5f0


	//   ....[103]....
        /*05b4*/ 	.word	0x0000d3d0


	//----- nvinfo : EIATTR_REG_RECONFIG
	.align		4
.L_774:
        /*05b8*/ 	.byte	0x01, 0x54
	.zero		2


	//----- nvinfo : EIATTR_SYSCALL_OFFSETS
	.align		4
        /*05bc*/ 	.byte	0x04, 0x46
        /*05be*/ 	.short	(.L_776 - .L_775)


	//   ....[0]....
.L_775:
        /*05c0*/ 	.word	0x00000d70


	//   ....[1]....
        /*05c4*/ 	.word	0x00000e60


	//   ....[2]....
        /*05c8*/ 	.word	0x00000fc0


	//   ....[3]....
        /*05cc*/ 	.word	0x000010b0


	//----- nvinfo : EIATTR_MBARRIER_INSTR_OFFSETS
	.align		4
.L_776:
        /*05d0*/ 	.byte	0x04, 0x39
        /*05d2*/ 	.short	(.L_778 - .L_777)


	//   ....[0]....
.L_777:
        /*05d4*/ 	.word	0x00000260
        /*05d8*/ 	.word	0x000000ff
        /*05dc*/ 	.word	0x00026800
        /*05e0*/ 	.short	0x0100
        /*05e2*/ 	.byte	0x06
	.zero		1


	//   ....[1]....
        /*05e4*/ 	.word	0x00000350
        /*05e8*/ 	.word	0x000000ff
        /*05ec*/ 	.word	0x00026810
        /*05f0*/ 	.short	0x0100
        /*05f2*/ 	.byte	0x08
	.zero		1


	//   ....[2]....
        /*05f4*/ 	.word	0x00000360
        /*05f8*/ 	.word	0x000000ff
        /*05fc*/ 	.word	0x00026820
        /*0600*/ 	.short	0x0100
        /*0602*/ 	.byte	0x08
	.zero		1


	//   ....[3]....
        /*0604*/ 	.word	0x00000370
        /*0608*/ 	.word	0x000000ff
        /*060c*/ 	.word	0x00026818
        /*0610*/ 	.short	0x0100
        /*0612*/ 	.byte	0x08
	.zero		1


	//   ....[4]....
        /*0614*/ 	.word	0x00000380
        /*0618*/ 	.word	0x000000ff
        /*061c*/ 	.word	0x00026828
        /*0620*/ 	.short	0x0100
        /*0622*/ 	.byte	0x08
	.zero		1


	//   ....[5]....
        /*0624*/ 	.word	0x000004b0
        /*0628*/ 	.word	0x000000ff
        /*062c*/ 	.word	0x00026830
        /*0630*/ 	.short	0x0100
        /*0632*/ 	.byte	0x08
	.zero		1


	//   ....[6]....
        /*0634*/ 	.word	0x000004c0
        /*0638*/ 	.word	0x000000ff
        /*063c*/ 	.word	0x00026840
        /*0640*/ 	.short	0x0100
        /*0642*/ 	.byte	0x08
	.zero		1


	//   ....[7]....
        /*0644*/ 	.word	0x000004d0
        /*0648*/ 	.word	0x000000ff
        /*064c*/ 	.word	0x00026838
        /*0650*/ 	.short	0x0100
        /*0652*/ 	.byte	0x08
	.zero		1


	//   ....[8]....
        /*0654*/ 	.word	0x000004e0
        /*0658*/ 	.word	0x000000ff
        /*065c*/ 	.word	0x00026848
        /*0660*/ 	.short	0x0100
        /*0662*/ 	.byte	0x08
	.zero		1


	//   ....[9]....
        /*0664*/ 	.word	0x00001170
        /*0668*/ 	.word	0x00000011
        /*066c*/ 	.word	0x00026800
        /*0670*/ 	.short	0x010a
        /*0672*/ 	.byte	0x3f
	.zero		1


	//   ....[10]....
        /*0674*/ 	.word	0x000011a0
        /*0678*/ 	.word	0x00000011
        /*067c*/ 	.word	0x00026800
        /*0680*/ 	.short	0x010a
        /*0682*/ 	.byte	0x3f
	.zero		1


	//   ....[11]....
        /*0684*/ 	.word	0x00001c60
        /*0688*/ 	.word	0x00000006
        /*068c*/ 	.word	0x00026810
        /*0690*/ 	.short	0x010a
        /*0692*/ 	.byte	0x3f
	.zero		1


	//   ....[12]....
        /*0694*/ 	.word	0x00001cd0
        /*0698*/ 	.word	0x00000006
        /*069c*/ 	.word	0x00026810
        /*06a0*/ 	.short	0x010a
        /*06a2*/ 	.byte	0x3f
	.zero		1


	//   ....[13]....
        /*06a4*/ 	.word	0x00002090
        /*06a8*/ 	.word	0x00000006
        /*06ac*/ 	.word	0x00026830
        /*06b0*/ 	.short	0x010a
        /*06b2*/ 	.byte	0x3f
	.zero		1


	//   ....[14]....
        /*06b4*/ 	.word	0x00002110
        /*06b8*/ 	.word	0x00000006
        /*06bc*/ 	.word	0x00026830
        /*06c0*/ 	.short	0x010a
        /*06c2*/ 	.byte	0x3f
	.zero		1


	//   ....[15]....
        /*06c4*/ 	.word	0x00005650
        /*06c8*/ 	.word	0x00000007
        /*06cc*/ 	.word	0x00000000
        /*06d0*/ 	.short	0x0101
        /*06d2*/ 	.byte	0x3f
	.zero		1


	//   ....[16]....
        /*06d4*/ 	.word	0x000059e0
        /*06d8*/ 	.word	0x00000006
        /*06dc*/ 	.word	0x00000000
        /*06e0*/ 	.short	0x0101
        /*06e2*/ 	.byte	0x3f
	.zero		1


	//   ....[17]....
        /*06e4*/ 	.word	0x00006110
        /*06e8*/ 	.word	0x00000006
        /*06ec*/ 	.word	0x00026810
        /*06f0*/ 	.short	0x010a
        /*06f2*/ 	.byte	0x3f
	.zero		1


	//   ....[18]....
        /*06f4*/ 	.word	0x00006190
        /*06f8*/ 	.word	0x00000006
        /*06fc*/ 	.word	0x00026810
        /*0700*/ 	.short	0x010a
        /*0702*/ 	.byte	0x3f
	.zero		1


	//   ....[19]....
        /*0704*/ 	.word	0x00006510
        /*0708*/ 	.word	0x00000006
        /*070c*/ 	.word	0x00026830
        /*0710*/ 	.short	0x010a
        /*0712*/ 	.byte	0x3f
	.zero		1


	//   ....[20]....
        /*0714*/ 	.word	0x000065a0
        /*0718*/ 	.word	0x00000006
        /*071c*/ 	.word	0x00026830
        /*0720*/ 	.short	0x010a
        /*0722*/ 	.byte	0x3f
	.zero		1


	//   ....[21]....
        /*0724*/ 	.word	0x00009800
        /*0728*/ 	.word	0x00000005
        /*072c*/ 	.word	0x00000000
        /*0730*/ 	.short	0x0101
        /*0732*/ 	.byte	0x3f
	.zero		1


	//   ....[22]....
        /*0734*/ 	.word	0x00009bb0
        /*0738*/ 	.word	0x00000006
        /*073c*/ 	.word	0x00000000
        /*0740*/ 	.short	0x0101
        /*0742*/ 	.byte	0x3f
	.zero		1


	//   ....[23]....
        /*0744*/ 	.word	0x0000baa0
        /*0748*/ 	.word	0x00000000
        /*074c*/ 	.word	0x00026820
        /*0750*/ 	.short	0x010a
        /*0752*/ 	.byte	0x3f
	.zero		1


	//   ....[24]....
        /*0754*/ 	.word	0x0000bff0
        /*0758*/ 	.word	0x00000000
        /*075c*/ 	.word	0x00026840
        /*0760*/ 	.short	0x010a
        /*0762*/ 	.byte	0x3f
	.zero		1


	//   ....[25]....
        /*0764*/ 	.word	0x0000c240
        /*0768*/ 	.word	0x00000000
        /*076c*/ 	.word	0x00026828
        /*0770*/ 	.short	0x010a
        /*0772*/ 	.byte	0x3f
	.zero		1


	//   ....[26]....
        /*0774*/ 	.word	0x0000c4b0
        /*0778*/ 	.word	0x00000000
        /*077c*/ 	.word	0x00026848
        /*0780*/ 	.short	0x010a
        /*0782*/ 	.byte	0x3f
	.zero		1


	//   ....[27]....
        /*0784*/ 	.word	0x0000c6b0
        /*0788*/ 	.word	0x00000000
        /*078c*/ 	.word	0x00026820
        /*0790*/ 	.short	0x010a
        /*0792*/ 	.byte	0x3f
	.zero		1


	//   ....[28]....
        /*0794*/ 	.word	0x0000c960
        /*0798*/ 	.word	0x00000000
        /*079c*/ 	.word	0x00026840
        /*07a0*/ 	.short	0x010a
        /*07a2*/ 	.byte	0x3f
	.zero		1


	//   ....[29]....
        /*07a4*/ 	.word	0x0000cb80
        /*07a8*/ 	.word	0x00000000
        /*07ac*/ 	.word	0x00026828
        /*07b0*/ 	.short	0x010a
        /*07b2*/ 	.byte	0x3f
	.zero		1


	//   ....[30]....
        /*07b4*/ 	.word	0x0000ce40
        /*07b8*/ 	.word	0x00000004
        /*07bc*/ 	.word	0x00026840
        /*07c0*/ 	.short	0x010a
        /*07c2*/ 	.byte	0x3f
	.zero		1


	//   ....[31]....
        /*07c4*/ 	.word	0x0000d250
        /*07c8*/ 	.word	0x00000007
        /*07cc*/ 	.word	0x00000000
        /*07d0*/ 	.short	0x010a
        /*07d2*/ 	.byte	0x3f
	.zero		1


	//   ....[32]....
        /*07d4*/ 	.word	0x0000d2a0
        /*07d8*/ 	.word	0x00000003
        /*07dc*/ 	.word	0x00000000
        /*07e0*/ 	.short	0x010a
        /*07e2*/ 	.byte	0x3f
	.zero		1


	//   ....[33]....
        /*07e4*/ 	.word	0x0000d300
        /*07e8*/ 	.word	0x00000005
        /*07ec*/ 	.word	0x00000000
        /*07f0*/ 	.short	0x010a
        /*07f2*/ 	.byte	0x3f
	.zero		1


	//   ....[34]....
        /*07f4*/ 	.word	0x0000d330
        /*07f8*/ 	.word	0x00000003
        /*07fc*/ 	.word	0x00000000
        /*0800*/ 	.short	0x010a
        /*0802*/ 	.byte	0x3f
	.zero		1


	//   ....[35]....
        /*0804*/ 	.word	0x0000d400
        /*0808*/ 	.word	0x00000011
        /*080c*/ 	.word	0x00026800
        /*0810*/ 	.short	0x010a
        /*0812*/ 	.byte	0x3f
	.zero		1


	//   ....[36]....
        /*0814*/ 	.word	0x0000d450
        /*0818*/ 	.word	0x00000006
        /*081c*/ 	.word	0x00026810
        /*0820*/ 	.short	0x010a
        /*0822*/ 	.byte	0x3f
	.zero		1


	//   ....[37]....
        /*0824*/ 	.word	0x0000d4a0
        /*0828*/ 	.word	0x00000006
        /*082c*/ 	.word	0x00026830
        /*0830*/ 	.short	0x010a
        /*0832*/ 	.byte	0x3f
	.zero		1


	//   ....[38]....
        /*0834*/ 	.word	0x0000d4f0
        /*0838*/ 	.word	0x00000006
        /*083c*/ 	.word	0x00026810
        /*0840*/ 	.short	0x010a
        /*0842*/ 	.byte	0x3f
	.zero		1


	//   ....[39]....
        /*0844*/ 	.word	0x0000d540
        /*0848*/ 	.word	0x00000006
        /*084c*/ 	.word	0x00026830
        /*0850*/ 	.short	0x010a
        /*0852*/ 	.byte	0x3f
	.zero		1


	//   ....[40]....
        /*0854*/ 	.word	0x0000d590
        /*0858*/ 	.word	0x00000000
        /*085c*/ 	.word	0x00026820
        /*0860*/ 	.short	0x010a
        /*0862*/ 	.byte	0x3f
	.zero		1


	//   ....[41]....
        /*0864*/ 	.word	0x0000d5e0
        /*0868*/ 	.word	0x00000000
        /*086c*/ 	.word	0x00026840
        /*0870*/ 	.short	0x010a
        /*0872*/ 	.byte	0x3f
	.zero		1


	//   ....[42]....
        /*0874*/ 	.word	0x0000d630
        /*0878*/ 	.word	0x00000000
        /*087c*/ 	.word	0x00026828
        /*0880*/ 	.short	0x010a
        /*0882*/ 	.byte	0x3f
	.zero		1


	//   ....[43]....
        /*0884*/ 	.word	0x0000d680
        /*0888*/ 	.word	0x00000000
        /*088c*/ 	.word	0x00026848
        /*0890*/ 	.short	0x010a
        /*0892*/ 	.byte	0x3f
	.zero		1


	//   ....[44]....
        /*0894*/ 	.word	0x0000d6e0
        /*0898*/ 	.word	0x00000000
        /*089c*/ 	.word	0x00026820
        /*08a0*/ 	.short	0x010a
        /*08a2*/ 	.byte	0x3f
	.zero		1


	//   ....[45]....
        /*08a4*/ 	.word	0x0000d730
        /*08a8*/ 	.word	0x00000000
        /*08ac*/ 	.word	0x00026840
        /*08b0*/ 	.short	0x010a
        /*08b2*/ 	.byte	0x3f
	.zero		1


	//   ....[46]....
        /*08b4*/ 	.word	0x0000d780
        /*08b8*/ 	.word	0x00000000
        /*08bc*/ 	.word	0x00026828
        /*08c0*/ 	.short	0x010a
        /*08c2*/ 	.byte	0x3f
	.zero		1


	//   ....[47]....
        /*08c4*/ 	.word	0x0000d7d0
        /*08c8*/ 	.word	0x00000004
        /*08cc*/ 	.word	0x00026840
        /*08d0*/ 	.short	0x010a
        /*08d2*/ 	.byte	0x3f
	.zero		1


	//   ....[48]....
        /*08d4*/ 	.word	0x0000d8a0
        /*08d8*/ 	.word	0x00000007
        /*08dc*/ 	.word	0x00000000
        /*08e0*/ 	.short	0x010a
        /*08e2*/ 	.byte	0x3f
	.zero		1


	//   ....[49]....
        /*08e4*/ 	.word	0x0000d8f0
        /*08e8*/ 	.word	0x00000003
        /*08ec*/ 	.word	0x00000000
        /*08f0*/ 	.short	0x010a
        /*08f2*/ 	.byte	0x3f
	.zero		1


	//   ....[50]....
        /*08f4*/ 	.word	0x0000d940
        /*08f8*/ 	.word	0x00000005
        /*08fc*/ 	.word	0x00000000
        /*0900*/ 	.short	0x010a
        /*0902*/ 	.byte	0x3f
	.zero		1


	//----- nvinfo : EIATTR_NUM_MBARRIERS
	.align		4
.L_778:
        /*0904*/ 	.byte	0x03, 0x38
        /*0906*/ 	.short	0x0009


	//----- nvinfo : EIATTR_EXIT_INSTR_OFFSETS
	.align		4
        /*0908*/ 	.byte	0x04, 0x1c
        /*090a*/ 	.short	(.L_780 - .L_779)


	//   ....[0]....
.L_779:
        /*090c*/ 	.word	0x0000d380


	//----- nvinfo : EIATTR_MAX_THREADS
	.align		4
.L_780:
        /*0910*/ 	.byte	0x04, 0x05
        /*0912*/ 	.short	(.L_782 - .L_781)
.L_781:
        /*0914*/ 	.word	0x00000180
        /*0918*/ 	.word	0x00000001
        /*091c*/ 	.word	0x00000001


	//----- nvinfo : EIATTR_CRS_STACK_SIZE
	.align		4
.L_782:
        /*0920*/ 	.byte	0x04, 0x1e
        /*0922*/ 	.short	(.L_784 - .L_783)
.L_783:
        /*0924*/ 	.word	0x00000000


	//----- nvinfo : EIATTR_CBANK_PARAM_SIZE
	.align		4
.L_784:
        /*0928*/ 	.byte	0x03, 0x19
        /*092a*/ 	.short	0x0770


	//----- nvinfo : EIATTR_PARAM_CBANK
	.align		4
        /*092c*/ 	.byte	0x04, 0x0a
        /*092e*/ 	.short	(.L_786 - .L_785)
	.align		4
.L_785:
        /*0930*/ 	.word	index@(.nv.constant0._ZN7cutlass13device_kernelIN5flash11enable_sm90INS1_16FlashAttnBwdSm90INS1_25CollectiveMainloopBwdSm90ILi2ELi2ELi2EN4cute5tupleIJNS5_1CILi1EEES8_S8_EEENS6_IJNS7_ILi96EEENS7_ILi128EEENS7_ILi64EEEEEENS_6half_tEfNS_4arch4Sm90ELb1ELb0ELb1ELb0ELb0ELb1ELb0ELb1ELi2ELi1ELi2ELi2ELb0EEENS1_24CollectiveEpilogueBwdGQAISD_fSG_Li256ELb0ELb0EEENS1_25SingleTileBwdLPTSchedulerILb0ELi128ELb0EEEEEEEEEvNT_6ParamsE)
        /*0934*/ 	.short	0x0210
        /*0936*/ 	.short	0x0770


	//----- nvinfo : EIATTR_SW_WAR
	.align		4
.L_786:
        /*0938*/ 	.byte	0x04, 0x36
        /*093a*/ 	.short	(.L_788 - .L_787)
.L_787:
        /*093c*/ 	.word	0x00000008
.L_788:


//--------------------- .nv.info._ZN7cutlass13device_kernelIN5flash11enable_sm90INS1_16FlashAttnBwdSm90INS1_25CollectiveMainloopBwdSm90ILi2ELi2ELi2EN4cute5tupleIJNS5_1CILi1EEES8_S8_EEENS6_IJNS7_ILi96EEENS7_ILi128EEENS7_ILi64EEEEEENS_6half_tEfNS_4arch4Sm90ELb1ELb0ELb1ELb0ELb1ELb1ELb0ELb1ELi2ELi1ELi2ELi2ELb0EEENS1_24CollectiveEpilogueBwdGQAISD_fSG_Li256ELb0ELb1EEENS1_25SingleTileBwdLPTSchedulerILb0ELi128ELb1EEEEEEEEEvNT_6ParamsE --------------------------
	.section	.nv.info._ZN7cutlass13device_kernelIN5flash11enable_sm90INS1_16FlashAttnBwdSm90INS1_25CollectiveMainloopBwdSm90ILi2ELi2ELi2EN4cute5tupleIJNS5_1CILi1EEES8_S8_EEENS6_IJNS7_ILi96EEENS7_ILi128EEENS7_ILi64EEEEEENS_6half_tEfNS_4arch4Sm90ELb1ELb0ELb1ELb0ELb1ELb1ELb0ELb1ELi2ELi1ELi2ELi2ELb0EEENS1_24CollectiveEpilogueBwdGQAISD_fSG_Li256ELb0ELb1EEENS1_25SingleTileBwdLPTSchedulerILb0ELi128ELb1EEEEEEEEEvNT_6ParamsE,"",@"SHT_CUDA_INFO"
	.sectionflags	@""
	.align	4


	//----- nvinfo : EIATTR_CUDA_API_VERSION
	.align		4
        /*0000*/ 	.byte	0x04, 0x37
        /*0002*/ 	.short	(.L_790 - .L_789)
.L_789:
        /*0004*/ 	.word	0x00000082


	//----- nvinfo : EIATTR_KPARAM_INFO
	.align		4
.L_790:
        /*0008*/ 	.byte	0x04, 0x17
        /*000a*/ 	.short	(.L_792 - .L_791)
.L_791:
        /*000c*/ 	.word	0x00000000
        /*0010*/ 	.short	0x0000
        /*0012*/ 	.short	0x0070
        /*0014*/ 	.byte	0x00, 0xf0, 0x01, 0x1c


	//----- nvinfo : EIATTR_SPARSE_MMA_MASK
	.align		4
.L_792:
        /*0018*/ 	.byte	0x03, 0x50
        /*001a*/ 	.short	0x0000


	//----- nvinfo : EIATTR_MAXREG_COUNT
	.align		4
        /*001c*/ 	.byte	0x03, 0x1b
        /*001e*/ 	.short	0x00a8


	//----- nvinfo : EIATTR_NUM_BARRIERS
	.align		4
        /*0020*/ 	.byte	0x02, 0x4c
        /*0022*/ 	.byte	0x10
	.zero		1


	//----- nvinfo : EIATTR_EXTERNS
	.align		4
        /*0024*/ 	.byte	0x04, 0x0f
        /*0026*/ 	.short	(.L_794 - .L_793)


	//   ....[0]....
	.align		4
.L_793:
        /*0028*/ 	.word	index@(__assertfail)


	//----- nvinfo : EIATTR_ANNOTATIONS
	.align		4
.L_794:
        /*002c*/ 	.byte	0x04, 0x55
        /*002e*/ 	.short	(.L_796 - .L_795)


	//   ....[0]....
.L_795:
        /* <DEDUP_REMOVED lines=32> */


	//----- nvinfo : EIATTR_MERCURY_ISA_VERSION
	.align		4
.L_796:
        /*0218*/ 	.byte	0x03, 0x5f
        /*021a*/ 	.short	0x0101


	//----- nvinfo : EIATTR_INT_WARP_WIDE_INSTR_OFFSETS
	.align		4
        /*021c*/ 	.byte	0x04, 0x31
        /*021e*/ 	.short	(.L_798 - .L_797)


	//   ....[0]....
.L_797:
        /*0220*/ 	.word	0x00000180


	//   ....[1]....
        /*0224*/ 	.word	0x00000240


	//   ....[2]....
        /*0228*/ 	.word	0x0000b650


	//   ....[3]....
        /*022c*/ 	.word	0x0000bcc0


	//   ....[4]....
        /*0230*/ 	.word	0x0000c1e0


	//----- nvinfo : EIATTR_COOP_GROUP_MASK_REGIDS
	.align		4
.L_798:
        /*0234*/ 	.byte	0x04, 0x29
        /*0236*/ 	.short	(.L_800 - .L_799)


	//   ....[0]....
.L_799:
        /*0238*/ 	.word	0xffffffff


	//   ....[1]....
        /*023c*/ 	.word	0xffffffff


	//   ....[2]....
        /*0240*/ 	.word	0xffffffff


	//   ....[3]....
        /*0244*/ 	.word	0xffffffff


	//   ....[4]....
        /*0248*/ 	.word	0xffffffff


	//   ....[5]....
        /*024c*/ 	.word	0xffffffff


	//   ....[6]....
        /*0250*/ 	.word	0xffffffff


	//   ....[7]....
        /*0254*/ 	.word	0xffffffff


	//   ....[8]....
        /*0258*/ 	.word	0xffffffff


	//   ....[9]....
        /*025c*/ 	.word	0xffffffff


	//   ....[10]....
        /*0260*/ 	.word	0xffffffff


	//   ....[11]....
        /*0264*/ 	.word	0xffffffff


	//   ....[12]....
        /*0268*/ 	.word	0xffffffff


	//   ....[13]....
        /*026c*/ 	.word	0xffffffff


	//   ....[14]....
        /*0270*/ 	.word	0xffffffff


	//   ....[15]....
        /*0274*/ 	.word	0xffffffff


	//   ....[16]....
        /*0278*/ 	.word	0xffffffff


	//   ....[17]....
        /*027c*/ 	.word	0xffffffff


	//   ....[18]....
        /*0280*/ 	.word	0xffffffff


	//   ....[19]....
        /*0284*/ 	.word	0xffffffff


	//   ....[20]....
        /*0288*/ 	.word	0xffffffff


	//   ....[21]....
        /*028c*/ 	.word	0xffffffff


	//   ....[22]....
        /*0290*/ 	.word	0xffffffff


	//   ....[23]....
        /*0294*/ 	.word	0xffffffff


	//   ....[24]....
        /*0298*/ 	.word	0xffffffff


	//   ....[25]....
        /*029c*/ 	.word	0xffffffff


	//   ....[26]....
        /*02a0*/ 	.word	0xffffffff


	//   ....[27]....
        /*02a4*/ 	.word	0xffffffff


	//   ....[28]....
        /*02a8*/ 	.word	0xffffffff


	//   ....[29]....
        /*02ac*/ 	.word	0xffffffff


	//   ....[30]....
        /*02b0*/ 	.word	0xffffffff


	//   ....[31]....
        /*02b4*/ 	.word	0xffffffff


	//   ....[32]....
        /*02b8*/ 	.word	0xffffffff


	//   ....[33]....
        /*02bc*/ 	.word	0xffffffff


	//   ....[34]....
        /*02c0*/ 	.word	0xffffffff


	//   ....[35]....
        /*02c4*/ 	.word	0xffffffff


	//   ....[36]....
        /*02c8*/ 	.word	0xffffffff


	//   ....[37]....
        /*02cc*/ 	.word	0xffffffff


	//   ....[38]....
        /*02d0*/ 	.word	0xffffffff


	//   ....[39]....
        /*02d4*/ 	.word	0xffffffff


	//   ....[40]....
        /*02d8*/ 	.word	0xffffffff


	//   ....[41]....
        /*02dc*/ 	.word	0xffffffff


	//   ....[42]....
        /*02e0*/ 	.word	0xffffffff


	//   ....[43]....
        /*02e4*/ 	.word	0xffffffff


	//   ....[44]....
        /*02e8*/ 	.word	0xffffffff


	//   ....[45]....
        /*02ec*/ 	.word	0xffffffff


	//   ....[46]....
        /*02f0*/ 	.word	0xffffffff


	//   ....[47]....
        /*02f4*/ 	.word	0xffffffff


	//   ....[48]....
        /*02f8*/ 	.word	0xffffffff


	//   ....[49]....
        /*02fc*/ 	.word	0xffffffff


	//   ....[50]....
        /*0300*/ 	.word	0xffffffff


	//   ....[51]....
        /*0304*/ 	.word	0xffffffff


	//   ....[52]....
        /*0308*/ 	.word	0xffffffff


	//   ....[53]....
        /*030c*/ 	.word	0xffffffff


	//   ....[54]....
        /*0310*/ 	.word	0xffffffff


	//   ....[55]....
        /*0314*/ 	.word	0xffffffff


	//   ....[56]....
        /*0318*/ 	.word	0xffffffff


	//   ....[57]....
        /*031c*/ 	.word	0xffffffff


	//   ....[58]....
        /*0320*/ 	.word	0xffffffff


	//   ....[59]....
        /*0324*/ 	.word	0xffffffff


	//   ....[60]....
        /*0328*/ 	.word	0xffffffff


	//   ....[61]....
        /*032c*/ 	.word	0xffffffff


	//   ....[62]....
        /*0330*/ 	.word	0xffffffff


	//   ....[63]....
        /*0334*/ 	.word	0xffffffff


	//   ....[64]....
        /*0338*/ 	.word	0xffffffff


	//   ....[65]....
        /*033c*/ 	.word	0xffffffff


	//   ....[66]....
        /*0340*/ 	.word	0xffffffff


	//   ....[67]....
        /*0344*/ 	.word	0xffffffff


	//   ....[68]....
        /*0348*/ 	.word	0xffffffff


	//   ....[69]....
        /*034c*/ 	.word	0xffffffff


	//   ....[70]....
        /*0350*/ 	.word	0xffffffff


	//   ....[71]....
        /*0354*/ 	.word	0xffffffff


	//   ....[72]....
        /*0358*/ 	.word	0xffffffff


	//   ....[73]....
        /*035c*/ 	.word	0xffffffff


	//   ....[74]....
        /*0360*/ 	.word	0xffffffff


	//   ....[75]....
        /*0364*/ 	.word	0xffffffff


	//   ....[76]....
        /*0368*/ 	.word	0xffffffff


	//   ....[77]....
        /*036c*/ 	.word	0xffffffff


	//   ....[78]....
        /*0370*/ 	.word	0xffffffff


	//   ....[79]....
        /*0374*/ 	.word	0xffffffff


	//   ....[80]....
        /*0378*/ 	.word	0xffffffff


	//   ....[81]....
        /*037c*/ 	.word	0xffffffff


	//   ....[82]....
        /*0380*/ 	.word	0xffffffff


	//   ....[83]....
        /*0384*/ 	.word	0xffffffff


	//   ....[84]....
        /*0388*/ 	.word	0xffffffff


	//   ....[85]....
        /*038c*/ 	.word	0xffffffff


	//   ....[86]....
        /*0390*/ 	.word	0xffffffff


	//   ....[87]....
        /*0394*/ 	.word	0xffffffff


	//   ....[88]....
        /*0398*/ 	.word	0xffffffff


	//   ....[89]....
        /*039c*/ 	.word	0xffffffff


	//   ....[90]....
        /*03a0*/ 	.word	0xffffffff


	//   ....[91]....
        /*03a4*/ 	.word	0xffffffff


	//   ....[92]....
        /*03a8*/ 	.word	0xffffffff


	//   ....[93]....
        /*03ac*/ 	.word	0xffffffff


	//   ....[94]....
        /*03b0*/ 	.word	0xffffffff


	//   ....[95]....
        /*03b4*/ 	.word	0xffffffff


	//   ....[96]....
        /*03b8*/ 	.word	0xffffffff


	//   ....[97]....
        /*03bc*/ 	.word	0xffffffff


	//   ....[98]....
        /*03c0*/ 	.word	0xffffffff


	//   ....[99]....
        /*03c4*/ 	.word	0xffffffff


	//   ....[100]....
        /*03c8*/ 	.word	0xffffffff


	//   ....[101]....
        /*03cc*/ 	.word	0xffffffff


	//   ....[102]....
        /*03d0*/ 	.word	0xffffffff


	//   ....[103]....
        /*03d4*/ 	.word	0xffffffff


	//   ....[104]....
        /*03d8*/ 	.word	0xffffffff


	//   ....[105]....
        /*03dc*/ 	.word	0xffffffff


	//   ....[106]....
        /*03e0*/ 	.word	0xffffffff


	//   ....[107]....
        /*03e4*/ 	.word	0xffffffff


	//   ....[108]....
        /*03e8*/ 	.word	0xffffffff


	//   ....[109]....
        /*03ec*/ 	.word	0xffffffff


	//   ....[110]....
        /*03f0*/ 	.word	0xffffffff


	//   ....[111]....
        /*03f4*/ 	.word	0xffffffff


	//   ....[112]....
        /*03f8*/ 	.word	0xffffffff


	//   ....[113]....
        /*03fc*/ 	.word	0x0500000f


	//   ....[114]....
        /*0400*/ 	.word	0x0500000f


	//   ....[115]....
        /*0404*/ 	.word	0x0500000f


	//   ....[116]....
        /*0408*/ 	.word	0x0500000f


	//   ....[117]....
        /*040c*/ 	.word	0x0500000f


	//   ....[118]....
        /*0410*/ 	.word	0x0500000f


	//----- nvinfo : EIATTR_COOP_GROUP_INSTR_OFFSETS
	.align		4
.L_800:
        /*0414*/ 	.byte	0x04, 0x28
        /*0416*/ 	.short	(.L_802 - .L_801)


	//   ....[0]....
.L_801:
        /*0418*/ 	.word	0x00000060


	//   ....[1]....
        /*041c*/ 	.word	0x00000190


	//   ....[2]....
        /*0420*/ 	.word	0x00000220


	//   ....[3]....
        /*0424*/ 	.word	0x000003a0


	//   ....[4]....
        /*0428*/ 	.word	0x00000620


	//   ....[5]....
        /*042c*/ 	.word	0x00001100


	//   ....[6]....
        /*0430*/ 	.word	0x000024e0


	//   ....[7]....
        /*0434*/ 	.word	0x00002790


	//   ....[8]....
        /*0438*/ 	.word	0x000027d0


	//   ....[9]....
        /*043c*/ 	.word	0x00002f50


	//   ....[10]....
        /*0440*/ 	.word	0x00002ff0


	//   ....[11]....
        /*0444*/ 	.word	0x00003030


	//   ....[12]....
        /*0448*/ 	.word	0x00003040


	//   ....[13]....
        /*044c*/ 	.word	0x00003130


	//   ....[14]....
        /*0450*/ 	.word	0x00003160


	//   ....[15]....
        /*0454*/ 	.word	0x00003170


	//   ....[16]....
        /*0458*/ 	.word	0x00003190


	//   ....[17]....
        /*045c*/ 	.word	0x000031a0


	//   ....[18]....
        /*0460*/ 	.word	0x000031e0


	//   ....[19]....
        /*0464*/ 	.word	0x00003230


	//   ....[20]....
        /*0468*/ 	.word	0x000032b0


	//   ....[21]....
        /*046c*/ 	.word	0x000032f0


	//   ....[22]....
        /*0470*/ 	.word	0x00003350


	//   ....[23]....
        /*0474*/ 	.word	0x00003380


	//   ....[24]....
        /*0478*/ 	.word	0x000033a0


	//   ....[25]....
        /*047c*/ 	.word	0x00003440


	//   ....[26]....
        /*0480*/ 	.word	0x00003480


	//   ....[27]....
        /*0484*/ 	.word	0x000034b0


	//   ....[28]....
        /*0488*/ 	.word	0x000034d0


	//   ....[29]....
        /*048c*/ 	.word	0x000034f0


	//   ....[30]....
        /*0490*/ 	.word	0x00003540


	//   ....[31]....
        /*0494*/ 	.word	0x000035c0


	//   ....[32]....
        /*0498*/ 	.word	0x00003630


	//   ....[33]....
        /*049c*/ 	.word	0x00003660


	//   ....[34]....
        /*04a0*/ 	.word	0x00003690


	//   ....[35]....
        /*04a4*/ 	.word	0x000036c0


	//   ....[36]....
        /*04a8*/ 	.word	0x000037d0


	//   ....[37]....
        /*04ac*/ 	.word	0x00003800


	//   ....[38]....
        /*04b0*/ 	.word	0x00003a60


	//   ....[39]....
        /*04b4*/ 	.word	0x00003aa0


	//   ....[40]....
        /*04b8*/ 	.word	0x00003ac0


	//   ....[41]....
        /*04bc*/ 	.word	0x00003b30


	//   ....[42]....
        /*04c0*/ 	.word	0x00003b60


	//   ....[43]....
        /*04c4*/ 	.word	0x00003b70


	//   ....[44]....
        /*04c8*/ 	.word	0x00003ba0


	//   ....[45]....
        /*04cc*/ 	.word	0x00003bb0


	//   ....[46]....
        /*04d0*/ 	.word	0x00003e30


	//   ....[47]....
        /*04d4*/ 	.word	0x00003e50


	//   ....[48]....
        /*04d8*/ 	.word	0x00003e80


	//   ....[49]....
        /*04dc*/ 	.word	0x00003eb0


	//   ....[50]....
        /*04e0*/ 	.word	0x00003ed0


	//   ....[51]....
        /*04e4*/ 	.word	0x00003ee0


	//   ....[52]....
        /*04e8*/ 	.word	0x00003ef0


	//   ....[53]....
        /*04ec*/ 	.word	0x00003f20


	//   ....[54]....
        /*04f0*/ 	.word	0x00006720


	//   ....[55]....
        /*04f4*/ 	.word	0x00006730


	//   ....[56]....
        /*04f8*/ 	.word	0x00006740


	//   ....[57]....
        /*04fc*/ 	.word	0x00006750


	//   ....[58]....
        /*0500*/ 	.word	0x00006760


	//   ....[59]....
        /*0504*/ 	.word	0x00006770


	//   ....[60]....
        /*0508*/ 	.word	0x00006780


	//   ....[61]....
        /*050c*/ 	.word	0x00006790


	//   ....[62]....
        /*0510*/ 	.word	0x000067a0


	//   ....[63]....
        /*0514*/ 	.word	0x000067b0


	//   ....[64]....
        /*0518*/ 	.word	0x000068a0


	//   ....[65]....
        /*051c*/ 	.word	0x00006940


	//   ....[66]....
        /*0520*/ 	.word	0x000069a0


	//   ....[67]....
        /*0524*/ 	.word	0x000069e0


	//   ....[68]....
        /*0528*/ 	.word	0x00006a20


	//   ....[69]....
        /*052c*/ 	.word	0x00006a60


	//   ....[70]....
        /*0530*/ 	.word	0x00006ae0


	//   ....[71]....
        /*0534*/ 	.word	0x00006c60


	//   ....[72]....
        /*0538*/ 	.word	0x00006c80


	//   ....[73]....
        /*053c*/ 	.word	0x00006ca0


	//   ....[74]....
        /*0540*/ 	.word	0x000071f0


	//   ....[75]....
        /*0544*/ 	.word	0x000072a0


	//   ....[76]....
        /*0548*/ 	.word	0x00007340


	//   ....[77]....
        /*054c*/ 	.word	0x000073a0


	//   ....[78]....
        /*0550*/ 	.word	0x00007580


	//   ....[79]....
        /*0554*/ 	.word	0x000075a0


	//   ....[80]....
        /*0558*/ 	.word	0x000075b0


	//   ....[81]....
        /*055c*/ 	.word	0x000075d0


	//   ....[82]....
        /*0560*/ 	.word	0x000075e0


	//   ....[83]....
        /*0564*/ 	.word	0x00007600


	//   ....[84]....
        /*0568*/ 	.word	0x000079e0


	//   ....[85]....
        /*056c*/ 	.word	0x00007a20


	//   ....[86]....
        /*0570*/ 	.word	0x00007f20


	//   ....[87]....
        /*0574*/ 	.word	0x00007f70


	//   ....[88]....
        /*0578*/ 	.word	0x00007f90


	//   ....[89]....
        /*057c*/ 	.word	0x00007fc0


	//   ....[90]....
        /*0580*/ 	.word	0x00007fd0


	//   ....[91]....
        /*0584*/ 	.word	0x00007ff0


	//   ....[92]....
        /*0588*/ 	.word	0x00008030


	//   ....[93]....
        /*058c*/ 	.word	0x00008070


	//   ....[94]....
        /*0590*/ 	.word	0x000080f0


	//   ....[95]....
        /*0594*/ 	.word	0x00008130


	//   ....[96]....
        /*0598*/ 	.word	0x00008190


	//   ....[97]....
        /*059c*/ 	.word	0x00008200


	//   ....[98]....
        /*05a0*/ 	.word	0x000082f0


	//   ....[99]....
        /*05a4*/ 	.word	0x00008330


	//   ....[100]....
        /*05a8*/ 	.word	0x00008370


	//   ....[101]....
        /*05ac*/ 	.word	0x000083a0


	//   ....[102]....
        /*05b0*/ 	.word	0x0000a3e0


	//   ....[103]....
        /*05b4*/ 	.word	0x0000a580


	//   ....[104]....
        /*05b8*/ 	.word	0x0000a7d0


	//   ....[105]....
        /*05bc*/ 	.word	0x0000a970


	//   ....[106]....
        /*05c0*/ 	.word	0x0000aa80


	//   ....[107]....
        /*05c4*/ 	.word	0x0000b250


	//   ....[108]....
        /*05c8*/ 	.word	0x0000b580


	//   ....[109]....
        /*05cc*/ 	.word	0x0000b940


	//   ....[110]....
        /*05d0*/ 	.word	0x0000bbf0


	//   ....[111]....
        /*05d4*/ 	.word	0x0000bea0


	//   ....[112]....
        /*05d8*/ 	.word	0x0000c110


	//   ....[113]....
        /*05dc*/ 	.word	0x0000e260


	//   ....[114]....
        /*05e0*/ 	.word	0x0000e450


	//   ....[115]....
        /*05e4*/ 	.word	0x0000e4c0


	//   ....[116]....
        /*05e8*/ 	.word	0x0000e530


	//   ....[117]....
        /*05ec*/ 	.word	0x0000e5a0


	//   ....[118]....
        /*05f0*/ 	.word	0x0000e610


	//----- nvinfo : EIATTR_REG_RECONFIG
	.align		4
.L_802:
        /*05f4*/ 	.byte	0x01, 0x54
	.zero		2


	//----- nvinfo : EIATTR_SYSCALL_OFFSETS
	.align		4
        /*05f8*/ 	.byte	0x04, 0x46
        /*05fa*/ 	.short	(.L_804 - .L_803)


	//   ....[0]....
.L_803:
        /*05fc*/ 	.word	0x00000d60


	//   ....[1]....
        /*0600*/ 	.word	0x00000e50


	//   ....[2]....
        /*0604*/ 	.word	0x00000fb0


	//   ....[3]....
        /*0608*/ 	.word	0x000010a0


	//----- nvinfo : EIATTR_MBARRIER_INSTR_OFFSETS
	.align		4
.L_804:
        /*060c*/ 	.byte	0x04, 0x39
        /*060e*/ 	.short	(.L_806 - .L_805)


	//   ....[0]....
.L_805:
        /*0610*/ 	.word	0x00000260
        /*0614*/ 	.word	0x000000ff
        /*0618*/ 	.word	0x00026800
        /*061c*/ 	.short	0x0100
        /*061e*/ 	.byte	0x06
	.zero		1


	//   ....[1]....
        /*0620*/ 	.word	0x00000350
        /*0624*/ 	.word	0x000000ff
        /*0628*/ 	.word	0x00026810
        /*062c*/ 	.short	0x0100
        /*062e*/ 	.byte	0x08
	.zero		1


	//   ....[2]....
        /*0630*/ 	.word	0x00000360
        /*0634*/ 	.word	0x000000ff
        /*0638*/ 	.word	0x00026820
        /*063c*/ 	.short	0x0100
        /*063e*/ 	.byte	0x08
	.zero		1


	//   ....[3]....
        /*0640*/ 	.word	0x00000370
        /*0644*/ 	.word	0x000000ff
        /*0648*/ 	.word	0x00026818
        /*064c*/ 	.short	0x0100
        /*064e*/ 	.byte	0x08
	.zero		1


	//   ....[4]....
        /*0650*/ 	.word	0x00000380
        /*0654*/ 	.word	0x000000ff
        /*0658*/ 	.word	0x00026828
        /*065c*/ 	.short	0x0100
        /*065e*/ 	.byte	0x08
	.zero		1


	//   ....[5]....
        /*0660*/ 	.word	0x000004b0
        /*0664*/ 	.word	0x000000ff
        /*0668*/ 	.word	0x00026830
        /*066c*/ 	.short	0x0100
        /*066e*/ 	.byte	0x08
	.zero		1


	//   ....[6]....
        /*0670*/ 	.word	0x000004c0
        /*0674*/ 	.word	0x000000ff
        /*0678*/ 	.word	0x00026840
        /*067c*/ 	.short	0x0100
        /*067e*/ 	.byte	0x08
	.zero		1


	//   ....[7]....
        /*0680*/ 	.word	0x000004d0
        /*0684*/ 	.word	0x000000ff
        /*0688*/ 	.word	0x00026838
        /*068c*/ 	.short	0x0100
        /*068e*/ 	.byte	0x08
	.zero		1


	//   ....[8]....
        /*0690*/ 	.word	0x000004e0
        /*0694*/ 	.word	0x000000ff
        /*0698*/ 	.word	0x00026848
        /*069c*/ 	.short	0x0100
        /*069e*/ 	.byte	0x08
	.zero		1


	//   ....[9]....
        /*06a0*/ 	.word	0x00001160
        /*06a4*/ 	.word	0x00000011
        /*06a8*/ 	.word	0x00026800
        /*06ac*/ 	.short	0x010a
        /*06ae*/ 	.byte	0x3f
	.zero		1


	//   ....[10]....
        /*06b0*/ 	.word	0x00001190
        /*06b4*/ 	.word	0x00000011
        /*06b8*/ 	.word	0x00026800
        /*06bc*/ 	.short	0x010a
        /*06be*/ 	.byte	0x3f
	.zero		1


	//   ....[11]....
        /*06c0*/ 	.word	0x00001c40
        /*06c4*/ 	.word	0x00000006
        /*06c8*/ 	.word	0x00026810
        /*06cc*/ 	.short	0x010a
        /*06ce*/ 	.byte	0x3f
	.zero		1


	//   ....[12]....
        /*06d0*/ 	.word	0x00001cb0
        /*06d4*/ 	.word	0x00000006
        /*06d8*/ 	.word	0x00026810
        /*06dc*/ 	.short	0x010a
        /*06de*/ 	.byte	0x3f
	.zero		1


	//   ....[13]....
        /*06e0*/ 	.word	0x00002070
        /*06e4*/ 	.word	0x00000006
        /*06e8*/ 	.word	0x00026830
        /*06ec*/ 	.short	0x010a
        /*06ee*/ 	.byte	0x3f
	.zero		1


	//   ....[14]....
        /*06f0*/ 	.word	0x000020f0
        /*06f4*/ 	.word	0x00000006
        /*06f8*/ 	.word	0x00026830
        /*06fc*/ 	.short	0x010a
        /*06fe*/ 	.byte	0x3f
	.zero		1


	//   ....[15]....
        /*0700*/ 	.word	0x00005630
        /*0704*/ 	.word	0x00000007
        /*0708*/ 	.word	0x00000000
        /*070c*/ 	.short	0x0101
        /*070e*/ 	.byte	0x3f
	.zero		1


	//   ....[16]....
        /*0710*/ 	.word	0x000059c0
        /*0714*/ 	.word	0x00000006
        /*0718*/ 	.word	0x00000000
        /*071c*/ 	.short	0x0101
        /*071e*/ 	.byte	0x3f
	.zero		1


	//   ....[17]....
        /*0720*/ 	.word	0x00006100
        /*0724*/ 	.word	0x00000006
        /*0728*/ 	.word	0x00026810
        /*072c*/ 	.short	0x010a
        /*072e*/ 	.byte	0x3f
	.zero		1


	//   ....[18]....
        /*0730*/ 	.word	0x00006180
        /*0734*/ 	.word	0x00000006
        /*0738*/ 	.word	0x00026810
        /*073c*/ 	.short	0x010a
        /*073e*/ 	.byte	0x3f
	.zero		1


	//   ....[19]....
        /*0740*/ 	.word	0x00006500
        /*0744*/ 	.word	0x00000006
        /*0748*/ 	.word	0x00026830
        /*074c*/ 	.short	0x010a
        /*074e*/ 	.byte	0x3f
	.zero		1


	//   ....[20]....
        /*0750*/ 	.word	0x00006590
        /*0754*/ 	.word	0x00000006
        /*0758*/ 	.word	0x00026830
        /*075c*/ 	.short	0x010a
        /*075e*/ 	.byte	0x3f
	.zero		1


	//   ....[21]....
        /*0760*/ 	.word	0x00009800
        /*0764*/ 	.word	0x00000005
        /*0768*/ 	.word	0x00000000
        /*076c*/ 	.short	0x0101
        /*076e*/ 	.byte	0x3f
	.zero		1


	//   ....[22]....
        /*0770*/ 	.word	0x00009ba0
        /*0774*/ 	.word	0x00000006
        /*0778*/ 	.word	0x00000000
        /*077c*/ 	.short	0x0101
        /*077e*/ 	.byte	0x3f
	.zero		1


	//   ....[23]....
        /*0780*/ 	.word	0x0000c930
        /*0784*/ 	.word	0x00000000
        /*0788*/ 	.word	0x00026820
        /*078c*/ 	.short	0x010a
        /*078e*/ 	.byte	0x3f
	.zero		1


	//   ....[24]....
        /*0790*/ 	.word	0x0000ce80
        /*0794*/ 	.word	0x00000000
        /*0798*/ 	.word	0x00026840
        /*079c*/ 	.short	0x010a
        /*079e*/ 	.byte	0x3f
	.zero		1


	//   ....[25]....
        /*07a0*/ 	.word	0x0000d0d0
        /*07a4*/ 	.word	0x00000000
        /*07a8*/ 	.word	0x00026828
        /*07ac*/ 	.short	0x010a
        /*07ae*/ 	.byte	0x3f
	.zero		1


	//   ....[26]....
        /*07b0*/ 	.word	0x0000d340
        /*07b4*/ 	.word	0x00000000
        /*07b8*/ 	.word	0x00026848
        /*07bc*/ 	.short	0x010a
        /*07be*/ 	.byte	0x3f
	.zero		1


	//   ....[27]....
        /*07c0*/ 	.word	0x0000d540
        /*07c4*/ 	.word	0x00000000
        /*07c8*/ 	.word	0x00026820
        /*07cc*/ 	.short	0x010a
        /*07ce*/ 	.byte	0x3f
	.zero		1


	//   ....[28]....
        /*07d0*/ 	.word	0x0000d7f0
        /*07d4*/ 	.word	0x00000000
        /*07d8*/ 	.word	0x00026840
        /*07dc*/ 	.short	0x010a
        /*07de*/ 	.byte	0x3f
	.zero		1


	//   ....[29]....
        /*07e0*/ 	.word	0x0000da10
        /*07e4*/ 	.word	0x00000000
        /*07e8*/ 	.word	0x00026828
        /*07ec*/ 	.short	0x010a
        /*07ee*/ 	.byte	0x3f
	.zero		1


	//   ....[30]....
        /*07f0*/ 	.word	0x0000dcd0
        /*07f4*/ 	.word	0x00000004
        /*07f8*/ 	.word	0x00026840
        /*07fc*/ 	.short	0x010a
        /*07fe*/ 	.byte	0x3f
	.zero		1


	//   ....[31]....
        /*0800*/ 	.word	0x0000e0d0
        /*0804*/ 	.word	0x00000007
        /*0808*/ 	.word	0x00000000
        /*080c*/ 	.short	0x010a
        /*080e*/ 	.byte	0x3f
	.zero		1


	//   ....[32]....
        /*0810*/ 	.word	0x0000e130
        /*0814*/ 	.word	0x00000003
        /*0818*/ 	.word	0x00000000
        /*081c*/ 	.short	0x010a
        /*081e*/ 	.byte	0x3f
	.zero		1


	//   ....[33]....
        /*0820*/ 	.word	0x0000e190
        /*0824*/ 	.word	0x00000005
        /*0828*/ 	.word	0x00000000
        /*082c*/ 	.short	0x010a
        /*082e*/ 	.byte	0x3f
	.zero		1


	//   ....[34]....
        /*0830*/ 	.word	0x0000e1c0
        /*0834*/ 	.word	0x00000003
        /*0838*/ 	.word	0x00000000
        /*083c*/ 	.short	0x010a
        /*083e*/ 	.byte	0x3f
	.zero		1


	//   ....[35]....
        /*0840*/ 	.word	0x0000e290
        /*0844*/ 	.word	0x00000011
        /*0848*/ 	.word	0x00026800
        /*084c*/ 	.short	0x010a
        /*084e*/ 	.byte	0x3f
	.zero		1


	//   ....[36]....
        /*0850*/ 	.word	0x0000e2e0
        /*0854*/ 	.word	0x00000006
        /*0858*/ 	.word	0x00026810
        /*085c*/ 	.short	0x010a
        /*085e*/ 	.byte	0x3f
	.zero		1


	//   ....[37]....
        /*0860*/ 	.word	0x0000e330
        /*0864*/ 	.word	0x00000006
        /*0868*/ 	.word	0x00026830
        /*086c*/ 	.short	0x010a
        /*086e*/ 	.byte	0x3f
	.zero		1


	//   ....[38]....
        /*0870*/ 	.word	0x0000e380
        /*0874*/ 	.word	0x00000006
        /*0878*/ 	.word	0x00026810
        /*087c*/ 	.short	0x010a
        /*087e*/ 	.byte	0x3f
	.zero		1


	//   ....[39]....
        /*0880*/ 	.word	0x0000e3d0
        /*0884*/ 	.word	0x00000006
        /*0888*/ 	.word	0x00026830
        /*088c*/ 	.short	0x010a
        /*088e*/ 	.byte	0x3f
	.zero		1


	//   ....[40]....
        /*0890*/ 	.word	0x0000e650
        /*0894*/ 	.word	0x00000000
        /*0898*/ 	.word	0x00026820
        /*089c*/ 	.short	0x010a
        /*089e*/ 	.byte	0x3f
	.zero		1


	//   ....[41]....
        /*08a0*/ 	.word	0x0000e6a0
        /*08a4*/ 	.word	0x00000000
        /*08a8*/ 	.word	0x00026840
        /*08ac*/ 	.short	0x010a
        /*08ae*/ 	.byte	0x3f
	.zero		1


	//   ....[42]....
        /*08b0*/ 	.word	0x0000e6f0
        /*08b4*/ 	.word	0x00000000
        /*08b8*/ 	.word	0x00026828
        /*08bc*/ 	.short	0x010a
        /*08be*/ 	.byte	0x3f
	.zero		1


	//   ....[43]....
        /*08c0*/ 	.word	0x0000e740
        /*08c4*/ 	.word	0x00000000
        /*08c8*/ 	.word	0x00026848
        /*08cc*/ 	.short	0x010a
        /*08ce*/ 	.byte	0x3f
	.zero		1


	//   ....[44]....
        /*08d0*/ 	.word	0x0000e7a0
        /*08d4*/ 	.word	0x00000000
        /*08d8*/ 	.word	0x00026820
        /*08dc*/ 	.short	0x010a
        /*08de*/ 	.byte	0x3f
	.zero		1


	//   ....[45]....
        /*08e0*/ 	.word	0x0000e7f0
        /*08e4*/ 	.word	0x00000000
        /*08e8*/ 	.word	0x00026840
        /*08ec*/ 	.short	0x010a
        /*08ee*/ 	.byte	0x3f
	.zero		1


	//   ....[46]....
        /*08f0*/ 	.word	0x0000e840
        /*08f4*/ 	.word	0x00000000
        /*08f8*/ 	.word	0x00026828
        /*08fc*/ 	.short	0x010a
        /*08fe*/ 	.byte	0x3f
	.zero		1


	//   ....[47]....
        /*0900*/ 	.word	0x0000e890
        /*0904*/ 	.word	0x00000004
        /*0908*/ 	.word	0x00026840
        /*090c*/ 	.short	0x010a
        /*090e*/ 	.byte	0x3f
	.zero		1


	//   ....[48]....
        /*0910*/ 	.word	0x0000e960
        /*0914*/ 	.word	0x00000007
        /*0918*/ 	.word	0x00000000
        /*091c*/ 	.short	0x010a
        /*091e*/ 	.byte	0x3f
	.zero		1


	//   ....[49]....
        /*0920*/ 	.word	0x0000e9b0
        /*0924*/ 	.word	0x00000003
        /*0928*/ 	.word	0x00000000
        /*092c*/ 	.short	0x010a
        /*092e*/ 	.byte	0x3f
	.zero		1


	//   ....[50]....
        /*0930*/ 	.word	0x0000ea00
        /*0934*/ 	.word	0x00000005
        /*0938*/ 	.word	0x00000000
        /*093c*/ 	.short	0x010a
        /*093e*/ 	.byte	0x3f
	.zero		1


	//----- nvinfo : EIATTR_NUM_MBARRIERS
	.align		4
.L_806:
        /*0940*/ 	.byte	0x03, 0x38
        /*0942*/ 	.short	0x0009


	//----- nvinfo : EIATTR_EXIT_INSTR_OFFSETS
	.align		4
        /*0944*/ 	.byte	0x04, 0x1c
        /*0946*/ 	.short	(.L_808 - .L_807)


	//   ....[0]....
.L_807:
        /*0948*/ 	.word	0x0000e210


	//----- nvinfo : EIATTR_MAX_THREADS
	.align		4
.L_808:
        /*094c*/ 	.byte	0x04, 0x05
        /*094e*/ 	.short	(.L_810 - .L_809)
.L_809:
        /*0950*/ 	.word	0x00000180
        /*0954*/ 	.word	0x00000001
        /*0958*/ 	.word	0x00000001


	//----- nvinfo : EIATTR_CRS_STACK_SIZE
	.align		4
.L_810:
        /*095c*/ 	.byte	0x04, 0x1e
        /*095e*/ 	.short	(.L_812 - .L_811)
.L_811:
        /*0960*/ 	.word	0x00000000


	//----- nvinfo : EIATTR_CBANK_PARAM_SIZE
	.align		4
.L_812:
        /*0964*/ 	.byte	0x03, 0x19
        /*0966*/ 	.short	0x0770


	//----- nvinfo : EIATTR_PARAM_CBANK
	.align		4
        /*0968*/ 	.byte	0x04, 0x0a
        /*096a*/ 	.short	(.L_814 - .L_813)
	.align		4
.L_813:
        /*096c*/ 	.word	index@(.nv.constant0._ZN7cutlass13device_kernelIN5flash11enable_sm90INS1_16FlashAttnBwdSm90INS1_25CollectiveMainloopBwdSm90ILi2ELi2ELi2EN4cute5tupleIJNS5_1CILi1EEES8_S8_EEENS6_IJNS7_ILi96EEENS7_ILi128EEENS7_ILi64EEEEEENS_6half_tEfNS_4arch4Sm90ELb1ELb0ELb1ELb0ELb1ELb1ELb0ELb1ELi2ELi1ELi2ELi2ELb0EEENS1_24CollectiveEpilogueBwdGQAISD_fSG_Li256ELb0ELb1EEENS1_25SingleTileBwdLPTSchedulerILb0ELi128ELb1EEEEEEEEEvNT_6ParamsE)
        /*0970*/ 	.short	0x0210
        /*0972*/ 	.short	0x0770


	//----- nvinfo : EIATTR_SW_WAR
	.align		4
.L_814:
        /*0974*/ 	.byte	0x04, 0x36
        /*0976*/ 	.short	(.L_816 - .L_815)
.L_815:
        /*0978*/ 	.word	0x00000008
.L_816:


//--------------------- .nv.info._ZN7cutlass13device_kernelIN5flash22FlashAttnBwdPreprocessIN4cute5tupleIJNS3_1CILi96EEENS5_ILi64EEEEEENS_6half_tEfNS_4arch4Sm90ELb1ELb0EEEEEvNT_6ParamsE --------------------------
	.section	.nv.info._ZN7cutlass13device_kernelIN5flash22FlashAttnBwdPreprocessIN4cute5tupleIJNS3_1CILi96EEENS5_ILi64EEEEEENS_6half_tEfNS_4arch4Sm90ELb1ELb0EEEEEvNT_6ParamsE,"",@"SHT_CUDA_INFO"
	.sectionflags	@""
	.align	4


	//----- nvinfo : EIATTR_CUDA_API_VERSION
	.align		4
        /*0000*/ 	.byte	0x04, 0x37
        /*0002*/ 	.short	(.L_818 - .L_817)
.L_817:
        /*0004*/ 	.word	0x00000082


	//----- nvinfo : EIATTR_KPARAM_INFO
	.align		4
.L_818:
        /*0008*/ 	.byte	0x04, 0x17
        /*000a*/ 	.short	(.L_820 - .L_819)
.L_819:
        /*000c*/ 	.word	0x00000000
        /*0010*/ 	.short	0x0000
        /*0012*/ 	.short	0x0000
        /*0014*/ 	.byte	0x00, 0xf0, 0xc1, 0x03


	//----- nvinfo : EIATTR_SPARSE_MMA_MASK
	.align		4
.L_820:
        /*0018*/ 	.byte	0x03, 0x50
        /*001a*/ 	.short	0x0000


	//----- nvinfo : EIATTR_MAXREG_COUNT
	.align		4
        /*001c*/ 	.byte	0x03, 0x1b
        /*001e*/ 	.short	0x0080


	//----- nvinfo : EIATTR_MERCURY_ISA_VERSION
	.align		4
        /*0020*/ 	.byte	0x03, 0x5f
        /*0022*/ 	.short	0x0101


	//----- nvinfo : EIATTR_COOP_GROUP_MASK_REGIDS
	.align		4
        /*0024*/ 	.byte	0x04, 0x29
        /*0026*/ 	.short	(.L_822 - .L_821)


	//   ....[0]....
.L_821:
        /*0028*/ 	.word	0xffffffff


	//   ....[1]....
        /*002c*/ 	.word	0xffffffff


	//   ....[2]....
        /*0030*/ 	.word	0xffffffff


	//   ....[3]....
        /*0034*/ 	.word	0xffffffff


	//   ....[4]....
        /*0038*/ 	.word	0xffffffff


	//   ....[5]....
        /*003c*/ 	.word	0xffffffff


	//   ....[6]....
        /*0040*/ 	.word	0xffffffff


	//   ....[7]....
        /*0044*/ 	.word	0xffffffff


	//   ....[8]....
        /*0048*/ 	.word	0xffffffff


	//----- nvinfo : EIATTR_COOP_GROUP_INSTR_OFFSETS
	.align		4
.L_822:
        /*004c*/ 	.byte	0x04, 0x28
        /*004e*/ 	.short	(.L_824 - .L_823)


	//   ....[0]....
.L_823:
        /*0050*/ 	.word	0x00000dd0


	//   ....[1]....
        /*0054*/ 	.word	0x00000de0


	//   ....[2]....
        /*0058*/ 	.word	0x00000df0


	//   ....[3]....
        /*005c*/ 	.word	0x00000e40


	//   ....[4]....
        /*0060*/ 	.word	0x00000e60


	//   ....[5]....
        /*0064*/ 	.word	0x00000e70


	//   ....[6]....
        /*0068*/ 	.word	0x00000f20


	//   ....[7]....
        /*006c*/ 	.word	0x00000f40


	//   ....[8]....
        /*0070*/ 	.word	0x00000f50


	//----- nvinfo : EIATTR_EXIT_INSTR_OFFSETS
	.align		4
.L_824:
        /*0074*/ 	.byte	0x04, 0x1c
        /*0076*/ 	.short	(.L_826 - .L_825)


	//   ....[0]....
.L_825:
        /*0078*/ 	.word	0x00001470


	//   ....[1]....
        /*007c*/ 	.word	0x000014f0


	//----- nvinfo : EIATTR_MAX_THREADS
	.align		4
.L_826:
        /*0080*/ 	.byte	0x04, 0x05
        /*0082*/ 	.short	(.L_828 - .L_827)
.L_827:
        /*0084*/ 	.word	0x00000100
        /*0088*/ 	.word	0x00000001
        /*008c*/ 	.word	0x00000001


	//----- nvinfo : EIATTR_CRS_STACK_SIZE
	.align		4
.L_828:
        /*0090*/ 	.byte	0x04, 0x1e
        /*0092*/ 	.short	(.L_830 - .L_829)
.L_829:
        /*0094*/ 	.word	0x00000000


	//----- nvinfo : EIATTR_CBANK_PARAM_SIZE
	.align		4
.L_830:
        /*0098*/ 	.byte	0x03, 0x19
        /*009a*/ 	.short	0x00f0


	//----- nvinfo : EIATTR_PARAM_CBANK
	.align		4
        /*009c*/ 	.byte	0x04, 0x0a
        /*009e*/ 	.short	(.L_832 - .L_831)
	.align		4
.L_831:
        /*00a0*/ 	.word	index@(.nv.constant0._ZN7cutlass13device_kernelIN5flash22FlashAttnBwdPreprocessIN4cute5tupleIJNS3_1CILi96EEENS5_ILi64EEEEEENS_6half_tEfNS_4arch4Sm90ELb1ELb0EEEEEvNT_6ParamsE)
        /*00a4*/ 	.short	0x0210
        /*00a6*/ 	.short	0x00f0


	//----- nvinfo : EIATTR_SW_WAR
	.align		4
.L_832:
        /*00a8*/ 	.byte	0x04, 0x36
        /*00aa*/ 	.short	(.L_834 - .L_833)
.L_833:
        /*00ac*/ 	.word	0x00000008
.L_834:


//--------------------- .nv.info._ZN7cutlass13device_kernelIN5flash11enable_sm90INS1_16FlashAttnBwdSm90INS1_25CollectiveMainloopBwdSm90ILi2ELi2ELi2EN4cute5tupleIJNS5_1CILi1EEES8_S8_EEENS6_IJNS7_ILi96EEENS7_ILi128EEENS7_ILi64EEEEEENS_6half_tEfNS_4arch4Sm90ELb1ELb0ELb1ELb1ELb0ELb1ELb0ELb1ELi2ELi1ELi2ELi2ELb0EEENS1_21CollectiveEpilogueBwdISD_SE_SG_Li256ELb1ELb0ELi1EEENS1_25SingleTileBwdLPTSchedulerILb1ELi128ELb0EEEEEEEEEvNT_6ParamsE --------------------------
	.section	.nv.info._ZN7cutlass13device_kernelIN5flash11enable_sm90INS1_16FlashAttnBwdSm90INS1_25CollectiveMainloopBwdSm90ILi2ELi2ELi2EN4cute5tupleIJNS5_1CILi1EEES8_S8_EEENS6_IJNS7_ILi96EEENS7_ILi128EEENS7_ILi64EEEEEENS_6half_tEfNS_4arch4Sm90ELb1ELb0ELb1ELb1ELb0ELb1ELb0ELb1ELi2ELi1ELi2ELi2ELb0EEENS1_21CollectiveEpilogueBwdISD_SE_SG_Li256ELb1ELb0ELi1EEENS1_25SingleTileBwdLPTSchedulerILb1ELi128ELb0EEEEEEEEEvNT_6ParamsE,"",@"SHT_CUDA_INFO"
	.sectionflags	@""
	.align	4


	//----- nvinfo : EIATTR_CUDA_API_VERSION
	.align		4
        /*0000*/ 	.byte	0x04, 0x37
        /*0002*/ 	.short	(.L_836 - .L_835)
.L_835:
        /*0004*/ 	.word	0x00000082


	//----- nvinfo : EIATTR_KPARAM_INFO
	.align		4
.L_836:
        /*0008*/ 	.byte	0x04, 0x17
        /*000a*/ 	.short	(.L_838 - .L_837)
.L_837:
        /*000c*/ 	.word	0x00000000
        /*0010*/ 	.short	0x0000
        /*0012*/ 	.short	0x0070
        /*0014*/ 	.byte	0x00, 0xf0, 0x01, 0x1a


	//----- nvinfo : EIATTR_SPARSE_MMA_MASK
	.align		4
.L_838:
        /*0018*/ 	.byte	0x03, 0x50
        /*001a*/ 	.short	0x0000


	//----- nvinfo : EIATTR_MAXREG_COUNT
	.align		4
        /*001c*/ 	.byte	0x03, 0x1b
        /*001e*/ 	.short	0x00a8


	//----- nvinfo : EIATTR_NUM_BARRIERS
	.align		4
        /*0020*/ 	.byte	0x02, 0x4c
        /*0022*/ 	.byte	0x10
	.zero		1


	//----- nvinfo : EIATTR_EXTERNS
	.align		4
        /*0024*/ 	.byte	0x04, 0x0f
        /*0026*/ 	.short	(.L_840 - .L_839)


	//   ....[0]....
	.align		4
.L_839:
        /*0028*/ 	.word	index@(__assertfail)


	//----- nvinfo : EIATTR_ANNOTATIONS
	.align		4
.L_840:
        /*002c*/ 	.byte	0x04, 0x55
        /*002e*/ 	.short	(.L_842 - .L_841)


	//   ....[0]....
.L_841:
        /* <DEDUP_REMOVED lines=19> */


	//----- nvinfo : EIATTR_MERCURY_ISA_VERSION
	.align		4
.L_842:
        /*0150*/ 	.byte	0x03, 0x5f
        /*0152*/ 	.short	0x0101


	//----- nvinfo : EIATTR_INT_WARP_WIDE_INSTR_OFFSETS
	.align		4
        /*0154*/ 	.byte	0x04, 0x31
        /*0156*/ 	.short	(.L_844 - .L_843)


	//   ....[0]....
.L_843:
        /*0158*/ 	.word	0x00000190


	//   ....[1]....
        /*015c*/ 	.word	0x000001c0


	//----- nvinfo : EIATTR_COOP_GROUP_MASK_REGIDS
	.align		4
.L_844:
        /*0160*/ 	.byte	0x04, 0x29
        /*0162*/ 	.short	(.L_846 - .L_845)


	//   ....[0]....
.L_845:
        /*0164*/ 	.word	0xffffffff


	//   ....[1]....
        /*0168*/ 	.word	0xffffffff


	//   ....[2]....
        /*016c*/ 	.word	0xffffffff


	//   ....[3]....
        /*0170*/ 	.word	0xffffffff


	//   ....[4]....
        /*0174*/ 	.word	0xffffffff


	//   ....[5]....
        /*0178*/ 	.word	0xffffffff


	//   ....[6]....
        /*017c*/ 	.word	0xffffffff


	//   ....[7]....
        /*0180*/ 	.word	0xffffffff


	//   ....[8]....
        /*0184*/ 	.word	0xffffffff


	//   ....[9]....
        /*0188*/ 	.word	0xffffffff


	//   ....[10]....
        /*018c*/ 	.word	0xffffffff


	//   ....[11]....
        /*0190*/ 	.word	0xffffffff


	//   ....[12]....
        /*0194*/ 	.word	0xffffffff


	//   ....[13]....
        /*0198*/ 	.word	0xffffffff


	//   ....[14]....
        /*019c*/ 	.word	0xffffffff


	//   ....[15]....
        /*01a0*/ 	.word	0xffffffff


	//   ....[16]....
        /*01a4*/ 	.word	0xffffffff


	//   ....[17]....
        /*01a8*/ 	.word	0xffffffff


	//   ....[18]....
        /*01ac*/ 	.word	0xffffffff


	//   ....[19]....
        /*01b0*/ 	.word	0xffffffff


	//   ....[20]....
        /*01b4*/ 	.word	0xffffffff


	//   ....[21]....
        /*01b8*/ 	.word	0xffffffff


	//   ....[22]....
        /*01bc*/ 	.word	0xffffffff


	//   ....[23]....
        /*01c0*/ 	.word	0xffffffff


	//   ....[24]....
        /*01c4*/ 	.word	0xffffffff


	//   ....[25]....
        /*01c8*/ 	.word	0xffffffff


	//   ....[26]....
        /*01cc*/ 	.word	0xffffffff


	//   ....[27]....
        /*01d0*/ 	.word	0xffffffff


	//   ....[28]....
        /*01d4*/ 	.word	0xffffffff


	//   ....[29]....
        /*01d8*/ 	.word	0xffffffff


	//   ....[30]....
        /*01dc*/ 	.word	0xffffffff


	//   ....[31]....
        /*01e0*/ 	.word	0xffffffff


	//   ....[32]....
        /*01e4*/ 	.word	0xffffffff


	//   ....[33]....
        /*01e8*/ 	.word	0xffffffff


	//   ....[34]....
        /*01ec*/ 	.word	0xffffffff


	//   ....[35]....
        /*01f0*/ 	.word	0xffffffff


	//   ....[36]....
        /*01f4*/ 	.word	0xffffffff


	//   ....[37]....
        /*01f8*/ 	.word	0xffffffff


	//   ....[38]....
        /*01fc*/ 	.word	0xffffffff


	//   ....[39]....
        /*0200*/ 	.word	0xffffffff


	//   ....[40]....
        /*0204*/ 	.word	0xffffffff


	//   ....[41]....
        /*0208*/ 	.word	0xffffffff


	//   ....[42]....
        /*020c*/ 	.word	0xffffffff


	//   ....[43]....
        /*0210*/ 	.word	0xffffffff


	//   ....[44]....
        /*0214*/ 	.word	0xffffffff


	//   ....[45]....
        /*0218*/ 	.word	0xffffffff


	//   ....[46]....
        /*021c*/ 	.word	0xffffffff


	//   ....[47]....
        /*0220*/ 	.word	0xffffffff


	//   ....[48]....
        /*0224*/ 	.word	0xffffffff


	//   ....[49]....
        /*0228*/ 	.word	0xffffffff


	//   ....[50]....
        /*022c*/ 	.word	0xffffffff


	//   ....[51]....
        /*0230*/ 	.word	0xffffffff


	//   ....[52]....
        /*0234*/ 	.word	0xffffffff


	//   ....[53]....
        /*0238*/ 	.word	0xffffffff


	//   ....[54]....
        /*023c*/ 	.word	0xffffffff


	//   ....[55]....
        /*0240*/ 	.word	0xffffffff


	//   ....[56]....
        /*0244*/ 	.word	0xffffffff


	//   ....[57]....
        /*0248*/ 	.word	0xffffffff


	//   ....[58]....
        /*024c*/ 	.word	0xffffffff


	//   ....[59]....
        /*0250*/ 	.word	0xffffffff


	//   ....[60]....
        /*0254*/ 	.word	0xffffffff


	//   ....[61]....
        /*0258*/ 	.word	0xffffffff


	//   ....[62]....
        /*025c*/ 	.word	0xffffffff


	//   ....[63]....
        /*0260*/ 	.word	0xffffffff


	//   ....[64]....
        /*0264*/ 	.word	0xffffffff


	//   ....[65]....
        /*0268*/ 	.word	0xffffffff


	//   ....[66]....
        /*026c*/ 	.word	0xffffffff


	//   ....[67]....
        /*0270*/ 	.word	0xffffffff


	//   ....[68]....
        /*0274*/ 	.word	0xffffffff


	//   ....[69]....
        /*0278*/ 	.word	0xffffffff


	//   ....[70]....
        /*027c*/ 	.word	0xffffffff


	//   ....[71]....
        /*0280*/ 	.word	0xffffffff


	//   ....[72]....
        /*0284*/ 	.word	0xffffffff


	//   ....[73]....
        /*0288*/ 	.word	0xffffffff


	//   ....[74]....
        /*028c*/ 	.word	0xffffffff


	//   ....[75]....
        /*0290*/ 	.word	0xffffffff


	//   ....[76]....
        /*0294*/ 	.word	0xffffffff


	//   ....[77]....
        /*0298*/ 	.word	0xffffffff


	//   ....[78]....
        /*029c*/ 	.word	0xffffffff


	//   ....[79]....
        /*02a0*/ 	.word	0xffffffff


	//   ....[80]....
        /*02a4*/ 	.word	0xffffffff


	//   ....[81]....
        /*02a8*/ 	.word	0xffffffff


	//   ....[82]....
        /*02ac*/ 	.word	0xffffffff


	//   ....[83]....
        /*02b0*/ 	.word	0xffffffff


	//   ....[84]....
        /*02b4*/ 	.word	0xffffffff


	//   ....[85]....
        /*02b8*/ 	.word	0xffffffff


	//   ....[86]....
        /*02bc*/ 	.word	0xffffffff


	//   ....[87]....
        /*02c0*/ 	.word	0xffffffff


	//   ....[88]....
        /*02c4*/ 	.word	0xffffffff


	//   ....[89]....
        /*02c8*/ 	.word	0xffffffff


	//   ....[90]....
        /*02cc*/ 	.word	0xffffffff


	//   ....[91]....
        /*02d0*/ 	.word	0xffffffff


	//   ....[92]....
        /*02d4*/ 	.word	0xffffffff


	//   ....[93]....
        /*02d8*/ 	.word	0xffffffff


	//   ....[94]....
        /*02dc*/ 	.word	0xffffffff


	//   ....[95]....
        /*02e0*/ 	.word	0xffffffff


	//   ....[96]....
        /*02e4*/ 	.word	0xffffffff


	//   ....[97]....
        /*02e8*/ 	.word	0xffffffff


	//   ....[98]....
        /*02ec*/ 	.word	0xffffffff


	//   ....[99]....
        /*02f0*/ 	.word	0xffffffff


	//   ....[100]....
        /*02f4*/ 	.word	0xffffffff


	//   ....[101]....
        /*02f8*/ 	.word	0xffffffff


	//   ....[102]....
        /*02fc*/ 	.word	0xffffffff


	//   ....[103]....
        /*0300*/ 	.word	0x0500000f


	//----- nvinfo : EIATTR_COOP_GROUP_INSTR_OFFSETS
	.align		4
.L_846:
        /*0304*/ 	.byte	0x04, 0x28
        /*0306*/ 	.short	(.L_848 - .L_847)


	//   ....[0]....
.L_847:
        /*0308*/ 	.word	0x00000070


	//   ....[1]....
        /*030c*/ 	.word	0x000001a0


	//   ....[2]....
        /*0310*/ 	.word	0x000001f0


	//   ....[3]....
        /*0314*/ 	.word	0x000003e0


	//   ....[4]....
        /*0318*/ 	.word	0x00000630


	//   ....[5]....
        /*031c*/ 	.word	0x00001610


	//   ....[6]....
        /*0320*/ 	.word	0x00002760


	//   ....[7]....
        /*0324*/ 	.word	0x000028d0


	//   ....[8]....
        /*0328*/ 	.word	0x00002900


	//   ....[9]....
        /*032c*/ 	.word	0x00003070


	//   ....[10]....
        /*0330*/ 	.word	0x00003120


	//   ....[11]....
        /*0334*/ 	.word	0x00003170


	//   ....[12]....
        /*0338*/ 	.word	0x00003410


	//   ....[13]....
        /*033c*/ 	.word	0x00003440


	//   ....[14]....
        /*0340*/ 	.word	0x00003490


	//   ....[15]....
        /*0344*/ 	.word	0x000034a0


	//   ....[16]....
        /*0348*/ 	.word	0x000034b0


	//   ....[17]....
        /*034c*/ 	.word	0x000034c0


	//   ....[18]....
        /*0350*/ 	.word	0x00003590


	//   ....[19]....
        /*0354*/ 	.word	0x000035a0


	//   ....[20]....
        /*0358*/ 	.word	0x000035d0


	//   ....[21]....
        /*035c*/ 	.word	0x000035e0


	//   ....[22]....
        /*0360*/ 	.word	0x00003600


	//   ....[23]....
        /*0364*/ 	.word	0x000036d0


	//   ....[24]....
        /*0368*/ 	.word	0x00003710


	//   ....[25]....
        /*036c*/ 	.word	0x00003740


	//   ....[26]....
        /*0370*/ 	.word	0x00003780


	//   ....[27]....
        /*0374*/ 	.word	0x00003790


	//   ....[28]....
        /*0378*/ 	.word	0x000037d0


	//   ....[29]....
        /*037c*/ 	.word	0x00003820


	//   ....[30]....
        /*0380*/ 	.word	0x00003860


	//   ....[31]....
        /*0384*/ 	.word	0x000038a0


	//   ....[32]....
        /*0388*/ 	.word	0x00003900


	//   ....[33]....
        /*038c*/ 	.word	0x00003990


	//   ....[34]....
        /*0390*/ 	.word	0x000039b0


	//   ....[35]....
        /*0394*/ 	.word	0x00003a70


	//   ....[36]....
        /*0398*/ 	.word	0x00003aa0


	//   ....[37]....
        /*039c*/ 	.word	0x00003ab0


	//   ....[38]....
        /*03a0*/ 	.word	0x00003c20


	//   ....[39]....
        /*03a4*/ 	.word	0x00003c40


	//   ....[40]....
        /*03a8*/ 	.word	0x00003d50


	//   ....[41]....
        /*03ac*/ 	.word	0x00003d70


	//   ....[42]....
        /*03b0*/ 	.word	0x00003d80


	//   ....[43]....
        /*03b4*/ 	.word	0x00003dc0


	//   ....[44]....
        /*03b8*/ 	.word	0x00003dd0


	//   ....[45]....
        /*03bc*/ 	.word	0x00003df0


	//   ....[46]....
        /*03c0*/ 	.word	0x00003ff0


	//   ....[47]....
        /*03c4*/ 	.word	0x00004030


	//   ....[48]....
        /*03c8*/ 	.word	0x00004070


	//   ....[49]....
        /*03cc*/ 	.word	0x000040f0


	//   ....[50]....
        /*03d0*/ 	.word	0x00004130


	//   ....[51]....
        /*03d4*/ 	.word	0x00004150


	//   ....[52]....
        /*03d8*/ 	.word	0x000041b0


	//   ....[53]....
        /*03dc*/ 	.word	0x000041d0


	//   ....[54]....
        /*03e0*/ 	.word	0x000069d0


	//   ....[55]....
        /*03e4*/ 	.word	0x000069f0


	//   ....[56]....
        /*03e8*/ 	.word	0x00006a00


	//   ....[57]....
        /*03ec*/ 	.word	0x00006a10


	//   ....[58]....
        /*03f0*/ 	.word	0x00006a20


	//   ....[59]....
        /*03f4*/ 	.word	0x00006a30


	//   ....[60]....
        /*03f8*/ 	.word	0x00006a40


	//   ....[61]....
        /*03fc*/ 	.word	0x00006a50


	//   ....[62]....
        /*0400*/ 	.word	0x00006a60


	//   ....[63]....
        /*0404*/ 	.word	0x00006a70


	//   ....[64]....
        /*0408*/ 	.word	0x00006b30


	//   ....[65]....
        /*040c*/ 	.word	0x00006bf0


	//   ....[66]....
        /*0410*/ 	.word	0x00006c30


	//   ....[67]....
        /*0414*/ 	.word	0x00006c70


	//   ....[68]....
        /*0418*/ 	.word	0x00006cb0


	//   ....[69]....
        /*041c*/ 	.word	0x00006cf0


	//   ....[70]....
        /*0420*/ 	.word	0x00006d30


	//   ....[71]....
        /*0424*/ 	.word	0x00006d70


	//   ....[72]....
        /*0428*/ 	.word	0x00006db0


	//   ....[73]....
        /*042c*/ 	.word	0x00006f30


	//   ....[74]....
        /*0430*/ 	.word	0x00007250


	//   ....[75]....
        /*0434*/ 	.word	0x000072b0


	//   ....[76]....
        /*0438*/ 	.word	0x00007650


	//   ....[77]....
        /*043c*/ 	.word	0x00007860


	//   ....[78]....
        /*0440*/ 	.word	0x00007880


	//   ....[79]....
        /*0444*/ 	.word	0x00007890


	//   ....[80]....
        /*0448*/ 	.word	0x000078d0


	//   ....[81]....
        /*044c*/ 	.word	0x00007900


	//   ....[82]....
        /*0450*/ 	.word	0x00007b00


	//   ....[83]....
        /*0454*/ 	.word	0x00007b20


	//   ....[84]....
        /*0458*/ 	.word	0x00007ca0


	//   ....[85]....
        /*045c*/ 	.word	0x00007ce0


	//   ....[86]....
        /*0460*/ 	.word	0x00008210


	//   ....[87]....
        /*0464*/ 	.word	0x00008220


	//   ....[88]....
        /*0468*/ 	.word	0x00008230


	//   ....[89]....
        /*046c*/ 	.word	0x00008240


	//   ....[90]....
        /*0470*/ 	.word	0x00008250


	//   ....[91]....
        /*0474*/ 	.word	0x00008260


	//   ....[92]....
        /*0478*/ 	.word	0x00008280


	//   ....[93]....
        /*047c*/ 	.word	0x000082d0


	//   ....[94]....
        /*0480*/ 	.word	0x00008540


	//   ....[95]....
        /*0484*/ 	.word	0x00008550


	//   ....[96]....
        /*0488*/ 	.word	0x00008560


	//   ....[97]....
        /*048c*/ 	.word	0x00008570


	//   ....[98]....
        /*0490*/ 	.word	0x00008580


	//   ....[99]....
        /*0494*/ 	.word	0x00008590


	//   ....[100]....
        /*0498*/ 	.word	0x000085a0


	//   ....[101]....
        /*049c*/ 	.word	0x000085e0


	//   ....[102]....
        /*04a0*/ 	.word	0x0000c080


	//   ....[103]....
        /*04a4*/ 	.word	0x0000fb80


	//----- nvinfo : EIATTR_REG_RECONFIG
	.align		4
.L_848:
        /*04a8*/ 	.byte	0x01, 0x54
	.zero		2


	//----- nvinfo : EIATTR_SYSCALL_OFFSETS
	.align		4
        /*04ac*/ 	.byte	0x04, 0x46
        /*04ae*/ 	.short	(.L_850 - .L_849)


	//   ....[0]....
.L_849:
        /*04b0*/ 	.word	0x00001270


	//   ....[1]....
        /*04b4*/ 	.word	0x00001360


	//   ....[2]....
        /*04b8*/ 	.word	0x000014c0


	//   ....[3]....
        /*04bc*/ 	.word	0x000015b0


	//----- nvinfo : EIATTR_MBARRIER_INSTR_OFFSETS
	.align		4
.L_850:
        /*04c0*/ 	.byte	0x04, 0x39
        /*04c2*/ 	.short	(.L_852 - .L_851)


	//   ....[0]....
.L_851:
        /*04c4*/ 	.word	0x00000290
        /*04c8*/ 	.word	0x000000ff
        /*04cc*/ 	.word	0x00026800
        /*04d0*/ 	.short	0x0100
        /*04d2*/ 	.byte	0x06
	.zero		1


	//   ....[1]....
        /*04d4*/ 	.word	0x00000390
        /*04d8*/ 	.word	0x000000ff
        /*04dc*/ 	.word	0x00026810
        /*04e0*/ 	.short	0x0100
        /*04e2*/ 	.byte	0x08
	.zero		1


	//   ....[2]....
        /*04e4*/ 	.word	0x000003a0
        /*04e8*/ 	.word	0x000000ff
        /*04ec*/ 	.word	0x00026820
        /*04f0*/ 	.short	0x0100
        /*04f2*/ 	.byte	0x08
	.zero		1


	//   ....[3]....
        /*04f4*/ 	.word	0x000003b0
        /*04f8*/ 	.word	0x000000ff
        /*04fc*/ 	.word	0x00026818
        /*0500*/ 	.short	0x0100
        /*0502*/ 	.byte	0x08
	.zero		1


	//   ....[4]....
        /*0504*/ 	.word	0x000003c0
        /*0508*/ 	.word	0x000000ff
        /*050c*/ 	.word	0x00026828
        /*0510*/ 	.short	0x0100
        /*0512*/ 	.byte	0x08
	.zero		1


	//   ....[5]....
        /*0514*/ 	.word	0x000004f0
        /*0518*/ 	.word	0x000000ff
        /*051c*/ 	.word	0x00026830
        /*0520*/ 	.short	0x0100
        /*0522*/ 	.byte	0x08
	.zero		1


	//   ....[6]....
        /*0524*/ 	.word	0x00000500
        /*0528*/ 	.word	0x000000ff
        /*052c*/ 	.word	0x00026840
        /*0530*/ 	.short	0x0100
        /*0532*/ 	.byte	0x08
	.zero		1


	//   ....[7]....
        /*0534*/ 	.word	0x00000510
        /*0538*/ 	.word	0x000000ff
        /*053c*/ 	.word	0x00026838
        /*0540*/ 	.short	0x0100
        /*0542*/ 	.byte	0x08
	.zero		1


	//   ....[8]....
        /*0544*/ 	.word	0x00000520
        /*0548*/ 	.word	0x000000ff
        /*054c*/ 	.word	0x00026848
        /*0550*/ 	.short	0x0100
        /*0552*/ 	.byte	0x08
	.zero		1


	//   ....[9]....
        /*0554*/ 	.word	0x00001640
        /*0558*/ 	.word	0x00000010
        /*055c*/ 	.word	0x00026800
        /*0560*/ 	.short	0x010a
        /*0562*/ 	.byte	0x3f
	.zero		1


	//   ....[10]....
        /*0564*/ 	.word	0x00001660
        /*0568*/ 	.word	0x00000010
        /*056c*/ 	.word	0x00026800
        /*0570*/ 	.short	0x010a
        /*0572*/ 	.byte	0x3f
	.zero		1


	//   ....[11]....
        /*0574*/ 	.word	0x00001f50
        /*0578*/ 	.word	0x00000008
        /*057c*/ 	.word	0x00026810
        /*0580*/ 	.short	0x010a
        /*0582*/ 	.byte	0x3f
	.zero		1


	//   ....[12]....
        /*0584*/ 	.word	0x00001fc0
        /*0588*/ 	.word	0x00000008
        /*058c*/ 	.word	0x00026810
        /*0590*/ 	.short	0x010a
        /*0592*/ 	.byte	0x3f
	.zero		1


	//   ....[13]....
        /*0594*/ 	.word	0x00002370
        /*0598*/ 	.word	0x00000008
        /*059c*/ 	.word	0x00026830
        /*05a0*/ 	.short	0x010a
        /*05a2*/ 	.byte	0x3f
	.zero		1


	//   ....[14]....
        /*05a4*/ 	.word	0x000023f0
        /*05a8*/ 	.word	0x00000008
        /*05ac*/ 	.word	0x00026830
        /*05b0*/ 	.short	0x010a
        /*05b2*/ 	.byte	0x3f
	.zero		1


	//   ....[15]....
        /*05b4*/ 	.word	0x00005930
        /*05b8*/ 	.word	0x00000009
        /*05bc*/ 	.word	0x00000000
        /*05c0*/ 	.short	0x0101
        /*05c2*/ 	.byte	0x3f
	.zero		1


	//   ....[16]....
        /*05c4*/ 	.word	0x00005cc0
        /*05c8*/ 	.word	0x00000008
        /*05cc*/ 	.word	0x00000000
        /*05d0*/ 	.short	0x0101
        /*05d2*/ 	.byte	0x3f
	.zero		1


	//   ....[17]....
        /*05d4*/ 	.word	0x000063e0
        /*05d8*/ 	.word	0x00000005
        /*05dc*/ 	.word	0x00026810
        /*05e0*/ 	.short	0x010a
        /*05e2*/ 	.byte	0x3f
	.zero		1


	//   ....[18]....
        /*05e4*/ 	.word	0x00006460
        /*05e8*/ 	.word	0x00000005
        /*05ec*/ 	.word	0x00026810
        /*05f0*/ 	.short	0x010a
        /*05f2*/ 	.byte	0x3f
	.zero		1


	//   ....[19]....
        /*05f4*/ 	.word	0x000067e0
        /*05f8*/ 	.word	0x00000005
        /*05fc*/ 	.word	0x00026830
        /*0600*/ 	.short	0x010a
        /*0602*/ 	.byte	0x3f
	.zero		1


	//   ....[20]....
        /*0604*/ 	.word	0x00006870
        /*0608*/ 	.word	0x00000005
        /*060c*/ 	.word	0x00026830
        /*0610*/ 	.short	0x010a
        /*0612*/ 	.byte	0x3f
	.zero		1


	//   ....[21]....
        /*0614*/ 	.word	0x00009a90
        /*0618*/ 	.word	0x00000006
        /*061c*/ 	.word	0x00000000
        /*0620*/ 	.short	0x0101
        /*0622*/ 	.byte	0x3f
	.zero		1


	//   ....[22]....
        /*0624*/ 	.word	0x00009e40
        /*0628*/ 	.word	0x00000005
        /*062c*/ 	.word	0x00000000
        /*0630*/ 	.short	0x0101
        /*0632*/ 	.byte	0x3f
	.zero		1


	//   ....[23]....
        /*0634*/ 	.word	0x0000e1e0
        /*0638*/ 	.word	0x0000000f
        /*063c*/ 	.word	0x00026820
        /*0640*/ 	.short	0x010a
        /*0642*/ 	.byte	0x3f
	.zero		1


	//   ....[24]....
        /*0644*/ 	.word	0x0000e780
        /*0648*/ 	.word	0x0000000f
        /*064c*/ 	.word	0x00026840
        /*0650*/ 	.short	0x010a
        /*0652*/ 	.byte	0x3f
	.zero		1


	//   ....[25]....
        /*0654*/ 	.word	0x0000e9e0
        /*0658*/ 	.word	0x0000000f
        /*065c*/ 	.word	0x00026828
        /*0660*/ 	.short	0x010a
        /*0662*/ 	.byte	0x3f
	.zero		1


	//   ....[26]....
        /*0664*/ 	.word	0x0000ec40
        /*0668*/ 	.word	0x0000000f
        /*066c*/ 	.word	0x00026848
        /*0670*/ 	.short	0x010a
        /*0672*/ 	.byte	0x3f
	.zero		1


	//   ....[27]....
        /*0674*/ 	.word	0x0000ee40
        /*0678*/ 	.word	0x0000000f
        /*067c*/ 	.word	0x00026820
        /*0680*/ 	.short	0x010a
        /*0682*/ 	.byte	0x3f
	.zero		1


	//   ....[28]....
        /*0684*/ 	.word	0x0000f100
        /*0688*/ 	.word	0x0000000f
        /*068c*/ 	.word	0x00026840
        /*0690*/ 	.short	0x010a
        /*0692*/ 	.byte	0x3f
	.zero		1


	//   ....[29]....
        /*0694*/ 	.word	0x0000f330
        /*0698*/ 	.word	0x0000000f
        /*069c*/ 	.word	0x00026828
        /*06a0*/ 	.short	0x010a
        /*06a2*/ 	.byte	0x3f
	.zero		1


	//   ....[30]....
        /*06a4*/ 	.word	0x0000f600
        /*06a8*/ 	.word	0x00000003
        /*06ac*/ 	.word	0x00026840
        /*06b0*/ 	.short	0x010a
        /*06b2*/ 	.byte	0x3f
	.zero		1


	//   ....[31]....
        /*06b4*/ 	.word	0x0000fa00
        /*06b8*/ 	.word	0x00000007
        /*06bc*/ 	.word	0x00000000
        /*06c0*/ 	.short	0x010a
        /*06c2*/ 	.byte	0x3f
	.zero		1


	//   ....[32]....
        /*06c4*/ 	.word	0x0000fa50
        /*06c8*/ 	.word	0x00000003
        /*06cc*/ 	.word	0x00000000
        /*06d0*/ 	.short	0x010a
        /*06d2*/ 	.byte	0x3f
	.zero		1


	//   ....[33]....
        /*06d4*/ 	.word	0x0000fab0
        /*06d8*/ 	.word	0x00000005
        /*06dc*/ 	.word	0x00000000
        /*06e0*/ 	.short	0x010a
        /*06e2*/ 	.byte	0x3f
	.zero		1


	//   ....[34]....
        /*06e4*/ 	.word	0x0000fae0
        /*06e8*/ 	.word	0x00000003
        /*06ec*/ 	.word	0x00000000
        /*06f0*/ 	.short	0x010a
        /*06f2*/ 	.byte	0x3f
	.zero		1


	//   ....[35]....
        /*06f4*/ 	.word	0x0000fbb0
        /*06f8*/ 	.word	0x00000010
        /*06fc*/ 	.word	0x00026800
        /*0700*/ 	.short	0x010a
        /*0702*/ 	.byte	0x3f
	.zero		1


	//   ....[36]....
        /*0704*/ 	.word	0x0000fc00
        /*0708*/ 	.word	0x00000008
        /*070c*/ 	.word	0x00026810
        /*0710*/ 	.short	0x010a
        /*0712*/ 	.byte	0x3f
	.zero		1


	//   ....[37]....
        /*0714*/ 	.word	0x0000fc50
        /*0718*/ 	.word	0x00000008
        /*071c*/ 	.word	0x00026830
        /*0720*/ 	.short	0x010a
        /*0722*/ 	.byte	0x3f
	.zero		1


	//   ....[38]....
        /*0724*/ 	.word	0x0000fca0
        /*0728*/ 	.word	0x00000005
        /*072c*/ 	.word	0x00026810
        /*0730*/ 	.short	0x010a
        /*0732*/ 	.byte	0x3f
	.zero		1


	//   ....[39]....
        /*0734*/ 	.word	0x0000fcf0
        /*0738*/ 	.word	0x00000005
        /*073c*/ 	.word	0x00026830
        /*0740*/ 	.short	0x010a
        /*0742*/ 	.byte	0x3f
	.zero		1


	//   ....[40]....
        /*0744*/ 	.word	0x0000fd40
        /*0748*/ 	.word	0x0000000f
        /*074c*/ 	.word	0x00026820
        /*0750*/ 	.short	0x010a
        /*0752*/ 	.byte	0x3f
	.zero		1


	//   ....[41]....
        /*0754*/ 	.word	0x0000fd90
        /*0758*/ 	.word	0x0000000f
        /*075c*/ 	.word	0x00026840
        /*0760*/ 	.short	0x010a
        /*0762*/ 	.byte	0x3f
	.zero		1


	//   ....[42]....
        /*0764*/ 	.word	0x0000fde0
        /*0768*/ 	.word	0x0000000f
        /*076c*/ 	.word	0x00026828
        /*0770*/ 	.short	0x010a
        /*0772*/ 	.byte	0x3f
	.zero		1


	//   ....[43]....
        /*0774*/ 	.word	0x0000fe30
        /*0778*/ 	.word	0x0000000f
        /*077c*/ 	.word	0x00026848
        /*0780*/ 	.short	0x010a
        /*0782*/ 	.byte	0x3f
	.zero		1


	//   ....[44]....
        /*0784*/ 	.word	0x0000fe90
        /*0788*/ 	.word	0x0000000f
        /*078c*/ 	.word	0x00026820
        /*0790*/ 	.short	0x010a
        /*0792*/ 	.byte	0x3f
	.zero		1


	//   ....[45]....
        /*0794*/ 	.word	0x0000fee0
        /*0798*/ 	.word	0x0000000f
        /*079c*/ 	.word	0x00026840
        /*07a0*/ 	.short	0x010a
        /*07a2*/ 	.byte	0x3f
	.zero		1


	//   ....[46]....
        /*07a4*/ 	.word	0x0000ff30
        /*07a8*/ 	.word	0x0000000f
        /*07ac*/ 	.word	0x00026828
        /*07b0*/ 	.short	0x010a
        /*07b2*/ 	.byte	0x3f
	.zero		1


	//   ....[47]....
        /*07b4*/ 	.word	0x0000ff80
        /*07b8*/ 	.word	0x00000003
        /*07bc*/ 	.word	0x00026840
        /*07c0*/ 	.short	0x010a
        /*07c2*/ 	.byte	0x3f
	.zero		1


	//   ....[48]....
        /*07c4*/ 	.word	0x00010050
        /*07c8*/ 	.word	0x00000007
        /*07cc*/ 	.word	0x00000000
        /*07d0*/ 	.short	0x010a
        /*07d2*/ 	.byte	0x3f
	.zero		1


	//   ....[49]....
        /*07d4*/ 	.word	0x000100a0
        /*07d8*/ 	.word	0x00000003
        /*07dc*/ 	.word	0x00000000
        /*07e0*/ 	.short	0x010a
        /*07e2*/ 	.byte	0x3f
	.zero		1


	//   ....[50]....
        /*07e4*/ 	.word	0x000100f0
        /*07e8*/ 	.word	0x00000005
        /*07ec*/ 	.word	0x00000000
        /*07f0*/ 	.short	0x010a
        /*07f2*/ 	.byte	0x3f
	.zero		1


	//----- nvinfo : EIATTR_NUM_MBARRIERS
	.align		4
.L_852:
        /*07f4*/ 	.byte	0x03, 0x38
        /*07f6*/ 	.short	0x0009


	//----- nvinfo : EIATTR_EXIT_INSTR_OFFSETS
	.align		4
        /*07f8*/ 	.byte	0x04, 0x1c
        /*07fa*/ 	.short	(.L_854 - .L_853)


	//   ....[0]....
.L_853:
        /*07fc*/ 	.word	0x0000fb30


	//----- nvinfo : EIATTR_MAX_THREADS
	.align		4
.L_854:
        /*0800*/ 	.byte	0x04, 0x05
        /*0802*/ 	.short	(.L_856 - .L_855)
.L_855:
        /*0804*/ 	.word	0x00000180
        /*0808*/ 	.word	0x00000001
        /*080c*/ 	.word	0x00000001


	//----- nvinfo : EIATTR_CRS_STACK_SIZE
	.align		4
.L_856:
        /*0810*/ 	.byte	0x04, 0x1e
        /*0812*/ 	.short	(.L_858 - .L_857)
.L_857:
        /*0814*/ 	.word	0x00000000


	//----- nvinfo : EIATTR_CBANK_PARAM_SIZE
	.align		4
.L_858:
        /*0818*/ 	.byte	0x03, 0x19
        /*081a*/ 	.short	0x06f0


	//----- nvinfo : EIATTR_PARAM_CBANK
	.align		4
        /*081c*/ 	.byte	0x04, 0x0a
        /*081e*/ 	.short	(.L_860 - .L_859)
	.align		4
.L_859:
        /*0820*/ 	.word	index@(.nv.constant0._ZN7cutlass13device_kernelIN5flash11enable_sm90INS1_16FlashAttnBwdSm90INS1_25CollectiveMainloopBwdSm90ILi2ELi2ELi2EN4cute5tupleIJNS5_1CILi1EEES8_S8_EEENS6_IJNS7_ILi96EEENS7_ILi128EEENS7_ILi64EEEEEENS_6half_tEfNS_4arch4Sm90ELb1ELb0ELb1ELb1ELb0ELb1ELb0ELb1ELi2ELi1ELi2ELi2ELb0EEENS1_21CollectiveEpilogueBwdISD_SE_SG_Li256ELb1ELb0ELi1EEENS1_25SingleTileBwdLPTSchedulerILb1ELi128ELb0EEEEEEEEEvNT_6ParamsE)
        /*0824*/ 	.short	0x0210
        /*0826*/ 	.short	0x06f0


	//----- nvinfo : EIATTR_SW_WAR
	.align		4
.L_860:
        /*0828*/ 	.byte	0x04, 0x36
        /*082a*/ 	.short	(.L_862 - .L_861)
.L_861:
        /*082c*/ 	.word	0x00000008
.L_862:


//--------------------- .nv.info._ZN7cutlass13device_kernelIN5flash11enable_sm90INS1_16FlashAttnBwdSm90INS1_25CollectiveMainloopBwdSm90ILi2ELi2ELi2EN4cute5tupleIJNS5_1CILi1EEES8_S8_EEENS6_IJNS7_ILi96EEENS7_ILi128EEENS7_ILi64EEEEEENS_6half_tEfNS_4arch4Sm90ELb1ELb0ELb1ELb1ELb1ELb1ELb0ELb1ELi2ELi1ELi2ELi2ELb0EEENS1_21CollectiveEpilogueBwdISD_SE_SG_Li256ELb1ELb0ELi1EEENS1_25SingleTileBwdLPTSchedulerILb1ELi128ELb1EEEEEEEEEvNT_6ParamsE --------------------------
	.section	.nv.info._ZN7cutlass13device_kernelIN5flash11enable_sm90INS1_16FlashAttnBwdSm90INS1_25CollectiveMainloopBwdSm90ILi2ELi2ELi2EN4cute5tupleIJNS5_1CILi1EEES8_S8_EEENS6_IJNS7_ILi96EEENS7_ILi128EEENS7_ILi64EEEEEENS_6half_tEfNS_4arch4Sm90ELb1ELb0ELb1ELb1ELb1ELb1ELb0ELb1ELi2ELi1ELi2ELi2ELb0EEENS1_21CollectiveEpilogueBwdISD_SE_SG_Li256ELb1ELb0ELi1EEENS1_25SingleTileBwdLPTSchedulerILb1ELi128ELb1EEEEEEEEEvNT_6ParamsE,"",@"SHT_CUDA_INFO"
	.sectionflags	@""
	.align	4


	//----- nvinfo : EIATTR_CUDA_API_VERSION
	.align		4
        /*0000*/ 	.byte	0x04, 0x37
        /*0002*/ 	.short	(.L_864 - .L_863)
.L_863:
        /*0004*/ 	.word	0x00000082


	//----- nvinfo : EIATTR_KPARAM_INFO
	.align		4
.L_864:
        /*0008*/ 	.byte	0x04, 0x17
        /*000a*/ 	.short	(.L_866 - .L_865)
.L_865:
        /*000c*/ 	.word	0x00000000
        /*0010*/ 	.short	0x0000
        /*0012*/ 	.short	0x0070
        /*0014*/ 	.byte	0x00, 0xf0, 0x01, 0x1a


	//----- nvinfo : EIATTR_SPARSE_MMA_MASK
	.align		4
.L_866:
        /*0018*/ 	.byte	0x03, 0x50
        /*001a*/ 	.short	0x0000


	//----- nvinfo : EIATTR_MAXREG_COUNT
	.align		4
        /*001c*/ 	.byte	0x03, 0x1b
        /*001e*/ 	.short	0x00a8


	//----- nvinfo : EIATTR_NUM_BARRIERS
	.align		4
        /*0020*/ 	.byte	0x02, 0x4c
        /*0022*/ 	.byte	0x10
	.zero		1


	//----- nvinfo : EIATTR_EXTERNS
	.align		4
        /*0024*/ 	.byte	0x04, 0x0f
        /*0026*/ 	.short	(.L_868 - .L_867)


	//   ....[0]....
	.align		4
.L_867:
        /*0028*/ 	.word	index@(__assertfail)


	//----- nvinfo : EIATTR_ANNOTATIONS
	.align		4
.L_868:
        /*002c*/ 	.byte	0x04, 0x55
        /*002e*/ 	.short	(.L_870 - .L_869)


	//   ....[0]....
.L_869:
        /* <DEDUP_REMOVED lines=19> */


	//----- nvinfo : EIATTR_MERCURY_ISA_VERSION
	.align		4
.L_870:
        /*0150*/ 	.byte	0x03, 0x5f
        /*0152*/ 	.short	0x0101


	//----- nvinfo : EIATTR_INT_WARP_WIDE_INSTR_OFFSETS
	.align		4
        /*0154*/ 	.byte	0x04, 0x31
        /*0156*/ 	.short	(.L_872 - .L_871)


	//   ....[0]....
.L_871:
        /*0158*/ 	.word	0x00000190


	//   ....[1]....
        /*015c*/ 	.word	0x000001c0


	//   ....[2]....
        /*0160*/ 	.word	0x0000d250


	//   ....[3]....
        /*0164*/ 	.word	0x0000d900


	//   ....[4]....
        /*0168*/ 	.word	0x0000de20


	//----- nvinfo : EIATTR_COOP_GROUP_MASK_REGIDS
	.align		4
.L_872:
        /*016c*/ 	.byte	0x04, 0x29
        /*016e*/ 	.short	(.L_874 - .L_873)


	//   ....[0]....
.L_873:
        /*0170*/ 	.word	0xffffffff


	//   ....[1]....
        /*0174*/ 	.word	0xffffffff


	//   ....[2]....
        /*0178*/ 	.word	0xffffffff


	//   ....[3]....
        /*017c*/ 	.word	0xffffffff


	//   ....[4]....
        /*0180*/ 	.word	0xffffffff


	//   ....[5]....
        /*0184*/ 	.word	0xffffffff


	//   ....[6]....
        /*0188*/ 	.word	0xffffffff


	//   ....[7]....
        /*018c*/ 	.word	0xffffffff


	//   ....[8]....
        /*0190*/ 	.word	0xffffffff


	//   ....[9]....
        /*0194*/ 	.word	0xffffffff


	//   ....[10]....
        /*0198*/ 	.word	0xffffffff


	//   ....[11]....
        /*019c*/ 	.word	0xffffffff


	//   ....[12]....
        /*01a0*/ 	.word	0xffffffff


	//   ....[13]....
        /*01a4*/ 	.word	0xffffffff


	//   ....[14]....
        /*01a8*/ 	.word	0xffffffff


	//   ....[15]....
        /*01ac*/ 	.word	0xffffffff


	//   ....[16]....
        /*01b0*/ 	.word	0xffffffff


	//   ....[17]....
        /*01b4*/ 	.word	0xffffffff


	//   ....[18]....
        /*01b8*/ 	.word	0xffffffff


	//   ....[19]....
        /*01bc*/ 	.word	0xffffffff


	//   ....[20]....
        /*01c0*/ 	.word	0xffffffff


	//   ....[21]....
        /*01c4*/ 	.word	0xffffffff


	//   ....[22]....
        /*01c8*/ 	.word	0xffffffff


	//   ....[23]....
        /*01cc*/ 	.word	0xffffffff


	//   ....[24]....
        /*01d0*/ 	.word	0xffffffff


	//   ....[25]....
        /*01d4*/ 	.word	0xffffffff


	//   ....[26]....
        /*01d8*/ 	.word	0xffffffff


	//   ....[27]....
        /*01dc*/ 	.word	0xffffffff


	//   ....[28]....
        /*01e0*/ 	.word	0xffffffff


	//   ....[29]....
        /*01e4*/ 	.word	0xffffffff


	//   ....[30]....
        /*01e8*/ 	.word	0xffffffff


	//   ....[31]....
        /*01ec*/ 	.word	0xffffffff


	//   ....[32]....
        /*01f0*/ 	.word	0xffffffff


	//   ....[33]....
        /*01f4*/ 	.word	0xffffffff


	//   ....[34]....
        /*01f8*/ 	.word	0xffffffff


	//   ....[35]....
        /*01fc*/ 	.word	0xffffffff


	//   ....[36]....
        /*0200*/ 	.word	0xffffffff


	//   ....[37]....
        /*0204*/ 	.word	0xffffffff


	//   ....[38]....
        /*0208*/ 	.word	0xffffffff


	//   ....[39]....
        /*020c*/ 	.word	0xffffffff


	//   ....[40]....
        /*0210*/ 	.word	0xffffffff


	//   ....[41]....
        /*0214*/ 	.word	0xffffffff


	//   ....[42]....
        /*0218*/ 	.word	0xffffffff


	//   ....[43]....
        /*021c*/ 	.word	0xffffffff


	//   ....[44]....
        /*0220*/ 	.word	0xffffffff


	//   ....[45]....
        /*0224*/ 	.word	0xffffffff


	//   ....[46]....
        /*0228*/ 	.word	0xffffffff


	//   ....[47]....
        /*022c*/ 	.word	0xffffffff


	//   ....[48]....
        /*0230*/ 	.word	0xffffffff


	//   ....[49]....
        /*0234*/ 	.word	0xffffffff


	//   ....[50]....
        /*0238*/ 	.word	0xffffffff


	//   ....[51]....
        /*023c*/ 	.word	0xffffffff


	//   ....[52]....
        /*0240*/ 	.word	0xffffffff


	//   ....[53]....
        /*0244*/ 	.word	0xffffffff


	//   ....[54]....
        /*0248*/ 	.word	0xffffffff


	//   ....[55]....
        /*024c*/ 	.word	0xffffffff


	//   ....[56]....
        /*0250*/ 	.word	0xffffffff


	//   ....[57]....
        /*0254*/ 	.word	0xffffffff


	//   ....[58]....
        /*0258*/ 	.word	0xffffffff


	//   ....[59]....
        /*025c*/ 	.word	0xffffffff


	//   ....[60]....
        /*0260*/ 	.word	0xffffffff


	//   ....[61]....
        /*0264*/ 	.word	0xffffffff


	//   ....[62]....
        /*0268*/ 	.word	0xffffffff


	//   ....[63]....
        /*026c*/ 	.word	0xffffffff


	//   ....[64]....
        /*0270*/ 	.word	0xffffffff


	//   ....[65]....
        /*0274*/ 	.word	0xffffffff


	//   ....[66]....
        /*0278*/ 	.word	0xffffffff


	//   ....[67]....
        /*027c*/ 	.word	0xffffffff


	//   ....[68]....
        /*0280*/ 	.word	0xffffffff


	//   ....[69]....
        /*0284*/ 	.word	0xffffffff


	//   ....[70]....
        /*0288*/ 	.word	0xffffffff


	//   ....[71]....
        /*028c*/ 	.word	0xffffffff


	//   ....[72]....
        /*0290*/ 	.word	0xffffffff


	//   ....[73]....
        /*0294*/ 	.word	0xffffffff


	//   ....[74]....
        /*0298*/ 	.word	0xffffffff


	//   ....[75]....
        /*029c*/ 	.word	0xffffffff


	//   ....[76]....
        /*02a0*/ 	.word	0xffffffff


	//   ....[77]....
        /*02a4*/ 	.word	0xffffffff


	//   ....[78]....
        /*02a8*/ 	.word	0xffffffff


	//   ....[79]....
        /*02ac*/ 	.word	0xffffffff


	//   ....[80]....
        /*02b0*/ 	.word	0xffffffff


	//   ....[81]....
        /*02b4*/ 	.word	0xffffffff


	//   ....[82]....
        /*02b8*/ 	.word	0xffffffff


	//   ....[83]....
        /*02bc*/ 	.word	0xffffffff


	//   ....[84]....
        /*02c0*/ 	.word	0xffffffff


	//   ....[85]....
        /*02c4*/ 	.word	0xffffffff


	//   ....[86]....
        /*02c8*/ 	.word	0xffffffff


	//   ....[87]....
        /*02cc*/ 	.word	0xffffffff


	//   ....[88]....
        /*02d0*/ 	.word	0xffffffff


	//   ....[89]....
        /*02d4*/ 	.word	0xffffffff


	//   ....[90]....
        /*02d8*/ 	.word	0xffffffff


	//   ....[91]....
        /*02dc*/ 	.word	0xffffffff


	//   ....[92]....
        /*02e0*/ 	.word	0xffffffff


	//   ....[93]....
        /*02e4*/ 	.word	0xffffffff


	//   ....[94]....
        /*02e8*/ 	.word	0xffffffff


	//   ....[95]....
        /*02ec*/ 	.word	0xffffffff


	//   ....[96]....
        /*02f0*/ 	.word	0xffffffff


	//   ....[97]....
        /*02f4*/ 	.word	0xffffffff


	//   ....[98]....
        /*02f8*/ 	.word	0xffffffff


	//   ....[99]....
        /*02fc*/ 	.word	0xffffffff


	//   ....[100]....
        /*0300*/ 	.word	0xffffffff


	//   ....[101]....
        /*0304*/ 	.word	0xffffffff


	//   ....[102]....
        /*0308*/ 	.word	0xffffffff


	//   ....[103]....
        /*030c*/ 	.word	0xffffffff


	//   ....[104]....
        /*0310*/ 	.word	0xffffffff


	//   ....[105]....
        /*0314*/ 	.word	0xffffffff


	//   ....[106]....
        /*0318*/ 	.word	0xffffffff


	//   ....[107]....
        /*031c*/ 	.word	0xffffffff


	//   ....[108]....
        /*0320*/ 	.word	0xffffffff


	//   ....[109]....
        /*0324*/ 	.word	0x0500000f


	//   ....[110]....
        /*0328*/ 	.word	0x0500000f


	//   ....[111]....
        /*032c*/ 	.word	0x0500000f


	//   ....[112]....
        /*0330*/ 	.word	0x0500000f


	//----- nvinfo : EIATTR_COOP_GROUP_INSTR_OFFSETS
	.align		4
.L_874:
        /*0334*/ 	.byte	0x04, 0x28
        /*0336*/ 	.short	(.L_876 - .L_875)


	//   ....[0]....
.L_875:
        /*0338*/ 	.word	0x00000070


	//   ....[1]....
        /*033c*/ 	.word	0x000001a0


	//   ....[2]....
        /*0340*/ 	.word	0x000001f0


	//   ....[3]....
        /*0344*/ 	.word	0x000003e0


	//   ....[4]....
        /*0348*/ 	.word	0x00000630


	//   ....[5]....
        /*034c*/ 	.word	0x00001630


	//   ....[6]....
        /*0350*/ 	.word	0x00002780


	//   ....[7]....
        /*0354*/ 	.word	0x000028f0


	//   ....[8]....
        /*0358*/ 	.word	0x00002920


	//   ....[9]....
        /*035c*/ 	.word	0x00003090


	//   ....[10]....
        /*0360*/ 	.word	0x00003140


	//   ....[11]....
        /*0364*/ 	.word	0x00003190


	//   ....[12]....
        /*0368*/ 	.word	0x00003430


	//   ....[13]....
        /*036c*/ 	.word	0x00003460


	//   ....[14]....
        /*0370*/ 	.word	0x000034b0


	//   ....[15]....
        /*0374*/ 	.word	0x000034c0


	//   ....[16]....
        /*0378*/ 	.word	0x000034d0


	//   ....[17]....
        /*037c*/ 	.word	0x000034e0


	//   ....[18]....
        /*0380*/ 	.word	0x000035b0


	//   ....[19]....
        /*0384*/ 	.word	0x000035c0


	//   ....[20]....
        /*0388*/ 	.word	0x000035f0


	//   ....[21]....
        /*038c*/ 	.word	0x00003600


	//   ....[22]....
        /*0390*/ 	.word	0x00003620


	//   ....[23]....
        /*0394*/ 	.word	0x000036f0


	//   ....[24]....
        /*0398*/ 	.word	0x00003730


	//   ....[25]....
        /*039c*/ 	.word	0x00003760


	//   ....[26]....
        /*03a0*/ 	.word	0x000037a0


	//   ....[27]....
        /*03a4*/ 	.word	0x000037b0


	//   ....[28]....
        /*03a8*/ 	.word	0x000037f0


	//   ....[29]....
        /*03ac*/ 	.word	0x00003840


	//   ....[30]....
        /*03b0*/ 	.word	0x00003880


	//   ....[31]....
        /*03b4*/ 	.word	0x000038c0


	//   ....[32]....
        /*03b8*/ 	.word	0x00003920


	//   ....[33]....
        /*03bc*/ 	.word	0x000039b0


	//   ....[34]....
        /*03c0*/ 	.word	0x000039d0


	//   ....[35]....
        /*03c4*/ 	.word	0x00003a90


	//   ....[36]....
        /*03c8*/ 	.word	0x00003ac0


	//   ....[37]....
        /*03cc*/ 	.word	0x00003ad0


	//   ....[38]....
        /*03d0*/ 	.word	0x00003c40


	//   ....[39]....
        /*03d4*/ 	.word	0x00003c60


	//   ....[40]....
        /*03d8*/ 	.word	0x00003d70


	//   ....[41]....
        /*03dc*/ 	.word	0x00003d90


	//   ....[42]....
        /*03e0*/ 	.word	0x00003da0


	//   ....[43]....
        /*03e4*/ 	.word	0x00003de0


	//   ....[44]....
        /*03e8*/ 	.word	0x00003df0


	//   ....[45]....
        /*03ec*/ 	.word	0x00003e10


	//   ....[46]....
        /*03f0*/ 	.word	0x00004010


	//   ....[47]....
        /*03f4*/ 	.word	0x00004050


	//   ....[48]....
        /*03f8*/ 	.word	0x00004090


	//   ....[49]....
        /*03fc*/ 	.word	0x00004110


	//   ....[50]....
        /*0400*/ 	.word	0x00004150


	//   ....[51]....
        /*0404*/ 	.word	0x00004170


	//   ....[52]....
        /*0408*/ 	.word	0x000041d0


	//   ....[53]....
        /*040c*/ 	.word	0x000041f0


	//   ....[54]....
        /*0410*/ 	.word	0x000069f0


	//   ....[55]....
        /*0414*/ 	.word	0x00006a10


	//   ....[56]....
        /*0418*/ 	.word	0x00006a20


	//   ....[57]....
        /*041c*/ 	.word	0x00006a30


	//   ....[58]....
        /*0420*/ 	.word	0x00006a40


	//   ....[59]....
        /*0424*/ 	.word	0x00006a50


	//   ....[60]....
        /*0428*/ 	.word	0x00006a60


	//   ....[61]....
        /*042c*/ 	.word	0x00006a70


	//   ....[62]....
        /*0430*/ 	.word	0x00006a80


	//   ....[63]....
        /*0434*/ 	.word	0x00006a90


	//   ....[64]....
        /*0438*/ 	.word	0x00006b50


	//   ....[65]....
        /*043c*/ 	.word	0x00006c10


	//   ....[66]....
        /*0440*/ 	.word	0x00006c50


	//   ....[67]....
        /*0444*/ 	.word	0x00006c90


	//   ....[68]....
        /*0448*/ 	.word	0x00006cd0


	//   ....[69]....
        /*044c*/ 	.word	0x00006d10


	//   ....[70]....
        /*0450*/ 	.word	0x00006d50


	//   ....[71]....
        /*0454*/ 	.word	0x00006d90


	//   ....[72]....
        /*0458*/ 	.word	0x00006dd0


	//   ....[73]....
        /*045c*/ 	.word	0x00006f50


	//   ....[74]....
        /*0460*/ 	.word	0x00007270


	//   ....[75]....
        /*0464*/ 	.word	0x000072d0


	//   ....[76]....
        /*0468*/ 	.word	0x00007670


	//   ....[77]....
        /*046c*/ 	.word	0x00007880


	//   ....[78]....
        /*0470*/ 	.word	0x000078a0


	//   ....[79]....
        /*0474*/ 	.word	0x000078b0


	//   ....[80]....
        /*0478*/ 	.word	0x000078f0


	//   ....[81]....
        /*047c*/ 	.word	0x00007920


	//   ....[82]....
        /*0480*/ 	.word	0x00007b20


	//   ....[83]....
        /*0484*/ 	.word	0x00007b40


	//   ....[84]....
        /*0488*/ 	.word	0x00007ce0


	//   ....[85]....
        /*048c*/ 	.word	0x00007d20


	//   ....[86]....
        /*0490*/ 	.word	0x00008230


	//   ....[87]....
        /*0494*/ 	.word	0x00008240


	//   ....[88]....
        /*0498*/ 	.word	0x00008250


	//   ....[89]....
        /*049c*/ 	.word	0x00008260


	//   ....[90]....
        /*04a0*/ 	.word	0x00008270


	//   ....[91]....
        /*04a4*/ 	.word	0x00008280


	//   ....[92]....
        /*04a8*/ 	.word	0x000082a0


	//   ....[93]....
        /*04ac*/ 	.word	0x000082f0


	//   ....[94]....
        /*04b0*/ 	.word	0x00008560


	//   ....[95]....
        /*04b4*/ 	.word	0x00008570


	//   ....[96]....
        /*04b8*/ 	.word	0x00008580


	//   ....[97]....
        /*04bc*/ 	.word	0x00008590


	//   ....[98]....
        /*04c0*/ 	.word	0x000085a0


	//   ....[99]....
        /*04c4*/ 	.word	0x000085b0


	//   ....[100]....
        /*04c8*/ 	.word	0x000085c0


	//   ....[101]....
        /*04cc*/ 	.word	0x00008600


	//   ....[102]....
        /*04d0*/ 	.word	0x0000c0a0


	//   ....[103]....
        /*04d4*/ 	.word	0x0000ce50


	//   ....[104]....
        /*04d8*/ 	.word	0x0000d180


	//   ....[105]....
        /*04dc*/ 	.word	0x0000d580


	//   ....[106]....
        /*04e0*/ 	.word	0x0000d830


	//   ....[107]....
        /*04e4*/ 	.word	0x0000dae0


	//   ....[108]....
        /*04e8*/ 	.word	0x0000dd50


	//   ....[109]....
        /*04ec*/ 	.word	0x00010490


	//   ....[110]....
        /*04f0*/ 	.word	0x00010680


	//   ....[111]....
        /*04f4*/ 	.word	0x000106f0


	//   ....[112]....
        /*04f8*/ 	.word	0x00010760


	//----- nvinfo : EIATTR_REG_RECONFIG
	.align		4
.L_876:
        /*04fc*/ 	.byte	0x01, 0x54
	.zero		2


	//----- nvinfo : EIATTR_SYSCALL_OFFSETS
	.align		4
        /*0500*/ 	.byte	0x04, 0x46
        /*0502*/ 	.short	(.L_878 - .L_877)


	//   ....[0]....
.L_877:
        /*0504*/ 	.word	0x00001290


	//   ....[1]....
        /*0508*/ 	.word	0x00001380


	//   ....[2]....
        /*050c*/ 	.word	0x000014e0


	//   ....[3]....
        /*0510*/ 	.word	0x000015d0


	//----- nvinfo : EIATTR_MBARRIER_INSTR_OFFSETS
	.align		4
.L_878:
        /*0514*/ 	.byte	0x04, 0x39
        /*0516*/ 	.short	(.L_880 - .L_879)


	//   ....[0]....
.L_879:
        /*0518*/ 	.word	0x00000290
        /*051c*/ 	.word	0x000000ff
        /*0520*/ 	.word	0x00026800
        /*0524*/ 	.short	0x0100
        /*0526*/ 	.byte	0x06
	.zero		1


	//   ....[1]....
        /*0528*/ 	.word	0x00000390
        /*052c*/ 	.word	0x000000ff
        /*0530*/ 	.word	0x00026810
        /*0534*/ 	.short	0x0100
        /*0536*/ 	.byte	0x08
	.zero		1


	//   ....[2]....
        /*0538*/ 	.word	0x000003a0
        /*053c*/ 	.word	0x000000ff
        /*0540*/ 	.word	0x00026820
        /*0544*/ 	.short	0x0100
        /*0546*/ 	.byte	0x08
	.zero		1


	//   ....[3]....
        /*0548*/ 	.word	0x000003b0
        /*054c*/ 	.word	0x000000ff
        /*0550*/ 	.word	0x00026818
        /*0554*/ 	.short	0x0100
        /*0556*/ 	.byte	0x08
	.zero		1


	//   ....[4]....
        /*0558*/ 	.word	0x000003c0
        /*055c*/ 	.word	0x000000ff
        /*0560*/ 	.word	0x00026828
        /*0564*/ 	.short	0x0100
        /*0566*/ 	.byte	0x08
	.zero		1


	//   ....[5]....
        /*0568*/ 	.word	0x000004f0
        /*056c*/ 	.word	0x000000ff
        /*0570*/ 	.word	0x00026830
        /*0574*/ 	.short	0x0100
        /*0576*/ 	.byte	0x08
	.zero		1


	//   ....[6]....
        /*0578*/ 	.word	0x00000500
        /*057c*/ 	.word	0x000000ff
        /*0580*/ 	.word	0x00026840
        /*0584*/ 	.short	0x0100
        /*0586*/ 	.byte	0x08
	.zero		1


	//   ....[7]....
        /*0588*/ 	.word	0x00000510
        /*058c*/ 	.word	0x000000ff
        /*0590*/ 	.word	0x00026838
        /*0594*/ 	.short	0x0100
        /*0596*/ 	.byte	0x08
	.zero		1


	//   ....[8]....
        /*0598*/ 	.word	0x00000520
        /*059c*/ 	.word	0x000000ff
        /*05a0*/ 	.word	0x00026848
        /*05a4*/ 	.short	0x0100
        /*05a6*/ 	.byte	0x08
	.zero		1


	//   ....[9]....
        /*05a8*/ 	.word	0x00001660
        /*05ac*/ 	.word	0x00000010
        /*05b0*/ 	.word	0x00026800
        /*05b4*/ 	.short	0x010a
        /*05b6*/ 	.byte	0x3f
	.zero		1


	//   ....[10]....
        /*05b8*/ 	.word	0x00001680
        /*05bc*/ 	.word	0x00000010
        /*05c0*/ 	.word	0x00026800
        /*05c4*/ 	.short	0x010a
        /*05c6*/ 	.byte	0x3f
	.zero		1


	//   ....[11]....
        /*05c8*/ 	.word	0x00001f70
        /*05cc*/ 	.word	0x00000008
        /*05d0*/ 	.word	0x00026810
        /*05d4*/ 	.short	0x010a
        /*05d6*/ 	.byte	0x3f
	.zero		1


	//   ....[12]....
        /*05d8*/ 	.word	0x00001fe0
        /*05dc*/ 	.word	0x00000008
        /*05e0*/ 	.word	0x00026810
        /*05e4*/ 	.short	0x010a
        /*05e6*/ 	.byte	0x3f
	.zero		1


	//   ....[13]....
        /*05e8*/ 	.word	0x00002390
        /*05ec*/ 	.word	0x00000008
        /*05f0*/ 	.word	0x00026830
        /*05f4*/ 	.short	0x010a
        /*05f6*/ 	.byte	0x3f
	.zero		1


	//   ....[14]....
        /*05f8*/ 	.word	0x00002410
        /*05fc*/ 	.word	0x00000008
        /*0600*/ 	.word	0x00026830
        /*0604*/ 	.short	0x010a
        /*0606*/ 	.byte	0x3f
	.zero		1


	//   ....[15]....
        /*0608*/ 	.word	0x00005950
        /*060c*/ 	.word	0x00000009
        /*0610*/ 	.word	0x00000000
        /*0614*/ 	.short	0x0101
        /*0616*/ 	.byte	0x3f
	.zero		1


	//   ....[16]....
        /*0618*/ 	.word	0x00005ce0
        /*061c*/ 	.word	0x00000008
        /*0620*/ 	.word	0x00000000
        /*0624*/ 	.short	0x0101
        /*0626*/ 	.byte	0x3f
	.zero		1


	//   ....[17]....
        /*0628*/ 	.word	0x00006400
        /*062c*/ 	.word	0x00000005
        /*0630*/ 	.word	0x00026810
        /*0634*/ 	.short	0x010a
        /*0636*/ 	.byte	0x3f
	.zero		1


	//   ....[18]....
        /*0638*/ 	.word	0x00006480
        /*063c*/ 	.word	0x00000005
        /*0640*/ 	.word	0x00026810
        /*0644*/ 	.short	0x010a
        /*0646*/ 	.byte	0x3f
	.zero		1


	//   ....[19]....
        /*0648*/ 	.word	0x00006800
        /*064c*/ 	.word	0x00000005
        /*0650*/ 	.word	0x00026830
        /*0654*/ 	.short	0x010a
        /*0656*/ 	.byte	0x3f
	.zero		1


	//   ....[20]....
        /*0658*/ 	.word	0x00006890
        /*065c*/ 	.word	0x00000005
        /*0660*/ 	.word	0x00026830
        /*0664*/ 	.short	0x010a
        /*0666*/ 	.byte	0x3f
	.zero		1


	//   ....[21]....
        /*0668*/ 	.word	0x00009ab0
        /*066c*/ 	.word	0x00000006
        /*0670*/ 	.word	0x00000000
        /*0674*/ 	.short	0x0101
        /*0676*/ 	.byte	0x3f
	.zero		1


	//   ....[22]....
        /*0678*/ 	.word	0x00009e60
        /*067c*/ 	.word	0x00000005
        /*0680*/ 	.word	0x00000000
        /*0684*/ 	.short	0x0101
        /*0686*/ 	.byte	0x3f
	.zero		1


	//   ....[23]....
        /*0688*/ 	.word	0x0000eaf0
        /*068c*/ 	.word	0x0000000f
        /*0690*/ 	.word	0x00026820
        /*0694*/ 	.short	0x010a
        /*0696*/ 	.byte	0x3f
	.zero		1


	//   ....[24]....
        /*0698*/ 	.word	0x0000f090
        /*069c*/ 	.word	0x0000000f
        /*06a0*/ 	.word	0x00026840
        /*06a4*/ 	.short	0x010a
        /*06a6*/ 	.byte	0x3f
	.zero		1


	//   ....[25]....
        /*06a8*/ 	.word	0x0000f2f0
        /*06ac*/ 	.word	0x0000000f
        /*06b0*/ 	.word	0x00026828
        /*06b4*/ 	.short	0x010a
        /*06b6*/ 	.byte	0x3f
	.zero		1


	//   ....[26]....
        /*06b8*/ 	.word	0x0000f550
        /*06bc*/ 	.word	0x0000000f
        /*06c0*/ 	.word	0x00026848
        /*06c4*/ 	.short	0x010a
        /*06c6*/ 	.byte	0x3f
	.zero		1


	//   ....[27]....
        /*06c8*/ 	.word	0x0000f750
        /*06cc*/ 	.word	0x0000000f
        /*06d0*/ 	.word	0x00026820
        /*06d4*/ 	.short	0x010a
        /*06d6*/ 	.byte	0x3f
	.zero		1


	//   ....[28]....
        /*06d8*/ 	.word	0x0000fa10
        /*06dc*/ 	.word	0x0000000f
        /*06e0*/ 	.word	0x00026840
        /*06e4*/ 	.short	0x010a
        /*06e6*/ 	.byte	0x3f
	.zero		1


	//   ....[29]....
        /*06e8*/ 	.word	0x0000fc40
        /*06ec*/ 	.word	0x0000000f
        /*06f0*/ 	.word	0x00026828
        /*06f4*/ 	.short	0x010a
        /*06f6*/ 	.byte	0x3f
	.zero		1


	//   ....[30]....
        /*06f8*/ 	.word	0x0000ff10
        /*06fc*/ 	.word	0x00000003
        /*0700*/ 	.word	0x00026840
        /*0704*/ 	.short	0x010a
        /*0706*/ 	.byte	0x3f
	.zero		1


	//   ....[31]....
        /*0708*/ 	.word	0x00010310
        /*070c*/ 	.word	0x00000007
        /*0710*/ 	.word	0x00000000
        /*0714*/ 	.short	0x010a
        /*0716*/ 	.byte	0x3f
	.zero		1


	//   ....[32]....
        /*0718*/ 	.word	0x00010360
        /*071c*/ 	.word	0x00000003
        /*0720*/ 	.word	0x00000000
        /*0724*/ 	.short	0x010a
        /*0726*/ 	.byte	0x3f
	.zero		1


	//   ....[33]....
        /*0728*/ 	.word	0x000103c0
        /*072c*/ 	.word	0x00000005
        /*0730*/ 	.word	0x00000000
        /*0734*/ 	.short	0x010a
        /*0736*/ 	.byte	0x3f
	.zero		1


	//   ....[34]....
        /*0738*/ 	.word	0x000103f0
        /*073c*/ 	.word	0x00000003
        /*0740*/ 	.word	0x00000000
        /*0744*/ 	.short	0x010a
        /*0746*/ 	.byte	0x3f
	.zero		1


	//   ....[35]....
        /*0748*/ 	.word	0x000104c0
        /*074c*/ 	.word	0x00000010
        /*0750*/ 	.word	0x00026800
        /*0754*/ 	.short	0x010a
        /*0756*/ 	.byte	0x3f
	.zero		1


	//   ....[36]....
        /*0758*/ 	.word	0x00010510
        /*075c*/ 	.word	0x00000008
        /*0760*/ 	.word	0x00026810
        /*0764*/ 	.short	0x010a
        /*0766*/ 	.byte	0x3f
	.zero		1


	//   ....[37]....
        /*0768*/ 	.word	0x00010560
        /*076c*/ 	.word	0x00000008
        /*0770*/ 	.word	0x00026830
        /*0774*/ 	.short	0x010a
        /*0776*/ 	.byte	0x3f
	.zero		1


	//   ....[38]....
        /*0778*/ 	.word	0x000105b0
        /*077c*/ 	.word	0x00000005
        /*0780*/ 	.word	0x00026810
        /*0784*/ 	.short	0x010a
        /*0786*/ 	.byte	0x3f
	.zero		1


	//   ....[39]....
        /*0788*/ 	.word	0x00010600
        /*078c*/ 	.word	0x00000005
        /*0790*/ 	.word	0x00026830
        /*0794*/ 	.short	0x010a
        /*0796*/ 	.byte	0x3f
	.zero		1


	//   ....[40]....
        /*0798*/ 	.word	0x000107a0
        /*079c*/ 	.word	0x0000000f
        /*07a0*/ 	.word	0x00026820
        /*07a4*/ 	.short	0x010a
        /*07a6*/ 	.byte	0x3f
	.zero		1


	//   ....[41]....
        /*07a8*/ 	.word	0x000107f0
        /*07ac*/ 	.word	0x0000000f
        /*07b0*/ 	.word	0x00026840
        /*07b4*/ 	.short	0x010a
        /*07b6*/ 	.byte	0x3f
	.zero		1


	//   ....[42]....
        /*07b8*/ 	.word	0x00010840
        /*07bc*/ 	.word	0x0000000f
        /*07c0*/ 	.word	0x00026828
        /*07c4*/ 	.short	0x010a
        /*07c6*/ 	.byte	0x3f
	.zero		1


	//   ....[43]....
        /*07c8*/ 	.word	0x00010890
        /*07cc*/ 	.word	0x0000000f
        /*07d0*/ 	.word	0x00026848
        /*07d4*/ 	.short	0x010a
        /*07d6*/ 	.byte	0x3f
	.zero		1


	//   ....[44]....
        /*07d8*/ 	.word	0x000108f0
        /*07dc*/ 	.word	0x0000000f
        /*07e0*/ 	.word	0x00026820
        /*07e4*/ 	.short	0x010a
        /*07e6*/ 	.byte	0x3f
	.zero		1


	//   ....[45]....
        /*07e8*/ 	.word	0x00010940
        /*07ec*/ 	.word	0x0000000f
        /*07f0*/ 	.word	0x00026840
        /*07f4*/ 	.short	0x010a
        /*07f6*/ 	.byte	0x3f
	.zero		1


	//   ....[46]....
        /*07f8*/ 	.word	0x00010990
        /*07fc*/ 	.word	0x0000000f
        /*0800*/ 	.word	0x00026828
        /*0804*/ 	.short	0x010a
        /*0806*/ 	.byte	0x3f
	.zero		1


	//   ....[47]....
        /*0808*/ 	.word	0x000109e0
        /*080c*/ 	.word	0x00000003
        /*0810*/ 	.word	0x00026840
        /*0814*/ 	.short	0x010a
        /*0816*/ 	.byte	0x3f
	.zero		1


	//   ....[48]....
        /*0818*/ 	.word	0x00010ab0
        /*081c*/ 	.word	0x00000007
        /*0820*/ 	.word	0x00000000
        /*0824*/ 	.short	0x010a
        /*0826*/ 	.byte	0x3f
	.zero		1


	//   ....[49]....
        /*0828*/ 	.word	0x00010b00
        /*082c*/ 	.word	0x00000003
        /*0830*/ 	.word	0x00000000
        /*0834*/ 	.short	0x010a
        /*0836*/ 	.byte	0x3f
	.zero		1


	//   ....[50]....
        /*0838*/ 	.word	0x00010b50
        /*083c*/ 	.word	0x00000005
        /*0840*/ 	.word	0x00000000
        /*0844*/ 	.short	0x010a
        /*0846*/ 	.byte	0x3f
	.zero		1


	//----- nvinfo : EIATTR_NUM_MBARRIERS
	.align		4
.L_880:
        /*0848*/ 	.byte	0x03, 0x38
        /*084a*/ 	.short	0x0009


	//----- nvinfo : EIATTR_EXIT_INSTR_OFFSETS
	.align		4
        /*084c*/ 	.byte	0x04, 0x1c
        /*084e*/ 	.short	(.L_882 - .L_881)


	//   ....[0]....
.L_881:
        /*0850*/ 	.word	0x00010440


	//----- nvinfo : EIATTR_MAX_THREADS
	.align		4
.L_882:
        /*0854*/ 	.byte	0x04, 0x05
        /*0856*/ 	.short	(.L_884 - .L_883)
.L_883:
        /*0858*/ 	.word	0x00000180
        /*085c*/ 	.word	0x00000001
        /*0860*/ 	.word	0x00000001


	//----- nvinfo : EIATTR_CRS_STACK_SIZE
	.align		4
.L_884:
        /*0864*/ 	.byte	0x04, 0x1e
        /*0866*/ 	.short	(.L_886 - .L_885)
.L_885:
        /*0868*/ 	.word	0x00000000


	//----- nvinfo : EIATTR_CBANK_PARAM_SIZE
	.align		4
.L_886:
        /*086c*/ 	.byte	0x03, 0x19
        /*086e*/ 	.short	0x06f0


	//----- nvinfo : EIATTR_PARAM_CBANK
	.align		4
        /*0870*/ 	.byte	0x04, 0x0a
        /*0872*/ 	.short	(.L_888 - .L_887)
	.align		4
.L_887:
        /*0874*/ 	.word	index@(.nv.constant0._ZN7cutlass13device_kernelIN5flash11enable_sm90INS1_16FlashAttnBwdSm90INS1_25CollectiveMainloopBwdSm90ILi2ELi2ELi2EN4cute5tupleIJNS5_1CILi1EEES8_S8_EEENS6_IJNS7_ILi96EEENS7_ILi128EEENS7_ILi64EEEEEENS_6half_tEfNS_4arch4Sm90ELb1ELb0ELb1ELb1ELb1ELb1ELb0ELb1ELi2ELi1ELi2ELi2ELb0EEENS1_21CollectiveEpilogueBwdISD_SE_SG_Li256ELb1ELb0ELi1EEENS1_25SingleTileBwdLPTSchedulerILb1ELi128ELb1EEEEEEEEEvNT_6ParamsE)
        /*0878*/ 	.short	0x0210
        /*087a*/ 	.short	0x06f0


	//----- nvinfo : EIATTR_SW_WAR
	.align		4
.L_888:
        /*087c*/ 	.byte	0x04, 0x36
        /*087e*/ 	.short	(.L_890 - .L_889)
.L_889:
        /*0880*/ 	.word	0x00000008
.L_890:


//--------------------- .nv.info._ZN7cutlass13device_kernelIN5flash11enable_sm90INS1_16FlashAttnBwdSm90INS1_25CollectiveMainloopBwdSm90ILi2ELi2ELi2EN4cute5tupleIJNS5_1CILi1EEES8_S8_EEENS6_IJNS7_ILi96EEENS7_ILi128EEENS7_ILi64EEEEEENS_6half_tEfNS_4arch4Sm90ELb1ELb0ELb1ELb1ELb0ELb1ELb0ELb1ELi2ELi1ELi2ELi2ELb0EEENS1_24CollectiveEpilogueBwdGQAISD_fSG_Li256ELb1ELb0EEENS1_25SingleTileBwdLPTSchedulerILb1ELi128ELb0EEEEEEEEEvNT_6ParamsE --------------------------
	.section	.nv.info._ZN7cutlass13device_kernelIN5flash11enable_sm90INS1_16FlashAttnBwdSm90INS1_25CollectiveMainloopBwdSm90ILi2ELi2ELi2EN4cute5tupleIJNS5_1CILi1EEES8_S8_EEENS6_IJNS7_ILi96EEENS7_ILi128EEENS7_ILi64EEEEEENS_6half_tEfNS_4arch4Sm90ELb1ELb0ELb1ELb1ELb0ELb1ELb0ELb1ELi2ELi1ELi2ELi2ELb0EEENS1_24CollectiveEpilogueBwdGQAISD_fSG_Li256ELb1ELb0EEENS1_25SingleTileBwdLPTSchedulerILb1ELi128ELb0EEEEEEEEEvNT_6ParamsE,"",@"SHT_CUDA_INFO"
	.sectionflags	@""
	.align	4


	//----- nvinfo : EIATTR_CUDA_API_VERSION
	.align		4
        /*0000*/ 	.byte	0x04, 0x37
        /*0002*/ 	.short	(.L_892 - .L_891)
.L_891:
        /*0004*/ 	.word	0x00000082


	//----- nvinfo : EIATTR_KPARAM_INFO
	.align		4
.L_892:
        /*0008*/ 	.byte	0x04, 0x17
        /*000a*/ 	.short	(.L_894 - .L_893)
.L_893:
        /*000c*/ 	.word	0x00000000
        /*0010*/ 	.short	0x0000
        /*0012*/ 	.short	0x0070
        /*0014*/ 	.byte	0x00, 0xf0, 0x01, 0x1c


	//----- nvinfo : EIATTR_SPARSE_MMA_MASK
	.align		4
.L_894:
        /*0018*/ 	.byte	0x03, 0x50
        /*001a*/ 	.short	0x0000


	//----- nvinfo : EIATTR_MAXREG_COUNT
	.align		4
        /*001c*/ 	.byte	0x03, 0x1b
        /*001e*/ 	.short	0x00a8


	//----- nvinfo : EIATTR_NUM_BARRIERS
	.align		4
        /*0020*/ 	.byte	0x02, 0x4c
        /*0022*/ 	.byte	0x10
	.zero		1


	//----- nvinfo : EIATTR_EXTERNS
	.align		4
        /*0024*/ 	.byte	0x04, 0x0f
        /*0026*/ 	.short	(.L_896 - .L_895)


	//   ....[0]....
	.align		4
.L_895:
        /*0028*/ 	.word	index@(__assertfail)


	//----- nvinfo : EIATTR_ANNOTATIONS
	.align		4
.L_896:
        /*002c*/ 	.byte	0x04, 0x55
        /*002e*/ 	.short	(.L_898 - .L_897)


	//   ....[0]....
.L_897:
        /* <DEDUP_REMOVED lines=35> */


	//----- nvinfo : EIATTR_MERCURY_ISA_VERSION
	.align		4
.L_898:
        /*0248*/ 	.byte	0x03, 0x5f
        /*024a*/ 	.short	0x0101


	//----- nvinfo : EIATTR_INT_WARP_WIDE_INSTR_OFFSETS
	.align		4
        /*024c*/ 	.byte	0x04, 0x31
        /*024e*/ 	.short	(.L_900 - .L_899)


	//   ....[0]....
.L_899:
        /*0250*/ 	.word	0x00000180


	//   ....[1]....
        /*0254*/ 	.word	0x00000240


	//----- nvinfo : EIATTR_COOP_GROUP_MASK_REGIDS
	.align		4
.L_900:
        /*0258*/ 	.byte	0x04, 0x29
        /*025a*/ 	.short	(.L_902 - .L_901)


	//   ....[0]....
.L_901:
        /*025c*/ 	.word	0xffffffff


	//   ....[1]....
        /*0260*/ 	.word	0xffffffff


	//   ....[2]....
        /*0264*/ 	.word	0xffffffff


	//   ....[3]....
        /*0268*/ 	.word	0xffffffff


	//   ....[4]....
        /*026c*/ 	.word	0xffffffff


	//   ....[5]....
        /*0270*/ 	.word	0xffffffff


	//   ....[6]....
        /*0274*/ 	.word	0xffffffff


	//   ....[7]....
        /*0278*/ 	.word	0xffffffff


	//   ....[8]....
        /*027c*/ 	.word	0xffffffff


	//   ....[9]....
        /*0280*/ 	.word	0xffffffff


	//   ....[10]....
        /*0284*/ 	.word	0xffffffff


	//   ....[11]....
        /*0288*/ 	.word	0xffffffff


	//   ....[12]....
        /*028c*/ 	.word	0xffffffff


	//   ....[13]....
        /*0290*/ 	.word	0xffffffff


	//   ....[14]....
        /*0294*/ 	.word	0xffffffff


	//   ....[15]....
        /*0298*/ 	.word	0xffffffff


	//   ....[16]....
        /*029c*/ 	.word	0xffffffff


	//   ....[17]....
        /*02a0*/ 	.word	0xffffffff


	//   ....[18]....
        /*02a4*/ 	.word	0xffffffff


	//   ....[19]....
        /*02a8*/ 	.word	0xffffffff


	//   ....[20]....
        /*02ac*/ 	.word	0xffffffff


	//   ....[21]....
        /*02b0*/ 	.word	0xffffffff


	//   ....[22]....
        /*02b4*/ 	.word	0xffffffff


	//   ....[23]....
        /*02b8*/ 	.word	0xffffffff


	//   ....[24]....
        /*02bc*/ 	.word	0xffffffff


	//   ....[25]....
        /*02c0*/ 	.word	0xffffffff


	//   ....[26]....
        /*02c4*/ 	.word	0xffffffff


	//   ....[27]....
        /*02c8*/ 	.word	0xffffffff


	//   ....[28]....
        /*02cc*/ 	.word	0xffffffff


	//   ....[29]....
        /*02d0*/ 	.word	0xffffffff


	//   ....[30]....
        /*02d4*/ 	.word	0xffffffff


	//   ....[31]....
        /*02d8*/ 	.word	0xffffffff


	//   ....[32]....
        /*02dc*/ 	.word	0xffffffff


	//   ....[33]....
        /*02e0*/ 	.word	0xffffffff


	//   ....[34]....
        /*02e4*/ 	.word	0xffffffff


	//   ....[35]....
        /*02e8*/ 	.word	0xffffffff


	//   ....[36]....
        /*02ec*/ 	.word	0xffffffff


	//   ....[37]....
        /*02f0*/ 	.word	0xffffffff


	//   ....[38]....
        /*02f4*/ 	.word	0xffffffff


	//   ....[39]....
        /*02f8*/ 	.word	0xffffffff


	//   ....[40]....
        /*02fc*/ 	.word	0xffffffff


	//   ....[41]....
        /*0300*/ 	.word	0xffffffff


	//   ....[42]....
        /*0304*/ 	.word	0xffffffff


	//   ....[43]....
        /*0308*/ 	.word	0xffffffff


	//   ....[44]....
        /*030c*/ 	.word	0xffffffff


	//   ....[45]....
        /*0310*/ 	.word	0xffffffff


	//   ....[46]....
        /*0314*/ 	.word	0xffffffff


	//   ....[47]....
        /*0318*/ 	.word	0xffffffff


	//   ....[48]....
        /*031c*/ 	.word	0xffffffff


	//   ....[49]....
        /*0320*/ 	.word	0xffffffff


	//   ....[50]....
        /*0324*/ 	.word	0xffffffff


	//   ....[51]....
        /*0328*/ 	.word	0xffffffff


	//   ....[52]....
        /*032c*/ 	.word	0xffffffff


	//   ....[53]....
        /*0330*/ 	.word	0xffffffff


	//   ....[54]....
        /*0334*/ 	.word	0xffffffff


	//   ....[55]....
        /*0338*/ 	.word	0xffffffff


	//   ....[56]....
        /*033c*/ 	.word	0xffffffff


	//   ....[57]....
        /*0340*/ 	.word	0xffffffff


	//   ....[58]....
        /*0344*/ 	.word	0xffffffff


	//   ....[59]....
        /*0348*/ 	.word	0xffffffff


	//   ....[60]....
        /*034c*/ 	.word	0xffffffff


	//   ....[61]....
        /*0350*/ 	.word	0xffffffff


	//   ....[62]....
        /*0354*/ 	.word	0xffffffff


	//   ....[63]....
        /*0358*/ 	.word	0xffffffff


	//   ....[64]....
        /*035c*/ 	.word	0xffffffff


	//   ....[65]....
        /*0360*/ 	.word	0xffffffff


	//   ....[66]....
        /*0364*/ 	.word	0xffffffff


	//   ....[67]....
        /*0368*/ 	.word	0xffffffff


	//   ....[68]....
        /*036c*/ 	.word	0xffffffff


	//   ....[69]....
        /*0370*/ 	.word	0xffffffff


	//   ....[70]....
        /*0374*/ 	.word	0xffffffff


	//   ....[71]....
        /*0378*/ 	.word	0xffffffff


	//   ....[72]....
        /*037c*/ 	.word	0xffffffff


	//   ....[73]....
        /*0380*/ 	.word	0xffffffff


	//   ....[74]....
        /*0384*/ 	.word	0xffffffff


	//   ....[75]....
        /*0388*/ 	.word	0xffffffff


	//   ....[76]....
        /*038c*/ 	.word	0xffffffff


	//   ....[77]....
        /*0390*/ 	.word	0xffffffff


	//   ....[78]....
        /*0394*/ 	.word	0xffffffff


	//   ....[79]....
        /*0398*/ 	.word	0xffffffff


	//   ....[80]....
        /*039c*/ 	.word	0xffffffff


	//   ....[81]....
        /*03a0*/ 	.word	0xffffffff


	//   ....[82]....
        /*03a4*/ 	.word	0xffffffff


	//   ....[83]....
        /*03a8*/ 	.word	0xffffffff


	//   ....[84]....
        /*03ac*/ 	.word	0xffffffff


	//   ....[85]....
        /*03b0*/ 	.word	0xffffffff


	//   ....[86]....
        /*03b4*/ 	.word	0xffffffff


	//   ....[87]....
        /*03b8*/ 	.word	0xffffffff


	//   ....[88]....
        /*03bc*/ 	.word	0xffffffff


	//   ....[89]....
        /*03c0*/ 	.word	0xffffffff


	//   ....[90]....
        /*03c4*/ 	.word	0xffffffff


	//   ....[91]....
        /*03c8*/ 	.word	0xffffffff


	//   ....[92]....
        /*03cc*/ 	.word	0xffffffff


	//   ....[93]....
        /*03d0*/ 	.word	0xffffffff


	//   ....[94]....
        /*03d4*/ 	.word	0xffffffff


	//   ....[95]....
        /*03d8*/ 	.word	0xffffffff


	//   ....[96]....
        /*03dc*/ 	.word	0xffffffff


	//   ....[97]....
        /*03e0*/ 	.word	0xffffffff


	//   ....[98]....
        /*03e4*/ 	.word	0xffffffff


	//   ....[99]....
        /*03e8*/ 	.word	0xffffffff


	//   ....[100]....
        /*03ec*/ 	.word	0xffffffff


	//   ....[101]....
        /*03f0*/ 	.word	0xffffffff


	//   ....[102]....
        /*03f4*/ 	.word	0xffffffff


	//   ....[103]....
        /*03f8*/ 	.word	0x0500000f


	//----- nvinfo : EIATTR_COOP_GROUP_INSTR_OFFSETS
	.align		4
.L_902:
        /*03fc*/ 	.byte	0x04, 0x28
        /*03fe*/ 	.short	(.L_904 - .L_903)


	//   ....[0]....
.L_903:
        /*0400*/ 	.word	0x00000060


	//   ....[1]....
        /*0404*/ 	.word	0x00000190


	//   ....[2]....
        /*0408*/ 	.word	0x00000220


	//   ....[3]....
        /*040c*/ 	.word	0x000003a0


	//   ....[4]....
        /*0410*/ 	.word	0x00000620


	//   ....[5]....
        /*0414*/ 	.word	0x00001520


	//   ....[6]....
        /*0418*/ 	.word	0x000025e0


	//   ....[7]....
        /*041c*/ 	.word	0x00002b00


	//   ....[8]....
        /*0420*/ 	.word	0x00002b50


	//   ....[9]....
        /*0424*/ 	.word	0x00003320


	//   ....[10]....
        /*0428*/ 	.word	0x00003360


	//   ....[11]....
        /*042c*/ 	.word	0x000033a0


	//   ....[12]....
        /*0430*/ 	.word	0x000033d0


	//   ....[13]....
        /*0434*/ 	.word	0x00003470


	//   ....[14]....
        /*0438*/ 	.word	0x000034d0


	//   ....[15]....
        /*043c*/ 	.word	0x00003510


	//   ....[16]....
        /*0440*/ 	.word	0x00003560


	//   ....[17]....
        /*0444*/ 	.word	0x00003670


	//   ....[18]....
        /*0448*/ 	.word	0x00003710


	//   ....[19]....
        /*044c*/ 	.word	0x00003720


	//   ....[20]....
        /*0450*/ 	.word	0x00003740


	//   ....[21]....
        /*0454*/ 	.word	0x00003750


	//   ....[22]....
        /*0458*/ 	.word	0x00003790


	//   ....[23]....
        /*045c*/ 	.word	0x000037d0


	//   ....[24]....
        /*0460*/ 	.word	0x00003810


	//   ....[25]....
        /*0464*/ 	.word	0x00003840


	//   ....[26]....
        /*0468*/ 	.word	0x00003880


	//   ....[27]....
        /*046c*/ 	.word	0x00003890


	//   ....[28]....
        /*0470*/ 	.word	0x000038b0


	//   ....[29]....
        /*0474*/ 	.word	0x000038f0


	//   ....[30]....
        /*0478*/ 	.word	0x00003930


	//   ....[31]....
        /*047c*/ 	.word	0x00003970


	//   ....[32]....
        /*0480*/ 	.word	0x000039b0


	//   ....[33]....
        /*0484*/ 	.word	0x00003ad0


	//   ....[34]....
        /*0488*/ 	.word	0x00003b10


	//   ....[35]....
        /*048c*/ 	.word	0x00003b90


	//   ....[36]....
        /*0490*/ 	.word	0x00003c70


	//   ....[37]....
        /*0494*/ 	.word	0x00003ca0


	//   ....[38]....
        /*0498*/ 	.word	0x00003d80


	//   ....[39]....
        /*049c*/ 	.word	0x00003db0


	//   ....[40]....
        /*04a0*/ 	.word	0x00003f60


	//   ....[41]....
        /*04a4*/ 	.word	0x00003f70


	//   ....[42]....
        /*04a8*/ 	.word	0x00003f90


	//   ....[43]....
        /*04ac*/ 	.word	0x00003fa0


	//   ....[44]....
        /*04b0*/ 	.word	0x00003fc0


	//   ....[45]....
        /*04b4*/ 	.word	0x00003fe0


	//   ....[46]....
        /*04b8*/ 	.word	0x000040d0


	//   ....[47]....
        /*04bc*/ 	.word	0x00004100


	//   ....[48]....
        /*04c0*/ 	.word	0x00004110


	//   ....[49]....
        /*04c4*/ 	.word	0x00004180


	//   ....[50]....
        /*04c8*/ 	.word	0x000041f0


	//   ....[51]....
        /*04cc*/ 	.word	0x00004220


	//   ....[52]....
        /*04d0*/ 	.word	0x00004260


	//   ....[53]....
        /*04d4*/ 	.word	0x000042a0


	//   ....[54]....
        /*04d8*/ 	.word	0x00006b20


	//   ....[55]....
        /*04dc*/ 	.word	0x00006b30


	//   ....[56]....
        /*04e0*/ 	.word	0x00006b40


	//   ....[57]....
        /*04e4*/ 	.word	0x00006b50


	//   ....[58]....
        /*04e8*/ 	.word	0x00006b60


	//   ....[59]....
        /*04ec*/ 	.word	0x00006b70


	//   ....[60]....
        /*04f0*/ 	.word	0x00006b80


	//   ....[61]....
        /*04f4*/ 	.word	0x00006b90


	//   ....[62]....
        /*04f8*/ 	.word	0x00006ba0


	//   ....[63]....
        /*04fc*/ 	.word	0x00006bb0


	//   ....[64]....
        /*0500*/ 	.word	0x00006bc0


	//   ....[65]....
        /*0504*/ 	.word	0x00006bd0


	//   ....[66]....
        /*0508*/ 	.word	0x00006ce0


	//   ....[67]....
        /*050c*/ 	.word	0x00006d30


	//   ....[68]....
        /*0510*/ 	.word	0x00006d70


	//   ....[69]....
        /*0514*/ 	.word	0x00006db0


	//   ....[70]....
        /*0518*/ 	.word	0x00006df0


	//   ....[71]....
        /*051c*/ 	.word	0x00006e30


	//   ....[72]....
        /*0520*/ 	.word	0x00006e70


	//   ....[73]....
        /*0524*/ 	.word	0x00007060


	//   ....[74]....
        /*0528*/ 	.word	0x000071f0


	//   ....[75]....
        /*052c*/ 	.word	0x00007590


	//   ....[76]....
        /*0530*/ 	.word	0x000076c0


	//   ....[77]....
        /*0534*/ 	.word	0x00007750


	//   ....[78]....
        /*0538*/ 	.word	0x00007990


	//   ....[79]....
        /*053c*/ 	.word	0x000079b0


	//   ....[80]....
        /*0540*/ 	.word	0x000079c0


	//   ....[81]....
        /*0544*/ 	.word	0x000079e0


	//   ....[82]....
        /*0548*/ 	.word	0x000079f0


	//   ....[83]....
        /*054c*/ 	.word	0x00007a10


	//   ....[84]....
        /*0550*/ 	.word	0x00007d80


	//   ....[85]....
        /*0554*/ 	.word	0x00007db0


	//   ....[86]....
        /*0558*/ 	.word	0x00008280


	//   ....[87]....
        /*055c*/ 	.word	0x000082a0


	//   ....[88]....
        /*0560*/ 	.word	0x000082d0


	//   ....[89]....
        /*0564*/ 	.word	0x000082e0


	//   ....[90]....
        /*0568*/ 	.word	0x00008440


	//   ....[91]....
        /*056c*/ 	.word	0x00008470


	//   ....[92]....
        /*0570*/ 	.word	0x000084d0


	//   ....[93]....
        /*0574*/ 	.word	0x000085a0


	//   ....[94]....
        /*0578*/ 	.word	0x000085e0


	//   ....[95]....
        /*057c*/ 	.word	0x00008610


	//   ....[96]....
        /*0580*/ 	.word	0x00008640


	//   ....[97]....
        /*0584*/ 	.word	0x00008650


	//   ....[98]....
        /*0588*/ 	.word	0x00008670


	//   ....[99]....
        /*058c*/ 	.word	0x000086a0


	//   ....[100]....
        /*0590*/ 	.word	0x000086b0


	//   ....[101]....
        /*0594*/ 	.word	0x000086d0


	//   ....[102]....
        /*0598*/ 	.word	0x0000aae0


	//   ....[103]....
        /*059c*/ 	.word	0x0000e4f0


	//----- nvinfo : EIATTR_REG_RECONFIG
	.align		4
.L_904:
        /*05a0*/ 	.byte	0x01, 0x54
	.zero		2


	//----- nvinfo : EIATTR_SYSCALL_OFFSETS
	.align		4
        /*05a4*/ 	.byte	0x04, 0x46
        /*05a6*/ 	.short	(.L_906 - .L_905)


	//   ....[0]....
.L_905:
        /*05a8*/ 	.word	0x00001180


	//   ....[1]....
        /*05ac*/ 	.word	0x00001270


	//   ....[2]....
        /*05b0*/ 	.word	0x000013d0


	//   ....[3]....
        /*05b4*/ 	.word	0x000014c0


	//----- nvinfo : EIATTR_MBARRIER_INSTR_OFFSETS
	.align		4
.L_906:
        /*05b8*/ 	.byte	0x04, 0x39
        /*05ba*/ 	.short	(.L_908 - .L_907)


	//   ....[0]....
.L_907:
        /*05bc*/ 	.word	0x00000260
        /*05c0*/ 	.word	0x000000ff
        /*05c4*/ 	.word	0x00026800
        /*05c8*/ 	.short	0x0100
        /*05ca*/ 	.byte	0x06
	.zero		1


	//   ....[1]....
        /*05cc*/ 	.word	0x00000350
        /*05d0*/ 	.word	0x000000ff
        /*05d4*/ 	.word	0x00026810
        /*05d8*/ 	.short	0x0100
        /*05da*/ 	.byte	0x08
	.zero		1


	//   ....[2]....
        /*05dc*/ 	.word	0x00000360
        /*05e0*/ 	.word	0x000000ff
        /*05e4*/ 	.word	0x00026820
        /*05e8*/ 	.short	0x0100
        /*05ea*/ 	.byte	0x08
	.zero		1


	//   ....[3]....
        /*05ec*/ 	.word	0x00000370
        /*05f0*/ 	.word	0x000000ff
        /*05f4*/ 	.word	0x00026818
        /*05f8*/ 	.short	0x0100
        /*05fa*/ 	.byte	0x08
	.zero		1


	//   ....[4]....
        /*05fc*/ 	.word	0x00000380
        /*0600*/ 	.word	0x000000ff
        /*0604*/ 	.word	0x00026828
        /*0608*/ 	.short	0x0100
        /*060a*/ 	.byte	0x08
	.zero		1


	//   ....[5]....
        /*060c*/ 	.word	0x000004b0
        /*0610*/ 	.word	0x000000ff
        /*0614*/ 	.word	0x00026830
        /*0618*/ 	.short	0x0100
        /*061a*/ 	.byte	0x08
	.zero		1


	//   ....[6]....
        /*061c*/ 	.word	0x000004c0
        /*0620*/ 	.word	0x000000ff
        /*0624*/ 	.word	0x00026840
        /*0628*/ 	.short	0x0100
        /*062a*/ 	.byte	0x08
	.zero		1


	//   ....[7]....
        /*062c*/ 	.word	0x000004d0
        /*0630*/ 	.word	0x000000ff
        /*0634*/ 	.word	0x00026838
        /*0638*/ 	.short	0x0100
        /*063a*/ 	.byte	0x08
	.zero		1


	//   ....[8]....
        /*063c*/ 	.word	0x000004e0
        /*0640*/ 	.word	0x000000ff
        /*0644*/ 	.word	0x00026848
        /*0648*/ 	.short	0x0100
        /*064a*/ 	.byte	0x08
	.zero		1


	//   ....[9]....
        /*064c*/ 	.word	0x00001550
        /*0650*/ 	.word	0x00000011
        /*0654*/ 	.word	0x00026800
        /*0658*/ 	.short	0x010a
        /*065a*/ 	.byte	0x3f
	.zero		1


	//   ....[10]....
        /*065c*/ 	.word	0x00001580
        /*0660*/ 	.word	0x00000011
        /*0664*/ 	.word	0x00026800
        /*0668*/ 	.short	0x010a
        /*066a*/ 	.byte	0x3f
	.zero		1


	//   ....[11]....
        /*066c*/ 	.word	0x00002060
        /*0670*/ 	.word	0x00000006
        /*0674*/ 	.word	0x00026810
        /*0678*/ 	.short	0x010a
        /*067a*/ 	.byte	0x3f
	.zero		1


	//   ....[12]....
        /*067c*/ 	.word	0x000020d0
        /*0680*/ 	.word	0x00000006
        /*0684*/ 	.word	0x00026810
        /*0688*/ 	.short	0x010a
        /*068a*/ 	.byte	0x3f
	.zero		1


	//   ....[13]....
        /*068c*/ 	.word	0x00002490
        /*0690*/ 	.word	0x00000006
        /*0694*/ 	.word	0x00026830
        /*0698*/ 	.short	0x010a
        /*069a*/ 	.byte	0x3f
	.zero		1


	//   ....[14]....
        /*069c*/ 	.word	0x00002510
        /*06a0*/ 	.word	0x00000006
        /*06a4*/ 	.word	0x00026830
        /*06a8*/ 	.short	0x010a
        /*06aa*/ 	.byte	0x3f
	.zero		1


	//   ....[15]....
        /*06ac*/ 	.word	0x00005a40
        /*06b0*/ 	.word	0x00000007
        /*06b4*/ 	.word	0x00000000
        /*06b8*/ 	.short	0x0101
        /*06ba*/ 	.byte	0x3f
	.zero		1


	//   ....[16]....
        /*06bc*/ 	.word	0x00005dd0
        /*06c0*/ 	.word	0x00000006
        /*06c4*/ 	.word	0x00000000
        /*06c8*/ 	.short	0x0101
        /*06ca*/ 	.byte	0x3f
	.zero		1


	//   ....[17]....
        /*06cc*/ 	.word	0x00006500
        /*06d0*/ 	.word	0x00000006
        /*06d4*/ 	.word	0x00026810
        /*06d8*/ 	.short	0x010a
        /*06da*/ 	.byte	0x3f
	.zero		1


	//   ....[18]....
        /*06dc*/ 	.word	0x00006580
        /*06e0*/ 	.word	0x00000006
        /*06e4*/ 	.word	0x00026810
        /*06e8*/ 	.short	0x010a
        /*06ea*/ 	.byte	0x3f
	.zero		1


	//   ....[19]....
        /*06ec*/ 	.word	0x00006900
        /*06f0*/ 	.word	0x00000006
        /*06f4*/ 	.word	0x00026830
        /*06f8*/ 	.short	0x010a
        /*06fa*/ 	.byte	0x3f
	.zero		1


	//   ....[20]....
        /*06fc*/ 	.word	0x00006990
        /*0700*/ 	.word	0x00000006
        /*0704*/ 	.word	0x00026830
        /*0708*/ 	.short	0x010a
        /*070a*/ 	.byte	0x3f
	.zero		1


	//   ....[21]....
        /*070c*/ 	.word	0x00009bf0
        /*0710*/ 	.word	0x00000005
        /*0714*/ 	.word	0x00000000
        /*0718*/ 	.short	0x0101
        /*071a*/ 	.byte	0x3f
	.zero		1


	//   ....[22]....
        /*071c*/ 	.word	0x00009fa0
        /*0720*/ 	.word	0x00000006
        /*0724*/ 	.word	0x00000000
        /*0728*/ 	.short	0x0101
        /*072a*/ 	.byte	0x3f
	.zero		1


	//   ....[23]....
        /*072c*/ 	.word	0x0000cb50
        /*0730*/ 	.word	0x00000000
        /*0734*/ 	.word	0x00026820
        /*0738*/ 	.short	0x010a
        /*073a*/ 	.byte	0x3f
	.zero		1


	//   ....[24]....
        /*073c*/ 	.word	0x0000d0f0
        /*0740*/ 	.word	0x00000000
        /*0744*/ 	.word	0x00026840
        /*0748*/ 	.short	0x010a
        /*074a*/ 	.byte	0x3f
	.zero		1


	//   ....[25]....
        /*074c*/ 	.word	0x0000d350
        /*0750*/ 	.word	0x00000000
        /*0754*/ 	.word	0x00026828
        /*0758*/ 	.short	0x010a
        /*075a*/ 	.byte	0x3f
	.zero		1


	//   ....[26]....
        /*075c*/ 	.word	0x0000d5b0
        /*0760*/ 	.word	0x00000000
        /*0764*/ 	.word	0x00026848
        /*0768*/ 	.short	0x010a
        /*076a*/ 	.byte	0x3f
	.zero		1


	//   ....[27]....
        /*076c*/ 	.word	0x0000d7b0
        /*0770*/ 	.word	0x00000000
        /*0774*/ 	.word	0x00026820
        /*0778*/ 	.short	0x010a
        /*077a*/ 	.byte	0x3f
	.zero		1


	//   ....[28]....
        /*077c*/ 	.word	0x0000da70
        /*0780*/ 	.word	0x00000000
        /*0784*/ 	.word	0x00026840
        /*0788*/ 	.short	0x010a
        /*078a*/ 	.byte	0x3f
	.zero		1


	//   ....[29]....
        /*078c*/ 	.word	0x0000dca0
        /*0790*/ 	.word	0x00000000
        /*0794*/ 	.word	0x00026828
        /*0798*/ 	.short	0x010a
        /*079a*/ 	.byte	0x3f
	.zero		1


	//   ....[30]....
        /*079c*/ 	.word	0x0000df70
        /*07a0*/ 	.word	0x00000003
        /*07a4*/ 	.word	0x00026840
        /*07a8*/ 	.short	0x010a
        /*07aa*/ 	.byte	0x3f
	.zero		1


	//   ....[31]....
        /*07ac*/ 	.word	0x0000e370
        /*07b0*/ 	.word	0x00000007
        /*07b4*/ 	.word	0x00000000
        /*07b8*/ 	.short	0x010a
        /*07ba*/ 	.byte	0x3f
	.zero		1


	//   ....[32]....
        /*07bc*/ 	.word	0x0000e3c0
        /*07c0*/ 	.word	0x00000003
        /*07c4*/ 	.word	0x00000000
        /*07c8*/ 	.short	0x010a
        /*07ca*/ 	.byte	0x3f
	.zero		1


	//   ....[33]....
        /*07cc*/ 	.word	0x0000e420
        /*07d0*/ 	.word	0x00000005
        /*07d4*/ 	.word	0x00000000
        /*07d8*/ 	.short	0x010a
        /*07da*/ 	.byte	0x3f
	.zero		1


	//   ....[34]....
        /*07dc*/ 	.word	0x0000e450
        /*07e0*/ 	.word	0x00000003
        /*07e4*/ 	.word	0x00000000
        /*07e8*/ 	.short	0x010a
        /*07ea*/ 	.byte	0x3f
	.zero		1


	//   ....[35]....
        /*07ec*/ 	.word	0x0000e520
        /*07f0*/ 	.word	0x00000011
        /*07f4*/ 	.word	0x00026800
        /*07f8*/ 	.short	0x010a
        /*07fa*/ 	.byte	0x3f
	.zero		1


	//   ....[36]....
        /*07fc*/ 	.word	0x0000e570
        /*0800*/ 	.word	0x00000006
        /*0804*/ 	.word	0x00026810
        /*0808*/ 	.short	0x010a
        /*080a*/ 	.byte	0x3f
	.zero		1


	//   ....[37]....
        /*080c*/ 	.word	0x0000e5c0
        /*0810*/ 	.word	0x00000006
        /*0814*/ 	.word	0x00026830
        /*0818*/ 	.short	0x010a
        /*081a*/ 	.byte	0x3f
	.zero		1


	//   ....[38]....
        /*081c*/ 	.word	0x0000e610
        /*0820*/ 	.word	0x00000006
        /*0824*/ 	.word	0x00026810
        /*0828*/ 	.short	0x010a
        /*082a*/ 	.byte	0x3f
	.zero		1


	//   ....[39]....
        /*082c*/ 	.word	0x0000e660
        /*0830*/ 	.word	0x00000006
        /*0834*/ 	.word	0x00026830
        /*0838*/ 	.short	0x010a
        /*083a*/ 	.byte	0x3f
	.zero		1


	//   ....[40]....
        /*083c*/ 	.word	0x0000e6b0
        /*0840*/ 	.word	0x00000000
        /*0844*/ 	.word	0x00026820
        /*0848*/ 	.short	0x010a
        /*084a*/ 	.byte	0x3f
	.zero		1


	//   ....[41]....
        /*084c*/ 	.word	0x0000e700
        /*0850*/ 	.word	0x00000000
        /*0854*/ 	.word	0x00026840
        /*0858*/ 	.short	0x010a
        /*085a*/ 	.byte	0x3f
	.zero		1


	//   ....[42]....
        /*085c*/ 	.word	0x0000e750
        /*0860*/ 	.word	0x00000000
        /*0864*/ 	.word	0x00026828
        /*0868*/ 	.short	0x010a
        /*086a*/ 	.byte	0x3f
	.zero		1


	//   ....[43]....
        /*086c*/ 	.word	0x0000e7a0
        /*0870*/ 	.word	0x00000000
        /*0874*/ 	.word	0x00026848
        /*0878*/ 	.short	0x010a
        /*087a*/ 	.byte	0x3f
	.zero		1


	//   ....[44]....
        /*087c*/ 	.word	0x0000e800
        /*0880*/ 	.word	0x00000000
        /*0884*/ 	.word	0x00026820
        /*0888*/ 	.short	0x010a
        /*088a*/ 	.byte	0x3f
	.zero		1


	//   ....[45]....
        /*088c*/ 	.word	0x0000e850
        /*0890*/ 	.word	0x00000000
        /*0894*/ 	.word	0x00026840
        /*0898*/ 	.short	0x010a
        /*089a*/ 	.byte	0x3f
	.zero		1


	//   ....[46]....
        /*089c*/ 	.word	0x0000e8a0
        /*08a0*/ 	.word	0x00000000
        /*08a4*/ 	.word	0x00026828
        /*08a8*/ 	.short	0x010a
        /*08aa*/ 	.byte	0x3f
	.zero		1


	//   ....[47]....
        /*08ac*/ 	.word	0x0000e8f0
        /*08b0*/ 	.word	0x00000003
        /*08b4*/ 	.word	0x00026840
        /*08b8*/ 	.short	0x010a
        /*08ba*/ 	.byte	0x3f
	.zero		1


	//   ....[48]....
        /*08bc*/ 	.word	0x0000e9c0
        /*08c0*/ 	.word	0x00000007
        /*08c4*/ 	.word	0x00000000
        /*08c8*/ 	.short	0x010a
        /*08ca*/ 	.byte	0x3f
	.zero		1


	//   ....[49]....
        /*08cc*/ 	.word	0x0000ea10
        /*08d0*/ 	.word	0x00000003
        /*08d4*/ 	.word	0x00000000
        /*08d8*/ 	.short	0x010a
        /*08da*/ 	.byte	0x3f
	.zero		1


	//   ....[50]....
        /*08dc*/ 	.word	0x0000ea60
        /*08e0*/ 	.word	0x00000005
        /*08e4*/ 	.word	0x00000000
        /*08e8*/ 	.short	0x010a
        /*08ea*/ 	.byte	0x3f
	.zero		1


	//----- nvinfo : EIATTR_NUM_MBARRIERS
	.align		4
.L_908:
        /*08ec*/ 	.byte	0x03, 0x38
        /*08ee*/ 	.short	0x0009


	//----- nvinfo : EIATTR_EXIT_INSTR_OFFSETS
	.align		4
        /*08f0*/ 	.byte	0x04, 0x1c
        /*08f2*/ 	.short	(.L_910 - .L_909)


	//   ....[0]....
.L_909:
        /*08f4*/ 	.word	0x0000e4a0


	//----- nvinfo : EIATTR_MAX_THREADS
	.align		4
.L_910:
        /*08f8*/ 	.byte	0x04, 0x05
        /*08fa*/ 	.short	(.L_912 - .L_911)
.L_911:
        /*08fc*/ 	.word	0x00000180
        /*0900*/ 	.word	0x00000001
        /*0904*/ 	.word	0x00000001


	//----- nvinfo : EIATTR_CRS_STACK_SIZE
	.align		4
.L_912:
        /*0908*/ 	.byte	0x04, 0x1e
        /*090a*/ 	.short	(.L_914 - .L_913)
.L_913:
        /*090c*/ 	.word	0x00000000


	//----- nvinfo : EIATTR_CBANK_PARAM_SIZE
	.align		4
.L_914:
        /*0910*/ 	.byte	0x03, 0x19
        /*0912*/ 	.short	0x0770


	//----- nvinfo : EIATTR_PARAM_CBANK
	.align		4
        /*0914*/ 	.byte	0x04, 0x0a
        /*0916*/ 	.short	(.L_916 - .L_915)
	.align		4
.L_915:
        /*0918*/ 	.word	index@(.nv.constant0._ZN7cutlass13device_kernelIN5flash11enable_sm90INS1_16FlashAttnBwdSm90INS1_25CollectiveMainloopBwdSm90ILi2ELi2ELi2EN4cute5tupleIJNS5_1CILi1EEES8_S8_EEENS6_IJNS7_ILi96EEENS7_ILi128EEENS7_ILi64EEEEEENS_6half_tEfNS_4arch4Sm90ELb1ELb0ELb1ELb1ELb0ELb1ELb0ELb1ELi2ELi1ELi2ELi2ELb0EEENS1_24CollectiveEpilogueBwdGQAISD_fSG_Li256ELb1ELb0EEENS1_25SingleTileBwdLPTSchedulerILb1ELi128ELb0EEEEEEEEEvNT_6ParamsE)
        /*091c*/ 	.short	0x0210
        /*091e*/ 	.short	0x0770


	//----- nvinfo : EIATTR_SW_WAR
	.align		4
.L_916:
        /*0920*/ 	.byte	0x04, 0x36
        /*0922*/ 	.short	(.L_918 - .L_917)
.L_917:
        /*0924*/ 	.word	0x00000008
.L_918:


//--------------------- .nv.info._ZN7cutlass13device_kernelIN5flash32FlashAttnBwdPostprocessConvertdQIN4cute5tupleIJNS3_1CILi128EEENS5_ILi64EEEEEENS_6half_tEfNS_4arch4Sm90ELi256ENS3_8TiledMMAINS3_8MMA_AtomIJNS3_4SM904GMMA25MMA_64x64x16_F32F16F16_RSILNSF_5MajorE0ELSH_1ELNSF_7ScaleInE1ELSI_1EEEEEENS3_6LayoutINS4_IJNS5_ILi2EEENS5_ILi1EEESN_EEENS4_IJSN_NS5_ILi0EEESP_EEEEENS4_IJNS3_10UnderscoreESS_SS_EEEEELb0EEEEEvNT_6ParamsE --------------------------
	.section	.nv.info._ZN7cutlass13device_kernelIN5flash32FlashAttnBwdPostprocessConvertdQIN4cute5tupleIJNS3_1CILi128EEENS5_ILi64EEEEEENS_6half_tEfNS_4arch4Sm90ELi256ENS3_8TiledMMAINS3_8MMA_AtomIJNS3_4SM904GMMA25MMA_64x64x16_F32F16F16_RSILNSF_5MajorE0ELSH_1ELNSF_7ScaleInE1ELSI_1EEEEEENS3_6LayoutINS4_IJNS5_ILi2EEENS5_ILi1EEESN_EEENS4_IJSN_NS5_ILi0EEESP_EEEEENS4_IJNS3_10UnderscoreESS_SS_EEEEELb0EEEEEvNT_6ParamsE,"",@"SHT_CUDA_INFO"
	.sectionflags	@""
	.align	4


	//----- nvinfo : EIATTR_CUDA_API_VERSION
	.align		4
        /*0000*/ 	.byte	0x04, 0x37
        /*0002*/ 	.short	(.L_920 - .L_919)
.L_919:
        /*0004*/ 	.word	0x00000082


	//----- nvinfo : EIATTR_KPARAM_INFO
	.align		4
.L_920:
        /*0008*/ 	.byte	0x04, 0x17
        /*000a*/ 	.short	(.L_922 - .L_921)
.L_921:
        /*000c*/ 	.word	0x00000000
        /*0010*/ 	.short	0x0000
        /*0012*/ 	.short	0x0000
        /*0014*/ 	.byte	0x00, 0xf0, 0xc1, 0x01


	//----- nvinfo : EIATTR_SPARSE_MMA_MASK
	.align		4
.L_922:
        /*0018*/ 	.byte	0x03, 0x50
        /*001a*/ 	.short	0x0000


	//----- nvinfo : EIATTR_MAXREG_COUNT
	.align		4
        /*001c*/ 	.byte	0x03, 0x1b
        /*001e*/ 	.short	0x0080


	//----- nvinfo : EIATTR_NUM_BARRIERS
	.align		4
        /*0020*/ 	.byte	0x02, 0x4c
        /*0022*/ 	.byte	0x01
	.zero		1


	//----- nvinfo : EIATTR_MERCURY_ISA_VERSION
	.align		4
        /*0024*/ 	.byte	0x03, 0x5f
        /*0026*/ 	.short	0x0101


	//----- nvinfo : EIATTR_MBARRIER_INSTR_OFFSETS
	.align		4
        /*0028*/ 	.byte	0x04, 0x39
        /*002a*/ 	.short	(.L_924 - .L_923)


	//   ....[0]....
.L_923:
        /*002c*/ 	.word	0x000004a0
        /*0030*/ 	.word	0x000000ff
        /*0034*/ 	.word	0x0000c000
        /*0038*/ 	.short	0x0100
        /*003a*/ 	.byte	0x06
	.zero		1


	//   ....[1]....
        /*003c*/ 	.word	0x000005b0
        /*0040*/ 	.word	0x00000029
        /*0044*/ 	.word	0x0000c000
        /*0048*/ 	.short	0x010a
        /*004a*/ 	.byte	0x3f
	.zero		1


	//----- nvinfo : EIATTR_NUM_MBARRIERS
	.align		4
.L_924:
        /*004c*/ 	.byte	0x03, 0x38
        /*004e*/ 	.short	0x0001


	//----- nvinfo : EIATTR_EXIT_INSTR_OFFSETS
	.align		4
        /*0050*/ 	.byte	0x04, 0x1c
        /*0052*/ 	.short	(.L_926 - .L_925)


	//   ....[0]....
.L_925:
        /*0054*/ 	.word	0x000001b0


	//   ....[1]....
        /*0058*/ 	.word	0x000011a0


	//   ....[2]....
        /*005c*/ 	.word	0x00001270


	//----- nvinfo : EIATTR_MAX_THREADS
	.align		4
.L_926:
        /*0060*/ 	.byte	0x04, 0x05
        /*0062*/ 	.short	(.L_928 - .L_927)
.L_927:
        /*0064*/ 	.word	0x00000100
        /*0068*/ 	.word	0x00000001
        /*006c*/ 	.word	0x00000001


	//----- nvinfo : EIATTR_CRS_STACK_SIZE
	.align		4
.L_928:
        /*0070*/ 	.byte	0x04, 0x1e
        /*0072*/ 	.short	(.L_930 - .L_929)
.L_929:
        /*0074*/ 	.word	0x00000000


	//----- nvinfo : EIATTR_CBANK_PARAM_SIZE
	.align		4
.L_930:
        /*0078*/ 	.byte	0x03, 0x19
        /*007a*/ 	.short	0x0070


	//----- nvinfo : EIATTR_PARAM_CBANK
	.align		4
        /*007c*/ 	.byte	0x04, 0x0a
        /*007e*/ 	.short	(.L_932 - .L_931)
	.align		4
.L_931:
        /*0080*/ 	.word	index@(.nv.constant0._ZN7cutlass13device_kernelIN5flash32FlashAttnBwdPostprocessConvertdQIN4cute5tupleIJNS3_1CILi128EEENS5_ILi64EEEEEENS_6half_tEfNS_4arch4Sm90ELi256ENS3_8TiledMMAINS3_8MMA_AtomIJNS3_4SM904GMMA25MMA_64x64x16_F32F16F16_RSILNSF_5MajorE0ELSH_1ELNSF_7ScaleInE1ELSI_1EEEEEENS3_6LayoutINS4_IJNS5_ILi2EEENS5_ILi1EEESN_EEENS4_IJSN_NS5_ILi0EEESP_EEEEENS4_IJNS3_10UnderscoreESS_SS_EEEEELb0EEEEEvNT_6ParamsE)
        /*0084*/ 	.short	0x0210
        /*0086*/ 	.short	0x0070


	//----- nvinfo : EIATTR_SW_WAR
	.align		4
.L_932:
        /*0088*/ 	.byte	0x04, 0x36
        /*008a*/ 	.short	(.L_934 - .L_933)
.L_933:
        /*008c*/ 	.word	0x00000008
.L_934:


//--------------------- .nv.info._ZN7cutlass13device_kernelIN5flash32FlashAttnBwdPostprocessConvertdQIN4cute5tupleIJNS3_1CILi96EEENS5_ILi64EEEEEENS_6half_tEfNS_4arch4Sm90ELi256ENS3_8TiledMMAINS3_8MMA_AtomIJNS3_4SM904GMMA25MMA_64x16x16_F32F16F16_SSILNSF_5MajorE1ELSH_0ELNSF_7ScaleInE1ELSI_1EEEEEENS3_6LayoutINS4_IJNS5_ILi1EEENS5_ILi2EEESM_EEENS4_IJNS5_ILi0EEESM_SP_EEEEENS4_IJNS3_10UnderscoreESS_SS_EEEEELb1EEEEEvNT_6ParamsE --------------------------
	.section	.nv.info._ZN7cutlass13device_kernelIN5flash32FlashAttnBwdPostprocessConvertdQIN4cute5tupleIJNS3_1CILi96EEENS5_ILi64EEEEEENS_6half_tEfNS_4arch4Sm90ELi256ENS3_8TiledMMAINS3_8MMA_AtomIJNS3_4SM904GMMA25MMA_64x16x16_F32F16F16_SSILNSF_5MajorE1ELSH_0ELNSF_7ScaleInE1ELSI_1EEEEEENS3_6LayoutINS4_IJNS5_ILi1EEENS5_ILi2EEESM_EEENS4_IJNS5_ILi0EEESM_SP_EEEEENS4_IJNS3_10UnderscoreESS_SS_EEEEELb1EEEEEvNT_6ParamsE,"",@"SHT_CUDA_INFO"
	.sectionflags	@""
	.align	4


	//----- nvinfo : EIATTR_CUDA_API_VERSION
	.align		4
        /*0000*/ 	.byte	0x04, 0x37
        /*0002*/ 	.short	(.L_936 - .L_935)
.L_935:
        /*0004*/ 	.word	0x00000082


	//----- nvinfo : EIATTR_KPARAM_INFO
	.align		4
.L_936:
        /*0008*/ 	.byte	0x04, 0x17
        /*000a*/ 	.short	(.L_938 - .L_937)
.L_937:
        /*000c*/ 	.word	0x00000000
        /*0010*/ 	.short	0x0000
        /*0012*/ 	.short	0x0000
        /*0014*/ 	.byte	0x00, 0xf0, 0xc1, 0x01


	//----- nvinfo : EIATTR_SPARSE_MMA_MASK
	.align		4
.L_938:
        /*0018*/ 	.byte	0x03, 0x50
        /*001a*/ 	.short	0x0000


	//----- nvinfo : EIATTR_MAXREG_COUNT
	.align		4
        /*001c*/ 	.byte	0x03, 0x1b
        /*001e*/ 	.short	0x0080


	//----- nvinfo : EIATTR_NUM_BARRIERS
	.align		4
        /*0020*/ 	.byte	0x02, 0x4c
        /*0022*/ 	.byte	0x01
	.zero		1


	//----- nvinfo : EIATTR_MERCURY_ISA_VERSION
	.align		4
        /*0024*/ 	.byte	0x03, 0x5f
        /*0026*/ 	.short	0x0101


	//----- nvinfo : EIATTR_MBARRIER_INSTR_OFFSETS
	.align		4
        /*0028*/ 	.byte	0x04, 0x39
        /*002a*/ 	.short	(.L_940 - .L_939)


	//   ....[0]....
.L_939:
        /*002c*/ 	.word	0x00000490
        /*0030*/ 	.word	0x000000ff
        /*0034*/ 	.word	0x00009000
        /*0038*/ 	.short	0x0100
        /*003a*/ 	.byte	0x06
	.zero		1


	//   ....[1]....
        /*003c*/ 	.word	0x000005a0
        /*0040*/ 	.word	0x00000003
        /*0044*/ 	.word	0x00009000
        /*0048*/ 	.short	0x010a
        /*004a*/ 	.byte	0x3f
	.zero		1


	//----- nvinfo : EIATTR_NUM_MBARRIERS
	.align		4
.L_940:
        /*004c*/ 	.byte	0x03, 0x38
        /*004e*/ 	.short	0x0001


	//----- nvinfo : EIATTR_EXIT_INSTR_OFFSETS
	.align		4
        /*0050*/ 	.byte	0x04, 0x1c
        /*0052*/ 	.short	(.L_942 - .L_941)


	//   ....[0]....
.L_941:
        /*0054*/ 	.word	0x000001a0


	//   ....[1]....
        /*0058*/ 	.word	0x00000fe0


	//   ....[2]....
        /*005c*/ 	.word	0x000010c0


	//----- nvinfo : EIATTR_MAX_THREADS
	.align		4
.L_942:
        /*0060*/ 	.byte	0x04, 0x05
        /*0062*/ 	.short	(.L_944 - .L_943)
.L_943:
        /*0064*/ 	.word	0x00000100
        /*0068*/ 	.word	0x00000001
        /*006c*/ 	.word	0x00000001


	//----- nvinfo : EIATTR_CRS_STACK_SIZE
	.align		4
.L_944:
        /*0070*/ 	.byte	0x04, 0x1e
        /*0072*/ 	.short	(.L_946 - .L_945)
.L_945:
        /*0074*/ 	.word	0x00000000


	//----- nvinfo : EIATTR_CBANK_PARAM_SIZE
	.align		4
.L_946:
        /*0078*/ 	.byte	0x03, 0x19
        /*007a*/ 	.short	0x0070


	//----- nvinfo : EIATTR_PARAM_CBANK
	.align		4
        /*007c*/ 	.byte	0x04, 0x0a
        /*007e*/ 	.short	(.L_948 - .L_947)
	.align		4
.L_947:
        /*0080*/ 	.word	index@(.nv.constant0._ZN7cutlass13device_kernelIN5flash32FlashAttnBwdPostprocessConvertdQIN4cute5tupleIJNS3_1CILi96EEENS5_ILi64EEEEEENS_6half_tEfNS_4arch4Sm90ELi256ENS3_8TiledMMAINS3_8MMA_AtomIJNS3_4SM904GMMA25MMA_64x16x16_F32F16F16_SSILNSF_5MajorE1ELSH_0ELNSF_7ScaleInE1ELSI_1EEEEEENS3_6LayoutINS4_IJNS5_ILi1EEENS5_ILi2EEESM_EEENS4_IJNS5_ILi0EEESM_SP_EEEEENS4_IJNS3_10UnderscoreESS_SS_EEEEELb1EEEEEvNT_6ParamsE)
        /*0084*/ 	.short	0x0210
        /*0086*/ 	.short	0x0070


	//----- nvinfo : EIATTR_SW_WAR
	.align		4
.L_948:
        /*0088*/ 	.byte	0x04, 0x36
        /*008a*/ 	.short	(.L_950 - .L_949)
.L_949:
        /*008c*/ 	.word	0x00000008
.L_950:


//--------------------- .nv.info._ZN7cutlass13device_kernelIN5flash11enable_sm90INS1_16FlashAttnBwdSm90INS1_25CollectiveMainloopBwdSm90ILi2ELi2ELi2EN4cute5tupleIJNS5_1CILi1EEES8_S8_EEENS6_IJNS7_ILi96EEENS7_ILi128EEENS7_ILi64EEEEEENS_6half_tEfNS_4arch4Sm90ELb1ELb0ELb1ELb1ELb1ELb1ELb0ELb1ELi2ELi1ELi2ELi2ELb0EEENS1_24CollectiveEpilogueBwdGQAISD_fSG_Li256ELb1ELb1EEENS1_25SingleTileBwdLPTSchedulerILb1ELi128ELb1EEEEEEEEEvNT_6ParamsE --------------------------
	.section	.nv.info._ZN7cutlass13device_kernelIN5flash11enable_sm90INS1_16FlashAttnBwdSm90INS1_25CollectiveMainloopBwdSm90ILi2ELi2ELi2EN4cute5tupleIJNS5_1CILi1EEES8_S8_EEENS6_IJNS7_ILi96EEENS7_ILi128EEENS7_ILi64EEEEEENS_6half_tEfNS_4arch4Sm90ELb1ELb0ELb1ELb1ELb1ELb1ELb0ELb1ELi2ELi1ELi2ELi2ELb0EEENS1_24CollectiveEpilogueBwdGQAISD_fSG_Li256ELb1ELb1EEENS1_25SingleTileBwdLPTSchedulerILb1ELi128ELb1EEEEEEEEEvNT_6ParamsE,"",@"SHT_CUDA_INFO"
	.sectionflags	@""
	.align	4


	//----- nvinfo : EIATTR_CUDA_API_VERSION
	.align		4
        /*0000*/ 	.byte	0x04, 0x37
        /*0002*/ 	.short	(.L_952 - .L_951)
.L_951:
        /*0004*/ 	.word	0x00000082


	//----- nvinfo : EIATTR_KPARAM_INFO
	.align		4
.L_952:
        /*0008*/ 	.byte	0x04, 0x17
        /*000a*/ 	.short	(.L_954 - .L_953)
.L_953:
        /*000c*/ 	.word	0x00000000
        /*0010*/ 	.short	0x0000
        /*0012*/ 	.short	0x0070
        /*0014*/ 	.byte	0x00, 0xf0, 0x01, 0x1c


	//----- nvinfo : EIATTR_SPARSE_MMA_MASK
	.align		4
.L_954:
        /*0018*/ 	.byte	0x03, 0x50
        /*001a*/ 	.short	0x0000


	//----- nvinfo : EIATTR_MAXREG_COUNT
	.align		4
        /*001c*/ 	.byte	0x03, 0x1b
        /*001e*/ 	.short	0x00a8


	//----- nvinfo : EIATTR_NUM_BARRIERS
	.align		4
        /*0020*/ 	.byte	0x02, 0x4c
        /*0022*/ 	.byte	0x10
	.zero		1


	//----- nvinfo : EIATTR_EXTERNS
	.align		4
        /*0024*/ 	.byte	0x04, 0x0f
        /*0026*/ 	.short	(.L_956 - .L_955)


	//   ....[0]....
	.align		4
.L_955:
        /*0028*/ 	.word	index@(__assertfail)


	//----- nvinfo : EIATTR_ANNOTATIONS
	.align		4
.L_956:
        /*002c*/ 	.byte	0x04, 0x55
        /*002e*/ 	.short	(.L_958 - .L_957)


	//   ....[0]....
.L_957:
        /* <DEDUP_REMOVED lines=19> */


	//----- nvinfo : EIATTR_MERCURY_ISA_VERSION
	.align		4
.L_958:
        /*0150*/ 	.byte	0x03, 0x5f
        /*0152*/ 	.short	0x0101


	//----- nvinfo : EIATTR_INT_WARP_WIDE_INSTR_OFFSETS
	.align		4
        /*0154*/ 	.byte	0x04, 0x31
        /*0156*/ 	.short	(.L_960 - .L_959)


	//   ....[0]....
.L_959:
        /*0158*/ 	.word	0x00000190


	//   ....[1]....
        /*015c*/ 	.word	0x000001c0


	//   ....[2]....
        /*0160*/ 	.word	0x0000c240


	//   ....[3]....
        /*0164*/ 	.word	0x0000c8f0


	//   ....[4]....
        /*0168*/ 	.word	0x0000ce10


	//----- nvinfo : EIATTR_COOP_GROUP_MASK_REGIDS
	.align		4
.L_960:
        /*016c*/ 	.byte	0x04, 0x29
        /*016e*/ 	.short	(.L_962 - .L_961)


	//   ....[0]....
.L_961:
        /*0170*/ 	.word	0xffffffff


	//   ....[1]....
        /*0174*/ 	.word	0xffffffff


	//   ....[2]....
        /*0178*/ 	.word	0xffffffff


	//   ....[3]....
        /*017c*/ 	.word	0xffffffff


	//   ....[4]....
        /*0180*/ 	.word	0xffffffff


	//   ....[5]....
        /*0184*/ 	.word	0xffffffff


	//   ....[6]....
        /*0188*/ 	.word	0xffffffff


	//   ....[7]....
        /*018c*/ 	.word	0xffffffff


	//   ....[8]....
        /*0190*/ 	.word	0xffffffff


	//   ....[9]....
        /*0194*/ 	.word	0xffffffff


	//   ....[10]....
        /*0198*/ 	.word	0xffffffff


	//   ....[11]....
        /*019c*/ 	.word	0xffffffff


	//   ....[12]....
        /*01a0*/ 	.word	0xffffffff


	//   ....[13]....
        /*01a4*/ 	.word	0xffffffff


	//   ....[14]....
        /*01a8*/ 	.word	0xffffffff


	//   ....[15]....
        /*01ac*/ 	.word	0xffffffff


	//   ....[16]....
        /*01b0*/ 	.word	0xffffffff


	//   ....[17]....
        /*01b4*/ 	.word	0xffffffff


	//   ....[18]....
        /*01b8*/ 	.word	0xffffffff


	//   ....[19]....
        /*01bc*/ 	.word	0xffffffff


	//   ....[20]....
        /*01c0*/ 	.word	0xffffffff


	//   ....[21]....
        /*01c4*/ 	.word	0xffffffff


	//   ....[22]....
        /*01c8*/ 	.word	0xffffffff


	//   ....[23]....
        /*01cc*/ 	.word	0xffffffff


	//   ....[24]....
        /*01d0*/ 	.word	0xffffffff


	//   ....[25]....
        /*01d4*/ 	.word	0xffffffff


	//   ....[26]....
        /*01d8*/ 	.word	0xffffffff


	//   ....[27]....
        /*01dc*/ 	.word	0xffffffff


	//   ....[28]....
        /*01e0*/ 	.word	0xffffffff


	//   ....[29]....
        /*01e4*/ 	.word	0xffffffff


	//   ....[30]....
        /*01e8*/ 	.word	0xffffffff


	//   ....[31]....
        /*01ec*/ 	.word	0xffffffff


	//   ....[32]....
        /*01f0*/ 	.word	0xffffffff


	//   ....[33]....
        /*01f4*/ 	.word	0xffffffff


	//   ....[34]....
        /*01f8*/ 	.word	0xffffffff


	//   ....[35]....
        /*01fc*/ 	.word	0xffffffff


	//   ....[36]....
        /*0200*/ 	.word	0xffffffff


	//   ....[37]....
        /*0204*/ 	.word	0xffffffff


	//   ....[38]....
        /*0208*/ 	.word	0xffffffff


	//   ....[39]....
        /*020c*/ 	.word	0xffffffff


	//   ....[40]....
        /*0210*/ 	.word	0xffffffff


	//   ....[41]....
        /*0214*/ 	.word	0xffffffff


	//   ....[42]....
        /*0218*/ 	.word	0xffffffff


	//   ....[43]....
        /*021c*/ 	.word	0xffffffff


	//   ....[44]....
        /*0220*/ 	.word	0xffffffff


	//   ....[45]....
        /*0224*/ 	.word	0xffffffff


	//   ....[46]....
        /*0228*/ 	.word	0xffffffff


	//   ....[47]....
        /*022c*/ 	.word	0xffffffff


	//   ....[48]....
        /*0230*/ 	.word	0xffffffff


	//   ....[49]....
        /*0234*/ 	.word	0xffffffff


	//   ....[50]....
        /*0238*/ 	.word	0xffffffff


	//   ....[51]....
        /*023c*/ 	.word	0xffffffff


	//   ....[52]....
        /*0240*/ 	.word	0xffffffff


	//   ....[53]....
        /*0244*/ 	.word	0xffffffff


	//   ....[54]....
        /*0248*/ 	.word	0xffffffff


	//   ....[55]....
        /*024c*/ 	.word	0xffffffff


	//   ....[56]....
        /*0250*/ 	.word	0xffffffff


	//   ....[57]....
        /*0254*/ 	.word	0xffffffff


	//   ....[58]....
        /*0258*/ 	.word	0xffffffff


	//   ....[59]....
        /*025c*/ 	.word	0xffffffff


	//   ....[60]....
        /*0260*/ 	.word	0xffffffff


	//   ....[61]....
        /*0264*/ 	.word	0xffffffff


	//   ....[62]....
        /*0268*/ 	.word	0xffffffff


	//   ....[63]....
        /*026c*/ 	.word	0xffffffff


	//   ....[64]....
        /*0270*/ 	.word	0xffffffff


	//   ....[65]....
        /*0274*/ 	.word	0xffffffff


	//   ....[66]....
        /*0278*/ 	.word	0xffffffff


	//   ....[67]....
        /*027c*/ 	.word	0xffffffff


	//   ....[68]....
        /*0280*/ 	.word	0xffffffff


	//   ....[69]....
        /*0284*/ 	.word	0xffffffff


	//   ....[70]....
        /*0288*/ 	.word	0xffffffff


	//   ....[71]....
        /*028c*/ 	.word	0xffffffff


	//   ....[72]....
        /*0290*/ 	.word	0xffffffff


	//   ....[73]....
        /*0294*/ 	.word	0xffffffff


	//   ....[74]....
        /*0298*/ 	.word	0xffffffff


	//   ....[75]....
        /*029c*/ 	.word	0xffffffff


	//   ....[76]....
        /*02a0*/ 	.word	0xffffffff


	//   ....[77]....
        /*02a4*/ 	.word	0xffffffff


	//   ....[78]....
        /*02a8*/ 	.word	0xffffffff


	//   ....[79]....
        /*02ac*/ 	.word	0xffffffff


	//   ....[80]....
        /*02b0*/ 	.word	0xffffffff


	//   ....[81]....
        /*02b4*/ 	.word	0xffffffff


	//   ....[82]....
        /*02b8*/ 	.word	0xffffffff


	//   ....[83]....
        /*02bc*/ 	.word	0xffffffff


	//   ....[84]....
        /*02c0*/ 	.word	0xffffffff


	//   ....[85]....
        /*02c4*/ 	.word	0xffffffff


	//   ....[86]....
        /*02c8*/ 	.word	0xffffffff


	//   ....[87]....
        /*02cc*/ 	.word	0xffffffff


	//   ....[88]....
        /*02d0*/ 	.word	0xffffffff


	//   ....[89]....
        /*02d4*/ 	.word	0xffffffff


	//   ....[90]....
        /*02d8*/ 	.word	0xffffffff


	//   ....[91]....
        /*02dc*/ 	.word	0xffffffff


	//   ....[92]....
        /*02e0*/ 	.word	0xffffffff


	//   ....[93]....
        /*02e4*/ 	.word	0xffffffff


	//   ....[94]....
        /*02e8*/ 	.word	0xffffffff


	//   ....[95]....
        /*02ec*/ 	.word	0xffffffff


	//   ....[96]....
        /*02f0*/ 	.word	0xffffffff


	//   ....[97]....
        /*02f4*/ 	.word	0xffffffff


	//   ....[98]....
        /*02f8*/ 	.word	0xffffffff


	//   ....[99]....
        /*02fc*/ 	.word	0xffffffff


	//   ....[100]....
        /*0300*/ 	.word	0xffffffff


	//   ....[101]....
        /*0304*/ 	.word	0xffffffff


	//   ....[102]....
        /*0308*/ 	.word	0xffffffff


	//   ....[103]....
        /*030c*/ 	.word	0xffffffff


	//   ....[104]....
        /*0310*/ 	.word	0xffffffff


	//   ....[105]....
        /*0314*/ 	.word	0xffffffff


	//   ....[106]....
        /*0318*/ 	.word	0xffffffff


	//   ....[107]....
        /*031c*/ 	.word	0xffffffff


	//   ....[108]....
        /*0320*/ 	.word	0xffffffff


	//   ....[109]....
        /*0324*/ 	.word	0xffffffff


	//   ....[110]....
        /*0328*/ 	.word	0xffffffff


	//   ....[111]....
        /*032c*/ 	.word	0xffffffff


	//   ....[112]....
        /*0330*/ 	.word	0xffffffff


	//   ....[113]....
        /*0334*/ 	.word	0x0500000f


	//   ....[114]....
        /*0338*/ 	.word	0x0500000f


	//   ....[115]....
        /*033c*/ 	.word	0x0500000f


	//   ....[116]....
        /*0340*/ 	.word	0x0500000f


	//   ....[117]....
        /*0344*/ 	.word	0x0500000f


	//   ....[118]....
        /*0348*/ 	.word	0x0500000f


	//----- nvinfo : EIATTR_COOP_GROUP_INSTR_OFFSETS
	.align		4
.L_962:
        /*034c*/ 	.byte	0x04, 0x28
        /*034e*/ 	.short	(.L_964 - .L_963)


	//   ....[0]....
.L_963:
        /*0350*/ 	.word	0x00000070


	//   ....[1]....
        /*0354*/ 	.word	0x000001a0


	//   ....[2]....
        /*0358*/ 	.word	0x000001f0


	//   ....[3]....
        /*035c*/ 	.word	0x000003e0


	//   ....[4]....
        /*0360*/ 	.word	0x00000630


	//   ....[5]....
        /*0364*/ 	.word	0x00001620


	//   ....[6]....
        /*0368*/ 	.word	0x00002990


	//   ....[7]....
        /*036c*/ 	.word	0x00002aa0


	//   ....[8]....
        /*0370*/ 	.word	0x00002ae0


	//   ....[9]....
        /*0374*/ 	.word	0x00003260


	//   ....[10]....
        /*0378*/ 	.word	0x00003300


	//   ....[11]....
        /*037c*/ 	.word	0x00003330


	//   ....[12]....
        /*0380*/ 	.word	0x00003370


	//   ....[13]....
        /*0384*/ 	.word	0x000035f0


	//   ....[14]....
        /*0388*/ 	.word	0x00003640


	//   ....[15]....
        /*038c*/ 	.word	0x00003680


	//   ....[16]....
        /*0390*/ 	.word	0x00003690


	//   ....[17]....
        /*0394*/ 	.word	0x000036b0


	//   ....[18]....
        /*0398*/ 	.word	0x000036c0


	//   ....[19]....
        /*039c*/ 	.word	0x00003780


	//   ....[20]....
        /*03a0*/ 	.word	0x000037f0


	//   ....[21]....
        /*03a4*/ 	.word	0x00003800


	//   ....[22]....
        /*03a8*/ 	.word	0x00003890


	//   ....[23]....
        /*03ac*/ 	.word	0x000038c0


	//   ....[24]....
        /*03b0*/ 	.word	0x000038d0


	//   ....[25]....
        /*03b4*/ 	.word	0x00003940


	//   ....[26]....
        /*03b8*/ 	.word	0x00003960


	//   ....[27]....
        /*03bc*/ 	.word	0x000039a0


	//   ....[28]....
        /*03c0*/ 	.word	0x000039d0


	//   ....[29]....
        /*03c4*/ 	.word	0x00003a10


	//   ....[30]....
        /*03c8*/ 	.word	0x00003aa0


	//   ....[31]....
        /*03cc*/ 	.word	0x00003ae0


	//   ....[32]....
        /*03d0*/ 	.word	0x00003b40


	//   ....[33]....
        /*03d4*/ 	.word	0x00003b60


	//   ....[34]....
        /*03d8*/ 	.word	0x00003bb0


	//   ....[35]....
        /*03dc*/ 	.word	0x00003bf0


	//   ....[36]....
        /*03e0*/ 	.word	0x00003cd0


	//   ....[37]....
        /*03e4*/ 	.word	0x00003cf0


	//   ....[38]....
        /*03e8*/ 	.word	0x00003f80


	//   ....[39]....
        /*03ec*/ 	.word	0x00003fa0


	//   ....[40]....
        /*03f0*/ 	.word	0x00004030


	//   ....[41]....
        /*03f4*/ 	.word	0x00004050


	//   ....[42]....
        /*03f8*/ 	.word	0x00004060


	//   ....[43]....
        /*03fc*/ 	.word	0x000040a0


	//   ....[44]....
        /*0400*/ 	.word	0x000040c0


	//   ....[45]....
        /*0404*/ 	.word	0x000040d0


	//   ....[46]....
        /*0408*/ 	.word	0x000042a0


	//   ....[47]....
        /*040c*/ 	.word	0x000042b0


	//   ....[48]....
        /*0410*/ 	.word	0x000042f0


	//   ....[49]....
        /*0414*/ 	.word	0x00004300


	//   ....[50]....
        /*0418*/ 	.word	0x00004340


	//   ....[51]....
        /*041c*/ 	.word	0x00004390


	//   ....[52]....
        /*0420*/ 	.word	0x000043f0


	//   ....[53]....
        /*0424*/ 	.word	0x00004430


	//   ....[54]....
        /*0428*/ 	.word	0x00006bd0


	//   ....[55]....
        /*042c*/ 	.word	0x00006bf0


	//   ....[56]....
        /*0430*/ 	.word	0x00006c00


	//   ....[57]....
        /*0434*/ 	.word	0x00006c10


	//   ....[58]....
        /*0438*/ 	.word	0x00006c20


	//   ....[59]....
        /*043c*/ 	.word	0x00006c30


	//   ....[60]....
        /*0440*/ 	.word	0x00006c40


	//   ....[61]....
        /*0444*/ 	.word	0x00006c50


	//   ....[62]....
        /*0448*/ 	.word	0x00006c60


	//   ....[63]....
        /*044c*/ 	.word	0x00006c70


	//   ....[64]....
        /*0450*/ 	.word	0x00006d30


	//   ....[65]....
        /*0454*/ 	.word	0x00006df0


	//   ....[66]....
        /*0458*/ 	.word	0x00006e30


	//   ....[67]....
        /*045c*/ 	.word	0x00006e70


	//   ....[68]....
        /*0460*/ 	.word	0x00006eb0


	//   ....[69]....
        /*0464*/ 	.word	0x00006ef0


	//   ....[70]....
        /*0468*/ 	.word	0x00006f30


	//   ....[71]....
        /*046c*/ 	.word	0x00006f70


	//   ....[72]....
        /*0470*/ 	.word	0x00006fb0


	//   ....[73]....
        /*0474*/ 	.word	0x00007130


	//   ....[74]....
        /*0478*/ 	.word	0x00007450


	//   ....[75]....
        /*047c*/ 	.word	0x000074b0


	//   ....[76]....
        /*0480*/ 	.word	0x00007860


	//   ....[77]....
        /*0484*/ 	.word	0x00007a50


	//   ....[78]....
        /*0488*/ 	.word	0x00007a70


	//   ....[79]....
        /*048c*/ 	.word	0x00007a80


	//   ....[80]....
        /*0490*/ 	.word	0x00007ac0


	//   ....[81]....
        /*0494*/ 	.word	0x00007b00


	//   ....[82]....
        /*0498*/ 	.word	0x00007cf0


	//   ....[83]....
        /*049c*/ 	.word	0x00007d10


	//   ....[84]....
        /*04a0*/ 	.word	0x00007ea0


	//   ....[85]....
        /*04a4*/ 	.word	0x00007ee0


	//   ....[86]....
        /*04a8*/ 	.word	0x00008420


	//   ....[87]....
        /*04ac*/ 	.word	0x00008430


	//   ....[88]....
        /*04b0*/ 	.word	0x00008440


	//   ....[89]....
        /*04b4*/ 	.word	0x00008450


	//   ....[90]....
        /*04b8*/ 	.word	0x00008460


	//   ....[91]....
        /*04bc*/ 	.word	0x00008470


	//   ....[92]....
        /*04c0*/ 	.word	0x000084a0


	//   ....[93]....
        /*04c4*/ 	.word	0x00008520


	//   ....[94]....
        /*04c8*/ 	.word	0x00008750


	//   ....[95]....
        /*04cc*/ 	.word	0x00008780


	//   ....[96]....
        /*04d0*/ 	.word	0x00008790


	//   ....[97]....
        /*04d4*/ 	.word	0x000087a0


	//   ....[98]....
        /*04d8*/ 	.word	0x000087b0


	//   ....[99]....
        /*04dc*/ 	.word	0x000087c0


	//   ....[100]....
        /*04e0*/ 	.word	0x000087d0


	//   ....[101]....
        /*04e4*/ 	.word	0x000087e0


	//   ....[102]....
        /*04e8*/ 	.word	0x0000a9f0


	//   ....[103]....
        /*04ec*/ 	.word	0x0000ab90


	//   ....[104]....
        /*04f0*/ 	.word	0x0000ade0


	//   ....[105]....
        /*04f4*/ 	.word	0x0000af80


	//   ....[106]....
        /*04f8*/ 	.word	0x0000b090


	//   ....[107]....
        /*04fc*/ 	.word	0x0000be40


	//   ....[108]....
        /*0500*/ 	.word	0x0000c170


	//   ....[109]....
        /*0504*/ 	.word	0x0000c570


	//   ....[110]....
        /*0508*/ 	.word	0x0000c820


	//   ....[111]....
        /*050c*/ 	.word	0x0000cad0


	//   ....[112]....
        /*0510*/ 	.word	0x0000cd40


	//   ....[113]....
        /*0514*/ 	.word	0x0000f480


	//   ....[114]....
        /*0518*/ 	.word	0x0000f670


	//   ....[115]....
        /*051c*/ 	.word	0x0000f6e0


	//   ....[116]....
        /*0520*/ 	.word	0x0000f750


	//   ....[117]....
        /*0524*/ 	.word	0x0000f7c0


	//   ....[118]....
        /*0528*/ 	.word	0x0000f830


	//----- nvinfo : EIATTR_REG_RECONFIG
	.align		4
.L_964:
        /*052c*/ 	.byte	0x01, 0x54
	.zero		2


	//----- nvinfo : EIATTR_SYSCALL_OFFSETS
	.align		4
        /*0530*/ 	.byte	0x04, 0x46
        /*0532*/ 	.short	(.L_966 - .L_965)


	//   ....[0]....
.L_965:
        /*0534*/ 	.word	0x00001280


	//   ....[1]....
        /*0538*/ 	.word	0x00001370


	//   ....[2]....
        /*053c*/ 	.word	0x000014d0


	//   ....[3]....
        /*0540*/ 	.word	0x000015c0


	//----- nvinfo : EIATTR_MBARRIER_INSTR_OFFSETS
	.align		4
.L_966:
        /*0544*/ 	.byte	0x04, 0x39
        /*0546*/ 	.short	(.L_968 - .L_967)


	//   ....[0]....
.L_967:
        /*0548*/ 	.word	0x00000290
        /*054c*/ 	.word	0x000000ff
        /*0550*/ 	.word	0x00026800
        /*0554*/ 	.short	0x0100
        /*0556*/ 	.byte	0x06
	.zero		1


	//   ....[1]....
        /*0558*/ 	.word	0x00000390
        /*055c*/ 	.word	0x000000ff
        /*0560*/ 	.word	0x00026810
        /*0564*/ 	.short	0x0100
        /*0566*/ 	.byte	0x08
	.zero		1


	//   ....[2]....
        /*0568*/ 	.word	0x000003a0
        /*056c*/ 	.word	0x000000ff
        /*0570*/ 	.word	0x00026820
        /*0574*/ 	.short	0x0100
        /*0576*/ 	.byte	0x08
	.zero		1


	//   ....[3]....
        /*0578*/ 	.word	0x000003b0
        /*057c*/ 	.word	0x000000ff
        /*0580*/ 	.word	0x00026818
        /*0584*/ 	.short	0x0100
        /*0586*/ 	.byte	0x08
	.zero		1


	//   ....[4]....
        /*0588*/ 	.word	0x000003c0
        /*058c*/ 	.word	0x000000ff
        /*0590*/ 	.word	0x00026828
        /*0594*/ 	.short	0x0100
        /*0596*/ 	.byte	0x08
	.zero		1


	//   ....[5]....
        /*0598*/ 	.word	0x000004f0
        /*059c*/ 	.word	0x000000ff
        /*05a0*/ 	.word	0x00026830
        /*05a4*/ 	.short	0x0100
        /*05a6*/ 	.byte	0x08
	.zero		1


	//   ....[6]....
        /*05a8*/ 	.word	0x00000500
        /*05ac*/ 	.word	0x000000ff
        /*05b0*/ 	.word	0x00026840
        /*05b4*/ 	.short	0x0100
        /*05b6*/ 	.byte	0x08
	.zero		1


	//   ....[7]....
        /*05b8*/ 	.word	0x00000510
        /*05bc*/ 	.word	0x000000ff
        /*05c0*/ 	.word	0x00026838
        /*05c4*/ 	.short	0x0100
        /*05c6*/ 	.byte	0x08
	.zero		1


	//   ....[8]....
        /*05c8*/ 	.word	0x00000520
        /*05cc*/ 	.word	0x000000ff
        /*05d0*/ 	.word	0x00026848
        /*05d4*/ 	.short	0x0100
        /*05d6*/ 	.byte	0x08
	.zero		1


	//   ....[9]....
        /*05d8*/ 	.word	0x00001650
        /*05dc*/ 	.word	0x00000010
        /*05e0*/ 	.word	0x00026800
        /*05e4*/ 	.short	0x010a
        /*05e6*/ 	.byte	0x3f
	.zero		1


	//   ....[10]....
        /*05e8*/ 	.word	0x00001670
        /*05ec*/ 	.word	0x00000010
        /*05f0*/ 	.word	0x00026800
        /*05f4*/ 	.short	0x010a
        /*05f6*/ 	.byte	0x3f
	.zero		1


	//   ....[11]....
        /*05f8*/ 	.word	0x00002150
        /*05fc*/ 	.word	0x00000006
        /*0600*/ 	.word	0x00026810
        /*0604*/ 	.short	0x010a
        /*0606*/ 	.byte	0x3f
	.zero		1


	//   ....[12]....
        /*0608*/ 	.word	0x000021c0
        /*060c*/ 	.word	0x00000006
        /*0610*/ 	.word	0x00026810
        /*0614*/ 	.short	0x010a
        /*0616*/ 	.byte	0x3f
	.zero		1


	//   ....[13]....
        /*0618*/ 	.word	0x00002570
        /*061c*/ 	.word	0x00000006
        /*0620*/ 	.word	0x00026830
        /*0624*/ 	.short	0x010a
        /*0626*/ 	.byte	0x3f
	.zero		1


	//   ....[14]....
        /*0628*/ 	.word	0x000025f0
        /*062c*/ 	.word	0x00000006
        /*0630*/ 	.word	0x00026830
        /*0634*/ 	.short	0x010a
        /*0636*/ 	.byte	0x3f
	.zero		1


	//   ....[15]....
        /*0638*/ 	.word	0x00005b30
        /*063c*/ 	.word	0x00000007
        /*0640*/ 	.word	0x00000000
        /*0644*/ 	.short	0x0101
        /*0646*/ 	.byte	0x3f
	.zero		1


	//   ....[16]....
        /*0648*/ 	.word	0x00005ec0
        /*064c*/ 	.word	0x00000006
        /*0650*/ 	.word	0x00000000
        /*0654*/ 	.short	0x0101
        /*0656*/ 	.byte	0x3f
	.zero		1


	//   ....[17]....
        /*0658*/ 	.word	0x000065e0
        /*065c*/ 	.word	0x00000005
        /*0660*/ 	.word	0x00026810
        /*0664*/ 	.short	0x010a
        /*0666*/ 	.byte	0x3f
	.zero		1


	//   ....[18]....
        /*0668*/ 	.word	0x00006660
        /*066c*/ 	.word	0x00000005
        /*0670*/ 	.word	0x00026810
        /*0674*/ 	.short	0x010a
        /*0676*/ 	.byte	0x3f
	.zero		1


	//   ....[19]....
        /*0678*/ 	.word	0x000069e0
        /*067c*/ 	.word	0x00000005
        /*0680*/ 	.word	0x00026830
        /*0684*/ 	.short	0x010a
        /*0686*/ 	.byte	0x3f
	.zero		1


	//   ....[20]....
        /*0688*/ 	.word	0x00006a70
        /*068c*/ 	.word	0x00000005
        /*0690*/ 	.word	0x00026830
        /*0694*/ 	.short	0x010a
        /*0696*/ 	.byte	0x3f
	.zero		1


	//   ....[21]....
        /*0698*/ 	.word	0x00009c90
        /*069c*/ 	.word	0x00000006
        /*06a0*/ 	.word	0x00000000
        /*06a4*/ 	.short	0x0101
        /*06a6*/ 	.byte	0x3f
	.zero		1


	//   ....[22]....
        /*06a8*/ 	.word	0x0000a040
        /*06ac*/ 	.word	0x00000005
        /*06b0*/ 	.word	0x00000000
        /*06b4*/ 	.short	0x0101
        /*06b6*/ 	.byte	0x3f
	.zero		1


	//   ....[23]....
        /*06b8*/ 	.word	0x0000dae0
        /*06bc*/ 	.word	0x0000000f
        /*06c0*/ 	.word	0x00026820
        /*06c4*/ 	.short	0x010a
        /*06c6*/ 	.byte	0x3f
	.zero		1


	//   ....[24]....
        /*06c8*/ 	.word	0x0000e080
        /*06cc*/ 	.word	0x0000000f
        /*06d0*/ 	.word	0x00026840
        /*06d4*/ 	.short	0x010a
        /*06d6*/ 	.byte	0x3f
	.zero		1


	//   ....[25]....
        /*06d8*/ 	.word	0x0000e2e0
        /*06dc*/ 	.word	0x0000000f
        /*06e0*/ 	.word	0x00026828
        /*06e4*/ 	.short	0x010a
        /*06e6*/ 	.byte	0x3f
	.zero		1


	//   ....[26]....
        /*06e8*/ 	.word	0x0000e540
        /*06ec*/ 	.word	0x0000000f
        /*06f0*/ 	.word	0x00026848
        /*06f4*/ 	.short	0x010a
        /*06f6*/ 	.byte	0x3f
	.zero		1


	//   ....[27]....
        /*06f8*/ 	.word	0x0000e740
        /*06fc*/ 	.word	0x0000000f
        /*0700*/ 	.word	0x00026820
        /*0704*/ 	.short	0x010a
        /*0706*/ 	.byte	0x3f
	.zero		1


	//   ....[28]....
        /*0708*/ 	.word	0x0000ea00
        /*070c*/ 	.word	0x0000000f
        /*0710*/ 	.word	0x00026840
        /*0714*/ 	.short	0x010a
        /*0716*/ 	.byte	0x3f
	.zero		1


	//   ....[29]....
        /*0718*/ 	.word	0x0000ec30
        /*071c*/ 	.word	0x0000000f
        /*0720*/ 	.word	0x00026828
        /*0724*/ 	.short	0x010a
        /*0726*/ 	.byte	0x3f
	.zero		1


	//   ....[30]....
        /*0728*/ 	.word	0x0000ef00
        /*072c*/ 	.word	0x00000003
        /*0730*/ 	.word	0x00026840
        /*0734*/ 	.short	0x010a
        /*0736*/ 	.byte	0x3f
	.zero		1


	//   ....[31]....
        /*0738*/ 	.word	0x0000f300
        /*073c*/ 	.word	0x00000007
        /*0740*/ 	.word	0x00000000
        /*0744*/ 	.short	0x010a
        /*0746*/ 	.byte	0x3f
	.zero		1


	//   ....[32]....
        /*0748*/ 	.word	0x0000f350
        /*074c*/ 	.word	0x00000003
        /*0750*/ 	.word	0x00000000
        /*0754*/ 	.short	0x010a
        /*0756*/ 	.byte	0x3f
	.zero		1


	//   ....[33]....
        /*0758*/ 	.word	0x0000f3b0
        /*075c*/ 	.word	0x00000005
        /*0760*/ 	.word	0x00000000
        /*0764*/ 	.short	0x010a
        /*0766*/ 	.byte	0x3f
	.zero		1


	//   ....[34]....
        /*0768*/ 	.word	0x0000f3e0
        /*076c*/ 	.word	0x00000003
        /*0770*/ 	.word	0x00000000
        /*0774*/ 	.short	0x010a
        /*0776*/ 	.byte	0x3f
	.zero		1


	//   ....[35]....
        /*0778*/ 	.word	0x0000f4b0
        /*077c*/ 	.word	0x00000010
        /*0780*/ 	.word	0x00026800
        /*0784*/ 	.short	0x010a
        /*0786*/ 	.byte	0x3f
	.zero		1


	//   ....[36]....
        /*0788*/ 	.word	0x0000f500
        /*078c*/ 	.word	0x00000006
        /*0790*/ 	.word	0x00026810
        /*0794*/ 	.short	0x010a
        /*0796*/ 	.byte	0x3f
	.zero		1


	//   ....[37]....
        /*0798*/ 	.word	0x0000f550
        /*079c*/ 	.word	0x00000006
        /*07a0*/ 	.word	0x00026830
        /*07a4*/ 	.short	0x010a
        /*07a6*/ 	.byte	0x3f
	.zero		1


	//   ....[38]....
        /*07a8*/ 	.word	0x0000f5a0
        /*07ac*/ 	.word	0x00000005
        /*07b0*/ 	.word	0x00026810
        /*07b4*/ 	.short	0x010a
        /*07b6*/ 	.byte	0x3f
	.zero		1


	//   ....[39]....
        /*07b8*/ 	.word	0x0000f5f0
        /*07bc*/ 	.word	0x00000005
        /*07c0*/ 	.word	0x00026830
        /*07c4*/ 	.short	0x010a
        /*07c6*/ 	.byte	0x3f
	.zero		1


	//   ....[40]....
        /*07c8*/ 	.word	0x0000f870
        /*07cc*/ 	.word	0x0000000f
        /*07d0*/ 	.word	0x00026820
        /*07d4*/ 	.short	0x010a
        /*07d6*/ 	.byte	0x3f
	.zero		1


	//   ....[41]....
        /*07d8*/ 	.word	0x0000f8c0
        /*07dc*/ 	.word	0x0000000f
        /*07e0*/ 	.word	0x00026840
        /*07e4*/ 	.short	0x010a
        /*07e6*/ 	.byte	0x3f
	.zero		1


	//   ....[42]....
        /*07e8*/ 	.word	0x0000f910
        /*07ec*/ 	.word	0x0000000f
        /*07f0*/ 	.word	0x00026828
        /*07f4*/ 	.short	0x010a
        /*07f6*/ 	.byte	0x3f
	.zero		1


	//   ....[43]....
        /*07f8*/ 	.word	0x0000f960
        /*07fc*/ 	.word	0x0000000f
        /*0800*/ 	.word	0x00026848
        /*0804*/ 	.short	0x010a
        /*0806*/ 	.byte	0x3f
	.zero		1


	//   ....[44]....
        /*0808*/ 	.word	0x0000f9c0
        /*080c*/ 	.word	0x0000000f
        /*0810*/ 	.word	0x00026820
        /*0814*/ 	.short	0x010a
        /*0816*/ 	.byte	0x3f
	.zero		1


	//   ....[45]....
        /*0818*/ 	.word	0x0000fa10
        /*081c*/ 	.word	0x0000000f
        /*0820*/ 	.word	0x00026840
        /*0824*/ 	.short	0x010a
        /*0826*/ 	.byte	0x3f
	.zero		1


	//   ....[46]....
        /*0828*/ 	.word	0x0000fa60
        /*082c*/ 	.word	0x0000000f
        /*0830*/ 	.word	0x00026828
        /*0834*/ 	.short	0x010a
        /*0836*/ 	.byte	0x3f
	.zero		1


	//   ....[47]....
        /*0838*/ 	.word	0x0000fab0
        /*083c*/ 	.word	0x00000003
        /*0840*/ 	.word	0x00026840
        /*0844*/ 	.short	0x010a
        /*0846*/ 	.byte	0x3f
	.zero		1


	//   ....[48]....
        /*0848*/ 	.word	0x0000fb80
        /*084c*/ 	.word	0x00000007
        /*0850*/ 	.word	0x00000000
        /*0854*/ 	.short	0x010a
        /*0856*/ 	.byte	0x3f
	.zero		1


	//   ....[49]....
        /*0858*/ 	.word	0x0000fbd0
        /*085c*/ 	.word	0x00000003
        /*0860*/ 	.word	0x00000000
        /*0864*/ 	.short	0x010a
        /*0866*/ 	.byte	0x3f
	.zero		1


	//   ....[50]....
        /*0868*/ 	.word	0x0000fc20
        /*086c*/ 	.word	0x00000005
        /*0870*/ 	.word	0x00000000
        /*0874*/ 	.short	0x010a
        /*0876*/ 	.byte	0x3f
	.zero		1


	//----- nvinfo : EIATTR_NUM_MBARRIERS
	.align		4
.L_968:
        /*0878*/ 	.byte	0x03, 0x38
        /*087a*/ 	.short	0x0009


	//----- nvinfo : EIATTR_EXIT_INSTR_OFFSETS
	.align		4
        /*087c*/ 	.byte	0x04, 0x1c
        /*087e*/ 	.short	(.L_970 - .L_969)


	//   ....[0]....
.L_969:
        /*0880*/ 	.word	0x0000f430


	//----- nvinfo : EIATTR_MAX_THREADS
	.align		4
.L_970:
        /*0884*/ 	.byte	0x04, 0x05
        /*0886*/ 	.short	(.L_972 - .L_971)
.L_971:
        /*0888*/ 	.word	0x00000180
        /*088c*/ 	.word	0x00000001
        /*0890*/ 	.word	0x00000001


	//----- nvinfo : EIATTR_CRS_STACK_SIZE
	.align		4
.L_972:
        /*0894*/ 	.byte	0x04, 0x1e
        /*0896*/ 	.short	(.L_974 - .L_973)
.L_973:
        /*0898*/ 	.word	0x00000000


	//----- nvinfo : EIATTR_CBANK_PARAM_SIZE
	.align		4
.L_974:
        /*089c*/ 	.byte	0x03, 0x19
        /*089e*/ 	.short	0x0770


	//----- nvinfo : EIATTR_PARAM_CBANK
	.align		4
        /*08a0*/ 	.byte	0x04, 0x0a
        /*08a2*/ 	.short	(.L_976 - .L_975)
	.align		4
.L_975:
        /*08a4*/ 	.word	index@(.nv.constant0._ZN7cutlass13device_kernelIN5flash11enable_sm90INS1_16FlashAttnBwdSm90INS1_25CollectiveMainloopBwdSm90ILi2ELi2ELi2EN4cute5tupleIJNS5_1CILi1EEES8_S8_EEENS6_IJNS7_ILi96EEENS7_ILi128EEENS7_ILi64EEEEEENS_6half_tEfNS_4arch4Sm90ELb1ELb0ELb1ELb1ELb1ELb1ELb0ELb1ELi2ELi1ELi2ELi2ELb0EEENS1_24CollectiveEpilogueBwdGQAISD_fSG_Li256ELb1ELb1EEENS1_25SingleTileBwdLPTSchedulerILb1ELi128ELb1EEEEEEEEEvNT_6ParamsE)
        /*08a8*/ 	.short	0x0210
        /*08aa*/ 	.short	0x0770


	//----- nvinfo : EIATTR_SW_WAR
	.align		4
.L_976:
        /*08ac*/ 	.byte	0x04, 0x36
        /*08ae*/ 	.short	(.L_978 - .L_977)
.L_977:
        /*08b0*/ 	.word	0x00000008
.L_978:


//--------------------- .nv.info._ZN7cutlass13device_kernelIN5flash22FlashAttnBwdPreprocessIN4cute5tupleIJNS3_1CILi96EEENS5_ILi64EEEEEENS_6half_tEfNS_4arch4Sm90ELb1ELb1EEEEEvNT_6ParamsE --------------------------
	.section	.nv.info._ZN7cutlass13device_kernelIN5flash22FlashAttnBwdPreprocessIN4cute5tupleIJNS3_1CILi96EEENS5_ILi64EEEEEENS_6half_tEfNS_4arch4Sm90ELb1ELb1EEEEEvNT_6ParamsE,"",@"SHT_CUDA_INFO"
	.sectionflags	@""
	.align	4


	//----- nvinfo : EIATTR_CUDA_API_VERSION
	.align		4
        /*0000*/ 	.byte	0x04, 0x37
        /*0002*/ 	.short	(.L_980 - .L_979)
.L_979:
        /*0004*/ 	.word	0x00000082


	//----- nvinfo : EIATTR_KPARAM_INFO
	.align		4
.L_980:
        /*0008*/ 	.byte	0x04, 0x17
        /*000a*/ 	.short	(.L_982 - .L_981)
.L_981:
        /*000c*/ 	.word	0x00000000
        /*0010*/ 	.short	0x0000
        /*0012*/ 	.short	0x0000
        /*0014*/ 	.byte	0x00, 0xf0, 0xc1, 0x03


	//----- nvinfo : EIATTR_SPARSE_MMA_MASK
	.align		4
.L_982:
        /*0018*/ 	.byte	0x03, 0x50
        /*001a*/ 	.short	0x0000


	//----- nvinfo : EIATTR_MAXREG_COUNT
	.align		4
        /*001c*/ 	.byte	0x03, 0x1b
        /*001e*/ 	.short	0x0080


	//----- nvinfo : EIATTR_MERCURY_ISA_VERSION
	.align		4
        /*0020*/ 	.byte	0x03, 0x5f
        /*0022*/ 	.short	0x0101


	//----- nvinfo : EIATTR_COOP_GROUP_MASK_REGIDS
	.align		4
        /*0024*/ 	.byte	0x04, 0x29
        /*0026*/ 	.short	(.L_984 - .L_983)


	//   ....[0]....
.L_983:
        /*0028*/ 	.word	0xffffffff


	//   ....[1]....
        /*002c*/ 	.word	0xffffffff


	//   ....[2]....
        /*0030*/ 	.word	0xffffffff


	//   ....[3]....
        /*0034*/ 	.word	0xffffffff


	//   ....[4]....
        /*0038*/ 	.word	0xffffffff


	//   ....[5]....
        /*003c*/ 	.word	0xffffffff


	//   ....[6]....
        /*0040*/ 	.word	0xffffffff


	//   ....[7]....
        /*0044*/ 	.word	0xffffffff


	//   ....[8]....
        /*0048*/ 	.word	0xffffffff


	//----- nvinfo : EIATTR_COOP_GROUP_INSTR_OFFSETS
	.align		4
.L_984:
        /*004c*/ 	.byte	0x04, 0x28
        /*004e*/ 	.short	(.L_986 - .L_985)


	//   ....[0]....
.L_985:
        /*0050*/ 	.word	0x00001020


	//   ....[1]....
        /*0054*/ 	.word	0x00001030


	//   ....[2]....
        /*0058*/ 	.word	0x00001040


	//   ....[3]....
        /*005c*/ 	.word	0x00001080


	//   ....[4]....
        /*0060*/ 	.word	0x00001090


	//   ....[5]....
        /*0064*/ 	.word	0x000010a0


	//   ....[6]....
        /*0068*/ 	.word	0x000010e0


	//   ....[7]....
        /*006c*/ 	.word	0x00001100


	//   ....[8]....
        /*0070*/ 	.word	0x00001110


	//----- nvinfo : EIATTR_EXIT_INSTR_OFFSETS
	.align		4
.L_986:
        /*0074*/ 	.byte	0x04, 0x1c
        /*0076*/ 	.short	(.L_988 - .L_987)


	//   ....[0]....
.L_987:
        /*0078*/ 	.word	0x000001b0


	//   ....[1]....
        /*007c*/ 	.word	0x00001740


	//   ....[2]....
        /*0080*/ 	.word	0x000017c0


	//----- nvinfo : EIATTR_MAX_THREADS
	.align		4
.L_988:
        /*0084*/ 	.byte	0x04, 0x05
        /*0086*/ 	.short	(.L_990 - .L_989)
.L_989:
        /*0088*/ 	.word	0x00000100
        /*008c*/ 	.word	0x00000001
        /*0090*/ 	.word	0x00000001


	//----- nvinfo : EIATTR_CRS_STACK_SIZE
	.align		4
.L_990:
        /*0094*/ 	.byte	0x04, 0x1e
        /*0096*/ 	.short	(.L_992 - .L_991)
.L_991:
        /*0098*/ 	.word	0x00000000


	//----- nvinfo : EIATTR_CBANK_PARAM_SIZE
	.align		4
.L_992:
        /*009c*/ 	.byte	0x03, 0x19
        /*009e*/ 	.short	0x00f0


	//----- nvinfo : EIATTR_PARAM_CBANK
	.align		4
        /*00a0*/ 	.byte	0x04, 0x0a
        /*00a2*/ 	.short	(.L_994 - .L_993)
	.align		4
.L_993:
        /*00a4*/ 	.word	index@(.nv.constant0._ZN7cutlass13device_kernelIN5flash22FlashAttnBwdPreprocessIN4cute5tupleIJNS3_1CILi96EEENS5_ILi64EEEEEENS_6half_tEfNS_4arch4Sm90ELb1ELb1EEEEEvNT_6ParamsE)
        /*00a8*/ 	.short	0x0210
        /*00aa*/ 	.short	0x00f0


	//----- nvinfo : EIATTR_SW_WAR
	.align		4
.L_994:
        /*00ac*/ 	.byte	0x04, 0x36
        /*00ae*/ 	.short	(.L_996 - .L_995)
.L_995:
        /*00b0*/ 	.word	0x00000008
.L_996:


//--------------------- .nv.callgraph             --------------------------
	.section	.nv.callgraph,"",@"SHT_CUDA_CALLGRAPH"
	.align	4
	.sectionentsize	8
	.align		4
        /*0000*/ 	.word	0x00000000
	.align		4
        /*0004*/ 	.word	0xffffffff
	.align		4
        /*0008*/ 	.word	index@(_ZN7cutlass13device_kernelIN5flash11enable_sm90INS1_16FlashAttnBwdSm90INS1_25CollectiveMainloopBwdSm90ILi2ELi2ELi2EN4cute5tupleIJNS5_1CILi1EEES8_S8_EEENS6_IJNS7_ILi128EEESA_NS7_ILi64EEEEEENS_6half_tEfNS_4arch4Sm90ELb0ELb0ELb1ELb0ELb0ELb1ELb0ELb0ELi2ELi1ELi2ELi2ELb0EEENS1_21CollectiveEpilogueBwdISC_SD_SF_Li256ELb0ELb0ELi1EEENS1_19SingleTileSchedulerILb0ELb0ELb0ELi128EEEEEEEEEvNT_6ParamsE)
	.align		4
        /*000c*/ 	.word	index@(__assertfail)
	.align		4
        /*0010*/ 	.word	index@(_ZN7cutlass13device_kernelIN5flash11enable_sm90INS1_16FlashAttnBwdSm90INS1_25CollectiveMainloopBwdSm90ILi2ELi2ELi2EN4cute5tupleIJNS5_1CILi1EEES8_S8_EEENS6_IJNS7_ILi128EEESA_NS7_ILi64EEEEEENS_6half_tEfNS_4arch4Sm90ELb0ELb0ELb1ELb0ELb1ELb1ELb0ELb0ELi2ELi1ELi2ELi2ELb0EEENS1_21CollectiveEpilogueBwdISC_SD_SF_Li256ELb0ELb0ELi1EEENS1_19SingleTileSchedulerILb0ELb0ELb0ELi128EEEEEEEEEvNT_6ParamsE)
	.align		4
        /*0014*/ 	.word	index@(__assertfail)
	.align		4
        /*0018*/ 	.word	index@(_ZN7cutlass13device_kernelIN5flash11enable_sm90INS1_16FlashAttnBwdSm90INS1_25CollectiveMainloopBwdSm90ILi2ELi2ELi2EN4cute5tupleIJNS5_1CILi1EEES8_S8_EEENS6_IJNS7_ILi128EEESA_NS7_ILi64EEEEEENS_6half_tEfNS_4arch4Sm90ELb0ELb0ELb1ELb0ELb0ELb1ELb0ELb0ELi2ELi1ELi2ELi2ELb0EEENS1_24CollectiveEpilogueBwdGQAISC_fSF_Li256ELb0ELb0EEENS1_19SingleTileSchedulerILb0ELb0ELb0ELi128EEEEEEEEEvNT_6ParamsE)
	.align		4
        /*001c*/ 	.word	index@(__assertfail)
	.align		4
        /*0020*/ 	.word	index@(_ZN7cutlass13device_kernelIN5flash11enable_sm90INS1_16FlashAttnBwdSm90INS1_25CollectiveMainloopBwdSm90ILi2ELi2ELi2EN4cute5tupleIJNS5_1CILi1EEES8_S8_EEENS6_IJNS7_ILi128EEESA_NS7_ILi64EEEEEENS_6half_tEfNS_4arch4Sm90ELb0ELb0ELb1ELb0ELb1ELb1ELb0ELb0ELi2ELi1ELi2ELi2ELb0EEENS1_24CollectiveEpilogueBwdGQAISC_fSF_Li256ELb0ELb1EEENS1_19SingleTileSchedulerILb0ELb0ELb0ELi128EEEEEEEEEvNT_6ParamsE)
	.align		4
        /*0024*/ 	.word	index@(__assertfail)
	.align		4
        /*0028*/ 	.word	index@(_ZN7cutlass13device_kernelIN5flash11enable_sm90INS1_16FlashAttnBwdSm90INS1_25CollectiveMainloopBwdSm90ILi2ELi2ELi2EN4cute5tupleIJNS5_1CILi1EEES8_S8_EEENS6_IJNS7_ILi128EEESA_NS7_ILi64EEEEEENS_6half_tEfNS_4arch4Sm90ELb0ELb0ELb1ELb1ELb0ELb1ELb0ELb0ELi2ELi1ELi2ELi2ELb0EEENS1_21CollectiveEpilogueBwdISC_SD_SF_Li256ELb1ELb0ELi1EEENS1_19SingleTileSchedulerILb1ELb0ELb0ELi128EEEEEEEEEvNT_6ParamsE)
	.align		4
        /*002c*/ 	.word	index@(__assertfail)
	.align		4
        /*0030*/ 	.word	index@(_ZN7cutlass13device_kernelIN5flash11enable_sm90INS1_16FlashAttnBwdSm90INS1_25CollectiveMainloopBwdSm90ILi2ELi2ELi2EN4cute5tupleIJNS5_1CILi1EEES8_S8_EEENS6_IJNS7_ILi128EEESA_NS7_ILi64EEEEEENS_6half_tEfNS_4arch4Sm90ELb0ELb0ELb1ELb1ELb1ELb1ELb0ELb0ELi2ELi1ELi2ELi2ELb0EEENS1_21CollectiveEpilogueBwdISC_SD_SF_Li256ELb1ELb0ELi1EEENS1_19SingleTileSchedulerILb1ELb0ELb0ELi128EEEEEEEEEvNT_6ParamsE)
	.align		4
        /*0034*/ 	.word	index@(__assertfail)
	.align		4
        /*0038*/ 	.word	index@(_ZN7cutlass13device_kernelIN5flash11enable_sm90INS1_16FlashAttnBwdSm90INS1_25CollectiveMainloopBwdSm90ILi2ELi2ELi2EN4cute5tupleIJNS5_1CILi1EEES8_S8_EEENS6_IJNS7_ILi128EEESA_NS7_ILi64EEEEEENS_6half_tEfNS_4arch4Sm90ELb0ELb0ELb1ELb1ELb0ELb1ELb0ELb0ELi2ELi1ELi2ELi2ELb0EEENS1_24CollectiveEpilogueBwdGQAISC_fSF_Li256ELb1ELb0EEENS1_19SingleTileSchedulerILb1ELb0ELb0ELi128EEEEEEEEEvNT_6ParamsE)
	.align		4
        /*003c*/ 	.word	index@(__assertfail)
	.align		4
        /*0040*/ 	.word	index@(_ZN7cutlass13device_kernelIN5flash11enable_sm90INS1_16FlashAttnBwdSm90INS1_25CollectiveMainloopBwdSm90ILi2ELi2ELi2EN4cute5tupleIJNS5_1CILi1EEES8_S8_EEENS6_IJNS7_ILi128EEESA_NS7_ILi64EEEEEENS_6half_tEfNS_4arch4Sm90ELb0ELb0ELb1ELb1ELb1ELb1ELb0ELb0ELi2ELi1ELi2ELi2ELb0EEENS1_24CollectiveEpilogueBwdGQAISC_fSF_Li256ELb1ELb1EEENS1_19SingleTileSchedulerILb1ELb0ELb0ELi128EEEEEEEEEvNT_6ParamsE)
	.align		4
        /*0044*/ 	.word	index@(__assertfail)
	.align		4
        /*0048*/ 	.word	index@(_ZN7cutlass13device_kernelIN5flash11enable_sm90INS1_16FlashAttnBwdSm90INS1_25CollectiveMainloopBwdSm90ILi2ELi2ELi2EN4cute5tupleIJNS5_1CILi1EEES8_S8_EEENS6_IJNS7_ILi128EEESA_NS7_ILi64EEEEEENS_6half_tEfNS_4arch4Sm90ELb0ELb1ELb1ELb0ELb0ELb1ELb0ELb0ELi2ELi1ELi2ELi2ELb0EEENS1_21CollectiveEpilogueBwdISC_SD_SF_Li256ELb0ELb0ELi1EEENS1_19SingleTileSchedulerILb0ELb0ELb0ELi128EEEEEEEEEvNT_6ParamsE)
	.align		4
        /*004c*/ 	.word	index@(__assertfail)
	.align		4
        /*0050*/ 	.word	index@(_ZN7cutlass13device_kernelIN5flash11enable_sm90INS1_16FlashAttnBwdSm90INS1_25CollectiveMainloopBwdSm90ILi2ELi2ELi2EN4cute5tupleIJNS5_1CILi1EEES8_S8_EEENS6_IJNS7_ILi128EEESA_NS7_ILi64EEEEEENS_6half_tEfNS_4arch4Sm90ELb0ELb1ELb1ELb0ELb1ELb1ELb0ELb0ELi2ELi1ELi2ELi2ELb0EEENS1_21CollectiveEpilogueBwdISC_SD_SF_Li256ELb0ELb0ELi1EEENS1_19SingleTileSchedulerILb0ELb0ELb0ELi128EEEEEEEEEvNT_6ParamsE)
	.align		4
        /*0054*/ 	.word	index@(__assertfail)
	.align		4
        /*0058*/ 	.word	index@(_ZN7cutlass13device_kernelIN5flash11enable_sm90INS1_16FlashAttnBwdSm90INS1_25CollectiveMainloopBwdSm90ILi2ELi2ELi2EN4cute5tupleIJNS5_1CILi1EEES8_S8_EEENS6_IJNS7_ILi128EEESA_NS7_ILi64EEEEEENS_6half_tEfNS_4arch4Sm90ELb0ELb1ELb1ELb0ELb0ELb1ELb0ELb0ELi2ELi1ELi2ELi2ELb0EEENS1_24CollectiveEpilogueBwdGQAISC_fSF_Li256ELb0ELb0EEENS1_19SingleTileSchedulerILb0ELb0ELb0ELi128EEEEEEEEEvNT_6ParamsE)
	.align		4
        /*005c*/ 	.word	index@(__assertfail)
	.align		4
        /*0060*/ 	.word	index@(_ZN7cutlass13device_kernelIN5flash11enable_sm90INS1_16FlashAttnBwdSm90INS1_25CollectiveMainloopBwdSm90ILi2ELi2ELi2EN4cute5tupleIJNS5_1CILi1EEES8_S8_EEENS6_IJNS7_ILi128EEESA_NS7_ILi64EEEEEENS_6half_tEfNS_4arch4Sm90ELb0ELb1ELb1ELb0ELb1ELb1ELb0ELb0ELi2ELi1ELi2ELi2ELb0EEENS1_24CollectiveEpilogueBwdGQAISC_fSF_Li256ELb0ELb1EEENS1_19SingleTileSchedulerILb0ELb0ELb0ELi128EEEEEEEEEvNT_6ParamsE)
	.align		4
        /*0064*/ 	.word	index@(__assertfail)
	.align		4
        /*0068*/ 	.word	index@(_ZN7cutlass13device_kernelIN5flash11enable_sm90INS1_16FlashAttnBwdSm90INS1_25CollectiveMainloopBwdSm90ILi2ELi2ELi2EN4cute5tupleIJNS5_1CILi1EEES8_S8_EEENS6_IJNS7_ILi128EEESA_NS7_ILi64EEEEEENS_6half_tEfNS_4arch4Sm90ELb0ELb1ELb1ELb1ELb0ELb1ELb0ELb0ELi2ELi1ELi2ELi2ELb0EEENS1_21CollectiveEpilogueBwdISC_SD_SF_Li256ELb1ELb0ELi1EEENS1_19SingleTileSchedulerILb1ELb0ELb0ELi128EEEEEEEEEvNT_6ParamsE)
	.align		4
        /*006c*/ 	.word	index@(__assertfail)
	.align		4
        /*0070*/ 	.word	index@(_ZN7cutlass13device_kernelIN5flash11enable_sm90INS1_16FlashAttnBwdSm90INS1_25CollectiveMainloopBwdSm90ILi2ELi2ELi2EN4cute5tupleIJNS5_1CILi1EEES8_S8_EEENS6_IJNS7_ILi128EEESA_NS7_ILi64EEEEEENS_6half_tEfNS_4arch4Sm90ELb0ELb1ELb1ELb1ELb1ELb1ELb0ELb0ELi2ELi1ELi2ELi2ELb0EEENS1_21CollectiveEpilogueBwdISC_SD_SF_Li256ELb1ELb0ELi1EEENS1_19SingleTileSchedulerILb1ELb0ELb0ELi128EEEEEEEEEvNT_6ParamsE)
	.align		4
        /*0074*/ 	.word	index@(__assertfail)
	.align		4
        /*0078*/ 	.word	index@(_ZN7cutlass13device_kernelIN5flash11enable_sm90INS1_16FlashAttnBwdSm90INS1_25CollectiveMainloopBwdSm90ILi2ELi2ELi2EN4cute5tupleIJNS5_1CILi1EEES8_S8_EEENS6_IJNS7_ILi128EEESA_NS7_ILi64EEEEEENS_6half_tEfNS_4arch4Sm90ELb0ELb1ELb1ELb1ELb0ELb1ELb0ELb0ELi2ELi1ELi2ELi2ELb0EEENS1_24CollectiveEpilogueBwdGQAISC_fSF_Li256ELb1ELb0EEENS1_19SingleTileSchedulerILb1ELb0ELb0ELi128EEEEEEEEEvNT_6ParamsE)
	.align		4
        /*007c*/ 	.word	index@(__assertfail)
	.align		4
        /*0080*/ 	.word	index@(_ZN7cutlass13device_kernelIN5flash11enable_sm90INS1_16FlashAttnBwdSm90INS1_25CollectiveMainloopBwdSm90ILi2ELi2ELi2EN4cute5tupleIJNS5_1CILi1EEES8_S8_EEENS6_IJNS7_ILi128EEESA_NS7_ILi64EEEEEENS_6half_tEfNS_4arch4Sm90ELb0ELb1ELb1ELb1ELb1ELb1ELb0ELb0ELi2ELi1ELi2ELi2ELb0EEENS1_24CollectiveEpilogueBwdGQAISC_fSF_Li256ELb1ELb1EEENS1_19SingleTileSchedulerILb1ELb0ELb0ELi128EEEEEEEEEvNT_6ParamsE)
	.align		4
        /*0084*/ 	.word	index@(__assertfail)
	.align		4
        /*0088*/ 	.word	index@(_ZN7cutlass13device_kernelIN5flash11enable_sm90INS1_16FlashAttnBwdSm90INS1_25CollectiveMainloopBwdSm90ILi2ELi2ELi2EN4cute5tupleIJNS5_1CILi1EEES8_S8_EEENS6_IJNS7_ILi96EEENS7_ILi128EEENS7_ILi64EEEEEENS_6half_tEfNS_4arch4Sm90ELb1ELb0ELb1ELb0ELb0ELb1ELb0ELb1ELi2ELi1ELi2ELi2ELb0EEENS1_21CollectiveEpilogueBwdISD_SE_SG_Li256ELb0ELb0ELi1EEENS1_25SingleTileBwdLPTSchedulerILb0ELi128ELb0EEEEEEEEEvNT_6ParamsE)
	.align		4
        /*008c*/ 	.word	index@(__assertfail)
	.align		4
        /*0090*/ 	.word	index@(_ZN7cutlass13device_kernelIN5flash11enable_sm90INS1_16FlashAttnBwdSm90INS1_25CollectiveMainloopBwdSm90ILi2ELi2ELi2EN4cute5tupleIJNS5_1CILi1EEES8_S8_EEENS6_IJNS7_ILi96EEENS7_ILi128EEENS7_ILi64EEEEEENS_6half_tEfNS_4arch4Sm90ELb1ELb0ELb1ELb0ELb1ELb1ELb0ELb1ELi2ELi1ELi2ELi2ELb0EEENS1_21CollectiveEpilogueBwdISD_SE_SG_Li256ELb0ELb0ELi1EEENS1_25SingleTileBwdLPTSchedulerILb0ELi128ELb1EEEEEEEEEvNT_6ParamsE)
	.align		4
        /*0094*/ 	.word	index@(__assertfail)
	.align		4
        /*0098*/ 	.word	index@(_ZN7cutlass13device_kernelIN5flash11enable_sm90INS1_16FlashAttnBwdSm90INS1_25CollectiveMainloopBwdSm90ILi2ELi2ELi2EN4cute5tupleIJNS5_1CILi1EEES8_S8_EEENS6_IJNS7_ILi96EEENS7_ILi128EEENS7_ILi64EEEEEENS_6half_tEfNS_4arch4Sm90ELb1ELb0ELb1ELb0ELb0ELb1ELb0ELb1ELi2ELi1ELi2ELi2ELb0EEENS1_24CollectiveEpilogueBwdGQAISD_fSG_Li256ELb0ELb0EEENS1_25SingleTileBwdLPTSchedulerILb0ELi128ELb0EEEEEEEEEvNT_6ParamsE)
	.align		4
        /*009c*/ 	.word	index@(__assertfail)
	.align		4
        /*00a0*/ 	.word	index@(_ZN7cutlass13device_kernelIN5flash11enable_sm90INS1_16FlashAttnBwdSm90INS1_25CollectiveMainloopBwdSm90ILi2ELi2ELi2EN4cute5tupleIJNS5_1CILi1EEES8_S8_EEENS6_IJNS7_ILi96EEENS7_ILi128EEENS7_ILi64EEEEEENS_6half_tEfNS_4arch4Sm90ELb1ELb0ELb1ELb0ELb1ELb1ELb0ELb1ELi2ELi1ELi2ELi2ELb0EEENS1_24CollectiveEpilogueBwdGQAISD_fSG_Li256ELb0ELb1EEENS1_25SingleTileBwdLPTSchedulerILb0ELi128ELb1EEEEEEEEEvNT_6ParamsE)
	.align		4
        /*00a4*/ 	.word	index@(__assertfail)
	.align		4
        /*00a8*/ 	.word	index@(_ZN7cutlass13device_kernelIN5flash11enable_sm90INS1_16FlashAttnBwdSm90INS1_25CollectiveMainloopBwdSm90ILi2ELi2ELi2EN4cute5tupleIJNS5_1CILi1EEES8_S8_EEENS6_IJNS7_ILi96EEENS7_ILi128EEENS7_ILi64EEEEEENS_6half_tEfNS_4arch4Sm90ELb1ELb0ELb1ELb1ELb0ELb1ELb0ELb1ELi2ELi1ELi2ELi2ELb0EEENS1_21CollectiveEpilogueBwdISD_SE_SG_Li256ELb1ELb0ELi1EEENS1_25SingleTileBwdLPTSchedulerILb1ELi128ELb0EEEEEEEEEvNT_6ParamsE)
	.align		4
        /*00ac*/ 	.word	index@(__assertfail)
	.align		4
        /*00b0*/ 	.word	index@(_ZN7cutlass13device_kernelIN5flash11enable_sm90INS1_16FlashAttnBwdSm90INS1_25CollectiveMainloopBwdSm90ILi2ELi2ELi2EN4cute5tupleIJNS5_1CILi1EEES8_S8_EEENS6_IJNS7_ILi96EEENS7_ILi128EEENS7_ILi64EEEEEENS_6half_tEfNS_4arch4Sm90ELb1ELb0ELb1ELb1ELb1ELb1ELb0ELb1ELi2ELi1ELi2ELi2ELb0EEENS1_21CollectiveEpilogueBwdISD_SE_SG_Li256ELb1ELb0ELi1EEENS1_25SingleTileBwdLPTSchedulerILb1ELi128ELb1EEEEEEEEEvNT_6ParamsE)
	.align		4
        /*00b4*/ 	.word	index@(__assertfail)
	.align		4
        /*00b8*/ 	.word	index@(_ZN7cutlass13device_kernelIN5flash11enable_sm90INS1_16FlashAttnBwdSm90INS1_25CollectiveMainloopBwdSm90ILi2ELi2ELi2EN4cute5tupleIJNS5_1CILi1EEES8_S8_EEENS6_IJNS7_ILi96EEENS7_ILi128EEENS7_ILi64EEEEEENS_6half_tEfNS_4arch4Sm90ELb1ELb0ELb1ELb1ELb0ELb1ELb0ELb1ELi2ELi1ELi2ELi2ELb0EEENS1_24CollectiveEpilogueBwdGQAISD_fSG_Li256ELb1ELb0EEENS1_25SingleTileBwdLPTSchedulerILb1ELi128ELb0EEEEEEEEEvNT_6ParamsE)
	.align		4
        /*00bc*/ 	.word	index@(__assertfail)
	.align		4
        /*00c0*/ 	.word	index@(_ZN7cutlass13device_kernelIN5flash11enable_sm90INS1_16FlashAttnBwdSm90INS1_25CollectiveMainloopBwdSm90ILi2ELi2ELi2EN4cute5tupleIJNS5_1CILi1EEES8_S8_EEENS6_IJNS7_ILi96EEENS7_ILi128EEENS7_ILi64EEEEEENS_6half_tEfNS_4arch4Sm90ELb1ELb0ELb1ELb1ELb1ELb1ELb0ELb1ELi2ELi1ELi2ELi2ELb0EEENS1_24CollectiveEpilogueBwdGQAISD_fSG_Li256ELb1ELb1EEENS1_25SingleTileBwdLPTSchedulerILb1ELi128ELb1EEEEEEEEEvNT_6ParamsE)
	.align		4
        /*00c4*/ 	.word	index@(__assertfail)
	.align		4
        /*00c8*/ 	.word	0x00000000
	.align		4
        /*00cc*/ 	.word	0xfffffffe
	.align		4
        /*00d0*/ 	.word	0x00000000
	.align		4
        /*00d4*/ 	.word	0xfffffffd
	.align		4
        /*00d8*/ 	.word	0x00000000
	.align		4
        /*00dc*/ 	.word	0xfffffffc


//--------------------- .nv.constant4             --------------------------
	.section	.nv.constant4,"a",@progbits
	.align	8
	.align		8
.nv.constant4:
        /*0000*/ 	.dword	__assertfail
	.align		8
        /*0008*/ 	.dword	__unnamed_1
	.align		8
        /*0010*/ 	.dword	__unnamed_2
	.align		8
        /*0018*/ 	.dword	__unnamed_3
	.align		8
        /*0020*/ 	.dword	__unnamed_4
	.align		8
        /*0028*/ 	.dword	__unnamed_5
	.align		8
        /*0030*/ 	.dword	__unnamed_6
	.align		8
        /*0038*/ 	.dword	_ZN73_INTERNAL_d9ee66f6_37_flash_bwd_hdim64_fp16_softcap_sm90_cu_8e232a79_35284cuda3std3__45__cpo5beginE
	.align		8
        /*0040*/ 	.dword	_ZN73_INTERNAL_d9ee66f6_37_flash_bwd_hdim64_fp16_softcap_sm90_cu_8e232a79_35284cuda3std3__45__cpo3endE
	.align		8
        /*0048*/ 	.dword	_ZN73_INTERNAL_d9ee66f6_37_flash_bwd_hdim64_fp16_softcap_sm90_cu_8e232a79_35284cuda3std3__45__cpo6cbeginE
	.align		8
        /*0050*/ 	.dword	_ZN73_INTERNAL_d9ee66f6_37_flash_bwd_hdim64_fp16_softcap_sm90_cu_8e232a79_35284cuda3std3__45__cpo4cendE
	.align		8
        /*0058*/ 	.dword	_ZN73_INTERNAL_d9ee66f6_37_flash_bwd_hdim64_fp16_softcap_sm90_cu_8e232a79_35284cuda3std3__475_GLOBAL__N__d9ee66f6_37_flash_bwd_hdim64_fp16_softcap_sm90_cu_8e232a79_35286ignoreE
	.align		8
        /*0060*/ 	.dword	_ZN73_INTERNAL_d9ee66f6_37_flash_bwd_hdim64_fp16_softcap_sm90_cu_8e232a79_35284cuda3std3__419piecewise_constructE
	.align		8
        /*0068*/ 	.dword	_ZN73_INTERNAL_d9ee66f6_37_flash_bwd_hdim64_fp16_softcap_sm90_cu_8e232a79_35284cuda3std3__48in_placeE
	.align		8
        /*0070*/ 	.dword	_ZN73_INTERNAL_d9ee66f6_37_flash_bwd_hdim64_fp16_softcap_sm90_cu_8e232a79_35284cuda3std6ranges3__45__cpo4swapE
	.align		8
        /*0078*/ 	.dword	_ZN73_INTERNAL_d9ee66f6_37_flash_bwd_hdim64_fp16_softcap_sm90_cu_8e232a79_35284cuda3std6ranges3__45__cpo9iter_moveE
	.align		8
        /*0080*/ 	.dword	_ZN73_INTERNAL_d9ee66f6_37_flash_bwd_hdim64_fp16_softcap_sm90_cu_8e232a79_35284cute7productE
	.align		8
        /*0088*/ 	.dword	_ZN73_INTERNAL_d9ee66f6_37_flash_bwd_hdim64_fp16_softcap_sm90_cu_8e232a79_35284cute1_E
	.align		8
        /*0090*/ 	.dword	$str$23
	.align		8
        /*0098*/ 	.dword	$str$24


//--------------------- .text._ZN7cutlass13device_kernelIN5flash11enable_sm90INS1_16FlashAttnBwdSm90INS1_25CollectiveMainloopBwdSm90ILi2ELi2ELi2EN4cute5tupleIJNS5_1CILi1EEES8_S8_EEENS6_IJNS7_ILi128EEESA_NS7_ILi64EEEEEENS_6half_tEfNS_4arch4Sm90ELb0ELb0ELb1ELb0ELb0ELb1ELb0ELb0ELi2ELi1ELi2ELi2ELb0EEENS1_21CollectiveEpilogueBwdISC_SD_SF_Li256ELb0ELb0ELi1EEENS1_19SingleTileSchedulerILb0ELb0ELb0ELi128EEEEEEEEEvNT_6ParamsE --------------------------
	.section	.text._ZN7cutlass13device_kernelIN5flash11enable_sm90INS1_16FlashAttnBwdSm90INS1_25CollectiveMainloopBwdSm90ILi2ELi2ELi2EN4cute5tupleIJNS5_1CILi1EEES8_S8_EEENS6_IJNS7_ILi128EEESA_NS7_ILi64EEEEEENS_6half_tEfNS_4arch4Sm90ELb0ELb0ELb1ELb0ELb0ELb1ELb0ELb0ELi2ELi1ELi2ELi2ELb0EEENS1_21CollectiveEpilogueBwdISC_SD_SF_Li256ELb0ELb0ELi1EEENS1_19SingleTileSchedulerILb0ELb0ELb0ELi128EEEEEEEEEvNT_6ParamsE,"ax",@progbits
	.align	128
.text._ZN7cutlass13device_kernelIN5flash11enable_sm90INS1_16FlashAttnBwdSm90INS1_25CollectiveMainloopBwdSm90ILi2ELi2ELi2EN4cute5tupleIJNS5_1CILi1EEES8_S8_EEENS6_IJNS7_ILi128EEESA_NS7_ILi64EEEEEENS_6half_tEfNS_4arch4Sm90ELb0ELb0ELb1ELb0ELb0ELb1ELb0ELb0ELi2ELi1ELi2ELi2ELb0EEENS1_21CollectiveEpilogueBwdISC_SD_SF_Li256ELb0ELb0ELi1EEENS1_19SingleTileSchedulerILb0ELb0ELb0ELi128EEEEEEEEEvNT_6ParamsE:
        .type           _ZN7cutlass13device_kernelIN5flash11enable_sm90INS1_16FlashAttnBwdSm90INS1_25CollectiveMainloopBwdSm90ILi2ELi2ELi2EN4cute5tupleIJNS5_1CILi1EEES8_S8_EEENS6_IJNS7_ILi128EEESA_NS7_ILi64EEEEEENS_6half_tEfNS_4arch4Sm90ELb0ELb0ELb1ELb0ELb0ELb1ELb0ELb0ELi2ELi1ELi2ELi2ELb0EEENS1_21CollectiveEpilogueBwdISC_SD_SF_Li256ELb0ELb0ELi1EEENS1_19SingleTileSchedulerILb0ELb0ELb0ELi128EEEEEEEEEvNT_6ParamsE,@function
        .size           _ZN7cutlass13device_kernelIN5flash11enable_sm90INS1_16FlashAttnBwdSm90INS1_25CollectiveMainloopBwdSm90ILi2ELi2ELi2EN4cute5tupleIJNS5_1CILi1EEES8_S8_EEENS6_IJNS7_ILi128EEESA_NS7_ILi64EEEEEENS_6half_tEfNS_4arch4Sm90ELb0ELb0ELb1ELb0ELb0ELb1ELb0ELb0ELi2ELi1ELi2ELi2ELb0EEENS1_21CollectiveEpilogueBwdISC_SD_SF_Li256ELb0ELb0ELi1EEENS1_19SingleTileSchedulerILb0ELb0ELb0ELi128EEEEEEEEEvNT_6ParamsE,(.L_x_3718 - _ZN7cutlass13device_kernelIN5flash11enable_sm90INS1_16FlashAttnBwdSm90INS1_25CollectiveMainloopBwdSm90ILi2ELi2ELi2EN4cute5tupleIJNS5_1CILi1EEES8_S8_EEENS6_IJNS7_ILi128EEESA_NS7_ILi64EEEEEENS_6half_tEfNS_4arch4Sm90ELb0ELb0ELb1ELb0ELb0ELb1ELb0ELb0ELi2ELi1ELi2ELi2ELb0EEENS1_21CollectiveEpilogueBwdISC_SD_SF_Li256ELb0ELb0ELi1EEENS1_19SingleTileSchedulerILb0ELb0ELb0ELi128EEEEEEEEEvNT_6ParamsE)
        .other          _ZN7cutlass13device_kernelIN5flash11enable_sm90INS1_16FlashAttnBwdSm90INS1_25CollectiveMainloopBwdSm90ILi2ELi2ELi2EN4cute5tupleIJNS5_1CILi1EEES8_S8_EEENS6_IJNS7_ILi128EEESA_NS7_ILi64EEEEEENS_6half_tEfNS_4arch4Sm90ELb0ELb0ELb1ELb0ELb0ELb1ELb0ELb0ELi2ELi1ELi2ELi2ELb0EEENS1_21CollectiveEpilogueBwdISC_SD_SF_Li256ELb0ELb0ELi1EEENS1_19SingleTileSchedulerILb0ELb0ELb0ELi128EEEEEEEEEvNT_6ParamsE,@"STO_CUDA_ENTRY STV_DEFAULT"
_ZN7cutlass13device_kernelIN5flash11enable_sm90INS1_16FlashAttnBwdSm90INS1_25CollectiveMainloopBwdSm90ILi2ELi2ELi2EN4cute5tupleIJNS5_1CILi1EEES8_S8_EEENS6_IJNS7_ILi128EEESA_NS7_ILi64EEEEEENS_6half_tEfNS_4arch4Sm90ELb0ELb0ELb1ELb0ELb0ELb1ELb0ELb0ELi2ELi1ELi2ELi2ELb0EEENS1_21CollectiveEpilogueBwdISC_SD_SF_Li256ELb0ELb0ELi1EEENS1_19SingleTileSchedulerILb0ELb0ELb0ELi128EEEEEEEEEvNT_6ParamsE:
[----:B------:R-:W1:Y:S02]  /*0000*/  LDC R1, c[0x0][0x28] ;  /* 0x00000a00ff017b82 */ /* 0x000e640000000800 */
[----:B-1----:R-:W-:Y:S01]  /*0010*/  VIADD R1, R1, 0xffffff48 ;  /* 0xffffff4801017836 */ /* 0x002fe20000000000 */
[----:B------:R-:W1:Y:S01]  /*0020*/  S2R R3, SR_TID.X ;  /* 0x0000000000037919 */ /* 0x000e620000002100 */
[----:B------:R-:W-:Y:S01]  /*0030*/  ELECT P0, URZ, PT ;  /* 0x00000000003f782f */ /* 0x000fe20003800000 */
[----:B------:R-:W-:Y:S01]  /*0040*/  BSSY B0, `(.L_x_0) ;  /* 0x0000019000007945 */ /* 0x000fe20003800000 */
[----:B-1----:R-:W-:-:S05]  /*0050*/  SHF.R.U32.HI R0, RZ, 0x5, R3 ;  /* 0x00000005ff007819 */ /* 0x002fca0000011603 */
[----:B------:R-:W1:Y:S02]  /*0060*/  SHFL.IDX PT, R2, R0, RZ, 0x1f ;  /* 0x00001fff00027589 */ /* 0x000e6400000e0000 */
[----:B-1----:R-:W-:-:S13]  /*0070*/  ISETP.EQ.AND P0, PT, R2, RZ, P0 ;  /* 0x000000ff0200720c */ /* 0x002fda0000702270 */
[----:B------:R-:W-:Y:S05]  /*0080*/  @!P0 BRA `(.L_x_1) ;  /* 0x0000000000508947 */ /* 0x000fea0003800000 */
[----:B------:R-:W-:Y:S02]  /*0090*/  ULDC.64 UR4, c[0x0][0x198] ;  /* 0x0000660000047ab9 */ /* 0x000fe40000000a00 */
[----:B------:R-:W-:Y:S02]  /*00a0*/  UIADD3 UR6, UP0, UR4, 0xf0, URZ ;  /* 0x000000f004067890 */ /* 0x000fe4000ff1e03f */
[----:B------:R-:W-:Y:S02]  /*00b0*/  UIADD3 UR8, UP1, UR4, 0x1f0, URZ ;  /* 0x000001f004087890 */ /* 0x000fe4000ff3e03f */
[----:B------:R-:W-:Y:S02]  /*00c0*/  UIADD3 UR10, UP2, UR4, 0x2f0, URZ ;  /* 0x000002f0040a7890 */ /* 0x000fe4000ff5e03f */
[----:B------:R-:W-:Y:S02]  /*00d0*/  UIADD3 UR12, UP3, UR4, 0x3f0, URZ ;  /* 0x000003f0040c7890 */ /* 0x000fe4000ff7e03f */
[----:B------:R-:W-:-:S02]  /*00e0*/  UIADD3 UR14, UP4, UR4, 0x670, URZ ;  /* 0x00000670040e7890 */ /* 0x000fc4000ff9e03f */
[----:B------:R-:W-:Y:S02]  /*00f0*/  UIADD3.X UR7, URZ, UR5, URZ, UP0, !UPT ;  /* 0x000000053f077290 */ /* 0x000fe400087fe43f */
[----:B------:R-:W-:Y:S02]  /*0100*/  UIADD3 UR4, UP5, UR4, 0x770, URZ ;  /* 0x0000077004047890 */ /* 0x000fe4000ffbe03f */
[----:B------:R-:W-:Y:S02]  /*0110*/  UIADD3.X UR9, URZ, UR5, URZ, UP1, !UPT ;  /* 0x000000053f097290 */ /* 0x000fe40008ffe43f */
[----:B------:R-:W-:Y:S02]  /*0120*/  UIADD3.X UR11, URZ, UR5, URZ, UP2, !UPT ;  /* 0x000000053f0b7290 */ /* 0x000fe400097fe43f */
[----:B------:R-:W-:Y:S01]  /*0130*/  UIADD3.X UR13, URZ, UR5, URZ, UP3, !UPT ;  /* 0x000000053f0d7290 */ /* 0x000fe20009ffe43f */
[----:B------:R1:W-:Y:S01]  /*0140*/  UTMACCTL.PF [UR6] ;  /* 0x00000000060079b9 */ /* 0x0003e20008040000 */
[----:B------:R-:W-:-:S03]  /*0150*/  UIADD3.X UR15, URZ, UR5, URZ, UP4, !UPT ;  /* 0x000000053f0f7290 */ /* 0x000fc6000a7fe43f */
[----:B------:R1:W-:Y:S01]  /*0160*/  UTMACCTL.PF [UR8] ;  /* 0x00000000080079b9 */ /* 0x0003e20008040000 */
[----:B------:R-:W-:Y:S01]  /*0170*/  UIADD3.X UR5, URZ, UR5, URZ, UP5, !UPT ;  /* 0x000000053f057290 */ /* 0x000fe2000affe43f */
[----:B------:R1:W-:Y:S02]  /*0180*/  UTMACCTL.PF [UR10] ;  /* 0x000000000a0079b9 */ /* 0x0003e40008040000 */
[----:B------:R1:W-:Y:S02]  /*0190*/  UTMACCTL.PF [UR12] ;  /* 0x000000000c0079b9 */ /* 0x0003e40008040000 */
[----:B------:R1:W-:Y:S04]  /*01a0*/  UTMACCTL.PF [UR14] ;  /* 0x000000000e0079b9 */ /* 0x0003e80008040000 */
[----:B------:R1:W-:Y:S02]  /*01b0*/  UTMACCTL.PF [UR4] ;  /* 0x00000000040079b9 */ /* 0x0003e40008040000 */
[----:B-1----:R-:W-:Y:S01]  /*01c0*/  NOP ;  /* 0x0000000000007918 */ /* 0x002fe20000000000 */
.L_x_1:
[----:B------:R-:W-:Y:S05]  /*01d0*/  BSYNC B0 ;  /* 0x0000000000007941 */ /* 0x000fea0003800000 */
.L_x_0:
[----:B------:R-:W-:Y:S01]  /*01e0*/  VOTEU.ANY UP0, P0 ;  /* 0x00000000003f7886 */ /* 0x000fe20000000100 */
[----:B------:R-:W1:Y:S01]  /*01f0*/  SHFL.IDX PT, R2, R0, RZ, 0x1f ;  /* 0x00001fff00027589 */ /* 0x000e6200000e0000 */
[----:B------:R-:W-:Y:S01]  /*0200*/  UMOV UR4, 0x1 ;  /* 0x0000000100047882 */ /* 0x000fe20000000000 */
[----:B------:R-:W-:Y:S02]  /*0210*/  SHF.R.U32.HI R3, RZ, 0x7, R3 ;  /* 0x00000007ff037819 */ /* 0x000fe40000011603 */
[----:B------:R-:W2:Y:S01]  /*0220*/  @UP0 S2UR UR7, SR_CgaCtaId ;  /* 0x00000000000709c3 */ /* 0x000ea20000008800 */
[----:B------:R-:W-:Y:S01]  /*0230*/  @UP0 UMOV UR6, 0x400 ;  /* 0x0000040000060882 */ /* 0x000fe20000000000 */
[----:B------:R-:W-:-:S04]  /*0240*/  @UP0 UIADD3 UR4, -UR4, 0x100000, URZ ;  /* 0x0010000004040890 */ /* 0x000fc8000fffe13f */
[----:B------:R-:W-:Y:S02]  /*0250*/  @UP0 USHF.L.U32 UR5, UR4, 0xb, URZ ;  /* 0x0000000b04050899 */ /* 0x000fe4000800063f */
[----:B------:R-:W-:Y:S01]  /*0260*/  @UP0 USHF.L.U32 UR4, UR4, 0x1, URZ ;  /* 0x0000000104040899 */ /* 0x000fe2000800063f */
[----:B-1----:R-:W-:Y:S02]  /*0270*/  ISETP.NE.AND P1, PT, R2, RZ, PT ;  /* 0x000000ff0200720c */ /* 0x002fe40003f25270 */
[----:B------:R1:W3:Y:S01]  /*0280*/  SHFL.IDX PT, R2, R3, RZ, 0x1f ;  /* 0x00001fff03027589 */ /* 0x0002e200000e0000 */
[----:B--2---:R-:W-:Y:S01]  /*0290*/  @UP0 ULEA UR6, UR7, UR6, 0x18 ;  /* 0x0000000607060291 */ /* 0x004fe2000f8ec03f */
[----:B------:R-:W-:Y:S02]  /*02a0*/  VOTEU.ANY UP0, P0 ;  /* 0x00000000003f7886 */ /* 0x000fe40000000100 */
[----:B------:R-:W2:Y:S09]  /*02b0*/  FENCE.VIEW.ASYNC.S ;  /* 0x00000000000073c6 */ /* 0x000eb20000000000 */
[----:B--2---:R1:W2:Y:S02]  /*02c0*/  @UP0 SYNCS.EXCH.64 URZ, [UR6+0x30c00], UR4 ;  /* 0x030c0004063f05b2 */ /* 0x0042a40008000100 */
[----:B-1----:R-:W-:Y:S05]  /*02d0*/  @P1 BRA `(.L_x_2) ;  /* 0x0000000000481947 */ /* 0x002fea0003800000 */
[----:B------:R-:W1:Y:S01]  /*02e0*/  S2UR UR5, SR_CgaCtaId ;  /* 0x00000000000579c3 */ /* 0x000e620000008800 */
[----:B------:R-:W-:Y:S01]  /*02f0*/  UMOV UR4, 0x400 ;  /* 0x0000040000047882 */ /* 0x000fe20000000000 */
[----:B------:R-:W-:Y:S01]  /*0300*/  UMOV UR6, 0x1 ;  /* 0x0000000100067882 */ /* 0x000fe20000000000 */
[----:B------:R-:W-:Y:S01]  /*0310*/  UMOV UR9, 0x100 ;  /* 0x0000010000097882 */ /* 0x000fe20000000000 */
[----:B------:R-:W-:-:S04]  /*0320*/  UIADD3 UR6, -UR6, 0x100000, URZ ;  /* 0x0010000006067890 */ /* 0x000fc8000fffe13f */
[----:B------:R-:W-:Y:S02]  /*0330*/  USHF.L.U32 UR7, UR6, 0xb, URZ ;  /* 0x0000000b06077899 */ /* 0x000fe4000800063f */
[----:B------:R-:W-:Y:S01]  /*0340*/  USHF.L.U32 UR6, UR6, 0x1, URZ ;  /* 0x0000000106067899 */ /* 0x000fe2000800063f */
[----:B------:R-:W-:Y:S01]  /*0350*/  ELECT P0, URZ, PT ;  /* 0x00000000003f782f */ /* 0x000fe20003800000 */
[----:B-1----:R-:W-:Y:S02]  /*0360*/  ULEA UR8, UR5, UR4, 0x18 ;  /* 0x0000000405087291 */ /* 0x002fe4000f8ec03f */
[----:B------:R-:W-:-:S04]  /*0370*/  UIADD3 UR4, -UR9, 0x100000, URZ ;  /* 0x0010000009047890 */ /* 0x000fc8000fffe13f */
[----:B------:R-:W-:Y:S02]  /*0380*/  USHF.L.U32 UR5, UR4, 0xb, URZ ;  /* 0x0000000b04057899 */ /* 0x000fe4000800063f */
[----:B------:R-:W-:Y:S01]  /*0390*/  USHF.L.U32 UR4, UR4, 0x1, URZ ;  /* 0x0000000104047899 */ /* 0x000fe2000800063f */
[----:B------:R-:W1:Y:S03]  /*03a0*/  FENCE.VIEW.ASYNC.S ;  /* 0x00000000000073c6 */ /* 0x000e660000000000 */
[----:B-1----:R1:W4:Y:S08]  /*03b0*/  SYNCS.EXCH.64 URZ, [UR8+0x30c10], UR6 ;  /* 0x030c1006083f75b2 */ /* 0x0023300008000100 */
[----:B------:R1:W1:Y:S01]  /*03c0*/  SYNCS.EXCH.64 URZ, [UR8+0x30c20], UR4 ;  /* 0x030c2004083f75b2 */ /* 0x0002620008000100 */
[----:B------:R1:W1:Y:S01]  /*03d0*/  SYNCS.EXCH.64 URZ, [UR8+0x30c18], UR6 ;  /* 0x030c1806083f75b2 */ /* 0x0002620008000100 */
[----:B------:R1:W1:Y:S01]  /*03e0*/  SYNCS.EXCH.64 URZ, [UR8+0x30c28], UR4 ;  /* 0x030c2804083f75b2 */ /* 0x0002620008000100 */
[----:B------:R-:W-:Y:S01]  /*03f0*/  NOP ;  /* 0x0000000000007918 */ /* 0x000fe20000000000 */
.L_x_2:
[----:B------:R-:W5:Y:S01]  /*0400*/  SHFL.IDX PT, R3, R0, RZ, 0x1f ;  /* 0x00001fff00037589 */ /* 0x000f6200000e0000 */
[----:B------:R-:W-:Y:S01]  /*0410*/  NOP ;  /* 0x0000000000007918 */ /* 0x000fe20000000000 */
[----:B-----5:R-:W-:-:S13]  /*0420*/  ISETP.NE.AND P0, PT, R3, RZ, PT ;  /* 0x000000ff0300720c */ /* 0x020fda0003f05270 */
[----:B------:R-:W-:Y:S05]  /*0430*/  @P0 BRA `(.L_x_3) ;  /* 0x0000000000480947 */ /* 0x000fea0003800000 */
[----:B-1----:R-:W1:Y:S01]  /*0440*/  S2UR UR5, SR_CgaCtaId ;  /* 0x00000000000579c3 */ /* 0x002e620000008800 */
[----:B------:R-:W-:Y:S01]  /*0450*/  UMOV UR4, 0x400 ;  /* 0x0000040000047882 */ /* 0x000fe20000000000 */
[----:B------:R-:W-:Y:S01]  /*0460*/  UMOV UR6, 0x1 ;  /* 0x0000000100067882 */ /* 0x000fe20000000000 */
[----:B------:R-:W-:Y:S01]  /*0470*/  UMOV UR7, 0x100 ;  /* 0x0000010000077882 */ /* 0x000fe20000000000 */
[----:B------:R-:W-:Y:S01]  /*0480*/  ELECT P0, URZ, PT ;  /* 0x00000000003f782f */ /* 0x000fe20003800000 */
[----:B-1----:R-:W-:Y:S02]  /*0490*/  ULEA UR8, UR5, UR4, 0x18 ;  /* 0x0000000405087291 */ /* 0x002fe4000f8ec03f */
[----:B------:R-:W-:-:S04]  /*04a0*/  UIADD3 UR4, -UR6, 0x100000, URZ ;  /* 0x0010000006047890 */ /* 0x000fc8000fffe13f */
[----:B------:R-:W-:Y:S02]  /*04b0*/  USHF.L.U32 UR5, UR4, 0xb, URZ ;  /* 0x0000000b04057899 */ /* 0x000fe4000800063f */
[----:B------:R-:W-:Y:S02]  /*04c0*/  USHF.L.U32 UR4, UR4, 0x1, URZ ;  /* 0x0000000104047899 */ /* 0x000fe4000800063f */
[----:B------:R-:W-:-:S04]  /*04d0*/  UIADD3 UR6, -UR7, 0x100000, URZ ;  /* 0x0010000007067890 */ /* 0x000fc8000fffe13f */
[----:B------:R-:W-:Y:S02]  /*04e0*/  USHF.L.U32 UR7, UR6, 0xb, URZ ;  /* 0x0000000b06077899 */ /* 0x000fe4000800063f */
[----:B------:R-:W-:Y:S01]  /*04f0*/  USHF.L.U32 UR6, UR6, 0x1, URZ ;  /* 0x0000000106067899 */ /* 0x000fe2000800063f */
[----:B------:R-:W1:Y:S03]  /*0500*/  FENCE.VIEW.ASYNC.S ;  /* 0x00000000000073c6 */ /* 0x000e660000000000 */
[----:B-1----:R1:W1:Y:S08]  /*0510*/  SYNCS.EXCH.64 URZ, [UR8+0x30c30], UR4 ;  /* 0x030c3004083f75b2 */ /* 0x0022700008000100 */
[----:B------:R1:W1:Y:S01]  /*0520*/  SYNCS.EXCH.64 URZ, [UR8+0x30c40], UR6 ;  /* 0x030c4006083f75b2 */ /* 0x0002620008000100 */
[----:B------:R1:W1:Y:S01]  /*0530*/  SYNCS.EXCH.64 URZ, [UR8+0x30c38], UR4 ;  /* 0x030c3804083f75b2 */ /* 0x0002620008000100 */
[----:B------:R1:W1:Y:S01]  /*0540*/  SYNCS.EXCH.64 URZ, [UR8+0x30c48], UR6 ;  /* 0x030c4806083f75b2 */ /* 0x0002620008000100 */
[----:B------:R-:W-:Y:S01]  /*0550*/  NOP ;  /* 0x0000000000007918 */ /* 0x000fe20000000000 */
.L_x_3:
[----:B---3--:R-:W-:Y:S01]  /*0560*/  ISETP.NE.AND P0, PT, R2, RZ, PT ;  /* 0x000000ff0200720c */ /* 0x008fe20003f05270 */
[----:B------:R-:W-:Y:S01]  /*0570*/  IMAD.MOV.U32 R16, RZ, RZ, 0x1 ;  /* 0x00000001ff107424 */ /* 0x000fe200078e00ff */
[----:B------:R-:W-:Y:S01]  /*0580*/  NOP ;  /* 0x0000000000007918 */ /* 0x000fe20000000000 */
[----:B------:R-:W-:Y:S03]  /*0590*/  BSSY B6, `(.L_x_4) ;  /* 0x000087b000067945 */ /* 0x000fe60003800000 */
[----:B------:R-:W-:Y:S01]  /*05a0*/  SEL R16, R16, 0x2, !P0 ;  /* 0x0000000210107807 */ /* 0x000fe20004000000 */
[----:B-12-4-:R-:W-:Y:S06]  /*05b0*/  BAR.SYNC.DEFER_BLOCKING 0x0 ;  /* 0x0000000000007b1d */ /* 0x016fec0000010000 */
[----:B------:R-:W-:Y:S05]  /*05c0*/  @!P0 BRA `(.L_x_5) ;  /* 0x0000006000d08947 */ /* 0x000fea0003800000 */
.L_x_6:
[----:B------:R-:W-:-:S08]  /*05d0*/  NOP ;  /* 0x0000000000007918 */ /* 0x000fd00000000000 */
[----:B------:R-:W1:Y:S02]  /*05e0*/  USETMAXREG.TRY_ALLOC.CTAPOOL UP0, 0xf0 ;  /* 0x000000f0000079c8 */ /* 0x000e640008000600 */
[----:B-1----:R-:W-:-:S13]  /*05f0*/  PLOP3.LUT P0, PT, PT, PT, UP0, 0x80, 0x0 ;  /* 0x000000000000781c */ /* 0x002fda0003f0f008 */
[----:B------:R-:W-:Y:S05]  /*0600*/  @!P0 BRA `(.L_x_6) ;  /* 0xfffffffc00f08947 */ /* 0x000fea000383ffff */
[----:B------:R-:W-:Y:S01]  /*0610*/  LOP3.LUT R0, R0, 0x3, RZ, 0xc0, !PT ;  /* 0x0000000300007812 */ /* 0x000fe200078ec0ff */
[----:B------:R-:W1:Y:S01]  /*0620*/  S2R R2, SR_TID.X ;  /* 0x0000000000027919 */ /* 0x000e620000002100 */
[----:B------:R-:W2:Y:S04]  /*0630*/  S2UR UR4, SR_CTAID.Z ;  /* 0x00000000000479c3 */ /* 0x000ea80000002700 */
[----:B------:R-:W3:Y:S02]  /*0640*/  SHFL.IDX PT, R0, R0, RZ, 0x1f ;  /* 0x00001fff00007589 */ /* 0x000ee400000e0000 */
[----:B---3--:R-:W-:Y:S02]  /*0650*/  ISETP.NE.AND P0, PT, R0, RZ, PT ;  /* 0x000000ff0000720c */ /* 0x008fe40003f05270 */
[----:B-1----:R-:W-:-:S11]  /*0660*/  SHF.R.U32.HI R2, RZ, 0x7, R2 ;  /* 0x00000007ff027819 */ /* 0x002fd60000011602 */
[----:B------:R-:W-:-:S05]  /*0670*/  @!P0 IADD3 R2, R2, 0x9, RZ ;  /* 0x0000000902028810 */ /* 0x000fca0007ffe0ff */
[----:B------:R1:W-:Y:S06]  /*0680*/  @!P0 BAR.ARV R2, 0xa0 ;  /* 0x000280020000851d */ /* 0x0003ec0000002000 */
[----:B--2---:R-:W-:-:S13]  /*0690*/  ISETP.LE.AND P0, PT, RZ, UR4, PT ;  /* 0x00000004ff007c0c */ /* 0x004fda000bf03270 */
[----:B-1----:R-:W-:Y:S05]  /*06a0*/  @!P0 BRA `(.L_x_7) ;  /* 0x0000008400a48947 */ /* 0x002fea0003800000 */
[----:B------:R-:W1:Y:S01]  /*06b0*/  S2R R3, SR_TID.X ;  /* 0x0000000000037919 */ /* 0x000e620000002100 */
[----:B------:R-:W-:-:S04]  /*06c0*/  MOV R0, RZ ;  /* 0x000000ff00007202 */ /* 0x000fc80000000f00 */
[----:B------:R-:W-:Y:S01]  /*06d0*/  LOP3.LUT P0, RZ, R0, 0x3ff, RZ, 0xc0, !PT ;  /* 0x000003ff00ff7812 */ /* 0x000fe2000780c0ff */
[----:B-1----:R-:W-:-:S12]  /*06e0*/  VIADD R18, R3, 0xffffff80 ;  /* 0xffffff8003127836 */ /* 0x002fd80000000000 */
[----:B------:R-:W-:Y:S05]  /*06f0*/  @!P0 BRA `(.L_x_8) ;  /* 0x00000000007c8947 */ /* 0x000fea0003800000 */
[----:B------:R-:W-:Y:S01]  /*0700*/  MOV R2, 0x0 ;  /* 0x0000000000027802 */ /* 0x000fe20000000f00 */
[----:B------:R-:W-:Y:S01]  /*0710*/  ULDC.64 UR4, c[0x4][0x90] ;  /* 0x0100240000047ab9 */ /* 0x000fe20000000a00 */
[----:B------:R-:W-:Y:S01]  /*0720*/  ULDC.64 UR6, c[0x4][0x28] ;  /* 0x01000a0000067ab9 */ /* 0x000fe20000000a00 */
[----:B------:R-:W-:Y:S01]  /*0730*/  IMAD.U32 R4, RZ, RZ, UR4 ;  /* 0x00000004ff047e24 */ /* 0x000fe2000f8e00ff */
[----:B------:R1:W2:Y:S01]  /*0740*/  LDC.64 R14, c[0x4][R2] ;  /* 0x01000000020e7b82 */ /* 0x0002a20000000a00 */
[----:B------:R-:W-:Y:S01]  /*0750*/  MOV R5, UR5 ;  /* 0x0000000500057c02 */ /* 0x000fe20008000f00 */
[----:B------:R-:W-:Y:S01]  /*0760*/  ULDC.64 UR4, c[0x4][0x98] ;  /* 0x0100260000047ab9 */ /* 0x000fe20000000a00 */
[----:B------:R-:W-:Y:S01]  /*0770*/  MOV R10, UR6 ;  /* 0x00000006000a7c02 */ /* 0x000fe20008000f00 */
[----:B------:R-:W-:Y:S01]  /*0780*/  IMAD.U32 R6, RZ, RZ, UR4 ;  /* 0x00000004ff067e24 */ /* 0x000fe2000f8e00ff */
[----:B------:R-:W-:Y:S01]  /*0790*/  MOV R12, 0x1 ;  /* 0x00000001000c7802 */ /* 0x000fe20000000f00 */
[----:B------:R-:W-:-:S02]  /*07a0*/  IMAD.U32 R7, RZ, RZ, UR5 ;  /* 0x00000005ff077e24 */ /* 0x000fc4000f8e00ff */
[----:B------:R-:W-:Y:S02]  /*07b0*/  IMAD.U32 R11, RZ, RZ, UR7 ;  /* 0x00000007ff0b7e24 */ /* 0x000fe4000f8e00ff */
[----:B------:R-:W-:Y:S02]  /*07c0*/  IMAD.MOV.U32 R8, RZ, RZ, 0x70 ;  /* 0x00000070ff087424 */ /* 0x000fe400078e00ff */
[----:B-1----:R-:W-:-:S07]  /*07d0*/  IMAD.MOV.U32 R13, RZ, RZ, RZ ;  /* 0x000000ffff0d7224 */ /* 0x002fce00078e00ff */
[----:B------:R-:W-:-:S07]  /*07e0*/  LEPC R20, `(.L_x_9) ;  /* 0x000000001014794e */ /* 0x000fce0000000000 */
[----:B--2---:R-:W-:Y:S05]  /*07f0*/  CALL.ABS.NOINC R14 ;  /* 0x000000000e007343 */ /* 0x004fea0003c00000 */
.L_x_9:
[----:B------:R-:W1:Y:S01]  /*0800*/  LDC.64 R2, c[0x4][R2] ;  /* 0x0100000002027b82 */ /* 0x000e620000000a00 */
[----:B------:R-:W-:Y:S01]  /*0810*/  ULDC.64 UR4, c[0x4][0x90] ;  /* 0x0100240000047ab9 */ /* 0x000fe20000000a00 */
[----:B------:R-:W-:Y:S01]  /*0820*/  ULDC.64 UR6, c[0x4][0x98] ;  /* 0x0100260000067ab9 */ /* 0x000fe20000000a00 */
[----:B------:R-:W-:Y:S01]  /*0830*/  IMAD.U32 R4, RZ, RZ, UR4 ;  /* 0x00000004ff047e24 */ /* 0x000fe2000f8e00ff */
[----:B------:R-:W-:Y:S01]  /*0840*/  MOV R5, UR5 ;  /* 0x0000000500057c02 */ /* 0x000fe20008000f00 */
[----:B------:R-:W-:Y:S01]  /*0850*/  ULDC.64 UR4, c[0x4][0x30] ;  /* 0x01000c0000047ab9 */ /* 0x000fe20000000a00 */
[----:B------:R-:W-:Y:S01]  /*0860*/  IMAD.U32 R6, RZ, RZ, UR6 ;  /* 0x00000006ff067e24 */ /* 0x000fe2000f8e00ff */
[----:B------:R-:W-:Y:S01]  /*0870*/  MOV R10, UR4 ;  /* 0x00000004000a7c02 */ /* 0x000fe20008000f00 */
[----:B------:R-:W-:Y:S01]  /*0880*/  IMAD.U32 R7, RZ, RZ, UR7 ;  /* 0x00000007ff077e24 */ /* 0x000fe2000f8e00ff */
[----:B------:R-:W-:Y:S01]  /*0890*/  MOV R12, 0x1 ;  /* 0x00000001000c7802 */ /* 0x000fe20000000f00 */
[----:B------:R-:W-:-:S02]  /*08a0*/  IMAD.U32 R11, RZ, RZ, UR5 ;  /* 0x00000005ff0b7e24 */ /* 0x000fc4000f8e00ff */
[----:B------:R-:W-:Y:S02]  /*08b0*/  IMAD.MOV.U32 R8, RZ, RZ, 0x70 ;  /* 0x00000070ff087424 */ /* 0x000fe400078e00ff */
[----:B------:R-:W-:-:S07]  /*08c0*/  IMAD.MOV.U32 R13, RZ, RZ, RZ ;  /* 0x000000ffff0d7224 */ /* 0x000fce00078e00ff */
[----:B------:R-:W-:-:S07]  /*08d0*/  LEPC R20, `(.L_x_8) ;  /* 0x000000001014794e */ /* 0x000fce0000000000 */
[----:B-1----:R-:W-:Y:S05]  /*08e0*/  CALL.ABS.NOINC R2 ;  /* 0x0000000002007343 */ /* 0x002fea0003c00000 */
.L_x_8:
[----:B------:R-:W1:Y:S01]  /*08f0*/  S2R R3, SR_CgaCtaId ;  /* 0x0000000000037919 */ /* 0x000e620000008800 */
[----:B------:R-:W-:-:S04]  /*0900*/  MOV R2, 0x400 ;  /* 0x0000040000027802 */ /* 0x000fc80000000f00 */
[----:B-1----:R-:W-:-:S05]  /*0910*/  LEA R2, R3, R2, 0x18 ;  /* 0x0000000203027211 */ /* 0x002fca00078ec0ff */
[----:B------:R-:W-:-:S05]  /*0920*/  VIADD R0, R2, 0x20c00 ;  /* 0x00020c0002007836 */ /* 0x000fca0000000000 */
[----:B------:R-:W-:-:S13]  /*0930*/  LOP3.LUT P0, RZ, R0, 0x3ff, RZ, 0xc0, !PT ;  /* 0x000003ff00ff7812 */ /* 0x000fda000780c0ff */
[----:B------:R-:W-:Y:S05]  /*0940*/  @!P0 BRA `(.L_x_10) ;  /* 0x00000000007c8947 */ /* 0x000fea0003800000 */
[----:B------:R-:W-:Y:S01]  /*0950*/  MOV R17, 0x0 ;  /* 0x0000000000117802 */ /* 0x000fe20000000f00 */
[----:B------:R-:W-:Y:S01]  /*0960*/  ULDC.64 UR4, c[0x4][0x90] ;  /* 0x0100240000047ab9 */ /* 0x000fe20000000a00 */
[----:B------:R-:W-:Y:S01]  /*0970*/  ULDC.64 UR6, c[0x4][0x28] ;  /* 0x01000a0000067ab9 */ /* 0x000fe20000000a00 */
[----:B------:R-:W-:Y:S01]  /*0980*/  MOV R4, UR4 ;  /* 0x0000000400047c02 */ /* 0x000fe20008000f00 */
[----:B------:R1:W2:Y:S01]  /*0990*/  LDC.64 R14, c[0x4][R17] ;  /* 0x01000000110e7b82 */ /* 0x0002a20000000a00 */
[----:B------:R-:W-:Y:S01]  /*09a0*/  IMAD.U32 R5, RZ, RZ, UR5 ;  /* 0x00000005ff057e24 */ /* 0x000fe2000f8e00ff */
[----:B------:R-:W-:Y:S01]  /*09b0*/  ULDC.64 UR4, c[0x4][0x98] ;  /* 0x0100260000047ab9 */ /* 0x000fe20000000a00 */
[----:B------:R-:W-:Y:S01]  /*09c0*/  IMAD.U32 R10, RZ, RZ, UR6 ;  /* 0x00000006ff0a7e24 */ /* 0x000fe2000f8e00ff */
[----:B------:R-:W-:Y:S01]  /*09d0*/  MOV R7, UR5 ;  /* 0x0000000500077c02 */ /* 0x000fe20008000f00 */
[----:B------:R-:W-:Y:S01]  /*09e0*/  IMAD.U32 R6, RZ, RZ, UR4 ;  /* 0x00000004ff067e24 */ /* 0x000fe2000f8e00ff */
[----:B------:R-:W-:Y:S01]  /*09f0*/  MOV R8, 0x70 ;  /* 0x0000007000087802 */ /* 0x000fe20000000f00 */
[----:B------:R-:W-:-:S02]  /*0a00*/  IMAD.U32 R11, RZ, RZ, UR7 ;  /* 0x00000007ff0b7e24 */ /* 0x000fc4000f8e00ff */
[----:B------:R-:W-:Y:S02]  /*0a10*/  IMAD.MOV.U32 R12, RZ, RZ, 0x1 ;  /* 0x00000001ff0c7424 */ /* 0x000fe400078e00ff */
[----:B-1----:R-:W-:-:S07]  /*0a20*/  IMAD.MOV.U32 R13, RZ, RZ, RZ ;  /* 0x000000ffff0d7224 */ /* 0x002fce00078e00ff */
[----:B------:R-:W-:-:S07]  /*0a30*/  LEPC R20, `(.L_x_11) ;  /* 0x000000001014794e */ /* 0x000fce0000000000 */
[----:B--2---:R-:W-:Y:S05]  /*0a40*/  CALL.ABS.NOINC R14 ;  /* 0x000000000e007343 */ /* 0x004fea0003c00000 */
.L_x_11:
[----:B------:R1:W2:Y:S01]  /*0a50*/  LDC.64 R14, c[0x4][R17] ;  /* 0x01000000110e7b82 */ /* 0x0002a20000000a00 */
[----:B------:R-:W-:Y:S01]  /*0a60*/  ULDC.64 UR4, c[0x4][0x90] ;  /* 0x0100240000047ab9 */ /* 0x000fe20000000a00 */
[----:B------:R-:W-:Y:S01]  /*0a70*/  ULDC.64 UR6, c[0x4][0x30] ;  /* 0x01000c0000067ab9 */ /* 0x000fe20000000a00 */
[----:B------:R-:W-:Y:S01]  /*0a80*/  MOV R4, UR4 ;  /* 0x0000000400047c02 */ /* 0x000fe20008000f00 */
        /* <DEDUP_REMOVED lines=11> */
.L_x_10:
[----:B------:R-:W-:Y:S01]  /*0b40*/  SHF.R.S32.HI R3, RZ, 0x1f, R18 ;  /* 0x0000001fff037819 */ /* 0x000fe20000011412 */
[----:B------:R-:W-:-:S03]  /*0b50*/  UMOV UR4, 0xffffffff ;  /* 0xffffffff00047882 */ /* 0x000fc60000000000 */
[----:B------:R-:W-:-:S04]  /*0b60*/  LEA.HI R0, R3, R18, RZ, 0x7 ;  /* 0x0000001203007211 */ /* 0x000fc800078f38ff */
[----:B------:R-:W-:Y:S01]  /*0b70*/  SHF.R.S32.HI R13, RZ, 0x7, R0 ;  /* 0x00000007ff0d7819 */ /* 0x000fe20000011400 */
[----:B------:R-:W-:Y:S06]  /*0b80*/  BRA.DIV UR4, `(.L_x_12) ;  /* 0x0000008204747947 */ /* 0x000fec000b800000 */
[----:B------:R1:W2:Y:S02]  /*0b90*/  SHFL.IDX PT, R14, R13, RZ, 0x1f ;  /* 0x00001fff0d0e7589 */ /* 0x0002a400000e0000 */
.L_x_83:
[----:B------:R-:W-:Y:S02]  /*0ba0*/  SHF.L.U32 R9, RZ, 0x1f, RZ ;  /* 0x0000001fff097819 */ /* 0x000fe400000006ff */
[----:B------:R-:W-:Y:S02]  /*0bb0*/  LEA.HI R5, R3, R18, RZ, 0x4 ;  /* 0x0000001203057211 */ /* 0x000fe400078f20ff */
[----:B------:R-:W3:Y:S01]  /*0bc0*/  SYNCS.PHASECHK.TRANS64.TRYWAIT P0, [R2+URZ+0x30c00], R9 ;  /* 0x030c0009020075a7 */ /* 0x000ee2000800017f */
[----:B--2---:R-:W-:Y:S02]  /*0bd0*/  LEA.HI R4, R14, R14, RZ, 0x1 ;  /* 0x0000000e0e047211 */ /* 0x004fe400078f08ff */
[----:B------:R-:W-:-:S04]  /*0be0*/  SHF.R.S32.HI R6, RZ, 0x4, R5 ;  /* 0x00000004ff067819 */ /* 0x000fc80000011405 */
[----:B------:R-:W-:Y:S02]  /*0bf0*/  LEA.HI R7, R5, R6, RZ, 0x1 ;  /* 0x0000000605077211 */ /* 0x000fe400078f08ff */
[----:B------:R-:W-:Y:S02]  /*0c00*/  LOP3.LUT R5, R4, 0xffffe, RZ, 0xc0, !PT ;  /* 0x000ffffe04057812 */ /* 0x000fe400078ec0ff */
[----:B------:R-:W-:Y:S02]  /*0c10*/  LOP3.LUT R7, R7, 0xfffffffe, RZ, 0xc0, !PT ;  /* 0xfffffffe07077812 */ /* 0x000fe400078ec0ff */
[----:B------:R-:W-:-:S03]  /*0c20*/  IADD3 R12, R14, -R5, RZ ;  /* 0x800000050e0c7210 */ /* 0x000fc60007ffe0ff */
[----:B------:R-:W-:Y:S01]  /*0c30*/  IMAD.IADD R6, R6, 0x1, -R7 ;  /* 0x0000000106067824 */ /* 0x000fe200078e0a07 */
[----:B---3--:R-:W-:Y:S06]  /*0c40*/  @P0 BRA `(.L_x_13) ;  /* 0x0000000000080947 */ /* 0x008fec0003800000 */
[----:B------:R-:W2:Y:S02]  /*0c50*/  SYNCS.PHASECHK.TRANS64.TRYWAIT P0, [R2+URZ+0x30c00], R9 ;  /* 0x030c0009020075a7 */ /* 0x000ea4000800017f */
[----:B--2---:R-:W-:Y:S05]  /*0c60*/  @!P0 BRA `(.L_x_14) ;  /* 0x0000008000588947 */ /* 0x004fea0003800000 */
.L_x_13:
[----:B------:R-:W3:Y:S01]  /*0c70*/  LDC R11, c[0x0][0x280] ;  /* 0x0000a000ff0b7b82 */ /* 0x000ee20000000800 */
[----:B------:R-:W-:Y:S02]  /*0c80*/  LEA.HI R4, R3, R18, RZ, 0x5 ;  /* 0x0000001203047211 */ /* 0x000fe400078f28ff */
[----:B------:R-:W-:Y:S02]  /*0c90*/  CS2R R198, SRZ ;  /* 0x0000000000c67805 */ /* 0x000fe4000001ff00 */
[----:B------:R-:W-:Y:S02]  /*0ca0*/  CS2R R196, SRZ ;  /* 0x0000000000c47805 */ /* 0x000fe4000001ff00 */
[----:B------:R-:W-:Y:S02]  /*0cb0*/  CS2R R194, SRZ ;  /* 0x0000000000c27805 */ /* 0x000fe4000001ff00 */
[----:B------:R-:W-:Y:S02]  /*0cc0*/  CS2R R192, SRZ ;  /* 0x0000000000c07805 */ /* 0x000fe4000001ff00 */
[----:B------:R-:W-:-:S02]  /*0cd0*/  CS2R R190, SRZ ;  /* 0x0000000000be7805 */ /* 0x000fc4000001ff00 */
[----:B------:R-:W-:Y:S02]  /*0ce0*/  CS2R R188, SRZ ;  /* 0x0000000000bc7805 */ /* 0x000fe4000001ff00 */
        /* <DEDUP_REMOVED lines=16> */
[----:B---3--:R-:W-:-:S02]  /*0df0*/  ISETP.GE.AND P0, PT, R11, 0x1, PT ;  /* 0x000000010b00780c */ /* 0x008fc40003f06270 */
        /* <DEDUP_REMOVED lines=10> */
[----:B------:R-:W-:Y:S01]  /*0ea0*/  SHF.R.S32.HI R5, RZ, 0x5, R4 ;  /* 0x00000005ff057819 */ /* 0x000fe20000011404 */
[----:B------:R-:W-:Y:S06]  /*0eb0*/  @!P0 BRA `(.L_x_15) ;  /* 0x0000004c002c8947 */ /* 0x000fec0003800000 */
[----:B------:R-:W-:Y:S01]  /*0ec0*/  IMAD.SHL.U32 R7, R18, 0x40, RZ ;  /* 0x0000004012077824 */ /* 0x000fe200078e00ff */
[----:B------:R-:W-:Y:S01]  /*0ed0*/  SHF.L.U32 R10, R5, 0x4, RZ ;  /* 0x00000004050a7819 */ /* 0x000fe200000006ff */
[----:B------:R-:W3:Y:S01]  /*0ee0*/  S2R R20, SR_CTAID.X ;  /* 0x0000000000147919 */ /* 0x000ee20000002500 */
[-C--:B------:R-:W-:Y:S01]  /*0ef0*/  LEA.HI R8, R3, R18.reuse, RZ, 0x3 ;  /* 0x0000001203087211 */ /* 0x080fe200078f18ff */
[----:B------:R-:W3:Y:S01]  /*0f00*/  LDC R21, c[0x0][0x290] ;  /* 0x0000a400ff157b82 */ /* 0x000ee20000000800 */
[----:B------:R-:W-:Y:S02]  /*0f10*/  LOP3.LUT R7, R7, 0x1c0, RZ, 0xc0, !PT ;  /* 0x000001c007077812 */ /* 0x000fe400078ec0ff */
[----:B------:R-:W-:Y:S02]  /*0f20*/  LOP3.LUT R5, R0, 0xffffff80, RZ, 0xc0, !PT ;  /* 0xffffff8000057812 */ /* 0x000fe400078ec0ff */
[----:B--2---:R-:W-:Y:S02]  /*0f30*/  LOP3.LUT R9, R7, 0x30, R10, 0xf8, !PT ;  /* 0x0000003007097812 */ /* 0x004fe400078ef80a */
[----:B------:R-:W-:Y:S01]  /*0f40*/  LEA.HI R0, R3, R18, RZ, 0x2 ;  /* 0x0000001203007211 */ /* 0x000fe200078f10ff */
[----:B------:R-:W-:Y:S01]  /*0f50*/  IMAD.IADD R10, R18, 0x1, -R5 ;  /* 0x00000001120a7824 */ /* 0x000fe200078e0a05 */
[----:B------:R-:W-:Y:S01]  /*0f60*/  LOP3.LUT R8, R9, 0x8, R8, 0xf8, !PT ;  /* 0x0000000809087812 */ /* 0x000fe200078ef808 */
[----:B------:R-:W-:Y:S01]  /*0f70*/  VIADD R9, R11, 0x7f ;  /* 0x0000007f0b097836 */ /* 0x000fe20000000000 */
[----:B------:R-:W-:Y:S01]  /*0f80*/  LOP3.LUT R3, R4, 0xffffffe0, RZ, 0xc0, !PT ;  /* 0xffffffe004037812 */ /* 0x000fe200078ec0ff */
[----:B------:R-:W-:Y:S01]  /*0f90*/  IMAD R23, R13, 0x400, R10 ;  /* 0x000004000d177824 */ /* 0x000fe200078e020a */
[----:B------:R-:W-:-:S02]  /*0fa0*/  LOP3.LUT R11, R0, 0xfffffffc, RZ, 0xc0, !PT ;  /* 0xfffffffc000b7812 */ /* 0x000fc400078ec0ff */
[----:B------:R-:W-:Y:S02]  /*0fb0*/  SHF.R.S32.HI R0, RZ, 0x1f, R9 ;  /* 0x0000001fff007819 */ /* 0x000fe40000011409 */
[----:B------:R-:W-:Y:S01]  /*0fc0*/  SHF.R.U32.HI R7, RZ, 0x3, R7 ;  /* 0x00000003ff077819 */ /* 0x000fe20000011607 */
[C---:B------:R-:W-:Y:S01]  /*0fd0*/  IMAD.IADD R11, R18.reuse, 0x1, -R11 ;  /* 0x00000001120b7824 */ /* 0x040fe200078e0a0b */
[----:B------:R-:W-:Y:S02]  /*0fe0*/  IADD3 R3, R18, -R3, RZ ;  /* 0x8000000312037210 */ /* 0x000fe40007ffe0ff */
[----:B------:R-:W-:Y:S01]  /*0ff0*/  LEA.HI R22, R0, R9, RZ, 0x7 ;  /* 0x0000000900167211 */ /* 0x000fe200078f38ff */
[----:B------:R-:W-:Y:S01]  /*1000*/  IMAD R9, R13, 0x10, R6 ;  /* 0x000000100d097824 */ /* 0x000fe200078e0206 */
[----:B------:R-:W-:Y:S02]  /*1010*/  LOP3.LUT R8, R8, R7, RZ, 0x3c, !PT ;  /* 0x0000000708087212 */ /* 0x000fe400078e3cff */
[----:B------:R-:W-:-:S02]  /*1020*/  SHF.R.S32.HI R0, RZ, 0x1f, R3 ;  /* 0x0000001fff007819 */ /* 0x000fc40000011403 */
[----:B------:R-:W-:Y:S02]  /*1030*/  LEA.HI R5, R13, R13, RZ, 0x1 ;  /* 0x0000000d0d057211 */ /* 0x000fe400078f08ff */
[----:B------:R-:W-:Y:S01]  /*1040*/  LEA R6, R9, R8, 0x9 ;  /* 0x0000000809067211 */ /* 0x000fe200078e48ff */
[----:B---3--:R-:W-:Y:S01]  /*1050*/  IMAD R20, R20, -0x80, R21 ;  /* 0xffffff8014147824 */ /* 0x008fe200078e0215 */
[CC--:B------:R-:W-:Y:S02]  /*1060*/  LEA.HI R4, R0.reuse, R3.reuse, RZ, 0x3 ;  /* 0x0000000300047211 */ /* 0x0c0fe400078f18ff */
[----:B------:R-:W-:Y:S01]  /*1070*/  LEA.HI R7, R0, R3, RZ, 0x2 ;  /* 0x0000000300077211 */ /* 0x000fe200078f10ff */
[----:B------:R2:W-:Y:S01]  /*1080*/  STL [R1+0x4], R6 ;  /* 0x0000040601007387 */ /* 0x0005e20000100800 */
[----:B------:R-:W-:Y:S02]  /*1090*/  LOP3.LUT R0, R5, 0xfffffffe, RZ, 0xc0, !PT ;  /* 0xfffffffe05007812 */ /* 0x000fe400078ec0ff */
[----:B------:R-:W-:-:S02]  /*10a0*/  SHF.R.S32.HI R3, RZ, 0x1f, R10 ;  /* 0x0000001fff037819 */ /* 0x000fc4000001140a */
[----:B------:R-:W-:Y:S01]  /*10b0*/  SHF.R.S32.HI R5, RZ, 0x1f, R4 ;  /* 0x0000001fff057819 */ /* 0x000fe20000011404 */
[----:B------:R-:W-:Y:S01]  /*10c0*/  IMAD.IADD R19, R13, 0x1, -R0 ;  /* 0x000000010d137824 */ /* 0x000fe200078e0a00 */
[----:B------:R-:W-:Y:S02]  /*10d0*/  LEA.HI R0, R3, R10, RZ, 0x2 ;  /* 0x0000000a03007211 */ /* 0x000fe400078f10ff */
[----:B------:R-:W-:Y:S02]  /*10e0*/  MOV R199, RZ ;  /* 0x000000ff00c77202 */ /* 0x000fe40000000f00 */
[----:B--2---:R-:W-:Y:S02]  /*10f0*/  SHF.R.S32.HI R6, RZ, 0x3, R4 ;  /* 0x00000003ff067819 */ /* 0x004fe40000011404 */
[----:B------:R-:W-:Y:S02]  /*1100*/  SHF.R.S32.HI R4, RZ, 0x2, R7 ;  /* 0x00000002ff047819 */ /* 0x000fe40000011407 */
[----:B------:R-:W-:-:S02]  /*1110*/  LEA.HI R8, R5, R6, RZ, 0x4 ;  /* 0x0000000605087211 */ /* 0x000fc400078f20ff */
[----:B------:R-:W-:Y:S01]  /*1120*/  LEA.HI R7, R7, R4, RZ, 0x1 ;  /* 0x0000000407077211 */ /* 0x000fe200078f08ff */
[----:B-1----:R-:W-:Y:S01]  /*1130*/  VIADD R13, R4, 0x18 ;  /* 0x00000018040d7836 */ /* 0x002fe20000000000 */
[----:B------:R-:W-:Y:S02]  /*1140*/  LOP3.LUT R5, R0, 0x7ffffffc, RZ, 0xc0, !PT ;  /* 0x7ffffffc00057812 */ /* 0x000fe400078ec0ff */
[----:B------:R-:W-:Y:S02]  /*1150*/  LOP3.LUT R9, R8, 0x1ffffff0, RZ, 0xc0, !PT ;  /* 0x1ffffff008097812 */ /* 0x000fe400078ec0ff */
[----:B------:R-:W-:Y:S01]  /*1160*/  LEA.HI R8, R3, R10, RZ, 0x5 ;  /* 0x0000000a03087211 */ /* 0x000fe200078f28ff */
[----:B------:R-:W-:Y:S01]  /*1170*/  VIADD R3, R4, 0x8 ;  /* 0x0000000804037836 */ /* 0x000fe20000000000 */
[----:B------:R-:W-:Y:S01]  /*1180*/  LOP3.LUT R7, R7, 0xfffffffe, RZ, 0xc0, !PT ;  /* 0xfffffffe07077812 */ /* 0x000fe200078ec0ff */
[----:B------:R-:W-:Y:S01]  /*1190*/  IMAD.IADD R6, R6, 0x1, -R9 ;  /* 0x0000000106067824 */ /* 0x000fe200078e0a09 */
[----:B------:R-:W-:-:S02]  /*11a0*/  IADD3 R10, R10, -R5, RZ ;  /* 0x800000050a0a7210 */ /* 0x000fc40007ffe0ff */
[C---:B------:R-:W-:Y:S01]  /*11b0*/  IADD3 R5, R4.reuse, 0x10, RZ ;  /* 0x0000001004057810 */ /* 0x040fe20007ffe0ff */
[----:B------:R-:W-:Y:S01]  /*11c0*/  IMAD.IADD R7, R4, 0x1, -R7 ;  /* 0x0000000104077824 */ /* 0x000fe200078e0a07 */
[----:B------:R-:W-:Y:S02]  /*11d0*/  LEA.HI R4, R3, R3, RZ, 0x1 ;  /* 0x0000000303047211 */ /* 0x000fe400078f08ff */
[----:B------:R-:W-:Y:S02]  /*11e0*/  LEA.HI R9, R5, R5, RZ, 0x1 ;  /* 0x0000000505097211 */ /* 0x000fe400078f08ff */
[----:B------:R-:W-:Y:S02]  /*11f0*/  LEA.HI R15, R13, R13, RZ, 0x1 ;  /* 0x0000000d0d0f7211 */ /* 0x000fe400078f08ff */
[----:B------:R-:W-:Y:S02]  /*1200*/  SHF.R.S32.HI R17, RZ, 0x5, R8 ;  /* 0x00000005ff117819 */ /* 0x000fe40000011408 */
[----:B------:R-:W-:-:S02]  /*1210*/  LOP3.LUT R8, R4, 0xfffffffe, RZ, 0xc0, !PT ;  /* 0xfffffffe04087812 */ /* 0x000fc400078ec0ff */
[----:B------:R-:W-:Y:S01]  /*1220*/  LOP3.LUT R14, R9, 0xfffffffe, RZ, 0xc0, !PT ;  /* 0xfffffffe090e7812 */ /* 0x000fe200078ec0ff */
[----:B------:R-:W-:Y:S01]  /*1230*/  IMAD R21, R17, -0x10, R20 ;  /* 0xfffffff011157824 */ /* 0x000fe200078e0214 */
[----:B------:R-:W-:Y:S02]  /*1240*/  LOP3.LUT R18, R15, 0xfffffffe, RZ, 0xc0, !PT ;  /* 0xfffffffe0f127812 */ /* 0x000fe400078ec0ff */
[----:B------:R-:W-:Y:S01]  /*1250*/  IADD3 R8, R3, -R8, RZ ;  /* 0x8000000803087210 */ /* 0x000fe20007ffe0ff */
[----:B------:R-:W-:Y:S01]  /*1260*/  IMAD.IADD R14, R5, 0x1, -R14 ;  /* 0x00000001050e7824 */ /* 0x000fe200078e0a0e */
[----:B------:R-:W-:Y:S01]  /*1270*/  SHF.R.S32.HI R3, RZ, 0x1, R4 ;  /* 0x00000001ff037819 */ /* 0x000fe20000011404 */
[----:B------:R-:W-:Y:S01]  /*1280*/  IMAD.IADD R13, R13, 0x1, -R18 ;  /* 0x000000010d0d7824 */ /* 0x000fe200078e0a12 */
[----:B------:R-:W-:Y:S02]  /*1290*/  SHF.R.S32.HI R4, RZ, 0x1f, R4 ;  /* 0x0000001fff047819 */ /* 0x000fe40000011404 */
[----:B------:R-:W-:-:S02]  /*12a0*/  SHF.R.S32.HI R5, RZ, 0x1, R9 ;  /* 0x00000001ff057819 */ /* 0x000fc40000011409 */
[----:B------:R-:W-:Y:S02]  /*12b0*/  SHF.R.S32.HI R18, RZ, 0x1f, R9 ;  /* 0x0000001fff127819 */ /* 0x000fe40000011409 */
[--C-:B------:R-:W-:Y:S02]  /*12c0*/  SHF.R.S32.HI R17, RZ, 0x2, R0.reuse ;  /* 0x00000002ff117819 */ /* 0x100fe40000011400 */
[--C-:B------:R-:W-:Y:S02]  /*12d0*/  SHF.R.S32.HI R9, RZ, 0x1, R15.reuse ;  /* 0x00000001ff097819 */ /* 0x100fe4000001140f */
[----:B------:R-:W-:Y:S02]  /*12e0*/  SHF.R.S32.HI R20, RZ, 0x1f, R15 ;  /* 0x0000001fff147819 */ /* 0x000fe4000001140f */
[----:B------:R-:W-:Y:S02]  /*12f0*/  SHF.R.S32.HI R0, RZ, 0x1f, R0 ;  /* 0x0000001fff007819 */ /* 0x000fe40000011400 */
[----:B------:R-:W-:-:S02]  /*1300*/  LEA.HI R4, R4, R3, RZ, 0x4 ;  /* 0x0000000304047211 */ /* 0x000fc400078f20ff */
[----:B------:R-:W-:Y:S02]  /*1310*/  LEA.HI R18, R18, R5, RZ, 0x4 ;  /* 0x0000000512127211 */ /* 0x000fe400078f20ff */
[----:B------:R-:W-:Y:S02]  /*1320*/  LEA.HI R20, R20, R9, RZ, 0x4 ;  /* 0x0000000914147211 */ /* 0x000fe400078f20ff */
[----:B------:R-:W-:Y:S02]  /*1330*/  LEA.HI R0, R0, R17, RZ, 0x3 ;  /* 0x0000001100007211 */ /* 0x000fe400078f18ff */
[----:B------:R-:W-:Y:S02]  /*1340*/  LOP3.LUT R4, R4, 0x1ffffff0, RZ, 0xc0, !PT ;  /* 0x1ffffff004047812 */ /* 0x000fe400078ec0ff */
[----:B------:R-:W-:Y:S02]  /*1350*/  LOP3.LUT R18, R18, 0x1ffffff0, RZ, 0xc0, !PT ;  /* 0x1ffffff012127812 */ /* 0x000fe400078ec0ff */
[----:B------:R-:W-:-:S02]  /*1360*/  LOP3.LUT R20, R20, 0x1ffffff0, RZ, 0xc0, !PT ;  /* 0x1ffffff014147812 */ /* 0x000fc400078ec0ff */
[----:B------:R-:W-:Y:S01]  /*1370*/  LOP3.LUT R0, R0, 0xfffffff8, RZ, 0xc0, !PT ;  /* 0xfffffff800007812 */ /* 0x000fe200078ec0ff */
[----:B------:R-:W-:Y:S01]  /*1380*/  IMAD.IADD R5, R5, 0x1, -R18 ;  /* 0x0000000105057824 */ /* 0x000fe200078e0a12 */
[----:B------:R-:W-:Y:S01]  /*1390*/  IADD3 R3, R3, -R4, RZ ;  /* 0x8000000403037210 */ /* 0x000fe20007ffe0ff */
[----:B------:R-:W-:Y:S01]  /*13a0*/  IMAD.IADD R20, R9, 0x1, -R20 ;  /* 0x0000000109147824 */ /* 0x000fe200078e0a14 */
[----:B------:R-:W-:Y:S01]  /*13b0*/  IADD3 R0, R21, R0, -R17 ;  /* 0x0000000015007210 */ /* 0x000fe20007ffe811 */
[----:B------:R-:W-:Y:S01]  /*13c0*/  IMAD R4, R5, 0x8, R14 ;  /* 0x0000000805047824 */ /* 0x000fe200078e020e */
[----:B------:R-:W-:Y:S01]  /*13d0*/  LEA R7, R6, R7, 0x3 ;  /* 0x0000000706077211 */ /* 0x000fe200078e18ff */
[----:B------:R-:W-:Y:S01]  /*13e0*/  IMAD R6, R3, 0x8, R8 ;  /* 0x0000000803067824 */ /* 0x000fe200078e0208 */
[----:B------:R-:W-:Y:S01]  /*13f0*/  LEA R3, R20, R13, 0x3 ;  /* 0x0000000d14037211 */ /* 0x000fe200078e18ff */
[----:B------:R-:W-:Y:S01]  /*1400*/  IMAD R9, R19, -0x40, R0 ;  /* 0xffffffc013097824 */ /* 0x000fe200078e0200 */
[----:B------:R-:W-:Y:S01]  /*1410*/  SHF.R.S32.HI R0, RZ, 0x7, R22 ;  /* 0x00000007ff007819 */ /* 0x000fe20000011416 */
[----:B------:R-:W-:Y:S01]  /*1420*/  STL [R1+0x14], R7 ;  /* 0x0000140701007387 */ /* 0x000fe20000100800 */
[----:B------:R-:W-:Y:S01]  /*1430*/  LOP3.LUT R8, R16, 0x1, RZ, 0xfc, !PT ;  /* 0x0000000110087812 */ /* 0x000fe200078efcff */
[----:B------:R-:W-:-:S02]  /*1440*/  IMAD.MOV.U32 R5, RZ, RZ, RZ ;  /* 0x000000ffff057224 */ /* 0x000fc400078e00ff */
[----:B------:R1:W-:Y:S04]  /*1450*/  STL [R1+0x10], R6 ;  /* 0x0000100601007387 */ /* 0x0003e80000100800 */
[----:B------:R-:W-:Y:S04]  /*1460*/  STL [R1+0xc], R4 ;  /* 0x00000c0401007387 */ /* 0x000fe80000100800 */
[----:B------:R2:W-:Y:S01]  /*1470*/  STL [R1+0x8], R3 ;  /* 0x0000080301007387 */ /* 0x0005e20000100800 */
[----:B-1----:R-:W-:-:S03]  /*1480*/  CS2R R6, SRZ ;  /* 0x0000000000067805 */ /* 0x002fc6000001ff00 */
[----:B------:R1:W-:Y:S01]  /*1490*/  STL [R1], R0 ;  /* 0x0000000001007387 */ /* 0x0003e20000100800 */
[----:B--2---:R-:W-:-:S04]  /*14a0*/  IMAD.SHL.U32 R3, R23, 0x4, RZ ;  /* 0x0000000417037824 */ /* 0x004fc800078e00ff */
[----:B------:R-:W-:-:S07]  /*14b0*/  IMAD R4, R3, 0x4, R2 ;  /* 0x0000000403047824 */ /* 0x000fce00078e0202 */
.L_x_26:
[----:B------:R-:W-:Y:S01]  /*14c0*/  ISETP.NE.AND P0, PT, R8, 0x3, PT ;  /* 0x000000030800780c */ /* 0x000fe20003f05270 */
[----:B------:R-:W-:-:S12]  /*14d0*/  YIELD ;  /* 0x0000000000007946 */ /* 0x000fd80003800000 */
[----:B------:R-:W-:Y:S05]  /*14e0*/  @!P0 BRA `(.L_x_16) ;  /* 0x0000000000048947 */ /* 0x000fea0003800000 */
[----:B------:R-:W-:Y:S01]  /*14f0*/  BPT.TRAP 0x1 ;  /* 0x000000040000795c */ /* 0x000fe20000300000 */
.L_x_16:
[----:B------:R-:W-:Y:S01]  /*1500*/  IMAD R3, R5, 0x8, R2 ;  /* 0x0000000805037824 */ /* 0x000fe200078e0202 */
[----:B------:R-:W-:-:S04]  /*1510*/  SHF.L.U32 R20, R6, 0x1f, RZ ;  /* 0x0000001f06147819 */ /* 0x000fc800000006ff */
[----:B------:R2:W3:Y:S01]  /*1520*/  SYNCS.PHASECHK.TRANS64.TRYWAIT P1, [R3+URZ+0x30c10], R20 ;  /* 0x030c1014030075a7 */ /* 0x0004e2000802017f */
[----:B------:R-:W-:Y:S05]  /*1530*/  @!P0 BRA `(.L_x_17) ;  /* 0x0000000000048947 */ /* 0x000fea0003800000 */
[----:B------:R-:W-:Y:S01]  /*1540*/  BPT.TRAP 0x1 ;  /* 0x000000040000795c */ /* 0x000fe20000300000 */
.L_x_17:
[----:B-1----:R-:W-:-:S04]  /*1550*/  IADD3 R0, R2, 0x10000, RZ ;  /* 0x0001000002007810 */ /* 0x002fc80007ffe0ff */
[----:B------:R-:W-:-:S04]  /*1560*/  SHF.R.U32.HI R0, RZ, 0x4, R0 ;  /* 0x00000004ff007819 */ /* 0x000fc80000011600 */
[----:B------:R-:W-:Y:S01]  /*1570*/  LOP3.LUT R0, R0, 0x3fff, RZ, 0xc0, !PT ;  /* 0x00003fff00007812 */ /* 0x000fe200078ec0ff */
[----:B---3--:R-:W-:Y:S06]  /*1580*/  @P1 BRA `(.L_x_18) ;  /* 0x0000000000081947 */ /* 0x008fec0003800000 */
[----:B------:R-:W1:Y:S02]  /*1590*/  SYNCS.PHASECHK.TRANS64.TRYWAIT P1, [R3+URZ+0x30c10], R20 ;  /* 0x030c1014030075a7 */ /* 0x000e64000802017f */
[----:B-1----:R-:W-:Y:S05]  /*15a0*/  @!P1 BRA `(.L_x_19) ;  /* 0x00000078001c9947 */ /* 0x002fea0003800000 */
.L_x_18:
[----:B------:R-:W-:Y:S05]  /*15b0*/  WARPSYNC.ALL ;  /* 0x0000000000007948 */ /* 0x000fea0003800000 */
[----:B------:R-:W-:Y:S01]  /*15c0*/  LOP3.LUT R14, R0, 0x10000, RZ, 0xfc, !PT ;  /* 0x00010000000e7812 */ /* 0x000fe200078efcff */
[----:B------:R-:W-:Y:S01]  /*15d0*/  IMAD R13, R12, 0x2000, R2 ;  /* 0x000020000c0d7824 */ /* 0x000fe200078e0202 */
[----:B------:R-:W3:Y:S04]  /*15e0*/  LDL R17, [R1+0xc] ;  /* 0x00000c0001117983 */ /* 0x000ee80000100800 */
[----:B------:R-:W-:Y:S01]  /*15f0*/  R2UR UR9, R13 ;  /* 0x000000000d0972ca */ /* 0x000fe200000e0000 */
[----:B------:R-:W-:Y:S01]  /*1600*/  IMAD R14, R5, 0x400, R14 ;  /* 0x00000400050e7824 */ /* 0x000fe200078e020e */
[----:B------:R-:W4:Y:S04]  /*1610*/  LDL R18, [R1+0x14] ;  /* 0x0000140001127983 */ /* 0x000f280000100800 */
[----:B------:R-:W-:Y:S01]  /*1620*/  R2UR UR8, R14 ;  /* 0x000000000e0872ca */ /* 0x000fe200000e0000 */
[----:B------:R-:W5:Y:S04]  /*1630*/  LDL R15, [R1+0x10] ;  /* 0x00001000010f7983 */ /* 0x000f680000100800 */
[----:B------:R-:W2:Y:S02]  /*1640*/  LDL R16, [R1+0x8] ;  /* 0x0000080001107983 */ /* 0x000ea40000100800 */
[----:B------:R-:W-:-:S04]  /*1650*/  USHF.R.U32.HI UR4, URZ, 0x4, UR9 ;  /* 0x000000043f047899 */ /* 0x000fc80008011609 */
[----:B------:R-:W-:Y:S01]  /*1660*/  ULOP3.LUT UR4, UR4, 0x3fff, URZ, 0xc0, !UPT ;  /* 0x00003fff04047892 */ /* 0x000fe2000f8ec03f */
[----:B------:R-:W-:-:S03]  /*1670*/  WARPGROUP.ARRIVE ;  /* 0x00000000000079c5 */ /* 0x000fc60000000000 */
[----:B------:R-:W-:Y:S01]  /*1680*/  ULOP3.LUT UR10, UR4, 0x10000, URZ, 0xfc, !UPT ;  /* 0x00010000040a7892 */ /* 0x000fe2000f8efc3f */
[----:B------:R-:W-:Y:S01]  /*1690*/  UMOV UR6, UR8 ;  /* 0x0000000800067c82 */ /* 0x000fe20008000000 */
[----:B------:R-:W-:Y:S01]  /*16a0*/  UMOV UR7, 0x40000040 ;  /* 0x4000004000077882 */ /* 0x000fe20000000000 */
[----:B------:R-:W-:-:S04]  /*16b0*/  UMOV UR5, 0x40000040 ;  /* 0x4000004000057882 */ /* 0x000fc80000000000 */
[----:B------:R-:W-:Y:S02]  /*16c0*/  UMOV UR4, UR10 ;  /* 0x0000000a00047c82 */ /* 0x000fe40008000000 */
[----:B------:R-:W-:Y:S01]  /*16d0*/  HGMMA.64x128x16.F32 R72, gdesc[UR4], RZ, !UPT, gsb0 ;  /* 0x01e00000044879f0 */ /* 0x000fe2000c0008ff */
[----:B------:R-:W-:Y:S02]  /*16e0*/  UIADD3 UR6, UR8, 0x2, URZ ;  /* 0x0000000208067890 */ /* 0x000fe4000fffe03f */
[----:B------:R-:W-:Y:S01]  /*16f0*/  UIADD3 UR4, UR10, 0x2, URZ ;  /* 0x000000020a047890 */ /* 0x000fe2000fffe03f */
[----:B------:R-:W-:Y:S01]  /*1700*/  UMOV UR7, 0x40000040 ;  /* 0x4000004000077882 */ /* 0x000fe20000000000 */
[----:B------:R-:W-:Y:S01]  /*1710*/  UMOV UR5, 0x40000040 ;  /* 0x4000004000057882 */ /* 0x000fe20000000000 */
[----:B------:R-:W-:Y:S02]  /*1720*/  WARPGROUP.DEPBAR.LE gsb0, 0x0 ;  /* 0x00008000000079c5 */ /* 0x000fe40000010000 */
[----:B------:R-:W-:-:S06]  /*1730*/  WARPGROUP.ARRIVE ;  /* 0x00000000000079c5 */ /* 0x000fcc0000000000 */
[----:B------:R-:W-:Y:S01]  /*1740*/  HGMMA.64x128x16.F32 R72, gdesc[UR4], R72, gsb0 ;  /* 0x01e00000044879f0 */ /* 0x000fe20008000848 */
        /* <DEDUP_REMOVED lines=11> */
[C---:B---3--:R-:W-:Y:S01]  /*1800*/  IMAD R17, R5.reuse, 0x80, R17 ;  /* 0x0000008005117824 */ /* 0x048fe200078e0211 */
[C---:B----4-:R-:W-:Y:S01]  /*1810*/  LEA R13, R5.reuse, R18, 0x7 ;  /* 0x00000012050d7211 */ /* 0x050fe200078e38ff */
[C---:B-----5:R-:W-:Y:S01]  /*1820*/  IMAD R15, R5.reuse, 0x80, R15 ;  /* 0x00000080050f7824 */ /* 0x060fe200078e020f */
[----:B--2---:R-:W-:Y:S02]  /*1830*/  LEA R21, R5, R16, 0x7 ;  /* 0x0000001005157211 */ /* 0x004fe400078e38ff */
[C---:B------:R-:W-:Y:S01]  /*1840*/  LEA R19, R10.reuse, R17, 0x1 ;  /* 0x000000110a137211 */ /* 0x040fe200078e08ff */
[----:B------:R-:W-:-:S02]  /*1850*/  IMAD R15, R10, 0x2, R15 ;  /* 0x000000020a0f7824 */ /* 0x000fc400078e020f */
[C---:B------:R-:W-:Y:S02]  /*1860*/  IMAD R13, R10.reuse, 0x2, R13 ;  /* 0x000000020a0d7824 */ /* 0x040fe400078e020d */
[----:B------:R-:W-:Y:S01]  /*1870*/  IMAD R21, R10, 0x2, R21 ;  /* 0x000000020a157824 */ /* 0x000fe200078e0215 */
[----:B------:R-:W-:Y:S01]  /*1880*/  LEA R23, R15, R2, 0x2 ;  /* 0x000000020f177211 */ /* 0x000fe200078e10ff */
[--C-:B------:R-:W-:Y:S02]  /*1890*/  IMAD R202, R13, 0x4, R2.reuse ;  /* 0x000000040dca7824 */ /* 0x100fe400078e0202 */
[--C-:B------:R-:W-:Y:S02]  /*18a0*/  IMAD R17, R19, 0x4, R2.reuse ;  /* 0x0000000413117824 */ /* 0x100fe400078e0202 */
[----:B------:R-:W-:Y:S01]  /*18b0*/  IMAD R14, R21, 0x4, R2 ;  /* 0x00000004150e7824 */ /* 0x000fe200078e0202 */
[----:B------:R-:W-:Y:S02]  /*18c0*/  WARPGROUP.DEPBAR.LE gsb0, 0x0 ;  /* 0x00008000000079c5 */ /* 0x000fe40000010000 */
[----:B------:R-:W-:-:S06]  /*18d0*/  WARPGROUP.ARRIVE ;  /* 0x00000000000079c5 */ /* 0x000fcc0000000000 */
[----:B------:R-:W-:Y:S01]  /*18e0*/  HGMMA.64x128x16.F32 R72, gdesc[UR4], R72, gsb0 ;  /* 0x01e00000044879f0 */ /* 0x000fe20008000848 */
[----:B------:R-:W-:-:S05]  /*18f0*/  IADD3 R18, R2, 0x20000, RZ ;  /* 0x0002000002127810 */ /* 0x000fca0007ffe0ff */
[--C-:B------:R-:W-:Y:S01]  /*1900*/  IMAD R200, R13, 0x4, R18.reuse ;  /* 0x000000040dc87824 */ /* 0x100fe200078e0212 */
[----:B------:R-:W-:Y:S01]  /*1910*/  LEA R16, R19, R18, 0x2 ;  /* 0x0000001213107211 */ /* 0x000fe200078e10ff */
[--C-:B------:R-:W-:Y:S02]  /*1920*/  IMAD R13, R15, 0x4, R18.reuse ;  /* 0x000000040f0d7824 */ /* 0x100fe400078e0212 */
[----:B------:R-:W-:Y:S01]  /*1930*/  IMAD R15, R21, 0x4, R18 ;  /* 0x00000004150f7824 */ /* 0x000fe200078e0212 */
[----:B------:R-:W-:Y:S02]  /*1940*/  WARPGROUP.DEPBAR.LE gsb0, 0x0 ;  /* 0x00008000000079c5 */ /* 0x000fe40000010000 */
[----:B------:R-:W2:Y:S04]  /*1950*/  LDS R202, [R202+0x20000] ;  /* 0x02000000caca7984 */ /* 0x000ea80000000800 */
[----:B------:R-:W3:Y:S04]  /*1960*/  LDS R23, [R23+0x20000] ;  /* 0x0200000017177984 */ /* 0x000ee80000000800 */
[----:B------:R-:W4:Y:S04]  /*1970*/  LDS R17, [R17+0x20000] ;  /* 0x0200000011117984 */ /* 0x000f280000000800 */
[----:B------:R-:W1:Y:S01]  /*1980*/  LDS R14, [R14+0x20000] ;  /* 0x020000000e0e7984 */ /* 0x000e620000000800 */
[----:B------:R-:W-:Y:S05]  /*1990*/  @!P0 BRA `(.L_x_20) ;  /* 0x0000000000048947 */ /* 0x000fea0003800000 */
[----:B------:R-:W-:Y:S01]  /*19a0*/  BPT.TRAP 0x1 ;  /* 0x000000040000795c */ /* 0x000fe20000300000 */
.L_x_20:
[----:B------:R1:W1:Y:S01]  /*19b0*/  SYNCS.PHASECHK.TRANS64.TRYWAIT P1, [R3+URZ+0x30c30], R20 ;  /* 0x030c3014030075a7 */ /* 0x000262000802017f */
[----:B------:R-:W-:Y:S05]  /*19c0*/  @!P0 BRA `(.L_x_21) ;  /* 0x0000000000048947 */ /* 0x000fea0003800000 */
[----:B------:R-:W-:Y:S01]  /*19d0*/  BPT.TRAP 0x1 ;  /* 0x000000040000795c */ /* 0x000fe20000300000 */
.L_x_21:
[----:B-1----:R-:W-:Y:S05]  /*19e0*/  @P1 BRA `(.L_x_22) ;  /* 0x0000000000081947 */ /* 0x002fea0003800000 */
[----:B------:R-:W1:Y:S02]  /*19f0*/  SYNCS.PHASECHK.TRANS64.TRYWAIT P1, [R3+URZ+0x30c30], R20 ;  /* 0x030c3014030075a7 */ /* 0x000e64000802017f */
[----:B-1----:R-:W-:Y:S05]  /*1a00*/  @!P1 BRA `(.L_x_23) ;  /* 0x0000007400189947 */ /* 0x002fea0003800000 */
.L_x_22:
[----:B------:R-:W-:Y:S01]  /*1a10*/  VIADD R24, R2, 0x18000 ;  /* 0x0001800002187836 */ /* 0x000fe20000000000 */
[----:B------:R-:W-:Y:S01]  /*1a20*/  UIADD3 UR9, UR9, 0x4000, URZ ;  /* 0x0000400009097890 */ /* 0x000fe2000fffe03f */
[----:B------:R1:W-:Y:S01]  /*1a30*/  STL [R1+0xb4], R12 ;  /* 0x0000b40c01007387 */ /* 0x0003e20000100800 */
[----:B------:R-:W-:Y:S01]  /*1a40*/  ULDC UR10, c[0x0][0x75c] ;  /* 0x0001d700000a7ab9 */ /* 0x000fe20000000800 */
[----:B------:R-:W-:Y:S01]  /*1a50*/  UMOV UR7, 0x40000040 ;  /* 0x4000004000077882 */ /* 0x000fe20000000000 */
[----:B------:R-:W-:Y:S01]  /*1a60*/  SHF.R.U32.HI R24, RZ, 0x4, R24 ;  /* 0x00000004ff187819 */ /* 0x000fe20000011618 */
[----:B------:R-:W-:Y:S01]  /*1a70*/  USHF.R.U32.HI UR9, URZ, 0x4, UR9 ;  /* 0x000000043f097899 */ /* 0x000fe20008011609 */
[----:B------:R-:W-:Y:S01]  /*1a80*/  FMUL.FTZ R18, R72, UR10 ;  /* 0x0000000a48127c20 */ /* 0x000fe20008410000 */
[----:B------:R-:W-:Y:S01]  /*1a90*/  FMUL.FTZ R19, R73, UR10 ;  /* 0x0000000a49137c20 */ /* 0x000fe20008410000 */
[----:B------:R-:W-:Y:S01]  /*1aa0*/  LOP3.LUT R204, R24, 0x3fff, RZ, 0xc0, !PT ;  /* 0x00003fff18cc7812 */ /* 0x000fe200078ec0ff */
[----:B------:R-:W-:Y:S01]  /*1ab0*/  ULOP3.LUT UR9, UR9, 0x3fff, URZ, 0xc0, !UPT ;  /* 0x00003fff09097892 */ /* 0x000fe2000f8ec03f */
[----:B------:R-:W-:Y:S01]  /*1ac0*/  FMUL.FTZ R20, R74, UR10 ;  /* 0x0000000a4a147c20 */ /* 0x000fe20008410000 */
[----:B------:R-:W-:Y:S01]  /*1ad0*/  FMUL.FTZ R21, R75, UR10 ;  /* 0x0000000a4b157c20 */ /* 0x000fe20008410000 */
[----:B------:R-:W-:Y:S01]  /*1ae0*/  LOP3.LUT R24, R204, 0x10000, RZ, 0xfc, !PT ;  /* 0x00010000cc187812 */ /* 0x000fe200078efcff */
[----:B------:R-:W-:Y:S01]  /*1af0*/  ULOP3.LUT UR9, UR9, 0x10000, URZ, 0xfc, !UPT ;  /* 0x0001000009097892 */ /* 0x000fe2000f8efc3f */
[----:B------:R-:W-:Y:S01]  /*1b00*/  FMUL.FTZ R22, R76, UR10 ;  /* 0x0000000a4c167c20 */ /* 0x000fe20008410000 */
[----:B------:R-:W-:Y:S01]  /*1b10*/  FMUL.FTZ R203, R77, UR10 ;  /* 0x0000000a4dcb7c20 */ /* 0x000fe20008410000 */
[----:B------:R-:W-:Y:S01]  /*1b20*/  LEA R24, R5, R24, 0xa ;  /* 0x0000001805187211 */ /* 0x000fe200078e50ff */
[----:B------:R-:W-:Y:S01]  /*1b30*/  FMUL.FTZ R201, R78, UR10 ;  /* 0x0000000a4ec97c20 */ /* 0x000fe20008410000 */
[----:B------:R-:W-:Y:S01]  /*1b40*/  FMUL.FTZ R221, R79, UR10 ;  /* 0x0000000a4fdd7c20 */ /* 0x000fe20008410000 */
[----:B------:R-:W-:Y:S01]  /*1b50*/  FMUL.FTZ R220, R80, UR10 ;  /* 0x0000000a50dc7c20 */ /* 0x000fe20008410000 */
[----:B------:R-:W-:Y:S01]  /*1b60*/  R2UR UR8, R24 ;  /* 0x00000000180872ca */ /* 0x000fe200000e0000 */
[----:B------:R-:W-:Y:S01]  /*1b70*/  FMUL.FTZ R217, R81, UR10 ;  /* 0x0000000a51d97c20 */ /* 0x000fe20008410000 */
[----:B------:R-:W-:Y:S01]  /*1b80*/  FMUL.FTZ R216, R82, UR10 ;  /* 0x0000000a52d87c20 */ /* 0x000fe20008410000 */
[----:B------:R-:W-:Y:S01]  /*1b90*/  FMUL.FTZ R228, R83, UR10 ;  /* 0x0000000a53e47c20 */ /* 0x000fe20008410000 */
[----:B------:R-:W-:Y:S01]  /*1ba0*/  FMUL.FTZ R222, R84, UR10 ;  /* 0x0000000a54de7c20 */ /* 0x000fe20008410000 */
[----:B------:R-:W-:Y:S01]  /*1bb0*/  FMUL.FTZ R230, R85, UR10 ;  /* 0x0000000a55e67c20 */ /* 0x000fe20008410000 */
[----:B------:R-:W-:Y:S01]  /*1bc0*/  FMUL.FTZ R229, R86, UR10 ;  /* 0x0000000a56e57c20 */ /* 0x000fe20008410000 */
[----:B------:R-:W-:Y:S01]  /*1bd0*/  FMUL.FTZ R227, R87, UR10 ;  /* 0x0000000a57e37c20 */ /* 0x000fe20008410000 */
[----:B------:R-:W-:Y:S01]  /*1be0*/  UMOV UR4, UR9 ;  /* 0x0000000900047c82 */ /* 0x000fe20008000000 */
[----:B------:R-:W-:Y:S01]  /*1bf0*/  WARPGROUP.ARRIVE ;  /* 0x00000000000079c5 */ /* 0x000fe20000000000 */
[----:B------:R-:W-:Y:S01]  /*1c00*/  UMOV UR5, 0x40000040 ;  /* 0x4000004000057882 */ /* 0x000fe20000000000 */
[----:B------:R-:W-:Y:S01]  /*1c10*/  STL [R1+0xb0], R199 ;  /* 0x0000b0c701007387 */ /* 0x000fe20000100800 */
[----:B------:R-:W-:Y:S01]  /*1c20*/  FMUL.FTZ R92, R92, UR10 ;  /* 0x0000000a5c5c7c20 */ /* 0x000fe20008410000 */
[----:B------:R-:W-:Y:S01]  /*1c30*/  UMOV UR6, UR8 ;  /* 0x0000000800067c82 */ /* 0x000fe20008000000 */
[----:B------:R-:W2:Y:S01]  /*1c40*/  MUFU.TANH R20, R20 ;  /* 0x0000001400147308 */ /* 0x000ea20000002400 */
[----:B------:R-:W-:Y:S01]  /*1c50*/  HGMMA.64x128x16.F32 R24, gdesc[UR4], RZ, !UPT, gsb0 ;  /* 0x01e00000041879f0 */ /* 0x000fe2000c0008ff */
[----:B------:R-:W-:Y:S01]  /*1c60*/  UIADD3 UR6, UR8, 0x2, URZ ;  /* 0x0000000208067890 */ /* 0x000fe2000fffe03f */
[----:B------:R-:W-:Y:S01]  /*1c70*/  STL [R1+0xac], R198 ;  /* 0x0000acc601007387 */ /* 0x000fe20000100800 */
[----:B------:R-:W-:Y:S01]  /*1c80*/  UIADD3 UR4, UR9, 0x2, URZ ;  /* 0x0000000209047890 */ /* 0x000fe2000fffe03f */
[----:B------:R-:W-:Y:S01]  /*1c90*/  VIADD R218, R11, 0x4 ;  /* 0x000000040bda7836 */ /* 0x000fe20000000000 */
[----:B------:R-:W-:Y:S01]  /*1ca0*/  UMOV UR7, 0x40000040 ;  /* 0x4000004000077882 */ /* 0x000fe20000000000 */
[----:B------:R-:W-:Y:S01]  /*1cb0*/  UMOV UR5, 0x40000040 ;  /* 0x4000004000057882 */ /* 0x000fe20000000000 */
[----:B------:R-:W-:Y:S01]  /*1cc0*/  STL [R1+0xa8], R197 ;  /* 0x0000a8c501007387 */ /* 0x000fe20000100800 */
[----:B-1----:R1:W-:Y:S01]  /*1cd0*/  MUFU.TANH R12, R92 ;  /* 0x0000005c000c7308 */ /* 0x0023e20000002400 */
[----:B------:R-:W-:Y:S01]  /*1ce0*/  FMUL.FTZ R109, R109, UR10 ;  /* 0x0000000a6d6d7c20 */ /* 0x000fe20008410000 */
[----:B------:R-:W-:Y:S01]  /*1cf0*/  FMUL.FTZ R236, R89, UR10 ;  /* 0x0000000a59ec7c20 */ /* 0x000fe20008410000 */
[----:B------:R-:W-:Y:S01]  /*1d00*/  STL [R1+0xa4], R196 ;  /* 0x0000a4c401007387 */ /* 0x000fe20000100800 */
[----:B------:R-:W-:Y:S01]  /*1d10*/  FMUL.FTZ R232, R88, UR10 ;  /* 0x0000000a58e87c20 */ /* 0x000fe20008410000 */
[C---:B------:R-:W-:Y:S01]  /*1d20*/  ISETP.GT.AND P1, PT, R9.reuse, 0x8, PT ;  /* 0x000000080900780c */ /* 0x040fe20003f24270 */
[----:B------:R-:W-:Y:S01]  /*1d30*/  FMUL.FTZ R108, R108, UR10 ;  /* 0x0000000a6c6c7c20 */ /* 0x000fe20008410000 */
[----:B------:R-:W-:Y:S01]  /*1d40*/  STL [R1+0xa0], R195 ;  /* 0x0000a0c301007387 */ /* 0x000fe20000100800 */
[----:B------:R-:W3:Y:S01]  /*1d50*/  MUFU.TANH R18, R18 ;  /* 0x0000001200127308 */ /* 0x000ee20000002400 */
[----:B------:R-:W-:Y:S01]  /*1d60*/  ISETP.GT.AND P2, PT, R9, RZ, PT ;  /* 0x000000ff0900720c */ /* 0x000fe20003f44270 */
[----:B------:R-:W-:Y:S01]  /*1d70*/  FMUL.FTZ R231, R91, UR10 ;  /* 0x0000000a5be77c20 */ /* 0x000fe20008410000 */
[----:B------:R-:W-:Y:S01]  /*1d80*/  STL [R1+0x9c], R194 ;  /* 0x00009cc201007387 */ /* 0x000fe20000100800 */
[----:B------:R-:W-:Y:S01]  /*1d90*/  FMUL.FTZ R112, R112, UR10 ;  /* 0x0000000a70707c20 */ /* 0x000fe20008410000 */
[----:B--2---:R-:W-:Y:S01]  /*1da0*/  FSEL R91, R20, -INF , P1 ;  /* 0xff800000145b7808 */ /* 0x004fe20000800000 */
[----:B------:R-:W-:Y:S01]  /*1db0*/  FMUL.FTZ R235, R90, UR10 ;  /* 0x0000000a5aeb7c20 */ /* 0x000fe20008410000 */
[----:B------:R-:W-:Y:S01]  /*1dc0*/  STL [R1+0x98], R193 ;  /* 0x000098c101007387 */ /* 0x000fe20000100800 */
[----:B------:R-:W-:Y:S01]  /*1dd0*/  MUFU.TANH R19, R19 ;  /* 0x0000001300137308 */ /* 0x000fe20000002400 */
[----:B------:R-:W-:Y:S01]  /*1de0*/  FMUL.FTZ R102, R102, UR10 ;  /* 0x0000000a66667c20 */ /* 0x000fe20008410000 */
[----:B------:R-:W-:Y:S01]  /*1df0*/  FMUL.FTZ R114, R114, UR10 ;  /* 0x0000000a72727c20 */ /* 0x000fe20008410000 */
[----:B------:R-:W-:Y:S01]  /*1e00*/  STL [R1+0x94], R192 ;  /* 0x000094c001007387 */ /* 0x000fe20000100800 */
[----:B------:R-:W-:Y:S01]  /*1e10*/  FMUL.FTZ R113, R113, UR10 ;  /* 0x0000000a71717c20 */ /* 0x000fe20008410000 */
[----:B------:R-:W-:Y:S01]  /*1e20*/  FMUL.FTZ R110, R110, UR10 ;  /* 0x0000000a6e6e7c20 */ /* 0x000fe20008410000 */
[----:B------:R-:W-:Y:S01]  /*1e30*/  ULDC UR11, c[0x0][0x744] ;  /* 0x0001d100000b7ab9 */ /* 0x000fe20000000800 */
[----:B-1----:R-:W1:Y:S01]  /*1e40*/  SHFL.IDX PT, R92, R202, R11, 0x1f ;  /* 0x00001f0bca5c7589 */ /* 0x002e6200000e0000 */
[----:B------:R-:W-:Y:S01]  /*1e50*/  MUFU.TANH R21, R21 ;  /* 0x0000001500157308 */ /* 0x000fe20000002400 */
[----:B---3--:R-:W-:Y:S01]  /*1e60*/  FSEL R90, R18, -INF , P2 ;  /* 0xff800000125a7808 */ /* 0x008fe20001000000 */
[----:B------:R-:W-:Y:S01]  /*1e70*/  FMUL.FTZ R105, R105, UR10 ;  /* 0x0000000a69697c20 */ /* 0x000fe20008410000 */
[----:B------:R-:W-:Y:S01]  /*1e80*/  STL [R1+0x90], R191 ;  /* 0x000090bf01007387 */ /* 0x000fe20000100800 */
[----:B------:R-:W-:Y:S01]  /*1e90*/  FMUL.FTZ R122, R122, UR10 ;  /* 0x0000000a7a7a7c20 */ /* 0x000fe20008410000 */
[----:B------:R-:W-:Y:S01]  /*1ea0*/  FMUL.FTZ R111, R111, UR10 ;  /* 0x0000000a6f6f7c20 */ /* 0x000fe20008410000 */
        /* <DEDUP_REMOVED lines=13> */
[----:B------:R2:W-:Y:S01]  /*1f80*/  STL [R1+0x80], R187 ;  /* 0x000080bb01007387 */ /* 0x0005e20000100800 */
[----:B------:R-:W-:Y:S01]  /*1f90*/  FMUL.FTZ R93, R93, UR10 ;  /* 0x0000000a5d5d7c20 */ /* 0x000fe20008410000 */
[----:B------:R-:W-:Y:S01]  /*1fa0*/  FMUL.FTZ R131, R131, UR10 ;  /* 0x0000000a83837c20 */ /* 0x000fe20008410000 */
[----:B------:R-:W-:Y:S01]  /*1fb0*/  FMUL.FTZ R219, R135, UR10 ;  /* 0x0000000a87db7c20 */ /* 0x000fe20008410000 */
[----:B------:R-:W-:Y:S01]  /*1fc0*/  STL [R1+0x7c], R186 ;  /* 0x00007cba01007387 */ /* 0x000fe20000100800 */
[--C-:B-1----:R-:W-:Y:S01]  /*1fd0*/  FFMA.FTZ R91, R91, UR11, -R92.reuse ;  /* 0x0000000b5b5b7c23 */ /* 0x102fe2000801085c */
[----:B------:R-:W-:Y:S01]  /*1fe0*/  MUFU.TANH R193, R102 ;  /* 0x0000006600c17308 */ /* 0x000fe20000002400 */
[----:B------:R-:W-:Y:S01]  /*1ff0*/  FMUL.FTZ R129, R129, UR10 ;  /* 0x0000000a81817c20 */ /* 0x000fe20008410000 */
[----:B------:R1:W-:Y:S01]  /*2000*/  STL [R1+0x78], R185 ;  /* 0x000078b901007387 */ /* 0x0003e20000100800 */
[----:B------:R-:W-:Y:S01]  /*2010*/  FMUL.FTZ R107, R107, UR10 ;  /* 0x0000000a6b6b7c20 */ /* 0x000fe20008410000 */
[----:B------:R-:W-:Y:S01]  /*2020*/  FMUL.FTZ R237, R97, UR10 ;  /* 0x0000000a61ed7c20 */ /* 0x000fe20008410000 */
[----:B------:R-:W-:Y:S01]  /*2030*/  FMUL.FTZ R101, R101, UR10 ;  /* 0x0000000a65657c20 */ /* 0x000fe20008410000 */
[----:B------:R-:W3:Y:S01]  /*2040*/  SHFL.IDX PT, R89, R202, R218, 0x1f ;  /* 0x00001fdaca597589 */ /* 0x000ee200000e0000 */
[----:B------:R-:W-:Y:S01]  /*2050*/  FMUL.FTZ R104, R104, UR10 ;  /* 0x0000000a68687c20 */ /* 0x000fe20008410000 */
[----:B--2---:R2:W-:Y:S01]  /*2060*/  MUFU.TANH R187, R108 ;  /* 0x0000006c00bb7308 */ /* 0x0045e20000002400 */
[----:B------:R-:W-:Y:S01]  /*2070*/  FMUL.FTZ R106, R106, UR10 ;  /* 0x0000000a6a6a7c20 */ /* 0x000fe20008410000 */
[----:B------:R4:W-:Y:S01]  /*2080*/  STL [R1+0x74], R184 ;  /* 0x000074b801007387 */ /* 0x0009e20000100800 */
[----:B------:R-:W-:Y:S01]  /*2090*/  FMUL.FTZ R99, R99, UR10 ;  /* 0x0000000a63637c20 */ /* 0x000fe20008410000 */
[----:B------:R-:W-:Y:S01]  /*20a0*/  FMUL.FTZ R118, R118, UR10 ;  /* 0x0000000a76767c20 */ /* 0x000fe20008410000 */
[----:B------:R-:W-:Y:S01]  /*20b0*/  FMUL.FTZ R126, R126, UR10 ;  /* 0x0000000a7e7e7c20 */ /* 0x000fe20008410000 */
[----:B------:R-:W-:Y:S01]  /*20c0*/  STL [R1+0x70], R183 ;  /* 0x000070b701007387 */ /* 0x000fe20000100800 */
[----:B------:R-:W-:Y:S01]  /*20d0*/  FMUL.FTZ R128, R128, UR10 ;  /* 0x0000000a80807c20 */ /* 0x000fe20008410000 */
[----:B-1----:R1:W-:Y:S01]  /*20e0*/  MUFU.TANH R185, R109 ;  /* 0x0000006d00b97308 */ /* 0x0023e20000002400 */
[----:B--2---:R-:W-:Y:S01]  /*20f0*/  IADD3 R108, R11, 0xc, RZ ;  /* 0x0000000c0b6c7810 */ /* 0x004fe20007ffe0ff */
[----:B------:R2:W-:Y:S01]  /*2100*/  STL [R1+0x6c], R182 ;  /* 0x00006cb601007387 */ /* 0x0005e20000100800 */
[----:B------:R-:W-:Y:S01]  /*2110*/  FMUL.FTZ R134, R134, UR10 ;  /* 0x0000000a86867c20 */ /* 0x000fe20008410000 */
[----:B------:R-:W-:Y:S01]  /*2120*/  FMUL.FTZ R116, R116, UR10 ;  /* 0x0000000a74747c20 */ /* 0x000fe20008410000 */
[----:B------:R-:W-:Y:S01]  /*2130*/  FMUL.FTZ R133, R133, UR10 ;  /* 0x0000000a85857c20 */ /* 0x000fe20008410000 */
[----:B------:R3:W-:Y:S01]  /*2140*/  STL [R1+0x68], R181 ;  /* 0x000068b501007387 */ /* 0x0007e20000100800 */
[----:B------:R-:W-:Y:S01]  /*2150*/  FMUL.FTZ R121, R121, UR10 ;  /* 0x0000000a79797c20 */ /* 0x000fe20008410000 */
[----:B----4-:R4:W3:Y:S01]  /*2160*/  MUFU.TANH R184, R112 ;  /* 0x0000007000b87308 */ /* 0x0108e20000002400 */
[----:B-1----:R-:W-:Y:S01]  /*2170*/  VIADD R109, R11, 0x8 ;  /* 0x000000080b6d7836 */ /* 0x002fe20000000000 */
[----:B------:R-:W-:Y:S01]  /*2180*/  STL [R1+0x64], R180 ;  /* 0x000064b401007387 */ /* 0x000fe20000100800 */
[----:B------:R-:W-:Y:S01]  /*2190*/  FMUL.FTZ R127, R127, UR10 ;  /* 0x0000000a7f7f7c20 */ /* 0x000fe20008410000 */
[----:B------:R-:W-:Y:S01]  /*21a0*/  FMUL.FTZ R119, R119, UR10 ;  /* 0x0000000a77777c20 */ /* 0x000fe20008410000 */
[----:B------:R-:W-:Y:S01]  /*21b0*/  FMUL.FTZ R117, R117, UR10 ;  /* 0x0000000a75757c20 */ /* 0x000fe20008410000 */
[----:B------:R-:W-:Y:S01]  /*21c0*/  SHFL.IDX PT, R88, R202, R109, 0x1f ;  /* 0x00001f6dca587589 */ /* 0x000fe200000e0000 */
[----:B------:R-:W-:Y:S01]  /*21d0*/  FMUL.FTZ R130, R130, UR10 ;  /* 0x0000000a82827c20 */ /* 0x000fe20008410000 */
[----:B--2---:R1:W-:Y:S01]  /*21e0*/  MUFU.TANH R182, R114 ;  /* 0x0000007200b67308 */ /* 0x0043e20000002400 */
[----:B----4-:R-:W-:Y:S01]  /*21f0*/  VIADD R112, R11, 0x10 ;  /* 0x000000100b707836 */ /* 0x010fe20000000000 */
[----:B------:R-:W-:Y:S01]  /*2200*/  STL [R1+0x60], R179 ;  /* 0x000060b301007387 */ /* 0x000fe20000100800 */
[----:B------:R-:W-:Y:S01]  /*2210*/  FMUL.FTZ R125, R125, UR10 ;  /* 0x0000000a7d7d7c20 */ /* 0x000fe20008410000 */
[----:B------:R-:W-:Y:S01]  /*2220*/  LEA R204, R5, R204, 0xa ;  /* 0x000000cc05cc7211 */ /* 0x000fe200078e50ff */
[----:B------:R-:W-:Y:S01]  /*2230*/  FMUL.FTZ R120, R120, UR10 ;  /* 0x0000000a78787c20 */ /* 0x000fe20008410000 */
[----:B------:R-:W-:Y:S01]  /*2240*/  STL [R1+0x5c], R178 ;  /* 0x00005cb201007387 */ /* 0x000fe20000100800 */
[----:B------:R-:W-:Y:S01]  /*2250*/  FMUL.FTZ R123, R123, UR10 ;  /* 0x0000000a7b7b7c20 */ /* 0x000fe20008410000 */
[----:B---3--:R2:W-:Y:S01]  /*2260*/  MUFU.TANH R181, R113 ;  /* 0x0000007100b57308 */ /* 0x0085e20000002400 */
[----:B-1----:R-:W-:Y:S01]  /*2270*/  VIADD R114, R11, 0x1c ;  /* 0x0000001c0b727836 */ /* 0x002fe20000000000 */
[----:B------:R-:W-:Y:S01]  /*2280*/  STL [R1+0x58], R177 ;  /* 0x000058b101007387 */ /* 0x000fe20000100800 */
[----:B------:R-:W-:Y:S01]  /*2290*/  FSEL R214, R184, -INF , P2 ;  /* 0xff800000b8d67808 */ /* 0x000fe20001000000 */
[----:B------:R-:W-:Y:S01]  /*22a0*/  FMUL.FTZ R124, R124, UR10 ;  /* 0x0000000a7c7c7c20 */ /* 0x000fe20008410000 */
[----:B------:R-:W-:Y:S01]  /*22b0*/  R2UR UR10, R204 ;  /* 0x00000000cc0a72ca */ /* 0x000fe200000e0000 */
[----:B------:R-:W-:Y:S01]  /*22c0*/  STL [R1+0x54], R176 ;  /* 0x000054b001007387 */ /* 0x000fe20000100800 */
[----:B------:R-:W-:Y:S01]  /*22d0*/  FFMA.FTZ R20, -R20, R20, 1 ;  /* 0x3f80000014147423 */ /* 0x000fe20000010114 */
[----:B------:R1:W-:Y:S01]  /*22e0*/  MUFU.TANH R186, R110 ;  /* 0x0000006e00ba7308 */ /* 0x0003e20000002400 */
[----:B--2---:R-:W-:Y:S01]  /*22f0*/  FFMA.FTZ R113, R90, UR11, -R92 ;  /* 0x0000000b5a717c23 */ /* 0x004fe2000801085c */
[----:B------:R-:W-:Y:S01]  /*2300*/  STL [R1+0x50], R175 ;  /* 0x000050af01007387 */ /* 0x000fe20000100800 */
[----:B------:R-:W-:-:S02]  /*2310*/  FSEL R90, R19, -INF , P2 ;  /* 0xff800000135a7808 */ /* 0x000fc40001000000 */
[C---:B------:R-:W-:Y:S01]  /*2320*/  FSEL R92, R21.reuse, -INF , P1 ;  /* 0xff800000155c7808 */ /* 0x040fe20000800000 */
[----:B------:R-:W-:Y:S01]  /*2330*/  STL [R1+0x4c], R174 ;  /* 0x00004cae01007387 */ /* 0x000fe20000100800 */
[----:B------:R-:W-:Y:S01]  /*2340*/  FFMA.FTZ R21, -R21, R21, 1 ;  /* 0x3f80000015157423 */ /* 0x000fe20000010115 */
[----:B------:R-:W-:Y:S01]  /*2350*/  MUFU.TANH R203, R203 ;  /* 0x000000cb00cb7308 */ /* 0x000fe20000002400 */
[----:B-1----:R-:W-:Y:S01]  /*2360*/  VIADD R110, R11, 0x14 ;  /* 0x000000140b6e7836 */ /* 0x002fe20000000000 */
[----:B------:R1:W-:Y:S01]  /*2370*/  STL [R1+0x48], R173 ;  /* 0x000048ad01007387 */ /* 0x0003e20000100800 */
[--C-:B------:R-:W-:Y:S01]  /*2380*/  FFMA.FTZ R90, R90, UR11, -R89.reuse ;  /* 0x0000000b5a5a7c23 */ /* 0x100fe20008010859 */
[----:B------:R-:W-:Y:S01]  /*2390*/  FFMA.FTZ R92, R92, UR11, -R89 ;  /* 0x0000000b5c5c7c23 */ /* 0x000fe20008010859 */
[----:B------:R-:W-:Y:S01]  /*23a0*/  FSEL R89, R22, -INF , P2 ;  /* 0xff80000016597808 */ /* 0x000fe20001000000 */
[----:B------:R-:W-:Y:S02]  /*23b0*/  STL [R1+0x44], R172 ;  /* 0x000044ac01007387 */ /* 0x000fe40000100800 */
[----:B------:R-:W-:Y:S02]  /*23c0*/  MUFU.TANH R190, R105 ;  /* 0x0000006900be7308 */ /* 0x000fe40000002400 */
[----:B------:R-:W-:Y:S04]  /*23d0*/  STL [R1+0x40], R171 ;  /* 0x000040ab01007387 */ /* 0x000fe80000100800 */
[----:B------:R-:W-:Y:S02]  /*23e0*/  STL [R1+0x3c], R170 ;  /* 0x00003caa01007387 */ /* 0x000fe40000100800 */
[----:B-1----:R1:W-:Y:S02]  /*23f0*/  MUFU.TANH R173, R122 ;  /* 0x0000007a00ad7308 */ /* 0x0023e40000002400 */
[----:B------:R-:W-:Y:S01]  /*2400*/  SHFL.IDX PT, R102, R202, R108, 0x1f ;  /* 0x00001f6cca667589 */ /* 0x000fe200000e0000 */
[----:B------:R-:W-:-:S02]  /*2410*/  WARPGROUP.DEPBAR.LE gsb0, 0x0 ;  /* 0x00008000000079c5 */ /* 0x000fc40000010000 */
[----:B------:R-:W-:Y:S01]  /*2420*/  WARPGROUP.ARRIVE ;  /* 0x00000000000079c5 */ /* 0x000fe20000000000 */
[----:B------:R-:W-:Y:S02]  /*2430*/  STL [R1+0x38], R169 ;  /* 0x000038a901007387 */ /* 0x000fe40000100800 */
[----:B------:R-:W-:Y:S02]  /*2440*/  MUFU.TANH R221, R221 ;  /* 0x000000dd00dd7308 */ /* 0x000fe40000002400 */
[----:B------:R-:W-:Y:S01]  /*2450*/  STL [R1+0x34], R168 ;  /* 0x000034a801007387 */ /* 0x000fe20000100800 */
[----:B------:R-:W-:Y:S01]  /*2460*/  HGMMA.64x128x16.F32 R24, gdesc[UR4], R24, gsb0 ;  /* 0x01e00000041879f0 */ /* 0x000fe20008000818 */
[----:B------:R-:W-:Y:S02]  /*2470*/  UIADD3 UR6, UR8, 0x4, URZ ;  /* 0x0000000408067890 */ /* 0x000fe4000fffe03f */
[----:B------:R-:W-:Y:S01]  /*2480*/  UIADD3 UR4, UR9, 0x4, URZ ;  /* 0x0000000409047890 */ /* 0x000fe2000fffe03f */
[----:B------:R-:W-:Y:S01]  /*2490*/  STL [R1+0x30], R10 ;  /* 0x0000300a01007387 */ /* 0x000fe20000100800 */
[----:B------:R-:W-:Y:S01]  /*24a0*/  UMOV UR7, 0x40000040 ;  /* 0x4000004000077882 */ /* 0x000fe20000000000 */
[----:B------:R-:W-:Y:S01]  /*24b0*/  UMOV UR5, 0x40000040 ;  /* 0x4000004000057882 */ /* 0x000fe20000000000 */
[----:B------:R2:W-:Y:S01]  /*24c0*/  MUFU.TANH R183, R111 ;  /* 0x0000006f00b77308 */ /* 0x0005e20000002400 */
[----:B-1----:R-:W1:Y:S04]  /*24d0*/  SHFL.IDX PT, R122, R23, R112, 0x1f ;  /* 0x00001f70177a7589 */ /* 0x002e6800000e0000 */
[----:B------:R-:W-:Y:S03]  /*24e0*/  STL [R1+0x2c], R8 ;  /* 0x00002c0801007387 */ /* 0x000fe60000100800 */
[----:B------:R3:W-:Y:S01]  /*24f0*/  MUFU.EX2 R105, R91 ;  /* 0x0000005b00697308 */ /* 0x0007e20000000800 */
[----:B--2---:R-:W-:Y:S01]  /*2500*/  VIADD R111, R11, 0x18 ;  /* 0x000000180b6f7836 */ /* 0x004fe20000000000 */
[----:B------:R-:W-:Y:S04]  /*2510*/  STL [R1+0x28], R7 ;  /* 0x0000280701007387 */ /* 0x000fe80000100800 */
[----:B------:R-:W2:Y:S02]  /*2520*/  SHFL.IDX PT, R94, R202, R112, 0x1f ;  /* 0x00001f70ca5e7589 */ /* 0x000ea400000e0000 */
[----:B------:R4:W-:Y:S02]  /*2530*/  MUFU.TANH R197, R95 ;  /* 0x0000005f00c57308 */ /* 0x0009e40000002400 */
[----:B---3--:R-:W-:Y:S04]  /*2540*/  SHFL.IDX PT, R91, R202, R114, 0x1f ;  /* 0x00001f72ca5b7589 */ /* 0x008fe800000e0000 */
[----:B------:R-:W-:Y:S02]  /*2550*/  STL [R1+0x24], R6 ;  /* 0x0000240601007387 */ /* 0x000fe40000100800 */
[----:B------:R-:W3:Y:S02]  /*2560*/  MUFU.TANH R198, R96 ;  /* 0x0000006000c67308 */ /* 0x000ee40000002400 */
[----:B----4-:R-:W-:Y:S04]  /*2570*/  SHFL.IDX PT, R95, R202, R110, 0x1f ;  /* 0x00001f6eca5f7589 */ /* 0x010fe800000e0000 */
[----:B------:R-:W-:Y:S02]  /*2580*/  STL [R1+0x20], R4 ;  /* 0x0000200401007387 */ /* 0x000fe40000100800 */
[----:B------:R-:W-:Y:S02]  /*2590*/  MUFU.TANH R230, R230 ;  /* 0x000000e600e67308 */ /* 0x000fe40000002400 */
[----:B------:R-:W-:Y:S04]  /*25a0*/  SHFL.IDX PT, R135, R23, R108, 0x1f ;  /* 0x00001f6c17877589 */ /* 0x000fe800000e0000 */
[----:B------:R-:W-:Y:S02]  /*25b0*/  SHFL.IDX PT, R205, R23, R114, 0x1f ;  /* 0x00001f7217cd7589 */ /* 0x000fe400000e0000 */
[----:B------:R-:W-:Y:S01]  /*25c0*/  MUFU.TANH R233, R233 ;  /* 0x000000e900e97308 */ /* 0x000fe20000002400 */
[----:B---3--:R-:W-:Y:S01]  /*25d0*/  FSEL R211, R198, -INF , P2 ;  /* 0xff800000c6d37808 */ /* 0x008fe20001000000 */
[----:B------:R-:W-:Y:S04]  /*25e0*/  STL [R1+0x1c], R3 ;  /* 0x00001c0301007387 */ /* 0x000fe80000100800 */
[----:B------:R-:W-:Y:S01]  /*25f0*/  STL [R1+0x18], R0 ;  /* 0x0000180001007387 */ /* 0x000fe20000100800 */
[----:B-1----:R-:W-:Y:S01]  /*2600*/  FFMA.FTZ R211, R211, UR11, -R122 ;  /* 0x0000000bd3d37c23 */ /* 0x002fe2000801087a */
[----:B------:R-:W1:Y:S02]  /*2610*/  MUFU.TANH R220, R220 ;  /* 0x000000dc00dc7308 */ /* 0x000e640000002400 */
[----:B------:R-:W-:Y:S04]  /*2620*/  SHFL.IDX PT, R215, R17, R108, 0x1f ;  /* 0x00001f6c11d77589 */ /* 0x000fe800000e0000 */
[----:B------:R-:W3:Y:S02]  /*2630*/  SHFL.IDX PT, R213, R17, R112, 0x1f ;  /* 0x00001f7011d57589 */ /* 0x000ee400000e0000 */
[----:B------:R-:W4:Y:S02]  /*2640*/  MUFU.TANH R227, R227 ;  /* 0x000000e300e37308 */ /* 0x000f240000002400 */
[----:B------:R-:W-:Y:S06]  /*2650*/  SHFL.IDX PT, R224, R14, R109, 0x1f ;  /* 0x00001f6d0ee07589 */ /* 0x000fec00000e0000 */
[----:B------:R-:W3:Y:S01]  /*2660*/  MUFU.TANH R217, R217 ;  /* 0x000000d900d97308 */ /* 0x000ee20000002400 */
[C---:B-1----:R-:W-:Y:S01]  /*2670*/  FSEL R96, R220.reuse, -INF , P2 ;  /* 0xff800000dc607808 */ /* 0x042fe20001000000 */
[----:B------:R-:W-:-:S04]  /*2680*/  FFMA.FTZ R220, -R220, R220, 1 ;  /* 0x3f800000dcdc7423 */ /* 0x000fc800000101dc */
[----:B--2---:R-:W-:Y:S02]  /*2690*/  FFMA.FTZ R96, R96, UR11, -R94 ;  /* 0x0000000b60607c23 */ /* 0x004fe4000801085e */
[----:B------:R-:W-:Y:S01]  /*26a0*/  MUFU.TANH R216, R216 ;  /* 0x000000d800d87308 */ /* 0x000fe20000002400 */
[C---:B----4-:R-:W-:Y:S01]  /*26b0*/  FSEL R98, R227.reuse, -INF , P1 ;  /* 0xff800000e3627808 */ /* 0x050fe20000800000 */
[----:B------:R-:W-:Y:S01]  /*26c0*/  FFMA.FTZ R227, -R227, R227, 1 ;  /* 0x3f800000e3e37423 */ /* 0x000fe200000101e3 */
[----:B---3--:R-:W-:-:S05]  /*26d0*/  FFMA.FTZ R214, R214, UR11, -R213 ;  /* 0x0000000bd6d67c23 */ /* 0x008fca00080108d5 */
[----:B------:R1:W-:Y:S01]  /*26e0*/  MUFU.TANH R4, R132 ;  /* 0x0000008400047308 */ /* 0x0003e20000002400 */
[----:B------:R-:W-:-:S05]  /*26f0*/  FSEL R97, R217, -INF , P2 ;  /* 0xff800000d9617808 */ /* 0x000fca0001000000 */
[----:B------:R-:W-:Y:S02]  /*2700*/  FFMA.FTZ R97, R97, UR11, -R95 ;  /* 0x0000000b61617c23 */ /* 0x000fe4000801085f */
[----:B------:R-:W-:Y:S01]  /*2710*/  MUFU.TANH R228, R228 ;  /* 0x000000e400e47308 */ /* 0x000fe20000002400 */
[----:B-1----:R-:W-:Y:S07]  /*2720*/  SHFL.IDX PT, R132, R23, R111, 0x1f ;  /* 0x00001f6f17847589 */ /* 0x002fee00000e0000 */
[----:B------:R1:W-:Y:S08]  /*2730*/  MUFU.TANH R195, R100 ;  /* 0x0000006400c37308 */ /* 0x0003f00000002400 */
[----:B------:R2:W-:Y:S01]  /*2740*/  MUFU.TANH R192, R103 ;  /* 0x0000006700c07308 */ /* 0x0005e20000002400 */
[----:B-1----:R-:W-:Y:S07]  /*2750*/  SHFL.IDX PT, R100, R23, R218, 0x1f ;  /* 0x00001fda17647589 */ /* 0x002fee00000e0000 */
[----:B------:R1:W-:Y:S01]  /*2760*/  MUFU.TANH R180, R115 ;  /* 0x0000007300b47308 */ /* 0x0003e20000002400 */
[----:B--2---:R-:W-:Y:S01]  /*2770*/  FFMA.FTZ R103, R89, UR11, -R88 ;  /* 0x0000000b59677c23 */ /* 0x004fe20008010858 */
[C---:B------:R-:W-:Y:S01]  /*2780*/  FSEL R89, R201.reuse, -INF , P1 ;  /* 0xff800000c9597808 */ /* 0x040fe20000800000 */
[----:B------:R-:W-:-:S05]  /*2790*/  FFMA.FTZ R201, -R201, R201, 1 ;  /* 0x3f800000c9c97423 */ /* 0x000fca00000101c9 */
[----:B------:R2:W3:Y:S01]  /*27a0*/  MUFU.TANH R199, R93 ;  /* 0x0000005d00c77308 */ /* 0x0004e20000002400 */
[----:B-1----:R-:W1:Y:S01]  /*27b0*/  SHFL.IDX PT, R115, R23, R11, 0x1f ;  /* 0x00001f0b17737589 */ /* 0x002e6200000e0000 */
[----:B------:R-:W-:Y:S02]  /*27c0*/  WARPGROUP.DEPBAR.LE gsb0, 0x0 ;  /* 0x00008000000079c5 */ /* 0x000fe40000010000 */
[----:B------:R-:W-:-:S04]  /*27d0*/  WARPGROUP.ARRIVE ;  /* 0x00000000000079c5 */ /* 0x000fc80000000000 */
[----:B------:R-:W4:Y:S01]  /*27e0*/  MUFU.TANH R232, R232 ;  /* 0x000000e800e87308 */ /* 0x000f220000002400 */
[----:B--2---:R-:W-:Y:S01]  /*27f0*/  FSEL R93, R230, -INF , P2 ;  /* 0xff800000e65d7808 */ /* 0x004fe20001000000 */
[----:B------:R-:W-:Y:S01]  /*2800*/  HGMMA.64x128x16.F32 R24, gdesc[UR4], R24, gsb0 ;  /* 0x01e00000041879f0 */ /* 0x000fe20008000818 */
[----:B------:R-:W-:-:S03]  /*2810*/  UIADD3 UR6, UR8, 0x6, URZ ;  /* 0x0000000608067890 */ /* 0x000fc6000fffe03f */
[--C-:B------:R-:W-:Y:S01]  /*2820*/  FFMA.FTZ R93, R93, UR11, -R91.reuse ;  /* 0x0000000b5d5d7c23 */ /* 0x100fe2000801085b */
[----:B------:R-:W-:Y:S01]  /*2830*/  UIADD3 UR4, UR9, 0x6, URZ ;  /* 0x0000000609047890 */ /* 0x000fe2000fffe03f */
[----:B------:R2:W-:Y:S01]  /*2840*/  MUFU.TANH R6, R131 ;  /* 0x0000008300067308 */ /* 0x0005e20000002400 */
[----:B------:R-:W-:Y:S01]  /*2850*/  UMOV UR7, 0x40000040 ;  /* 0x4000004000077882 */ /* 0x000fe20000000000 */
[----:B------:R-:W-:Y:S01]  /*2860*/  UMOV UR5, 0x40000040 ;  /* 0x4000004000057882 */ /* 0x000fe20000000000 */
[----:B------:R-:W-:Y:S01]  /*2870*/  FFMA.FTZ R91, R98, UR11, -R91 ;  /* 0x0000000b625b7c23 */ /* 0x000fe2000801085b */
[----:B---3--:R-:W-:-:S04]  /*2880*/  FSEL R98, R199, -INF , P2 ;  /* 0xff800000c7627808 */ /* 0x008fc80001000000 */
[----:B------:R-:W3:Y:S01]  /*2890*/  MUFU.TANH R235, R235 ;  /* 0x000000eb00eb7308 */ /* 0x000ee20000002400 */
[----:B--2---:R-:W2:Y:S01]  /*28a0*/  SHFL.IDX PT, R131, R17, R11, 0x1f ;  /* 0x00001f0b11837589 */ /* 0x004ea200000e0000 */
[----:B------:R-:W-:-:S06]  /*28b0*/  FFMA.FTZ R98, R98, UR11, -R135 ;  /* 0x0000000b62627c23 */ /* 0x000fcc0008010887 */
[----:B------:R4:W-:Y:S08]  /*28c0*/  MUFU.TANH R8, R129 ;  /* 0x0000008100087308 */ /* 0x0009f00000002400 */
[----:B------:R1:W2:Y:S01]  /*28d0*/  MUFU.TANH R194, R101 ;  /* 0x0000006500c27308 */ /* 0x0002a20000002400 */
[----:B----4-:R-:W4:Y:S07]  /*28e0*/  SHFL.IDX PT, R129, R23, R110, 0x1f ;  /* 0x00001f6e17817589 */ /* 0x010f2e00000e0000 */
[----:B------:R3:W-:Y:S01]  /*28f0*/  MUFU.TANH R191, R104 ;  /* 0x0000006800bf7308 */ /* 0x0007e20000002400 */
[----:B-1----:R-:W-:Y:S01]  /*2900*/  FFMA.FTZ R101, R89, UR11, -R88 ;  /* 0x0000000b59657c23 */ /* 0x002fe20008010858 */
[C---:B------:R-:W-:Y:S01]  /*2910*/  FSEL R89, R203.reuse, -INF , P2 ;  /* 0xff800000cb597808 */ /* 0x040fe20001000000 */
[----:B------:R-:W-:Y:S01]  /*2920*/  FFMA.FTZ R203, -R203, R203, 1 ;  /* 0x3f800000cbcb7423 */ /* 0x000fe200000101cb */
[C---:B------:R-:W-:Y:S01]  /*2930*/  FSEL R88, R221.reuse, -INF , P1 ;  /* 0xff800000dd587808 */ /* 0x040fe20000800000 */
[----:B------:R-:W-:-:S03]  /*2940*/  FFMA.FTZ R221, -R221, R221, 1 ;  /* 0x3f800000dddd7423 */ /* 0x000fc600000101dd */
[----:B------:R-:W-:Y:S01]  /*2950*/  MUFU.TANH R188, R107 ;  /* 0x0000006b00bc7308 */ /* 0x000fe20000002400 */
[--C-:B---3--:R-:W-:Y:S01]  /*2960*/  FFMA.FTZ R104, R89, UR11, -R102.reuse ;  /* 0x0000000b59687c23 */ /* 0x108fe20008010866 */
[----:B------:R-:W-:Y:S01]  /*2970*/  FFMA.FTZ R102, R88, UR11, -R102 ;  /* 0x0000000b58667c23 */ /* 0x000fe20008010866 */
[----:B------:R-:W-:Y:S02]  /*2980*/  FSEL R89, R216, -INF , P1 ;  /* 0xff800000d8597808 */ /* 0x000fe40000800000 */
[----:B------:R-:W-:-:S03]  /*2990*/  FSEL R88, R228, -INF , P1 ;  /* 0xff800000e4587808 */ /* 0x000fc60000800000 */
[----:B------:R-:W-:Y:S01]  /*29a0*/  MUFU.TANH R189, R106 ;  /* 0x0000006a00bd7308 */ /* 0x000fe20000002400 */
[----:B------:R-:W-:Y:S01]  /*29b0*/  FFMA.FTZ R94, R89, UR11, -R94 ;  /* 0x0000000b595e7c23 */ /* 0x000fe2000801085e */
[----:B------:R-:W-:Y:S01]  /*29c0*/  FFMA.FTZ R95, R88, UR11, -R95 ;  /* 0x0000000b585f7c23 */ /* 0x000fe2000801085f */
[C---:B------:R-:W-:Y:S01]  /*29d0*/  FSEL R89, R232.reuse, -INF , P2 ;  /* 0xff800000e8597808 */ /* 0x040fe20001000000 */
[----:B------:R-:W-:Y:S01]  /*29e0*/  FFMA.FTZ R232, -R232, R232, 1 ;  /* 0x3f800000e8e87423 */ /* 0x000fe200000101e8 */
[----:B------:R-:W-:-:S03]  /*29f0*/  FSEL R88, R235, -INF , P1 ;  /* 0xff800000eb587808 */ /* 0x000fc60000800000 */
[----:B------:R1:W-:Y:S01]  /*2a00*/  MUFU.EX2 R107, R90 ;  /* 0x0000005a006b7308 */ /* 0x0003e20000000800 */
[--C-:B------:R-:W-:Y:S01]  /*2a10*/  FFMA.FTZ R89, R89, UR11, -R115.reuse ;  /* 0x0000000b59597c23 */ /* 0x100fe20008010873 */
[----:B------:R-:W-:-:S06]  /*2a20*/  FFMA.FTZ R115, R88, UR11, -R115 ;  /* 0x0000000b58737c23 */ /* 0x000fcc0008010873 */
[----:B------:R-:W-:Y:S01]  /*2a30*/  MUFU.TANH R237, R237 ;  /* 0x000000ed00ed7308 */ /* 0x000fe20000002400 */
[----:B-1----:R2:W1:Y:S07]  /*2a40*/  SHFL.IDX PT, R90, R202, R111, 0x1f ;  /* 0x00001f6fca5a7589 */ /* 0x00246e00000e0000 */
[----:B------:R-:W-:Y:S01]  /*2a50*/  MUFU.TANH R196, R99 ;  /* 0x0000006300c47308 */ /* 0x000fe20000002400 */
[----:B--2---:R-:W-:-:S07]  /*2a60*/  FSEL R202, R194, -INF , P2 ;  /* 0xff800000c2ca7808 */ /* 0x004fce0001000000 */
[----:B------:R-:W-:Y:S01]  /*2a70*/  MUFU.TANH R222, R222 ;  /* 0x000000de00de7308 */ /* 0x000fe20000002400 */
[----:B------:R-:W-:-:S07]  /*2a80*/  FFMA.FTZ R202, R202, UR11, -R205 ;  /* 0x0000000bcaca7c23 */ /* 0x000fce00080108cd */
[----:B------:R2:W3:Y:S08]  /*2a90*/  MUFU.TANH R177, R118 ;  /* 0x0000007600b17308 */ /* 0x0004f00000002400 */
[----:B------:R4:W-:Y:S01]  /*2aa0*/  MUFU.TANH R169, R126 ;  /* 0x0000007e00a97308 */ /* 0x0009e20000002400 */
[----:B--2---:R2:W-:Y:S07]  /*2ab0*/  SHFL.IDX PT, R118, R23, R109, 0x1f ;  /* 0x00001f6d17767589 */ /* 0x0045ee00000e0000 */
[----:B------:R-:W1:Y:S01]  /*2ac0*/  MUFU.TANH R229, R229 ;  /* 0x000000e500e57308 */ /* 0x000e620000002400 */
[----:B----4-:R-:W4:Y:S01]  /*2ad0*/  SHFL.IDX PT, R126, R17, R109, 0x1f ;  /* 0x00001f6d117e7589 */ /* 0x010f2200000e0000 */
[----:B---3--:R-:W-:-:S02]  /*2ae0*/  FSEL R207, R177, -INF , P1 ;  /* 0xff800000b1cf7808 */ /* 0x008fc40000800000 */
[----:B--2---:R-:W-:-:S04]  /*2af0*/  FSEL R23, R233, -INF , P1 ;  /* 0xff800000e9177808 */ /* 0x004fc80000800000 */
[----:B------:R-:W2:Y:S01]  /*2b00*/  MUFU.TANH R236, R236 ;  /* 0x000000ec00ec7308 */ /* 0x000ea20000002400 */
[----:B------:R-:W-:Y:S01]  /*2b10*/  FFMA.FTZ R122, R23, UR11, -R122 ;  /* 0x0000000b177a7c23 */ /* 0x000fe2000801087a */
[----:B------:R-:W-:-:S06]  /*2b20*/  FSEL R23, R193, -INF , P1 ;  /* 0xff800000c1177808 */ /* 0x000fcc0000800000 */
[----:B------:R-:W-:Y:S01]  /*2b30*/  MUFU.TANH R231, R231 ;  /* 0x000000e700e77308 */ /* 0x000fe20000002400 */
[----:B-1----:R-:W-:-:S07]  /*2b40*/  FSEL R99, R229, -INF , P1 ;  /* 0xff800000e5637808 */ /* 0x002fce0000800000 */
[----:B------:R1:W-:Y:S01]  /*2b50*/  MUFU.TANH R0, R134 ;  /* 0x0000008600007308 */ /* 0x0003e20000002400 */
[----:B--2---:R-:W-:Y:S01]  /*2b60*/  FSEL R88, R236, -INF , P2 ;  /* 0xff800000ec587808 */ /* 0x004fe20001000000 */
[----:B------:R-:W-:Y:S02]  /*2b70*/  WARPGROUP.DEPBAR.LE gsb0, 0x0 ;  /* 0x00008000000079c5 */ /* 0x000fe40000010000 */
[----:B------:R-:W-:Y:S02]  /*2b80*/  WARPGROUP.ARRIVE ;  /* 0x00000000000079c5 */ /* 0x000fe40000000000 */
[----:B------:R-:W-:Y:S02]  /*2b90*/  FFMA.FTZ R88, R88, UR11, -R100 ;  /* 0x0000000b58587c23 */ /* 0x000fe40008010864 */
[----:B------:R2:W-:Y:S01]  /*2ba0*/  MUFU.TANH R10, R128 ;  /* 0x00000080000a7308 */ /* 0x0005e20000002400 */
[----:B-1----:R-:W-:Y:S01]  /*2bb0*/  FSEL R134, R195, -INF , P2 ;  /* 0xff800000c3867808 */ /* 0x002fe20001000000 */
[----:B------:R-:W-:Y:S04]  /*2bc0*/  HGMMA.64x128x16.F32 R24, gdesc[UR4], R24, gsb0 ;  /* 0x01e00000041879f0 */ /* 0x000fe80008000818 */
[--C-:B------:R-:W-:Y:S01]  /*2bd0*/  FFMA.FTZ R134, R134, UR11, -R132.reuse ;  /* 0x0000000b86867c23 */ /* 0x100fe20008010884 */
[----:B------:R-:W-:Y:S01]  /*2be0*/  FFMA.FTZ R132, R23, UR11, -R132 ;  /* 0x0000000b17847c23 */ /* 0x000fe20008010884 */
[----:B------:R-:W-:Y:S01]  /*2bf0*/  MUFU.TANH R234, R234 ;  /* 0x000000ea00ea7308 */ /* 0x000fe20000002400 */
[----:B--2---:R-:W1:Y:S01]  /*2c00*/  SHFL.IDX PT, R128, R17, R218, 0x1f ;  /* 0x00001fda11807589 */ /* 0x004e6200000e0000 */
[----:B------:R-:W-:-:S06]  /*2c10*/  FSEL R23, R189, -INF , P1 ;  /* 0xff800000bd177808 */ /* 0x000fcc0000800000 */
[----:B------:R2:W3:Y:S08]  /*2c20*/  MUFU.TANH R179, R116 ;  /* 0x0000007400b37308 */ /* 0x0004f00000002400 */
[----:B------:R4:W-:Y:S01]  /*2c30*/  MUFU.TANH R3, R133 ;  /* 0x0000008500037308 */ /* 0x0009e20000002400 */
[----:B--2---:R-:W-:-:S05]  /*2c40*/  FSEL R116, R197, -INF , P1 ;  /* 0xff800000c5747808 */ /* 0x004fca0000800000 */
[----:B------:R-:W-:Y:S01]  /*2c50*/  FFMA.FTZ R135, R116, UR11, -R135 ;  /* 0x0000000b74877c23 */ /* 0x000fe20008010887 */
[----:B------:R-:W-:Y:S01]  /*2c60*/  FSEL R116, R196, -INF , P1 ;  /* 0xff800000c4747808 */ /* 0x000fe20000800000 */
[----:B------:R2:W-:Y:S01]  /*2c70*/  MUFU.TANH R174, R121 ;  /* 0x0000007900ae7308 */ /* 0x0005e20000002400 */
[----:B----4-:R-:W-:Y:S02]  /*2c80*/  FSEL R133, R191, -INF , P2 ;  /* 0xff800000bf857808 */ /* 0x010fe40001000000 */
[----:B---3--:R-:W-:-:S03]  /*2c90*/  FSEL R209, R179, -INF , P2 ;  /* 0xff800000b3d17808 */ /* 0x008fc60001000000 */
[--C-:B------:R-:W-:Y:S01]  /*2ca0*/  FFMA.FTZ R133, R133, UR11, -R131.reuse ;  /* 0x0000000b85857c23 */ /* 0x100fe20008010883 */
[----:B------:R-:W-:Y:S01]  /*2cb0*/  FFMA.FTZ R131, R23, UR11, -R131 ;  /* 0x0000000b17837c23 */ /* 0x000fe20008010883 */
[----:B------:R3:W-:Y:S01]  /*2cc0*/  MUFU.EX2 R106, R92 ;  /* 0x0000005c006a7308 */ /* 0x0007e20000000800 */
[----:B--2---:R-:W-:-:S05]  /*2cd0*/  FSEL R121, R237, -INF , P2 ;  /* 0xff800000ed797808 */ /* 0x004fca0001000000 */
[--C-:B------:R-:W-:Y:S01]  /*2ce0*/  FFMA.FTZ R121, R121, UR11, -R129.reuse ;  /* 0x0000000b79797c23 */ /* 0x100fe20008010881 */
[----:B------:R-:W-:Y:S01]  /*2cf0*/  FFMA.FTZ R129, R116, UR11, -R129 ;  /* 0x0000000b74817c23 */ /* 0x000fe20008010881 */
[----:B------:R2:W-:Y:S01]  /*2d00*/  MUFU.TANH R168, R127 ;  /* 0x0000007f00a87308 */ /* 0x0005e20000002400 */
[----:B---3--:R-:W-:Y:S02]  /*2d10*/  FSEL R92, R222, -INF , P2 ;  /* 0xff800000de5c7808 */ /* 0x008fe40001000000 */
[----:B------:R-:W-:-:S03]  /*2d20*/  FSEL R116, R192, -INF , P1 ;  /* 0xff800000c0747808 */ /* 0x000fc60000800000 */
[--C-:B------:R-:W-:Y:S01]  /*2d30*/  FFMA.FTZ R92, R92, UR11, -R90.reuse ;  /* 0x0000000b5c5c7c23 */ /* 0x100fe2000801085a */
[----:B------:R-:W-:Y:S01]  /*2d40*/  FFMA.FTZ R90, R99, UR11, -R90 ;  /* 0x0000000b635a7c23 */ /* 0x000fe2000801085a */
[----:B------:R3:W-:Y:S01]  /*2d50*/  MUFU.EX2 R23, R115 ;  /* 0x0000007300177308 */ /* 0x0007e20000000800 */
[----:B--2---:R-:W-:Y:S01]  /*2d60*/  FSEL R127, R187, -INF , P2 ;  /* 0xff800000bb7f7808 */ /* 0x004fe20001000000 */
[----:B------:R-:W-:Y:S01]  /*2d70*/  FFMA.FTZ R205, R116, UR11, -R205 ;  /* 0x0000000b74cd7c23 */ /* 0x000fe200080108cd */
[----:B------:R-:W-:Y:S02]  /*2d80*/  FSEL R99, R12, -INF , P2 ;  /* 0xff8000000c637808 */ /* 0x000fe40001000000 */
[----:B------:R-:W-:Y:S01]  /*2d90*/  FSEL R116, R188, -INF , P1 ;  /* 0xff800000bc747808 */ /* 0x000fe20000800000 */
[----:B------:R-:W-:Y:S02]  /*2da0*/  FFMA.FTZ R127, R127, UR11, -R126 ;  /* 0x0000000b7f7f7c23 */ /* 0x000fe4000801087e */
[----:B------:R2:W-:Y:S01]  /*2db0*/  MUFU.TANH R176, R119 ;  /* 0x0000007700b07308 */ /* 0x0005e20000002400 */
[----:B---3--:R-:W-:Y:S01]  /*2dc0*/  FSEL R115, R186, -INF , P1 ;  /* 0xff800000ba737808 */ /* 0x008fe20000800000 */
[----:B------:R-:W-:-:S04]  /*2dd0*/  FFMA.FTZ R99, R99, UR11, -R118 ;  /* 0x0000000b63637c23 */ /* 0x000fc80008010876 */
[----:B------:R-:W-:Y:S02]  /*2de0*/  FFMA.FTZ R126, R115, UR11, -R126 ;  /* 0x0000000b737e7c23 */ /* 0x000fe4000801087e */
[----:B------:R3:W4:Y:S01]  /*2df0*/  MUFU.TANH R178, R117 ;  /* 0x0000007500b27308 */ /* 0x0007220000002400 */
[C---:B--2---:R-:W-:Y:S01]  /*2e00*/  FSEL R119, R231.reuse, -INF , P1 ;  /* 0xff800000e7777808 */ /* 0x044fe20000800000 */
[----:B------:R-:W-:Y:S01]  /*2e10*/  SHFL.IDX PT, R115, R17, R114, 0x1f ;  /* 0x00001f7211737589 */ /* 0x000fe200000e0000 */
[----:B------:R-:W-:-:S03]  /*2e20*/  FFMA.FTZ R231, -R231, R231, 1 ;  /* 0x3f800000e7e77423 */ /* 0x000fc600000101e7 */
[----:B------:R-:W-:Y:S02]  /*2e30*/  FFMA.FTZ R100, R119, UR11, -R100 ;  /* 0x0000000b77647c23 */ /* 0x000fe40008010864 */
[----:B------:R2:W-:Y:S01]  /*2e40*/  MUFU.TANH R7, R130 ;  /* 0x0000008200077308 */ /* 0x0005e20000002400 */
[----:B---3--:R-:W-:Y:S01]  /*2e50*/  FSEL R117, R234, -INF , P1 ;  /* 0xff800000ea757808 */ /* 0x008fe20000800000 */
[----:B------:R-:W3:Y:S04]  /*2e60*/  SHFL.IDX PT, R119, R17, R110, 0x1f ;  /* 0x00001f6e11777589 */ /* 0x000ee800000e0000 */
[----:B------:R-:W-:Y:S02]  /*2e70*/  FFMA.FTZ R118, R117, UR11, -R118 ;  /* 0x0000000b75767c23 */ /* 0x000fe40008010876 */
[----:B------:R4:W3:Y:S01]  /*2e80*/  SHFL.IDX PT, R117, R17, R111, 0x1f ;  /* 0x00001f6f11757589 */ /* 0x0008e200000e0000 */
[----:B--2---:R-:W-:Y:S01]  /*2e90*/  FSEL R130, R190, -INF , P2 ;  /* 0xff800000be827808 */ /* 0x004fe20001000000 */
[----:B------:R2:W-:Y:S04]  /*2ea0*/  MUFU.TANH R170, R125 ;  /* 0x0000007d00aa7308 */ /* 0x0005e80000002400 */
[--C-:B-1----:R-:W-:Y:S01]  /*2eb0*/  FFMA.FTZ R130, R130, UR11, -R128.reuse ;  /* 0x0000000b82827c23 */ /* 0x102fe20008010880 */
[----:B------:R-:W-:Y:S01]  /*2ec0*/  FFMA.FTZ R128, R116, UR11, -R128 ;  /* 0x0000000b74807c23 */ /* 0x000fe20008010880 */
[----:B------:R-:W-:-:S02]  /*2ed0*/  FSEL R116, R183, -INF , P1 ;  /* 0xff800000b7747808 */ /* 0x000fc40000800000 */
[----:B------:R1:W-:Y:S01]  /*2ee0*/  MUFU.TANH R175, R120 ;  /* 0x0000007800af7308 */ /* 0x0003e20000002400 */
[----:B--2---:R-:W-:Y:S02]  /*2ef0*/  FSEL R125, R185, -INF , P2 ;  /* 0xff800000b97d7808 */ /* 0x004fe40001000000 */
[----:B----4-:R-:W-:-:S03]  /*2f00*/  FSEL R17, R180, -INF , P1 ;  /* 0xff800000b4117808 */ /* 0x010fc60000800000 */
[--C-:B------:R-:W-:Y:S01]  /*2f10*/  FFMA.FTZ R125, R125, UR11, -R215.reuse ;  /* 0x0000000b7d7d7c23 */ /* 0x100fe200080108d7 */
[----:B------:R-:W-:Y:S01]  /*2f20*/  FFMA.FTZ R215, R116, UR11, -R215 ;  /* 0x0000000b74d77c23 */ /* 0x000fe200080108d7 */
[----:B------:R-:W-:Y:S01]  /*2f30*/  FSEL R116, R182, -INF , P1 ;  /* 0xff800000b6747808 */ /* 0x000fe20000800000 */
[----:B------:R2:W-:Y:S01]  /*2f40*/  MUFU.TANH R172, R123 ;  /* 0x0000007b00ac7308 */ /* 0x0005e20000002400 */
[----:B-1----:R-:W-:-:S03]  /*2f50*/  FSEL R120, R181, -INF , P2 ;  /* 0xff800000b5787808 */ /* 0x002fc60001000000 */
[----:B------:R-:W-:Y:S01]  /*2f60*/  FFMA.FTZ R213, R116, UR11, -R213 ;  /* 0x0000000b74d57c23 */ /* 0x000fe200080108d5 */
[----:B------:R-:W-:Y:S01]  /*2f70*/  FSEL R116, R178, -INF , P2 ;  /* 0xff800000b2747808 */ /* 0x000fe20001000000 */
[--C-:B---3--:R-:W-:Y:S01]  /*2f80*/  FFMA.FTZ R120, R120, UR11, -R119.reuse ;  /* 0x0000000b78787c23 */ /* 0x108fe20008010877 */
[----:B------:R-:W-:Y:S01]  /*2f90*/  FFMA.FTZ R119, R17, UR11, -R119 ;  /* 0x0000000b11777c23 */ /* 0x000fe20008010877 */
[----:B------:R1:W-:Y:S01]  /*2fa0*/  MUFU.TANH R171, R124 ;  /* 0x0000007c00ab7308 */ /* 0x0003e20000002400 */
[----:B--2---:R-:W-:Y:S01]  /*2fb0*/  FSEL R123, R176, -INF , P1 ;  /* 0xff800000b07b7808 */ /* 0x004fe20000800000 */
[----:B------:R-:W-:-:S04]  /*2fc0*/  FFMA.FTZ R116, R116, UR11, -R115 ;  /* 0x0000000b74747c23 */ /* 0x000fc80008010873 */
[----:B------:R-:W-:Y:S02]  /*2fd0*/  FFMA.FTZ R115, R123, UR11, -R115 ;  /* 0x0000000b7b737c23 */ /* 0x000fe40008010873 */
[----:B------:R-:W-:Y:S01]  /*2fe0*/  SHFL.IDX PT, R123, R14, R218, 0x1f ;  /* 0x00001fda0e7b7589 */ /* 0x000fe200000e0000 */
[----:B------:R2:W-:Y:S03]  /*2ff0*/  MUFU.EX2 R17, R118 ;  /* 0x0000007600117308 */ /* 0x0005e60000000800 */
[----:B-1----:R-:W-:Y:S05]  /*3000*/  SHFL.IDX PT, R124, R14, R11, 0x1f ;  /* 0x00001f0b0e7c7589 */ /* 0x002fea00000e0000 */
[----:B------:R-:W-:Y:S01]  /*3010*/  MUFU.EX2 R94, R94 ;  /* 0x0000005e005e7308 */ /* 0x000fe20000000800 */
[--C-:B--2---:R-:W-:Y:S01]  /*3020*/  FFMA.FTZ R118, R209, UR11, -R117.reuse ;  /* 0x0000000bd1767c23 */ /* 0x104fe20008010875 */
[----:B------:R-:W-:Y:S01]  /*3030*/  FFMA.FTZ R117, R207, UR11, -R117 ;  /* 0x0000000bcf757c23 */ /* 0x000fe20008010875 */
[----:B------:R-:W-:-:S02]  /*3040*/  WARPGROUP.DEPBAR.LE gsb0, 0x0 ;  /* 0x00008000000079c5 */ /* 0x000fc40000010000 */
[----:B------:R-:W1:Y:S03]  /*3050*/  LDS R200, [R200+0x400] ;  /* 0x00040000c8c87984 */ /* 0x000e660000000800 */
[----:B------:R-:W2:Y:S01]  /*3060*/  MUFU.EX2 R103, R103 ;  /* 0x0000006700677308 */ /* 0x000ea20000000800 */
[----:B------:R-:W-:Y:S07]  /*3070*/  LDS R13, [R13+0x400] ;  /* 0x000400000d0d7984 */ /* 0x000fee0000000800 */
[----:B------:R-:W3:Y:S08]  /*3080*/  MUFU.EX2 R113, R113 ;  /* 0x0000007100717308 */ /* 0x000ef00000000800 */
[----:B------:R-:W-:Y:S08]  /*3090*/  MUFU.EX2 R101, R101 ;  /* 0x0000006500657308 */ /* 0x000ff00000000800 */
[----:B------:R-:W4:Y:S08]  /*30a0*/  MUFU.EX2 R97, R97 ;  /* 0x0000006100617308 */ /* 0x000f300000000800 */
[----:B------:R-:W4:Y:S01]  /*30b0*/  MUFU.EX2 R95, R95 ;  /* 0x0000005f005f7308 */ /* 0x000f220000000800 */
[----:B-1----:R-:W1:Y:S07]  /*30c0*/  SHFL.IDX PT, R208, R200, R109, 0x1f ;  /* 0x00001f6dc8d07589 */ /* 0x002e6e00000e0000 */
[----:B------:R-:W4:Y:S01]  /*30d0*/  MUFU.EX2 R92, R92 ;  /* 0x0000005c005c7308 */ /* 0x000f220000000800 */
[----:B------:R-:W2:Y:S04]  /*30e0*/  SHFL.IDX PT, R212, R200, R108, 0x1f ;  /* 0x00001f6cc8d47589 */ /* 0x000ea800000e0000 */
[----:B------:R-:W3:Y:S03]  /*30f0*/  SHFL.IDX PT, R206, R200, R11, 0x1f ;  /* 0x00001f0bc8ce7589 */ /* 0x000ee600000e0000 */
[----:B------:R-:W-:Y:S01]  /*3100*/  MUFU.TANH R219, R219 ;  /* 0x000000db00db7308 */ /* 0x000fe20000002400 */
[----:B------:R-:W4:Y:S04]  /*3110*/  SHFL.IDX PT, R204, R200, R218, 0x1f ;  /* 0x00001fdac8cc7589 */ /* 0x000f2800000e0000 */
[----:B------:R-:W-:Y:S03]  /*3120*/  SHFL.IDX PT, R225, R200, R112, 0x1f ;  /* 0x00001f70c8e17589 */ /* 0x000fe600000e0000 */
[----:B------:R-:W4:Y:S01]  /*3130*/  MUFU.EX2 R102, R102 ;  /* 0x0000006600667308 */ /* 0x000f220000000800 */
[----:B------:R-:W4:Y:S01]  /*3140*/  SHFL.IDX PT, R223, R200, R110, 0x1f ;  /* 0x00001f6ec8df7589 */ /* 0x000f2200000e0000 */
[--C-:B-1----:R-:W-:Y:S01]  /*3150*/  FADD.FTZ R207, R28, -R208.reuse ;  /* 0x800000d01ccf7221 */ /* 0x102fe20000010000 */
[----:B------:R-:W-:-:S05]  /*3160*/  FADD.FTZ R208, R30, -R208 ;  /* 0x800000d01ed07221 */ /* 0x000fca0000010000 */
[----:B------:R1:W-:Y:S01]  /*3170*/  MUFU.EX2 R28, R135 ;  /* 0x00000087001c7308 */ /* 0x0003e20000000800 */
[----:B--2---:R-:W-:Y:S01]  /*3180*/  FADD.FTZ R226, R29, -R212 ;  /* 0x800000d41de27221 */ /* 0x004fe20000010000 */
[----:B------:R-:W-:Y:S01]  /*3190*/  FMUL.FTZ R207, R103, R207 ;  /* 0x000000cf67cf7220 */ /* 0x000fe20000410000 */
[--C-:B---3--:R-:W-:Y:S01]  /*31a0*/  FADD.FTZ R210, R24, -R206.reuse ;  /* 0x800000ce18d27221 */ /* 0x108fe20000010000 */
[----:B------:R-:W-:Y:S01]  /*31b0*/  FADD.FTZ R206, R26, -R206 ;  /* 0x800000ce1ace7221 */ /* 0x000fe20000010000 */
[----:B------:R-:W-:Y:S01]  /*31c0*/  FSEL R26, R173, -INF , P1 ;  /* 0xff800000ad1a7808 */ /* 0x000fe20000800000 */
[----:B-1----:R-:W-:Y:S01]  /*31d0*/  FADD.FTZ R135, R31, -R212 ;  /* 0x800000d41f877221 */ /* 0x002fe20000010000 */
[--C-:B----4-:R-:W-:Y:S01]  /*31e0*/  FADD.FTZ R209, R25, -R204.reuse ;  /* 0x800000cc19d17221 */ /* 0x110fe20000010000 */
[----:B------:R-:W1:Y:S01]  /*31f0*/  SHFL.IDX PT, R212, R200, R111, 0x1f ;  /* 0x00001f6fc8d47589 */ /* 0x000e6200000e0000 */
[----:B------:R-:W-:Y:S01]  /*3200*/  FADD.FTZ R204, R27, -R204 ;  /* 0x800000cc1bcc7221 */ /* 0x000fe20000010000 */
[----:B------:R-:W-:Y:S01]  /*3210*/  FSEL R27, R175, -INF , P2 ;  /* 0xff800000af1b7808 */ /* 0x000fe20001000000 */
[----:B------:R2:W-:Y:S01]  /*3220*/  MUFU.EX2 R30, R211 ;  /* 0x000000d3001e7308 */ /* 0x0005e20000000800 */
[----:B------:R-:W3:Y:S01]  /*3230*/  SHFL.IDX PT, R31, R14, R108, 0x1f ;  /* 0x00001f6c0e1f7589 */ /* 0x000ee200000e0000 */
[----:B------:R-:W-:Y:S01]  /*3240*/  FSEL R25, R174, -INF , P2 ;  /* 0xff800000ae197808 */ /* 0x000fe20001000000 */
[--C-:B------:R-:W-:Y:S01]  /*3250*/  FFMA.FTZ R26, R26, UR11, -R124.reuse ;  /* 0x0000000b1a1a7c23 */ /* 0x100fe2000801087c */
[----:B------:R-:W-:Y:S01]  /*3260*/  FSEL R24, R172, -INF , P1 ;  /* 0xff800000ac187808 */ /* 0x000fe20000800000 */
[----:B------:R-:W-:Y:S01]  /*3270*/  FFMA.FTZ R27, R27, UR11, -R124 ;  /* 0x0000000b1b1b7c23 */ /* 0x000fe2000801087c */
[----:B------:R-:W-:Y:S01]  /*3280*/  FSEL R124, R171, -INF , P2 ;  /* 0xff800000ab7c7808 */ /* 0x000fe20001000000 */
[----:B------:R-:W-:Y:S01]  /*3290*/  FFMA.FTZ R25, R25, UR11, -R123 ;  /* 0x0000000b19197c23 */ /* 0x000fe2000801087b */
[----:B------:R-:W-:Y:S01]  /*32a0*/  FADD.FTZ R33, R33, -R223 ;  /* 0x800000df21217221 */ /* 0x000fe20000010000 */
[----:B--2---:R2:W4:Y:S01]  /*32b0*/  SHFL.IDX PT, R211, R200, R114, 0x1f ;  /* 0x00001f72c8d37589 */ /* 0x00452200000e0000 */
[----:B------:R-:W-:Y:S01]  /*32c0*/  FFMA.FTZ R24, R24, UR11, -R123 ;  /* 0x0000000b18187c23 */ /* 0x000fe2000801087b */
[----:B------:R-:W-:Y:S01]  /*32d0*/  FSEL R123, R169, -INF , P1 ;  /* 0xff800000a97b7808 */ /* 0x000fe20000800000 */
[--C-:B------:R-:W-:Y:S01]  /*32e0*/  FFMA.FTZ R124, R124, UR11, -R224.reuse ;  /* 0x0000000b7c7c7c23 */ /* 0x100fe200080108e0 */
[----:B------:R-:W-:Y:S01]  /*32f0*/  FADD.FTZ R223, R35, -R223 ;  /* 0x800000df23df7221 */ /* 0x000fe20000010000 */
[----:B------:R3:W-:Y:S01]  /*3300*/  MUFU.EX2 R29, R122 ;  /* 0x0000007a001d7308 */ /* 0x0007e20000000800 */
[----:B------:R-:W4:Y:S01]  /*3310*/  SHFL.IDX PT, R35, R14, R111, 0x1f ;  /* 0x00001f6f0e237589 */ /* 0x000f2200000e0000 */
[----:B------:R-:W-:Y:S01]  /*3320*/  FFMA.FTZ R123, R123, UR11, -R224 ;  /* 0x0000000b7b7b7c23 */ /* 0x000fe200080108e0 */
[----:B------:R-:W-:Y:S01]  /*3330*/  FMUL.FTZ R206, R105, R206 ;  /* 0x000000ce69ce7220 */ /* 0x000fe20000410000 */
[----:B------:R-:W-:Y:S01]  /*3340*/  FMUL.FTZ R210, R113, R210 ;  /* 0x000000d271d27220 */ /* 0x000fe20000410000 */
[--C-:B--2---:R-:W-:Y:S01]  /*3350*/  FADD.FTZ R200, R32, -R225.reuse ;  /* 0x800000e120c87221 */ /* 0x104fe20000010000 */
[----:B------:R-:W-:Y:S01]  /*3360*/  FADD.FTZ R225, R34, -R225 ;  /* 0x800000e122e17221 */ /* 0x000fe20000010000 */
[--C-:B-1----:R-:W-:Y:S01]  /*3370*/  FADD.FTZ R224, R36, -R212.reuse ;  /* 0x800000d424e07221 */ /* 0x102fe20000010000 */
[----:B------:R-:W-:Y:S01]  /*3380*/  FMUL.FTZ R36, R106, R204 ;  /* 0x000000cc6a247220 */ /* 0x000fe20000410000 */
[----:B------:R-:W-:Y:S01]  /*3390*/  FFMA.FTZ R204, -R22, R22, 1 ;  /* 0x3f80000016cc7423 */ /* 0x000fe20000010116 */
[----:B------:R-:W-:Y:S01]  /*33a0*/  FMUL.FTZ R225, R94, R225 ;  /* 0x000000e15ee17220 */ /* 0x000fe20000410000 */
[----:B------:R1:W-:Y:S01]  /*33b0*/  MUFU.EX2 R22, R131 ;  /* 0x0000008300167308 */ /* 0x0003e20000000800 */
[----:B------:R-:W-:Y:S01]  /*33c0*/  SHFL.IDX PT, R34, R14, R110, 0x1f ;  /* 0x00001f6e0e227589 */ /* 0x000fe200000e0000 */
[----:B---3--:R-:W-:Y:S01]  /*33d0*/  FSEL R122, R170, -INF , P2 ;  /* 0xff800000aa7a7808 */ /* 0x008fe20001000000 */
[----:B------:R-:W-:Y:S01]  /*33e0*/  FMUL.FTZ R204, R204, R207 ;  /* 0x000000cfcccc7220 */ /* 0x000fe20000410000 */
[----:B------:R-:W-:Y:S01]  /*33f0*/  FSEL R207, R4, -INF , P2 ;  /* 0xff80000004cf7808 */ /* 0x000fe20001000000 */
[----:B------:R-:W-:Y:S01]  /*3400*/  FMUL.FTZ R33, R97, R33 ;  /* 0x0000002161217220 */ /* 0x000fe20000410000 */
[----:B------:R-:W-:Y:S01]  /*3410*/  FADD.FTZ R38, R38, -R212 ;  /* 0x800000d426267221 */ /* 0x000fe20000010000 */
[----:B------:R-:W-:Y:S01]  /*3420*/  FFMA.FTZ R122, R122, UR11, -R31 ;  /* 0x0000000b7a7a7c23 */ /* 0x000fe2000801081f */
[----:B------:R2:W-:Y:S01]  /*3430*/  MUFU.EX2 R32, R121 ;  /* 0x0000007900207308 */ /* 0x0005e20000000800 */
[----:B-1----:R-:W-:Y:S01]  /*3440*/  FFMA.FTZ R131, -R216, R216, 1 ;  /* 0x3f800000d8837423 */ /* 0x002fe200000101d8 */
[--C-:B----4-:R-:W-:Y:S01]  /*3450*/  FADD.FTZ R37, R37, -R211.reuse ;  /* 0x800000d325257221 */ /* 0x110fe20000010000 */
[----:B------:R-:W1:Y:S01]  /*3460*/  SHFL.IDX PT, R216, R13, R11, 0x1f ;  /* 0x00001f0b0dd87589 */ /* 0x000e6200000e0000 */
[----:B------:R-:W-:Y:S01]  /*3470*/  FADD.FTZ R39, R39, -R211 ;  /* 0x800000d327277221 */ /* 0x000fe20000010000 */
[----:B------:R-:W-:Y:S01]  /*3480*/  FMUL.FTZ R131, R131, R225 ;  /* 0x000000e183837220 */ /* 0x000fe20000410000 */
[----:B------:R-:W-:Y:S01]  /*3490*/  FFMA.FTZ R207, R207, UR11, -R35 ;  /* 0x0000000bcfcf7c23 */ /* 0x000fe20008010823 */
[----:B------:R-:W3:Y:S01]  /*34a0*/  SHFL.IDX PT, R225, R13, R108, 0x1f ;  /* 0x00001f6c0de17589 */ /* 0x000ee200000e0000 */
[----:B------:R-:W-:Y:S01]  /*34b0*/  MUFU.EX2 R96, R96 ;  /* 0x0000006000607308 */ /* 0x000fe20000000800 */
[----:B--2---:R-:W-:Y:S01]  /*34c0*/  FSEL R121, R168, -INF , P1 ;  /* 0xff800000a8797808 */ /* 0x004fe20000800000 */
[----:B------:R-:W-:Y:S01]  /*34d0*/  FMUL.FTZ R223, R95, R223 ;  /* 0x000000df5fdf7220 */ /* 0x000fe20000410000 */
[----:B------:R-:W2:Y:S01]  /*34e0*/  SHFL.IDX PT, R211, R14, R112, 0x1f ;  /* 0x00001f700ed37589 */ /* 0x000ea200000e0000 */
[----:B------:R-:W-:Y:S01]  /*34f0*/  FSEL R212, R10, -INF , P2 ;  /* 0xff8000000ad47808 */ /* 0x000fe20001000000 */
[----:B------:R-:W-:Y:S01]  /*3500*/  FMUL.FTZ R209, R107, R209 ;  /* 0x000000d16bd17220 */ /* 0x000fe20000410000 */
[----:B------:R-:W-:Y:S01]  /*3510*/  FFMA.FTZ R121, R121, UR11, -R31 ;  /* 0x0000000b79797c23 */ /* 0x000fe2000801081f */
[----:B------:R-:W-:Y:S01]  /*3520*/  FMUL.FTZ R224, R92, R224 ;  /* 0x000000e05ce07220 */ /* 0x000fe20000410000 */
[----:B------:R4:W-:Y:S01]  /*3530*/  MUFU.EX2 R31, R129 ;  /* 0x00000081001f7308 */ /* 0x0009e20000000800 */
[----:B------:R-:W-:-:S07]  /*3540*/  FMUL.FTZ R135, R102, R135 ;  /* 0x0000008766877220 */ /* 0x000fce0000410000 */
[----:B------:R-:W2:Y:S01]  /*3550*/  MUFU.EX2 R90, R90 ;  /* 0x0000005a005a7308 */ /* 0x000ea20000000800 */
[----:B----4-:R-:W-:Y:S01]  /*3560*/  FFMA.FTZ R129, -R18, R18, 1 ;  /* 0x3f80000012817423 */ /* 0x010fe20000010112 */
[--C-:B-1----:R-:W-:Y:S01]  /*3570*/  FADD.FTZ R40, R40, -R216.reuse ;  /* 0x800000d828287221 */ /* 0x102fe20000010000 */
[----:B------:R-:W-:Y:S02]  /*3580*/  FADD.FTZ R42, R42, -R216 ;  /* 0x800000d82a2a7221 */ /* 0x000fe40000010000 */
[----:B------:R-:W-:Y:S01]  /*3590*/  FMUL.FTZ R129, R129, R210 ;  /* 0x000000d281817220 */ /* 0x000fe20000410000 */
[----:B------:R-:W-:Y:S01]  /*35a0*/  FSEL R210, R8, -INF , P2 ;  /* 0xff80000008d27808 */ /* 0x000fe20001000000 */
[----:B---3--:R-:W-:Y:S01]  /*35b0*/  FADD.FTZ R216, R45, -R225 ;  /* 0x800000e12dd87221 */ /* 0x008fe20000010000 */
[----:B------:R1:W-:Y:S01]  /*35c0*/  MUFU.EX2 R18, R134 ;  /* 0x0000008600127308 */ /* 0x0003e20000000800 */
[----:B------:R-:W-:Y:S01]  /*35d0*/  LDS R45, [R16+0x400] ;  /* 0x00040000102d7984 */ /* 0x000fe20000000800 */
[----:B------:R-:W-:Y:S01]  /*35e0*/  FMUL.FTZ R42, R23, R42 ;  /* 0x0000002a172a7220 */ /* 0x000fe20000410000 */
[----:B------:R-:W-:Y:S01]  /*35f0*/  FFMA.FTZ R210, R210, UR11, -R34 ;  /* 0x0000000bd2d27c23 */ /* 0x000fe20008010822 */
[----:B--2---:R-:W-:Y:S01]  /*3600*/  FFMA.FTZ R212, R212, UR11, -R211 ;  /* 0x0000000bd4d47c23 */ /* 0x004fe200080108d3 */
[----:B------:R-:W-:-:S03]  /*3610*/  FADD.FTZ R47, R47, -R225 ;  /* 0x800000e12f2f7221 */ /* 0x000fc60000010000 */
[----:B------:R-:W2:Y:S01]  /*3620*/  MUFU.EX2 R93, R93 ;  /* 0x0000005d005d7308 */ /* 0x000ea20000000800 */
[----:B-1----:R-:W-:Y:S01]  /*3630*/  FFMA.FTZ R134, -R19, R19, 1 ;  /* 0x3f80000013867423 */ /* 0x002fe20000010113 */
[----:B------:R-:W-:-:S03]  /*3640*/  FMUL.FTZ R38, R90, R38 ;  /* 0x000000265a267220 */ /* 0x000fc60000410000 */
[----:B------:R-:W-:Y:S01]  /*3650*/  FMUL.FTZ R134, R134, R209 ;  /* 0x000000d186867220 */ /* 0x000fe20000410000 */
[----:B------:R-:W-:Y:S02]  /*3660*/  FSEL R209, R3, -INF , P2 ;  /* 0xff80000003d17808 */ /* 0x000fe40001000000 */
[----:B------:R1:W-:Y:S08]  /*3670*/  MUFU.EX2 R19, R132 ;  /* 0x0000008400137308 */ /* 0x0003f00000000800 */
[----:B------:R-:W-:Y:S01]  /*3680*/  MUFU.EX2 R88, R88 ;  /* 0x0000005800587308 */ /* 0x000fe20000000800 */
[----:B-1----:R-:W-:Y:S01]  /*3690*/  FMUL.FTZ R132, R20, R206 ;  /* 0x000000ce14847220 */ /* 0x002fe20000410000 */
[----:B------:R-:W-:Y:S01]  /*36a0*/  FSEL R206, R6, -INF , P1 ;  /* 0xff80000006ce7808 */ /* 0x000fe20000800000 */
[----:B------:R1:W3:Y:S01]  /*36b0*/  SHFL.IDX PT, R20, R14, R114, 0x1f ;  /* 0x00001f720e147589 */ /* 0x0002e200000e0000 */
[----:B--2---:R-:W-:-:S03]  /*36c0*/  FMUL.FTZ R37, R93, R37 ;  /* 0x000000255d257220 */ /* 0x004fc60000410000 */
[----:B------:R-:W-:Y:S01]  /*36d0*/  FFMA.FTZ R206, R206, UR11, -R34 ;  /* 0x0000000bcece7c23 */ /* 0x000fe20008010822 */
[----:B------:R-:W2:Y:S08]  /*36e0*/  MUFU.EX2 R91, R91 ;  /* 0x0000005b005b7308 */ /* 0x000eb00000000800 */
[----:B-1----:R1:W-:Y:S08]  /*36f0*/  MUFU.EX2 R14, R202 ;  /* 0x000000ca000e7308 */ /* 0x0023f00000000800 */
[----:B------:R4:W-:Y:S01]  /*3700*/  MUFU.EX2 R34, R133 ;  /* 0x0000008500227308 */ /* 0x0009e20000000800 */
[----:B-1----:R-:W-:Y:S01]  /*3710*/  FMUL.FTZ R202, R21, R36 ;  /* 0x0000002415ca7220 */ /* 0x002fe20000410000 */
[----:B------:R-:W-:Y:S01]  /*3720*/  FSEL R21, R7, -INF , P1 ;  /* 0xff80000007157808 */ /* 0x000fe20000800000 */
[----:B---3--:R-:W-:Y:S01]  /*3730*/  FFMA.FTZ R209, R209, UR11, -R20 ;  /* 0x0000000bd1d17c23 */ /* 0x008fe20008010814 */
[----:B--2---:R-:W-:-:S03]  /*3740*/  FMUL.FTZ R39, R91, R39 ;  /* 0x000000275b277220 */ /* 0x004fc60000410000 */
[----:B------:R-:W-:Y:S01]  /*3750*/  FFMA.FTZ R211, R21, UR11, -R211 ;  /* 0x0000000b15d37c23 */ /* 0x000fe200080108d3 */
[----:B------:R1:W-:Y:S01]  /*3760*/  MUFU.EX2 R36, R205 ;  /* 0x000000cd00247308 */ /* 0x0003e20000000800 */
[----:B----4-:R-:W-:Y:S01]  /*3770*/  FFMA.FTZ R133, -R217, R217, 1 ;  /* 0x3f800000d9857423 */ /* 0x010fe200000101d9 */
[----:B------:R-:W-:Y:S01]  /*3780*/  FSEL R21, R219, -INF , P1 ;  /* 0xff800000db157808 */ /* 0x000fe20000800000 */
[----:B------:R-:W2:Y:S02]  /*3790*/  SHFL.IDX PT, R217, R13, R218, 0x1f ;  /* 0x00001fda0dd97589 */ /* 0x000ea400000e0000 */
[----:B------:R-:W-:-:S03]  /*37a0*/  FMUL.FTZ R133, R133, R33 ;  /* 0x0000002185857220 */ /* 0x000fc60000410000 */
[----:B------:R3:W-:Y:S01]  /*37b0*/  MUFU.EX2 R33, R128 ;  /* 0x0000008000217308 */ /* 0x0007e20000000800 */
[----:B-1----:R-:W-:-:S05]  /*37c0*/  FSEL R205, R0, -INF , P1 ;  /* 0xff80000000cd7808 */ /* 0x002fca0000800000 */
[----:B------:R-:W-:Y:S01]  /*37d0*/  FFMA.FTZ R205, R205, UR11, -R35 ;  /* 0x0000000bcdcd7c23 */ /* 0x000fe20008010823 */
[----:B------:R-:W-:Y:S01]  /*37e0*/  FMUL.FTZ R35, R101, R208 ;  /* 0x000000d065237220 */ /* 0x000fe20000410000 */
[----:B------:R-:W-:Y:S01]  /*37f0*/  FFMA.FTZ R208, R21, UR11, -R20 ;  /* 0x0000000b15d07c23 */ /* 0x000fe20008010814 */
[----:B---3--:R-:W-:Y:S01]  /*3800*/  FFMA.FTZ R128, -R222, R222, 1 ;  /* 0x3f800000de807423 */ /* 0x008fe200000101de */
[----:B------:R-:W-:Y:S01]  /*3810*/  FMUL.FTZ R20, R96, R200 ;  /* 0x000000c860147220 */ /* 0x000fe20000410000 */
[----:B------:R-:W-:Y:S01]  /*3820*/  FMUL.FTZ R201, R201, R35 ;  /* 0x00000023c9c97220 */ /* 0x000fe20000410000 */
[----:B------:R-:W1:Y:S01]  /*3830*/  SHFL.IDX PT, R222, R13, R114, 0x1f ;  /* 0x00001f720dde7589 */ /* 0x000e6200000e0000 */
[----:B------:R3:W-:Y:S01]  /*3840*/  MUFU.EX2 R35, R130 ;  /* 0x0000008200237308 */ /* 0x0007e20000000800 */
[----:B------:R-:W-:Y:S01]  /*3850*/  FMUL.FTZ R128, R128, R224 ;  /* 0x000000e080807220 */ /* 0x000fe20000410000 */
[----:B------:R-:W-:Y:S01]  /*3860*/  FMUL.FTZ R200, R221, R135 ;  /* 0x00000087ddc87220 */ /* 0x000fe20000410000 */
[----:B------:R-:W4:Y:S01]  /*3870*/  SHFL.IDX PT, R224, R13, R110, 0x1f ;  /* 0x00001f6e0de07589 */ /* 0x000f2200000e0000 */
[----:B------:R-:W-:Y:S01]  /*3880*/  FMUL.FTZ R135, R220, R20 ;  /* 0x00000014dc877220 */ /* 0x000fe20000410000 */
[----:B--2---:R-:W-:-:S02]  /*3890*/  FADD.FTZ R41, R41, -R217 ;  /* 0x800000d929297221 */ /* 0x004fc40000010000 */
[----:B------:R-:W2:Y:S01]  /*38a0*/  SHFL.IDX PT, R220, R13, R109, 0x1f ;  /* 0x00001f6d0ddc7589 */ /* 0x000ea200000e0000 */
[----:B------:R-:W4:Y:S01]  /*38b0*/  MUFU.EX2 R100, R100 ;  /* 0x0000006400647308 */ /* 0x000f220000000800 */
[----:B---3--:R-:W-:Y:S01]  /*38c0*/  FFMA.FTZ R130, -R228, R228, 1 ;  /* 0x3f800000e4827423 */ /* 0x008fe200000101e4 */
[----:B------:R-:W-:Y:S01]  /*38d0*/  FADD.FTZ R43, R43, -R217 ;  /* 0x800000d92b2b7221 */ /* 0x000fe20000010000 */
[----:B------:R-:W-:Y:S01]  /*38e0*/  SHFL.IDX PT, R221, R13, R111, 0x1f ;  /* 0x00001f6f0ddd7589 */ /* 0x000fe200000e0000 */
[----:B------:R-:W-:Y:S01]  /*38f0*/  FMUL.FTZ R41, R88, R41 ;  /* 0x0000002958297220 */ /* 0x000fe20000410000 */
[----:B------:R-:W-:Y:S02]  /*3900*/  FMUL.FTZ R130, R130, R223 ;  /* 0x000000df82827220 */ /* 0x000fe40000410000 */
[----:B------:R-:W3:Y:S01]  /*3910*/  SHFL.IDX PT, R223, R13, R112, 0x1f ;  /* 0x00001f700ddf7589 */ /* 0x000ee200000e0000 */
[----:B------:R-:W-:Y:S01]  /*3920*/  MUFU.EX2 R98, R98 ;  /* 0x0000006200627308 */ /* 0x000fe20000000800 */
[----:B-1----:R-:W-:-:S07]  /*3930*/  FADD.FTZ R53, R53, -R222 ;  /* 0x800000de35357221 */ /* 0x002fce0000010000 */
[----:B------:R-:W1:Y:S01]  /*3940*/  MUFU.EX2 R99, R99 ;  /* 0x0000006300637308 */ /* 0x000e620000000800 */
[----:B------:R-:W-:Y:S01]  /*3950*/  FADD.FTZ R222, R55, -R222 ;  /* 0x800000de37de7221 */ /* 0x000fe20000010000 */
[--C-:B----4-:R-:W-:Y:S01]  /*3960*/  FADD.FTZ R49, R49, -R224.reuse ;  /* 0x800000e031317221 */ /* 0x110fe20000010000 */
[----:B------:R-:W-:Y:S01]  /*3970*/  FFMA.FTZ R55, -R198, R198, 1 ;  /* 0x3f800000c6377423 */ /* 0x000fe200000101c6 */
[----:B------:R-:W-:Y:S01]  /*3980*/  FADD.FTZ R224, R51, -R224 ;  /* 0x800000e033e07221 */ /* 0x000fe20000010000 */
[----:B------:R-:W-:Y:S01]  /*3990*/  FMUL.FTZ R43, R100, R43 ;  /* 0x0000002b642b7220 */ /* 0x000fe20000410000 */
[----:B--2---:R-:W-:Y:S02]  /*39a0*/  FADD.FTZ R44, R44, -R220 ;  /* 0x800000dc2c2c7221 */ /* 0x004fe40000010000 */
[----:B------:R-:W2:Y:S01]  /*39b0*/  MUFU.EX2 R89, R89 ;  /* 0x0000005900597308 */ /* 0x000ea20000000800 */
[----:B------:R-:W-:-:S07]  /*39c0*/  FMUL.FTZ R49, R32, R49 ;  /* 0x0000003120317220 */ /* 0x000fce0000410000 */
[----:B------:R4:W-:Y:S01]  /*39d0*/  MUFU.EX2 R20, R127 ;  /* 0x0000007f00147308 */ /* 0x0009e20000000800 */
[--C-:B---3--:R-:W-:Y:S01]  /*39e0*/  FADD.FTZ R48, R48, -R223.reuse ;  /* 0x800000df30307221 */ /* 0x108fe20000010000 */
[----:B------:R-:W-:Y:S01]  /*39f0*/  FFMA.FTZ R51, -R237, R237, 1 ;  /* 0x3f800000ed337423 */ /* 0x000fe200000101ed */
[----:B------:R-:W-:Y:S01]  /*3a00*/  FADD.FTZ R50, R50, -R223 ;  /* 0x800000df32327221 */ /* 0x000fe20000010000 */
[----:B------:R-:W-:Y:S01]  /*3a10*/  FFMA.FTZ R217, -R199, R199, 1 ;  /* 0x3f800000c7d97423 */ /* 0x000fe200000101c7 */
[----:B------:R-:W-:Y:S01]  /*3a20*/  FMUL.FTZ R48, R30, R48 ;  /* 0x000000301e307220 */ /* 0x000fe20000410000 */
[----:B------:R-:W-:Y:S01]  /*3a30*/  FADD.FTZ R46, R46, -R220 ;  /* 0x800000dc2e2e7221 */ /* 0x000fe20000010000 */
[--C-:B------:R-:W-:Y:S01]  /*3a40*/  FADD.FTZ R52, R52, -R221.reuse ;  /* 0x800000dd34347221 */ /* 0x100fe20000010000 */
[----:B------:R3:W-:Y:S01]  /*3a50*/  MUFU.EX2 R13, R126 ;  /* 0x0000007e000d7308 */ /* 0x0007e20000000800 */
[----:B----4-:R-:W-:Y:S01]  /*3a60*/  FFMA.FTZ R127, -R230, R230, 1 ;  /* 0x3f800000e67f7423 */ /* 0x010fe200000101e6 */
[----:B------:R-:W-:Y:S01]  /*3a70*/  FMUL.FTZ R55, R55, R48 ;  /* 0x0000003037377220 */ /* 0x000fe20000410000 */
[----:B------:R-:W-:Y:S01]  /*3a80*/  FMUL.FTZ R51, R51, R49 ;  /* 0x0000003133337220 */ /* 0x000fe20000410000 */
[----:B------:R-:W-:Y:S01]  /*3a90*/  SHFL.IDX PT, R223, R45, R108, 0x1f ;  /* 0x00001f6c2ddf7589 */ /* 0x000fe200000e0000 */
[----:B------:R-:W-:Y:S01]  /*3aa0*/  FMUL.FTZ R127, R127, R37 ;  /* 0x000000257f7f7220 */ /* 0x000fe20000410000 */
[----:B-1----:R-:W-:Y:S01]  /*3ab0*/  FMUL.FTZ R44, R99, R44 ;  /* 0x0000002c632c7220 */ /* 0x002fe20000410000 */
[----:B--2---:R-:W-:Y:S01]  /*3ac0*/  FMUL.FTZ R40, R89, R40 ;  /* 0x0000002859287220 */ /* 0x004fe20000410000 */
[----:B------:R1:W-:Y:S01]  /*3ad0*/  MUFU.EX2 R37, R215 ;  /* 0x000000d700257308 */ /* 0x0003e20000000800 */
[----:B---3--:R-:W-:Y:S01]  /*3ae0*/  FFMA.FTZ R126, -R229, R229, 1 ;  /* 0x3f800000e57e7423 */ /* 0x008fe200000101e5 */
[----:B------:R-:W2:Y:S01]  /*3af0*/  SHFL.IDX PT, R48, R45, R109, 0x1f ;  /* 0x00001f6d2d307589 */ /* 0x000ea200000e0000 */
[----:B------:R-:W-:-:S02]  /*3b00*/  FADD.FTZ R221, R54, -R221 ;  /* 0x800000dd36dd7221 */ /* 0x000fc40000010000 */
[----:B------:R-:W-:-:S03]  /*3b10*/  FMUL.FTZ R126, R126, R38 ;  /* 0x000000267e7e7220 */ /* 0x000fc60000410000 */
[----:B------:R3:W-:Y:S01]  /*3b20*/  MUFU.EX2 R38, R213 ;  /* 0x000000d500267308 */ /* 0x0007e20000000800 */
[----:B-1----:R-:W-:Y:S01]  /*3b30*/  FFMA.FTZ R215, -R236, R236, 1 ;  /* 0x3f800000ecd77423 */ /* 0x002fe200000101ec */
[----:B------:R-:W1:Y:S03]  /*3b40*/  SHFL.IDX PT, R49, R45, R111, 0x1f ;  /* 0x00001f6f2d317589 */ /* 0x000e6600000e0000 */
[----:B------:R-:W-:Y:S01]  /*3b50*/  FMUL.FTZ R215, R215, R41 ;  /* 0x00000029d7d77220 */ /* 0x000fe20000410000 */
[----:B------:R-:W-:Y:S02]  /*3b60*/  FFMA.FTZ R41, -R12, R12, 1 ;  /* 0x3f8000000c297423 */ /* 0x000fe4000001010c */
[----:B------:R4:W-:Y:S01]  /*3b70*/  MUFU.EX2 R21, R125 ;  /* 0x0000007d00157308 */ /* 0x0009e20000000800 */
[----:B---3--:R-:W-:Y:S01]  /*3b80*/  FFMA.FTZ R213, -R235, R235, 1 ;  /* 0x3f800000ebd57423 */ /* 0x008fe200000101eb */
[----:B------:R-:W-:Y:S01]  /*3b90*/  FMUL.FTZ R46, R17, R46 ;  /* 0x0000002e112e7220 */ /* 0x000fe20000410000 */
[----:B------:R-:W-:Y:S01]  /*3ba0*/  FMUL.FTZ R47, R28, R47 ;  /* 0x0000002f1c2f7220 */ /* 0x000fe20000410000 */
[----:B------:R-:W-:Y:S01]  /*3bb0*/  FMUL.FTZ R224, R31, R224 ;  /* 0x000000e01fe07220 */ /* 0x000fe20000410000 */
[----:B------:R-:W-:Y:S01]  /*3bc0*/  FMUL.FTZ R213, R213, R42 ;  /* 0x0000002ad5d57220 */ /* 0x000fe20000410000 */
[----:B------:R-:W-:Y:S01]  /*3bd0*/  FMUL.FTZ R42, R98, R216 ;  /* 0x000000d8622a7220 */ /* 0x000fe20000410000 */
[----:B------:R-:W-:Y:S01]  /*3be0*/  FFMA.FTZ R234, -R234, R234, 1 ;  /* 0x3f800000eaea7423 */ /* 0x000fe200000101ea */
[----:B------:R-:W-:Y:S01]  /*3bf0*/  FFMA.FTZ R54, -R195, R195, 1 ;  /* 0x3f800000c3367423 */ /* 0x000fe200000101c3 */
[----:B----4-:R-:W-:Y:S01]  /*3c00*/  FMUL.FTZ R125, R227, R39 ;  /* 0x00000027e37d7220 */ /* 0x010fe20000410000 */
[----:B------:R-:W-:Y:S01]  /*3c10*/  FMUL.FTZ R217, R217, R42 ;  /* 0x0000002ad9d97220 */ /* 0x000fe20000410000 */
[----:B------:R3:W-:Y:S01]  /*3c20*/  MUFU.EX2 R39, R120 ;  /* 0x0000007800277308 */ /* 0x0007e20000000800 */
[----:B------:R-:W-:Y:S01]  /*3c30*/  FMUL.FTZ R216, R41, R44 ;  /* 0x0000002c29d87220 */ /* 0x000fe20000410000 */
[----:B------:R-:W-:Y:S01]  /*3c40*/  FFMA.FTZ R42, -R197, R197, 1 ;  /* 0x3f800000c52a7423 */ /* 0x000fe200000101c5 */
[----:B------:R-:W-:Y:S01]  /*3c50*/  FMUL.FTZ R44, R18, R52 ;  /* 0x00000034122c7220 */ /* 0x000fe20000410000 */
[----:B------:R-:W-:Y:S04]  /*3c60*/  SHFL.IDX PT, R220, R45, R110, 0x1f ;  /* 0x00001f6e2ddc7589 */ /* 0x000fe800000e0000 */
[----:B------:R4:W1:Y:S01]  /*3c70*/  MUFU.EX2 R16, R214 ;  /* 0x000000d600107308 */ /* 0x0008620000000800 */
[----:B---3--:R-:W-:Y:S01]  /*3c80*/  FMUL.FTZ R120, R231, R43 ;  /* 0x0000002be7787220 */ /* 0x008fe20000410000 */
[----:B------:R-:W-:Y:S01]  /*3c90*/  FFMA.FTZ R43, -R196, R196, 1 ;  /* 0x3f800000c42b7423 */ /* 0x000fe200000101c4 */
[----:B------:R-:W-:Y:S01]  /*3ca0*/  FMUL.FTZ R54, R54, R44 ;  /* 0x0000002c36367220 */ /* 0x000fe20000410000 */
[----:B------:R-:W-:Y:S01]  /*3cb0*/  FMUL.FTZ R225, R14, R53 ;  /* 0x000000350ee17220 */ /* 0x000fe20000410000 */
[----:B------:R-:W-:Y:S01]  /*3cc0*/  FMUL.FTZ R222, R36, R222 ;  /* 0x000000de24de7220 */ /* 0x000fe20000410000 */
[----:B------:R-:W-:Y:S01]  /*3cd0*/  FMUL.FTZ R52, R43, R224 ;  /* 0x000000e02b347220 */ /* 0x000fe20000410000 */
[----:B--2---:R-:W-:Y:S01]  /*3ce0*/  FADD.FTZ R60, R60, -R48 ;  /* 0x800000303c3c7221 */ /* 0x004fe20000010000 */
[----:B------:R2:W-:Y:S01]  /*3cf0*/  MUFU.EX2 R41, R118 ;  /* 0x0000007600297308 */ /* 0x0005e20000000800 */
[----:B----4-:R-:W-:Y:S01]  /*3d00*/  FMUL.FTZ R214, R232, R40 ;  /* 0x00000028e8d67220 */ /* 0x010fe20000410000 */
[----:B------:R-:W-:Y:S01]  /*3d10*/  FMUL.FTZ R224, R19, R221 ;  /* 0x000000dd13e07220 */ /* 0x000fe20000410000 */
[----:B------:R-:W3:Y:S05]  /*3d20*/  LDL.LU R12, [R1+0xb4] ;  /* 0x0000b400010c7983 */ /* 0x000eea0000300800 */
[----:B------:R4:W-:Y:S01]  /*3d30*/  MUFU.EX2 R40, R119 ;  /* 0x0000007700287308 */ /* 0x0009e20000000800 */
[----:B--2---:R-:W-:Y:S01]  /*3d40*/  FMUL.FTZ R118, R42, R47 ;  /* 0x0000002f2a767220 */ /* 0x004fe20000410000 */
[----:B------:R-:W-:Y:S01]  /*3d50*/  FFMA.FTZ R221, -R192, R192, 1 ;  /* 0x3f800000c0dd7423 */ /* 0x000fe200000101c0 */
[----:B------:R-:W2:Y:S05]  /*3d60*/  SHFL.IDX PT, R47, R45, R218, 0x1f ;  /* 0x00001fda2d2f7589 */ /* 0x000eaa00000e0000 */
[----:B------:R1:W-:Y:S01]  /*3d70*/  MUFU.EX2 R43, R116 ;  /* 0x00000074002b7308 */ /* 0x0003e20000000800 */
[----:B----4-:R-:W-:-:S07]  /*3d80*/  FMUL.FTZ R119, R234, R46 ;  /* 0x0000002eea777220 */ /* 0x010fce0000410000 */
[----:B------:R4:W-:Y:S01]  /*3d90*/  MUFU.EX2 R44, R115 ;  /* 0x00000073002c7308 */ /* 0x0009e20000000800 */
[----:B------:R-:W-:Y:S04]  /*3da0*/  SHFL.IDX PT, R46, R45, R11, 0x1f ;  /* 0x00001f0b2d2e7589 */ /* 0x000fe800000e0000 */
[----:B-1----:R-:W1:Y:S03]  /*3db0*/  SHFL.IDX PT, R116, R45, R112, 0x1f ;  /* 0x00001f702d747589 */ /* 0x002e6600000e0000 */
[----:B------:R2:W-:Y:S01]  /*3dc0*/  MUFU.EX2 R42, R117 ;  /* 0x00000075002a7308 */ /* 0x0005e20000000800 */
[----:B----4-:R-:W-:Y:S01]  /*3dd0*/  FFMA.FTZ R115, -R193, R193, 1 ;  /* 0x3f800000c1737423 */ /* 0x010fe200000101c1 */
[----:B------:R-:W-:Y:S01]  /*3de0*/  FADD.FTZ R48, R62, -R48 ;  /* 0x800000303e307221 */ /* 0x000fe20000010000 */
[----:B------:R4:W5:Y:S05]  /*3df0*/  LDL.LU R199, [R1+0xb0] ;  /* 0x0000b00001c77983 */ /* 0x00096a0000300800 */
[----:B------:R-:W4:Y:S01]  /*3e00*/  MUFU.EX2 R104, R104 ;  /* 0x0000006800687308 */ /* 0x000f220000000800 */
[----:B--2---:R2:W4:Y:S01]  /*3e10*/  SHFL.IDX PT, R117, R45, R114, 0x1f ;  /* 0x00001f722d757589 */ /* 0x00452200000e0000 */
[----:B------:R-:W-:Y:S01]  /*3e20*/  FMUL.FTZ R53, R115, R224 ;  /* 0x000000e073357220 */ /* 0x000fe20000410000 */
[----:B------:R-:W-:Y:S01]  /*3e30*/  FADD.FTZ R62, R70, -R49 ;  /* 0x80000031463e7221 */ /* 0x000fe20000010000 */
[--C-:B------:R-:W-:Y:S01]  /*3e40*/  FADD.FTZ R59, R59, -R47.reuse ;  /* 0x8000002f3b3b7221 */ /* 0x100fe20000010000 */
[----:B------:R1:W5:Y:S02]  /*3e50*/  LDL.LU R198, [R1+0xac] ;  /* 0x0000ac0001c67983 */ /* 0x0003640000300800 */
[----:B-1----:R-:W-:Y:S01]  /*3e60*/  FADD.FTZ R64, R64, -R116 ;  /* 0x8000007440407221 */ /* 0x002fe20000010000 */
[----:B--2---:R-:W-:Y:S01]  /*3e70*/  FFMA.FTZ R45, -R194, R194, 1 ;  /* 0x3f800000c22d7423 */ /* 0x004fe200000101c2 */
[--C-:B------:R-:W-:Y:S01]  /*3e80*/  FADD.FTZ R58, R58, -R46.reuse ;  /* 0x8000002e3a3a7221 */ /* 0x100fe20000010000 */
[----:B------:R1:W5:Y:S01]  /*3e90*/  LDL.LU R197, [R1+0xa8] ;  /* 0x0000a80001c57983 */ /* 0x0003620000300800 */
[----:B------:R-:W-:Y:S01]  /*3ea0*/  FADD.FTZ R56, R56, -R46 ;  /* 0x8000002e38387221 */ /* 0x000fe20000010000 */
[----:B------:R-:W-:Y:S01]  /*3eb0*/  FMUL.FTZ R115, R45, R225 ;  /* 0x000000e12d737220 */ /* 0x000fe20000410000 */
[----:B------:R-:W-:Y:S01]  /*3ec0*/  FADD.FTZ R57, R57, -R47 ;  /* 0x8000002f39397221 */ /* 0x000fe20000010000 */
[----:B------:R2:W1:Y:S01]  /*3ed0*/  MUFU.EX2 R45, R27 ;  /* 0x0000001b002d7308 */ /* 0x0004620000000800 */
[----:B------:R-:W-:Y:S01]  /*3ee0*/  FMUL.FTZ R64, R16, R64 ;  /* 0x0000004010407220 */ /* 0x000fe20000410000 */
[----:B------:R-:W-:Y:S01]  /*3ef0*/  FADD.FTZ R116, R66, -R116 ;  /* 0x8000007442747221 */ /* 0x000fe20000010000 */
[----:B------:R1:W5:Y:S01]  /*3f00*/  LDL.LU R196, [R1+0xa4] ;  /* 0x0000a40001c47983 */ /* 0x0003620000300800 */
[----:B------:R-:W-:Y:S01]  /*3f10*/  FMUL.FTZ R48, R13, R48 ;  /* 0x000000300d307220 */ /* 0x000fe20000410000 */
[--C-:B------:R-:W-:Y:S01]  /*3f20*/  FADD.FTZ R63, R63, -R223.reuse ;  /* 0x800000df3f3f7221 */ /* 0x100fe20000010000 */
[----:B------:R-:W-:Y:S01]  /*3f30*/  FADD.FTZ R67, R67, -R220 ;  /* 0x800000dc43437221 */ /* 0x000fe20000010000 */
[----:B------:R-:W-:Y:S01]  /*3f40*/  FMUL.FTZ R60, R20, R60 ;  /* 0x0000003c143c7220 */ /* 0x000fe20000410000 */
[----:B------:R-:W-:Y:S01]  /*3f50*/  MUFU.EX2 R124, R124 ;  /* 0x0000007c007c7308 */ /* 0x000fe20000000800 */
[----:B--2---:R-:W-:Y:S01]  /*3f60*/  FMUL.FTZ R27, R221, R222 ;  /* 0x000000dedd1b7220 */ /* 0x004fe20000410000 */
[----:B------:R-:W-:Y:S01]  /*3f70*/  FADD.FTZ R221, R61, -R223 ;  /* 0x800000df3ddd7221 */ /* 0x000fe20000010000 */
[----:B------:R-:W-:Y:S01]  /*3f80*/  FADD.FTZ R61, R68, -R49 ;  /* 0x80000031443d7221 */ /* 0x000fe20000010000 */
[--C-:B----4-:R-:W-:Y:S01]  /*3f90*/  FADD.FTZ R66, R69, -R117.reuse ;  /* 0x8000007545427221 */ /* 0x110fe20000010000 */
[----:B------:R2:W4:Y:S01]  /*3fa0*/  LDS R49, [R15+0x400] ;  /* 0x000400000f317984 */ /* 0x0005220000000800 */
[----:B------:R-:W-:Y:S01]  /*3fb0*/  FMUL.FTZ R59, R33, R59 ;  /* 0x0000003b213b7220 */ /* 0x000fe20000410000 */
[----:B------:R-:W-:Y:S01]  /*3fc0*/  FMUL.FTZ R58, R22, R58 ;  /* 0x0000003a163a7220 */ /* 0x000fe20000410000 */
[----:B------:R1:W-:Y:S01]  /*3fd0*/  MUFU.EX2 R46, R26 ;  /* 0x0000001a002e7308 */ /* 0x0003e20000000800 */
[----:B------:R1:W5:Y:S01]  /*3fe0*/  LDL.LU R195, [R1+0xa0] ;  /* 0x0000a00001c37983 */ /* 0x0003620000300800 */
[----:B------:R-:W-:-:S06]  /*3ff0*/  FADD.FTZ R117, R71, -R117 ;  /* 0x8000007547757221 */ /* 0x000fcc0000010000 */
[----:B------:R-:W-:Y:S01]  /*4000*/  MUFU.EX2 R121, R121 ;  /* 0x0000007900797308 */ /* 0x000fe20000000800 */
[----:B------:R-:W-:Y:S01]  /*4010*/  FFMA.FTZ R69, -R188, R188, 1 ;  /* 0x3f800000bc457423 */ /* 0x000fe200000101bc */
[----:B------:R1:W5:Y:S06]  /*4020*/  LDL.LU R194, [R1+0x9c] ;  /* 0x00009c0001c27983 */ /* 0x00036c0000300800 */
[----:B------:R-:W-:Y:S08]  /*4030*/  MUFU.EX2 R123, R123 ;  /* 0x0000007b007b7308 */ /* 0x000ff00000000800 */
[----:B------:R-:W-:Y:S08]  /*4040*/  MUFU.EX2 R206, R206 ;  /* 0x000000ce00ce7308 */ /* 0x000ff00000000800 */
[----:B------:R-:W-:Y:S08]  /*4050*/  MUFU.EX2 R207, R207 ;  /* 0x000000cf00cf7308 */ /* 0x000ff00000000800 */
[----:B------:R-:W-:Y:S08]  /*4060*/  MUFU.EX2 R210, R210 ;  /* 0x000000d200d27308 */ /* 0x000ff00000000800 */
[----:B------:R-:W-:Y:S08]  /*4070*/  MUFU.EX2 R122, R122 ;  /* 0x0000007a007a7308 */ /* 0x000ff00000000800 */
[----:B------:R-:W-:Y:S08]  /*4080*/  MUFU.EX2 R205, R205 ;  /* 0x000000cd00cd7308 */ /* 0x000ff00000000800 */
[----:B------:R-:W-:Y:S08]  /*4090*/  MUFU.EX2 R209, R209 ;  /* 0x000000d100d17308 */ /* 0x000ff00000000800 */
[----:B------:R-:W-:Y:S01]  /*40a0*/  MUFU.EX2 R208, R208 ;  /* 0x000000d000d07308 */ /* 0x000fe20000000800 */
[----:B------:R-:W-:Y:S01]  /*40b0*/  FFMA.FTZ R233, -R233, R233, 1 ;  /* 0x3f800000e9e97423 */ /* 0x000fe200000101e9 */
[----:B------:R-:W-:Y:S01]  /*40c0*/  FMUL.FTZ R50, R29, R50 ;  /* 0x000000321d327220 */ /* 0x000fe20000410000 */
[----:B------:R-:W-:-:S05]  /*40d0*/  FMUL.FTZ R226, R104, R226 ;  /* 0x000000e268e27220 */ /* 0x000fca0000410000 */
[----:B--2---:R2:W-:Y:S01]  /*40e0*/  MUFU.EX2 R15, R24 ;  /* 0x00000018000f7308 */ /* 0x0045e20000000800 */
[----:B----4-:R-:W-:Y:S04]  /*40f0*/  SHFL.IDX PT, R109, R49, R109, 0x1f ;  /* 0x00001f6d316d7589 */ /* 0x010fe800000e0000 */
[----:B------:R-:W-:Y:S01]  /*4100*/  SHFL.IDX PT, R108, R49, R108, 0x1f ;  /* 0x00001f6c316c7589 */ /* 0x000fe200000e0000 */
[----:B-1----:R-:W-:-:S03]  /*4110*/  FADD.FTZ R26, R65, -R220 ;  /* 0x800000dc411a7221 */ /* 0x002fc60000010000 */
[----:B------:R-:W-:Y:S01]  /*4120*/  SHFL.IDX PT, R112, R49, R112, 0x1f ;  /* 0x00001f7031707589 */ /* 0x000fe200000e0000 */
[----:B--2---:R-:W-:Y:S01]  /*4130*/  FFMA.FTZ R24, -R184, R184, 1 ;  /* 0x3f800000b8187423 */ /* 0x004fe200000101b8 */
[----:B------:R1:W2:Y:S02]  /*4140*/  MUFU.EX2 R47, R25 ;  /* 0x00000019002f7308 */ /* 0x0002a40000000800 */
[----:B------:R-:W-:Y:S01]  /*4150*/  SHFL.IDX PT, R114, R49, R114, 0x1f ;  /* 0x00001f7231727589 */ /* 0x000fe200000e0000 */
[----:B------:R-:W-:Y:S01]  /*4160*/  FMUL.FTZ R64, R24, R64 ;  /* 0x0000004018407220 */ /* 0x000fe20000410000 */
[----:B------:R-:W-:Y:S02]  /*4170*/  FFMA.FTZ R71, -R186, R186, 1 ;  /* 0x3f800000ba477423 */ /* 0x000fe400000101ba */
[----:B------:R-:W-:Y:S01]  /*4180*/  SHFL.IDX PT, R110, R49, R110, 0x1f ;  /* 0x00001f6e316e7589 */ /* 0x000fe200000e0000 */
[----:B------:R-:W-:Y:S01]  /*4190*/  FFMA.FTZ R68, -R191, R191, 1 ;  /* 0x3f800000bf447423 */ /* 0x000fe200000101bf */
[----:B------:R-:W-:-:S02]  /*41a0*/  FMUL.FTZ R56, R34, R56 ;  /* 0x0000003822387220 */ /* 0x000fc40000410000 */
[----:B------:R-:W-:Y:S01]  /*41b0*/  SHFL.IDX PT, R111, R49, R111, 0x1f ;  /* 0x00001f6f316f7589 */ /* 0x000fe200000e0000 */
[----:B------:R-:W-:Y:S01]  /*41c0*/  FMUL.FTZ R57, R35, R57 ;  /* 0x0000003923397220 */ /* 0x000fe20000410000 */
[----:B------:R-:W-:Y:S02]  /*41d0*/  FMUL.FTZ R69, R69, R59 ;  /* 0x0000003b45457220 */ /* 0x000fe40000410000 */
[----:B------:R4:W5:Y:S01]  /*41e0*/  LDL.LU R193, [R1+0x98] ;  /* 0x0000980001c17983 */ /* 0x0009620000300800 */
[----:B------:R-:W-:Y:S01]  /*41f0*/  FMUL.FTZ R63, R37, R63 ;  /* 0x0000003f253f7220 */ /* 0x000fe20000410000 */
[----:B------:R-:W-:Y:S01]  /*4200*/  FMUL.FTZ R67, R40, R67 ;  /* 0x0000004328437220 */ /* 0x000fe20000410000 */
[----:B------:R-:W-:Y:S01]  /*4210*/  FFMA.FTZ R70, -R187, R187, 1 ;  /* 0x3f800000bb467423 */ /* 0x000fe200000101bb */
[----:B------:R-:W2:Y:S01]  /*4220*/  SHFL.IDX PT, R24, R49, R11, 0x1f ;  /* 0x00001f0b31187589 */ /* 0x000ea200000e0000 */
[----:B-1----:R-:W-:Y:S01]  /*4230*/  FFMA.FTZ R25, -R189, R189, 1 ;  /* 0x3f800000bd197423 */ /* 0x002fe200000101bd */
[----:B------:R-:W-:-:S02]  /*4240*/  FFMA.FTZ R65, -R190, R190, 1 ;  /* 0x3f800000be417423 */ /* 0x000fc400000101be */
[----:B------:R1:W4:Y:S01]  /*4250*/  SHFL.IDX PT, R218, R49, R218, 0x1f ;  /* 0x00001fda31da7589 */ /* 0x00032200000e0000 */
[----:B------:R-:W-:Y:S01]  /*4260*/  FMUL.FTZ R25, R25, R58 ;  /* 0x0000003a19197220 */ /* 0x000fe20000410000 */
[----:B------:R-:W-:Y:S01]  /*4270*/  FMUL.FTZ R71, R71, R48 ;  /* 0x0000003047477220 */ /* 0x000fe20000410000 */
[----:B------:R-:W-:Y:S01]  /*4280*/  FMUL.FTZ R61, R41, R61 ;  /* 0x0000003d293d7220 */ /* 0x000fe20000410000 */
[----:B------:R1:W5:Y:S01]  /*4290*/  LDL.LU R192, [R1+0x94] ;  /* 0x0000940001c07983 */ /* 0x0003620000300800 */
[----:B------:R-:W-:Y:S01]  /*42a0*/  FFMA.FTZ R59, -R181, R181, 1 ;  /* 0x3f800000b53b7423 */ /* 0x000fe200000101b5 */
[----:B------:R-:W-:Y:S01]  /*42b0*/  FMUL.FTZ R26, R39, R26 ;  /* 0x0000001a271a7220 */ /* 0x000fe20000410000 */
[----:B------:R-:W-:Y:S01]  /*42c0*/  FMUL.FTZ R62, R42, R62 ;  /* 0x0000003e2a3e7220 */ /* 0x000fe20000410000 */
[----:B------:R1:W5:Y:S01]  /*42d0*/  LDL.LU R191, [R1+0x90] ;  /* 0x0000900001bf7983 */ /* 0x0003620000300800 */
[----:B------:R-:W-:Y:S01]  /*42e0*/  FFMA.FTZ R58, -R183, R183, 1 ;  /* 0x3f800000b73a7423 */ /* 0x000fe200000101b7 */
[----:B------:R-:W-:Y:S01]  /*42f0*/  FFMA.FTZ R48, -R180, R180, 1 ;  /* 0x3f800000b4307423 */ /* 0x000fe200000101b4 */
[----:B------:R-:W-:Y:S01]  /*4300*/  FMUL.FTZ R116, R38, R116 ;  /* 0x0000007426747220 */ /* 0x000fe20000410000 */
[----:B------:R1:W5:Y:S01]  /*4310*/  LDL.LU R190, [R1+0x8c] ;  /* 0x00008c0001be7983 */ /* 0x0003620000300800 */
        /* <DEDUP_REMOVED lines=8> */
[----:B------:R-:W-:Y:S01]  /*43a0*/  FMUL.FTZ R58, R58, R63 ;  /* 0x0000003f3a3a7220 */ /* 0x000fe20000410000 */
[----:B------:R-:W-:Y:S01]  /*43b0*/  FMUL.FTZ R26, R48, R67 ;  /* 0x00000043301a7220 */ /* 0x000fe20000410000 */
[----:B------:R-:W-:Y:S01]  /*43c0*/  FMUL.FTZ R50, R233, R50 ;  /* 0x00000032e9327220 */ /* 0x000fe20000410000 */
[----:B------:R1:W5:Y:S01]  /*43d0*/  LDL.LU R187, [R1+0x80] ;  /* 0x0000800001bb7983 */ /* 0x0003620000300800 */
[----:B------:R-:W-:Y:S01]  /*43e0*/  FFMA.FTZ R63, -R179, R179, 1 ;  /* 0x3f800000b33f7423 */ /* 0x000fe200000101b3 */
[----:B------:R-:W-:Y:S01]  /*43f0*/  FFMA.FTZ R67, -R177, R177, 1 ;  /* 0x3f800000b1437423 */ /* 0x000fe200000101b1 */
[----:B------:R-:W-:Y:S01]  /*4400*/  FMUL.FTZ R203, R203, R226 ;  /* 0x000000e2cbcb7220 */ /* 0x000fe20000410000 */
[----:B------:R3:W5:Y:S01]  /*4410*/  LDL.LU R186, [R1+0x7c] ;  /* 0x00007c0001ba7983 */ /* 0x0007620000300800 */
[----:B------:R-:W-:Y:S01]  /*4420*/  FFMA.FTZ R65, -R182, R182, 1 ;  /* 0x3f800000b6417423 */ /* 0x000fe200000101b6 */
[----:B--2---:R-:W-:-:S02]  /*4430*/  FADD.FTZ R72, R72, -R24 ;  /* 0x8000001848487221 */ /* 0x004fc40000010000 */
[----:B------:R2:W5:Y:S01]  /*4440*/  LDL.LU R185, [R1+0x78] ;  /* 0x0000780001b97983 */ /* 0x0005620000300800 */
[----:B-1----:R1:W2:Y:S03]  /*4450*/  MUFU.EX2 R49, R211 ;  /* 0x000000d300317308 */ /* 0x0022a60000000800 */
[----:B------:R2:W5:Y:S01]  /*4460*/  LDL.LU R184, [R1+0x74] ;  /* 0x0000740001b87983 */ /* 0x0005620000300800 */
[----:B------:R-:W-:-:S03]  /*4470*/  FMUL.FTZ R70, R70, R60 ;  /* 0x0000003c46467220 */ /* 0x000fc60000410000 */
[----:B------:R2:W5:Y:S01]  /*4480*/  LDL.LU R183, [R1+0x70] ;  /* 0x0000700001b77983 */ /* 0x0005620000300800 */
[----:B------:R-:W-:Y:S01]  /*4490*/  FMUL.FTZ R67, R67, R62 ;  /* 0x0000003e43437220 */ /* 0x000fe20000410000 */
[----:B-1----:R-:W-:Y:S02]  /*44a0*/  FMUL.FTZ R211, R43, R66 ;  /* 0x000000422bd37220 */ /* 0x002fe40000410000 */
[----:B------:R1:W5:Y:S01]  /*44b0*/  LDL.LU R182, [R1+0x6c] ;  /* 0x00006c0001b67983 */ /* 0x0003620000300800 */
[----:B------:R-:W-:Y:S01]  /*44c0*/  FMUL.FTZ R66, R63, R61 ;  /* 0x0000003d3f427220 */ /* 0x000fe20000410000 */
[----:B------:R-:W-:Y:S02]  /*44d0*/  FFMA.FTZ R60, -R178, R178, 1 ;  /* 0x3f800000b23c7423 */ /* 0x000fe400000101b2 */
[----:B------:R1:W5:Y:S01]  /*44e0*/  LDL.LU R181, [R1+0x68] ;  /* 0x0000680001b57983 */ /* 0x0003620000300800 */
[----:B------:R-:W-:Y:S01]  /*44f0*/  FFMA.FTZ R62, -R175, R175, 1 ;  /* 0x3f800000af3e7423 */ /* 0x000fe200000101af */
[----:B------:R-:W-:-:S02]  /*4500*/  FMUL.FTZ R63, R45, R72 ;  /* 0x000000482d3f7220 */ /* 0x000fc40000410000 */
[----:B------:R1:W5:Y:S01]  /*4510*/  LDL.LU R180, [R1+0x64] ;  /* 0x0000640001b47983 */ /* 0x0003620000300800 */
[----:B------:R-:W-:Y:S01]  /*4520*/  FMUL.FTZ R65, R65, R116 ;  /* 0x0000007441417220 */ /* 0x000fe20000410000 */
[----:B------:R-:W-:Y:S02]  /*4530*/  FFMA.FTZ R116, -R176, R176, 1 ;  /* 0x3f800000b0747423 */ /* 0x000fe400000101b0 */
[----:B------:R1:W5:Y:S01]  /*4540*/  LDL.LU R179, [R1+0x60] ;  /* 0x0000600001b37983 */ /* 0x0003620000300800 */
[--C-:B------:R-:W-:Y:S01]  /*4550*/  FADD.FTZ R76, R76, -R109.reuse ;  /* 0x8000006d4c4c7221 */ /* 0x100fe20000010000 */
[----:B------:R-:W-:Y:S02]  /*4560*/  FADD.FTZ R78, R78, -R109 ;  /* 0x8000006d4e4e7221 */ /* 0x000fe40000010000 */
[----:B------:R1:W5:Y:S01]  /*4570*/  LDL.LU R178, [R1+0x5c] ;  /* 0x00005c0001b27983 */ /* 0x0003620000300800 */
[----:B------:R-:W-:Y:S01]  /*4580*/  FMUL.FTZ R62, R62, R63 ;  /* 0x0000003f3e3e7220 */ /* 0x000fe20000410000 */
[----:B------:R-:W-:-:S02]  /*4590*/  FFMA.FTZ R109, -R174, R174, 1 ;  /* 0x3f800000ae6d7423 */ /* 0x000fc400000101ae */
[----:B------:R1:W5:Y:S01]  /*45a0*/  LDL.LU R177, [R1+0x58] ;  /* 0x0000580001b17983 */ /* 0x0003620000300800 */
[--C-:B------:R-:W-:Y:S01]  /*45b0*/  FADD.FTZ R77, R77, -R108.reuse ;  /* 0x8000006c4d4d7221 */ /* 0x100fe20000010000 */
[----:B------:R-:W-:Y:S02]  /*45c0*/  FADD.FTZ R79, R79, -R108 ;  /* 0x8000006c4f4f7221 */ /* 0x000fe40000010000 */
[----:B------:R1:W5:Y:S01]  /*45d0*/  LDL.LU R176, [R1+0x54] ;  /* 0x0000540001b07983 */ /* 0x0003620000300800 */
[----:B------:R-:W-:Y:S01]  /*45e0*/  FFMA.FTZ R63, -R173, R173, 1 ;  /* 0x3f800000ad3f7423 */ /* 0x000fe200000101ad */
[--C-:B------:R-:W-:Y:S02]  /*45f0*/  FADD.FTZ R80, R80, -R112.reuse ;  /* 0x8000007050507221 */ /* 0x100fe40000010000 */
[----:B------:R1:W5:Y:S01]  /*4600*/  LDL.LU R175, [R1+0x50] ;  /* 0x0000500001af7983 */ /* 0x0003620000300800 */
[----:B------:R-:W-:Y:S01]  /*4610*/  FADD.FTZ R82, R82, -R112 ;  /* 0x8000007052527221 */ /* 0x000fe20000010000 */
[----:B------:R-:W-:-:S02]  /*4620*/  FFMA.FTZ R108, -R172, R172, 1 ;  /* 0x3f800000ac6c7423 */ /* 0x000fc400000101ac */
[----:B------:R1:W5:Y:S01]  /*4630*/  LDL.LU R174, [R1+0x4c] ;  /* 0x00004c0001ae7983 */ /* 0x0003620000300800 */
[--C-:B------:R-:W-:Y:S01]  /*4640*/  FADD.FTZ R85, R85, -R114.reuse ;  /* 0x8000007255557221 */ /* 0x100fe20000010000 */
[----:B------:R-:W-:Y:S01]  /*4650*/  FADD.FTZ R87, R87, -R114 ;  /* 0x8000007257577221 */ /* 0x000fe20000010000 */
[----:B------:R-:W-:Y:S01]  /*4660*/  FFMA.FTZ R112, -R171, R171, 1 ;  /* 0x3f800000ab707423 */ /* 0x000fe200000101ab */
        /* <DEDUP_REMOVED lines=9> */
[----:B------:R-:W-:Y:S01]  /*4700*/  FMUL.FTZ R61, R60, R211 ;  /* 0x000000d33c3d7220 */ /* 0x000fe20000410000 */
[----:B------:R-:W-:-:S02]  /*4710*/  FFMA.FTZ R111, -R168, R168, 1 ;  /* 0x3f800000a86f7423 */ /* 0x000fc400000101a8 */
[----:B------:R1:W5:Y:S01]  /*4720*/  LDL.LU R170, [R1+0x3c] ;  /* 0x00003c0001aa7983 */ /* 0x0003620000300800 */
[----:B------:R4:W1:Y:S01]  /*4730*/  MUFU.EX2 R48, R212 ;  /* 0x000000d400307308 */ /* 0x0008620000000800 */
[----:B------:R-:W-:Y:S02]  /*4740*/  FFMA.FTZ R211, -R10, R10, 1 ;  /* 0x3f8000000ad37423 */ /* 0x000fe4000001010a */
[----:B------:R1:W5:Y:S01]  /*4750*/  LDL.LU R169, [R1+0x38] ;  /* 0x0000380001a97983 */ /* 0x0003620000300800 */
[----:B------:R-:W-:Y:S01]  /*4760*/  FMUL.FTZ R60, R116, R117 ;  /* 0x00000075743c7220 */ /* 0x000fe20000410000 */
[----:B------:R-:W-:Y:S02]  /*4770*/  FFMA.FTZ R116, -R7, R7, 1 ;  /* 0x3f80000007747423 */ /* 0x000fe40000010107 */
[----:B------:R1:W5:Y:S01]  /*4780*/  LDL.LU R168, [R1+0x34] ;  /* 0x0000340001a87983 */ /* 0x0003620000300800 */
[----:B----4-:R-:W-:-:S03]  /*4790*/  FFMA.FTZ R212, -R8, R8, 1 ;  /* 0x3f80000008d47423 */ /* 0x010fc60000010108 */
[----:B------:R4:W5:Y:S01]  /*47a0*/  LDL.LU R10, [R1+0x30] ;  /* 0x00003000010a7983 */ /* 0x0009620000300800 */
[----:B------:R-:W-:Y:S01]  /*47b0*/  FFMA.FTZ R117, -R6, R6, 1 ;  /* 0x3f80000006757423 */ /* 0x000fe20000010106 */
[----:B------:R-:W-:Y:S02]  /*47c0*/  FMUL.FTZ R57, R57, R221 ;  /* 0x000000dd39397220 */ /* 0x000fe40000410000 */
[----:B------:R4:W5:Y:S01]  /*47d0*/  LDL.LU R8, [R1+0x2c] ;  /* 0x00002c0001087983 */ /* 0x0009620000300800 */
[----:B------:R-:W-:Y:S01]  /*47e0*/  FFMA.FTZ R220, -R4, R4, 1 ;  /* 0x3f80000004dc7423 */ /* 0x000fe20000010104 */
[--C-:B------:R-:W-:Y:S02]  /*47f0*/  FADD.FTZ R73, R73, -R218.reuse ;  /* 0x800000da49497221 */ /* 0x100fe40000010000 */
[----:B------:R4:W5:Y:S01]  /*4800*/  LDL.LU R7, [R1+0x28] ;  /* 0x0000280001077983 */ /* 0x0009620000300800 */
[----:B------:R-:W-:Y:S01]  /*4810*/  FADD.FTZ R75, R75, -R218 ;  /* 0x800000da4b4b7221 */ /* 0x000fe20000010000 */
[----:B------:R-:W-:-:S02]  /*4820*/  FFMA.FTZ R221, -R3, R3, 1 ;  /* 0x3f80000003dd7423 */ /* 0x000fc40000010103 */
[----:B------:R4:W5:Y:S01]  /*4830*/  LDL.LU R6, [R1+0x24] ;  /* 0x0000240001067983 */ /* 0x0009620000300800 */
[----:B------:R-:W-:-:S03]  /*4840*/  FFMA.FTZ R218, -R0, R0, 1 ;  /* 0x3f80000000da7423 */ /* 0x000fc60000010100 */
[----:B------:R4:W5:Y:S04]  /*4850*/  LDL.LU R4, [R1+0x20] ;  /* 0x0000200001047983 */ /* 0x0009680000300800 */
[----:B------:R4:W5:Y:S04]  /*4860*/  LDL.LU R3, [R1+0x1c] ;  /* 0x00001c0001037983 */ /* 0x0009680000300800 */
[----:B------:R4:W5:Y:S04]  /*4870*/  LDL.LU R0, [R1+0x18] ;  /* 0x0000180001007983 */ /* 0x0009680000300800 */
[----:B------:R-:W3:Y:S01]  /*4880*/  LDL R222, [R1+0x4] ;  /* 0x0000040001de7983 */ /* 0x000ee20000100800 */
[----:B------:R-:W-:Y:S01]  /*4890*/  FADD.FTZ R24, R74, -R24 ;  /* 0x800000184a187221 */ /* 0x000fe20000010000 */
[----:B------:R-:W-:Y:S01]  /*48a0*/  FMUL.FTZ R72, R47, R73 ;  /* 0x000000492f487220 */ /* 0x000fe20000410000 */
[----:B------:R-:W-:-:S02]  /*48b0*/  FMUL.FTZ R73, R124, R76 ;  /* 0x0000004c7c497220 */ /* 0x000fc40000410000 */
[----:B------:R-:W-:Y:S01]  /*48c0*/  FMUL.FTZ R24, R46, R24 ;  /* 0x000000182e187220 */ /* 0x000fe20000410000 */
[----:B------:R-:W-:Y:S01]  /*48d0*/  FMUL.FTZ R75, R15, R75 ;  /* 0x0000004b0f4b7220 */ /* 0x000fe20000410000 */
[----:B------:R-:W-:Y:S02]  /*48e0*/  FMUL.FTZ R112, R112, R73 ;  /* 0x0000004970707220 */ /* 0x000fe40000410000 */
[----:B------:R-:W-:Y:S01]  /*48f0*/  FMUL.FTZ R63, R63, R24 ;  /* 0x000000183f3f7220 */ /* 0x000fe20000410000 */
[----:B------:R-:W-:Y:S01]  /*4900*/  FMUL.FTZ R24, R121, R79 ;  /* 0x0000004f79187220 */ /* 0x000fe20000410000 */
[----:B--2---:R-:W-:Y:S01]  /*4910*/  FMUL.FTZ R73, R49, R82 ;  /* 0x0000005231497220 */ /* 0x004fe20000410000 */
[----:B------:R-:W-:Y:S01]  /*4920*/  FMUL.FTZ R108, R108, R75 ;  /* 0x0000004b6c6c7220 */ /* 0x000fe20000410000 */
[----:B------:R-:W-:Y:S01]  /*4930*/  FMUL.FTZ R75, R123, R78 ;  /* 0x0000004e7b4b7220 */ /* 0x000fe20000410000 */
[----:B------:R-:W-:Y:S01]  /*4940*/  FMUL.FTZ R111, R111, R24 ;  /* 0x000000186f6f7220 */ /* 0x000fe20000410000 */
[----:B------:R-:W-:Y:S01]  /*4950*/  FMUL.FTZ R24, R206, R83 ;  /* 0x00000053ce187220 */ /* 0x000fe20000410000 */
[----:B------:R-:W-:Y:S01]  /*4960*/  FMUL.FTZ R116, R116, R73 ;  /* 0x0000004974747220 */ /* 0x000fe20000410000 */
[----:B------:R-:W-:Y:S01]  /*4970*/  FMUL.FTZ R73, R207, R84 ;  /* 0x00000054cf497220 */ /* 0x000fe20000410000 */
[----:B------:R-:W-:Y:S01]  /*4980*/  F2FP.F16.F32.PACK_AB R69, R69, R25 ;  /* 0x000000194545723e */ /* 0x000fe200000000ff */
[----:B-1----:R-:W-:Y:S01]  /*4990*/  FMUL.FTZ R80, R48, R80 ;  /* 0x0000005030507220 */ /* 0x002fe20000410000 */
[----:B------:R-:W-:Y:S01]  /*49a0*/  FMUL.FTZ R81, R210, R81 ;  /* 0x00000051d2517220 */ /* 0x000fe20000410000 */
[----:B------:R-:W-:Y:S01]  /*49b0*/  FMUL.FTZ R109, R109, R72 ;  /* 0x000000486d6d7220 */ /* 0x000fe20000410000 */
[----:B------:R-:W-:Y:S01]  /*49c0*/  FMUL.FTZ R77, R122, R77 ;  /* 0x0000004d7a4d7220 */ /* 0x000fe20000410000 */
[----:B------:R-:W-:Y:S01]  /*49d0*/  FMUL.FTZ R110, R110, R75 ;  /* 0x0000004b6e6e7220 */ /* 0x000fe20000410000 */
[----:B------:R-:W-:Y:S01]  /*49e0*/  FMUL.FTZ R117, R117, R24 ;  /* 0x0000001875757220 */ /* 0x000fe20000410000 */
[----:B------:R-:W-:Y:S01]  /*49f0*/  FFMA.FTZ R219, -R219, R219, 1 ;  /* 0x3f800000dbdb7423 */ /* 0x000fe200000101db */
[----:B------:R-:W-:Y:S01]  /*4a00*/  FMUL.FTZ R75, R205, R86 ;  /* 0x00000056cd4b7220 */ /* 0x000fe20000410000 */
[----:B------:R-:W-:Y:S01]  /*4a10*/  FMUL.FTZ R24, R209, R85 ;  /* 0x00000055d1187220 */ /* 0x000fe20000410000 */
[----:B------:R-:W-:Y:S01]  /*4a20*/  FMUL.FTZ R72, R208, R87 ;  /* 0x00000057d0487220 */ /* 0x000fe20000410000 */
[----:B------:R-:W-:Y:S01]  /*4a30*/  FMUL.FTZ R220, R220, R73 ;  /* 0x00000049dcdc7220 */ /* 0x000fe20000410000 */
[----:B------:R-:W-:Y:S01]  /*4a40*/  F2FP.F16.F32.PACK_AB R73, R52, R50 ;  /* 0x000000323449723e */ /* 0x000fe200000000ff */
[----:B------:R-:W-:Y:S01]  /*4a50*/  FMUL.FTZ R211, R211, R80 ;  /* 0x00000050d3d37220 */ /* 0x000fe20000410000 */
[----:B------:R-:W-:Y:S01]  /*4a60*/  FMUL.FTZ R212, R212, R81 ;  /* 0x00000051d4d47220 */ /* 0x000fe20000410000 */
[----:B------:R-:W-:Y:S01]  /*4a70*/  F2FP.F16.F32.PACK_AB R84, R134, R129 ;  /* 0x000000818654723e */ /* 0x000fe200000000ff */
[----:B------:R-:W-:Y:S01]  /*4a80*/  FMUL.FTZ R114, R114, R77 ;  /* 0x0000004d72727220 */ /* 0x000fe20000410000 */
[----:B------:R-:W-:-:S02]  /*4a90*/  F2FP.F16.F32.PACK_AB R85, R202, R132 ;  /* 0x00000084ca55723e */ /* 0x000fc400000000ff */
[----:B------:R-:W-:Y:S02]  /*4aa0*/  F2FP.F16.F32.PACK_AB R86, R203, R204 ;  /* 0x000000cccb56723e */ /* 0x000fe400000000ff */
[----:B------:R-:W-:Y:S01]  /*4ab0*/  F2FP.F16.F32.PACK_AB R87, R200, R201 ;  /* 0x000000c9c857723e */ /* 0x000fe200000000ff */
[----:B------:R-:W-:Y:S01]  /*4ac0*/  FMUL.FTZ R218, R218, R75 ;  /* 0x0000004bdada7220 */ /* 0x000fe20000410000 */
[----:B------:R-:W-:Y:S01]  /*4ad0*/  F2FP.F16.F32.PACK_AB R80, R133, R135 ;  /* 0x000000878550723e */ /* 0x000fe200000000ff */
[----:B------:R-:W-:Y:S01]  /*4ae0*/  FMUL.FTZ R221, R221, R24 ;  /* 0x00000018dddd7220 */ /* 0x000fe20000410000 */
[----:B------:R-:W-:Y:S01]  /*4af0*/  F2FP.F16.F32.PACK_AB R81, R130, R131 ;  /* 0x000000838251723e */ /* 0x000fe200000000ff */
[----:B------:R-:W-:Y:S01]  /*4b00*/  FMUL.FTZ R219, R219, R72 ;  /* 0x00000048dbdb7220 */ /* 0x000fe20000410000 */
[----:B------:R-:W-:Y:S02]  /*4b10*/  F2FP.F16.F32.PACK_AB R82, R127, R128 ;  /* 0x000000807f52723e */ /* 0x000fe400000000ff */
[----:B------:R-:W-:-:S02]  /*4b20*/  F2FP.F16.F32.PACK_AB R83, R125, R126 ;  /* 0x0000007e7d53723e */ /* 0x000fc400000000ff */
[----:B------:R-:W-:Y:S02]  /*4b30*/  F2FP.F16.F32.PACK_AB R76, R215, R214 ;  /* 0x000000d6d74c723e */ /* 0x000fe400000000ff */
[----:B------:R-:W-:Y:S02]  /*4b40*/  F2FP.F16.F32.PACK_AB R77, R120, R213 ;  /* 0x000000d5784d723e */ /* 0x000fe400000000ff */
[----:B------:R-:W-:Y:S02]  /*4b50*/  F2FP.F16.F32.PACK_AB R78, R217, R216 ;  /* 0x000000d8d94e723e */ /* 0x000fe400000000ff */
[----:B------:R-:W-:Y:S02]  /*4b60*/  F2FP.F16.F32.PACK_AB R79, R118, R119 ;  /* 0x00000077764f723e */ /* 0x000fe400000000ff */
        /* <DEDUP_REMOVED lines=20> */
[----:B------:R-:W-:Y:S01]  /*4cb0*/  F2FP.F16.F32.PACK_AB R27, R102, R101 ;  /* 0x00000065661b723e */ /* 0x000fe200000000ff */
[----:B------:R-:W-:Y:S01]  /*4cc0*/  UMOV UR11, 0x40000040 ;  /* 0x40000040000b7882 */ /* 0x000fe20000000000 */
[----:B------:R-:W-:Y:S01]  /*4cd0*/  UIADD3 UR4, UR10, 0x80, URZ ;  /* 0x000000800a047890 */ /* 0x000fe2000fffe03f */
[----:B------:R-:W-:-:S06]  /*4ce0*/  UMOV UR7, 0x40000040 ;  /* 0x4000004000077882 */ /* 0x000fcc0000000000 */
[----:B------:R-:W-:Y:S01]  /*4cf0*/  UMOV UR6, UR4 ;  /* 0x0000000400067c82 */ /* 0x000fe20008000000 */
[----:B------:R-:W-:Y:S01]  /*4d00*/  F2FP.F16.F32.PACK_AB R88, R88, R89 ;  /* 0x000000595858723e */ /* 0x000fe200000000ff */
[----:B------:R-:W-:Y:S01]  /*4d10*/  UIADD3 UR4, UR10, 0x100, URZ ;  /* 0x000001000a047890 */ /* 0x000fe2000fffe03f */
[----:B------:R-:W-:Y:S02]  /*4d20*/  F2FP.F16.F32.PACK_AB R89, R100, R23 ;  /* 0x000000176459723e */ /* 0x000fe400000000ff */
[----:B---3--:R-:W-:-:S05]  /*4d30*/  LEA R25, R5, R222, 0xe ;  /* 0x000000de05197211 */ /* 0x008fca00078e70ff */
[----:B------:R-:W-:Y:S01]  /*4d40*/  IMAD R50, R25, 0x2, R2 ;  /* 0x0000000219327824 */ /* 0x000fe200078e0202 */
[----:B------:R-:W-:-:S04]  /*4d50*/  F2FP.F16.F32.PACK_AB R25, R106, R105 ;  /* 0x000000696a19723e */ /* 0x000fc800000000ff */
[----:B------:R-:W-:Y:S04]  /*4d60*/  STSM.16.MT88.4 [R50+0x20c00], R84 ;  /* 0x020c005432007844 */ /* 0x000fe80000004200 */
[----:B------:R-:W-:Y:S04]  /*4d70*/  STSM.16.MT88.4 [R50+0x21400], R80 ;  /* 0x0214005032007844 */ /* 0x000fe80000004200 */
[----:B------:R-:W-:Y:S04]  /*4d80*/  STSM.16.MT88.4 [R50+0x21c00], R76 ;  /* 0x021c004c32007844 */ /* 0x000fe80000004200 */
[----:B------:R-:W-:Y:S04]  /*4d90*/  STSM.16.MT88.4 [R50+0x22400], R72 ;  /* 0x0224004832007844 */ /* 0x000fe80000004200 */
[----:B------:R-:W-:Y:S04]  /*4da0*/  STSM.16.MT88.4 [R50+0x22c00], R68 ;  /* 0x022c004432007844 */ /* 0x000fe80000004200 */
[----:B------:R-:W-:Y:S04]  /*4db0*/  STSM.16.MT88.4 [R50+0x23400], R64 ;  /* 0x0234004032007844 */ /* 0x000fe80000004200 */
[----:B------:R-:W-:Y:S04]  /*4dc0*/  STSM.16.MT88.4 [R50+0x23c00], R60 ;  /* 0x023c003c32007844 */ /* 0x000fe80000004200 */
[----:B------:R1:W-:Y:S01]  /*4dd0*/  STSM.16.MT88.4 [R50+0x24400], R56 ;  /* 0x0244003832007844 */ /* 0x0003e20000004200 */
[----:B------:R-:W-:-:S06]  /*4de0*/  WARPGROUP.ARRIVE ;  /* 0x00000000000079c5 */ /* 0x000fcc0000000000 */
[----:B------:R-:W-:Y:S03]  /*4df0*/  HGMMA.64x64x16.F32 R136, R24, gdesc[UR8].tnspB, R136, gsb0 ;  /* 0x40e0000818887df0 */ /* 0x000fe60008000888 */
[----:B------:R-:W-:Y:S02]  /*4e00*/  WARPGROUP.DEPBAR.LE gsb0, 0x0 ;  /* 0x00008000000079c5 */ /* 0x000fe40000010000 */
[----:B------:R-:W-:Y:S02]  /*4e10*/  F2FP.F16.F32.PACK_AB R24, R97, R96 ;  /* 0x000000606118723e */ /* 0x000fe400000000ff */
[----:B------:R-:W-:Y:S02]  /*4e20*/  F2FP.F16.F32.PACK_AB R25, R95, R94 ;  /* 0x0000005e5f19723e */ /* 0x000fe400000000ff */
[----:B------:R-:W-:Y:S02]  /*4e30*/  F2FP.F16.F32.PACK_AB R26, R93, R92 ;  /* 0x0000005c5d1a723e */ /* 0x000fe400000000ff */
[----:B------:R-:W-:-:S04]  /*4e40*/  F2FP.F16.F32.PACK_AB R27, R91, R90 ;  /* 0x0000005a5b1b723e */ /* 0x000fc800000000ff */
[----:B------:R-:W-:-:S06]  /*4e50*/  WARPGROUP.ARRIVE ;  /* 0x00000000000079c5 */ /* 0x000fcc0000000000 */
[----:B------:R-:W-:Y:S01]  /*4e60*/  HGMMA.64x64x16.F32 R136, R24, gdesc[UR4].tnspB, R136, gsb0 ;  /* 0x40e0000418887df0 */ /* 0x000fe20008000888 */
[----:B------:R-:W-:Y:S02]  /*4e70*/  F2FP.F16.F32.PACK_AB R90, R98, R99 ;  /* 0x00000063625a723e */ /* 0x000fe400000000ff */
[----:B------:R-:W-:Y:S01]  /*4e80*/  F2FP.F16.F32.PACK_AB R91, R28, R17 ;  /* 0x000000111c5b723e */ /* 0x000fe200000000ff */
[----:B------:R-:W-:Y:S01]  /*4e90*/  UMOV UR6, UR4 ;  /* 0x0000000400067c82 */ /* 0x000fe20008000000 */
[----:B------:R-:W-:Y:S01]  /*4ea0*/  UMOV UR7, 0x40000040 ;  /* 0x4000004000077882 */ /* 0x000fe20000000000 */
[----:B------:R-:W-:Y:S02]  /*4eb0*/  F2FP.F16.F32.PACK_AB R28, R32, R30 ;  /* 0x0000001e201c723e */ /* 0x000fe400000000ff */
[----:B------:R-:W-:Y:S01]  /*4ec0*/  F2FP.F16.F32.PACK_AB R29, R31, R29 ;  /* 0x0000001d1f1d723e */ /* 0x000fe200000000ff */
[----:B------:R-:W-:Y:S02]  /*4ed0*/  WARPGROUP.DEPBAR.LE gsb0, 0x0 ;  /* 0x00008000000079c5 */ /* 0x000fe40000010000 */
[----:B------:R-:W-:-:S06]  /*4ee0*/  WARPGROUP.ARRIVE ;  /* 0x00000000000079c5 */ /* 0x000fcc0000000000 */
[----:B------:R-:W-:Y:S01]  /*4ef0*/  HGMMA.64x64x16.F32 R136, R88, gdesc[UR4].tnspB, R136, gsb0 ;  /* 0x40e0000458887df0 */ /* 0x000fe20008000888 */
[----:B------:R-:W-:Y:S01]  /*4f00*/  F2FP.F16.F32.PACK_AB R30, R14, R18 ;  /* 0x000000120e1e723e */ /* 0x000fe200000000ff */
[----:B------:R-:W-:Y:S01]  /*4f10*/  UIADD3 UR4, UR10, 0x180, URZ ;  /* 0x000001800a047890 */ /* 0x000fe2000fffe03f */
[----:B------:R-:W-:Y:S01]  /*4f20*/  F2FP.F16.F32.PACK_AB R31, R36, R19 ;  /* 0x00000013241f723e */ /* 0x000fe200000000ff */
[----:B------:R-:W-:-:S05]  /*4f30*/  UMOV UR7, 0x40000040 ;  /* 0x4000004000077882 */ /* 0x000fca0000000000 */
[----:B------:R-:W-:Y:S01]  /*4f40*/  UMOV UR6, UR4 ;  /* 0x0000000400067c82 */ /* 0x000fe20008000000 */
[----:B------:R-:W-:Y:S02]  /*4f50*/  WARPGROUP.DEPBAR.LE gsb0, 0x0 ;  /* 0x00008000000079c5 */ /* 0x000fe40000010000 */
[----:B------:R-:W-:-:S06]  /*4f60*/  WARPGROUP.ARRIVE ;  /* 0x00000000000079c5 */ /* 0x000fcc0000000000 */
[----:B------:R-:W-:Y:S01]  /*4f70*/  HGMMA.64x64x16.F32 R136, R28, gdesc[UR4].tnspB, R136, gsb0 ;  /* 0x40e000041c887df0 */ /* 0x000fe20008000888 */
[----:B------:R-:W-:Y:S01]  /*4f80*/  F2FP.F16.F32.PACK_AB R32, R35, R34 ;  /* 0x000000222320723e */ /* 0x000fe200000000ff */
[----:B------:R-:W-:Y:S01]  /*4f90*/  UIADD3 UR4, UR10, 0x200, URZ ;  /* 0x000002000a047890 */ /* 0x000fe2000fffe03f */
[----:B------:R-:W-:Y:S02]  /*4fa0*/  F2FP.F16.F32.PACK_AB R33, R33, R22 ;  /* 0x000000162121723e */ /* 0x000fe400000000ff */
[----:B------:R-:W-:Y:S02]  /*4fb0*/  F2FP.F16.F32.PACK_AB R34, R21, R20 ;  /* 0x000000141522723e */ /* 0x000fe400000000ff */
[----:B------:R-:W-:Y:S01]  /*4fc0*/  F2FP.F16.F32.PACK_AB R35, R37, R13 ;  /* 0x0000000d2523723e */ /* 0x000fe200000000ff */
[----:B------:R-:W-:Y:S01]  /*4fd0*/  UMOV UR7, 0x40000040 ;  /* 0x4000004000077882 */ /* 0x000fe20000000000 */
[----:B------:R-:W-:Y:S01]  /*4fe0*/  UMOV UR6, UR4 ;  /* 0x0000000400067c82 */ /* 0x000fe20008000000 */
[----:B------:R-:W-:-:S02]  /*4ff0*/  WARPGROUP.DEPBAR.LE gsb0, 0x0 ;  /* 0x00008000000079c5 */ /* 0x000fc40000010000 */
        /* <DEDUP_REMOVED lines=12> */
[----:B------:R-:W-:Y:S01]  /*50c0*/  UIADD3 UR4, UR10, 0x300, URZ ;  /* 0x000003000a047890 */ /* 0x000fe2000fffe03f */
[----:B------:R-:W-:-:S06]  /*50d0*/  UMOV UR7, 0x40000040 ;  /* 0x4000004000077882 */ /* 0x000fcc0000000000 */
[----:B------:R-:W-:Y:S01]  /*50e0*/  UMOV UR6, UR4 ;  /* 0x0000000400067c82 */ /* 0x000fe20008000000 */
[----:B------:R-:W-:Y:S01]  /*50f0*/  VIADD R51, R2, 0x20c00 ;  /* 0x00020c0002337836 */ /* 0x000fe20000000000 */
[----:B------:R-:W-:Y:S02]  /*5100*/  WARPGROUP.DEPBAR.LE gsb0, 0x0 ;  /* 0x00008000000079c5 */ /* 0x000fe40000010000 */
[----:B------:R-:W-:Y:S02]  /*5110*/  F2FP.F16.F32.PACK_AB R24, R47, R45 ;  /* 0x0000002d2f18723e */ /* 0x000fe400000000ff */
[----:B------:R-:W-:Y:S02]  /*5120*/  F2FP.F16.F32.PACK_AB R25, R15, R46 ;  /* 0x0000002e0f19723e */ /* 0x000fe400000000ff */
[----:B------:R-:W-:Y:S02]  /*5130*/  F2FP.F16.F32.PACK_AB R26, R122, R124 ;  /* 0x0000007c7a1a723e */ /* 0x000fe400000000ff */
[----:B------:R-:W-:-:S04]  /*5140*/  F2FP.F16.F32.PACK_AB R27, R121, R123 ;  /* 0x0000007b791b723e */ /* 0x000fc800000000ff */
[----:B------:R-:W-:-:S06]  /*5150*/  WARPGROUP.ARRIVE ;  /* 0x00000000000079c5 */ /* 0x000fcc0000000000 */
[----:B------:R-:W-:Y:S01]  /*5160*/  HGMMA.64x64x16.F32 R136, R24, gdesc[UR4].tnspB, R136, gsb0 ;  /* 0x40e0000418887df0 */ /* 0x000fe20008000888 */
[----:B------:R-:W-:Y:S01]  /*5170*/  LEA R13, R12, R51, 0xd ;  /* 0x000000330c0d7211 */ /* 0x000fe200078e68ff */
[----:B------:R-:W-:Y:S01]  /*5180*/  UIADD3 UR10, UR10, 0x380, URZ ;  /* 0x000003800a0a7890 */ /* 0x000fe2000fffe03f */
[----:B------:R-:W-:Y:S02]  /*5190*/  F2FP.F16.F32.PACK_AB R48, R210, R48 ;  /* 0x00000030d230723e */ /* 0x000fe400000000ff */
[----:B------:R-:W-:Y:S02]  /*51a0*/  F2FP.F16.F32.PACK_AB R49, R206, R49 ;  /* 0x00000031ce31723e */ /* 0x000fe400000000ff */
[----:B-1----:R-:W-:Y:S02]  /*51b0*/  F2FP.F16.F32.PACK_AB R50, R209, R207 ;  /* 0x000000cfd132723e */ /* 0x002fe400000000ff */
[----:B------:R-:W-:Y:S01]  /*51c0*/  F2FP.F16.F32.PACK_AB R51, R208, R205 ;  /* 0x000000cdd033723e */ /* 0x000fe200000000ff */
[----:B------:R-:W-:Y:S01]  /*51d0*/  UMOV UR11, 0x40000040 ;  /* 0x40000040000b7882 */ /* 0x000fe20000000000 */
[----:B------:R-:W-:-:S02]  /*51e0*/  WARPGROUP.DEPBAR.LE gsb0, 0x0 ;  /* 0x00008000000079c5 */ /* 0x000fc40000010000 */
[----:B------:R-:W-:-:S06]  /*51f0*/  WARPGROUP.ARRIVE ;  /* 0x00000000000079c5 */ /* 0x000fcc0000000000 */
[----:B------:R-:W-:Y:S01]  /*5200*/  HGMMA.64x64x16.F32 R136, R48, gdesc[UR8].tnspB, R136, gsb0 ;  /* 0x40e0000830887df0 */ /* 0x000fe20008000888 */
[----:B------:R-:W-:-:S04]  /*5210*/  SHF.R.U32.HI R13, RZ, 0x4, R13 ;  /* 0x00000004ff0d7819 */ /* 0x000fc8000001160d */
[----:B------:R-:W-:Y:S02]  /*5220*/  LOP3.LUT R13, R13, 0x3fff, RZ, 0xc0, !PT ;  /* 0x00003fff0d0d7812 */ /* 0x000fe400078ec0ff */
[----:B------:R-:W-:Y:S02]  /*5230*/  R2UR UR4, R2 ;  /* 0x00000000020472ca */ /* 0x000fe400000e0000 */
[----:B------:R-:W-:-:S05]  /*5240*/  LOP3.LUT R14, R13, 0x10000, RZ, 0xfc, !PT ;  /* 0x000100000d0e7812 */ /* 0x000fca00078efcff */
[----:B------:R-:W-:-:S05]  /*5250*/  IMAD R14, R5, 0x800, R14 ;  /* 0x00000800050e7824 */ /* 0x000fca00078e020e */
[----:B------:R-:W-:Y:S01]  /*5260*/  R2UR UR8, R14 ;  /* 0x000000000e0872ca */ /* 0x000fe200000e0000 */
[----:B------:R-:W-:-:S04]  /*5270*/  USHF.R.U32.HI UR4, URZ, 0x4, UR4 ;  /* 0x000000043f047899 */ /* 0x000fc80008011604 */
[----:B------:R-:W-:Y:S01]  /*5280*/  ULOP3.LUT UR9, UR4, 0x3fff, URZ, 0xc0, !UPT ;  /* 0x00003fff04097892 */ /* 0x000fe2000f8ec03f */
[----:B------:R-:W-:Y:S02]  /*5290*/  WARPGROUP.DEPBAR.LE gsb0, 0x0 ;  /* 0x00008000000079c5 */ /* 0x000fe40000010000 */
[----:B------:R1:W-:Y:S06]  /*52a0*/  MEMBAR.ALL.CTA ;  /* 0x0000000000007992 */ /* 0x0003ec0000008000 */
[----:B-1----:R-:W1:Y:S02]  /*52b0*/  FENCE.VIEW.ASYNC.S ;  /* 0x00000000000073c6 */ /* 0x002e640000000000 */
[----:B-1----:R-:W-:Y:S06]  /*52c0*/  BAR.SYNC.DEFER_BLOCKING 0x9, 0x100 ;  /* 0x0244000000007b1d */ /* 0x002fec0000010000 */
[----:B------:R-:W-:Y:S01]  /*52d0*/  UMOV UR4, UR8 ;  /* 0x0000000800047c82 */ /* 0x000fe20008000000 */
[----:B------:R-:W-:Y:S01]  /*52e0*/  UMOV UR5, 0x40000040 ;  /* 0x4000004000057882 */ /* 0x000fe20000000000 */
[----:B------:R-:W-:Y:S01]  /*52f0*/  UMOV UR6, UR9 ;  /* 0x0000000900067c82 */ /* 0x000fe20008000000 */
[----:B------:R-:W-:Y:S01]  /*5300*/  UMOV UR7, 0x40000040 ;  /* 0x4000004000077882 */ /* 0x000fe20000000000 */
[----:B------:R-:W-:-:S06]  /*5310*/  WARPGROUP.ARRIVE ;  /* 0x00000000000079c5 */ /* 0x000fcc0000000000 */
[----:B------:R-:W-:Y:S01]  /*5320*/  HGMMA.64x64x16.F32 R24, gdesc[UR4].tnspB, RZ, !UPT, gsb0 ;  /* 0x40e00000041879f0 */ /* 0x000fe2000c0008ff */
[----:B------:R-:W-:Y:S02]  /*5330*/  UIADD3 UR4, UR8, 0x2, URZ ;  /* 0x0000000208047890 */ /* 0x000fe4000fffe03f */
[----:B------:R-:W-:Y:S01]  /*5340*/  UIADD3 UR6, UR9, 0x80, URZ ;  /* 0x0000008009067890 */ /* 0x000fe2000fffe03f */
[----:B------:R-:W-:Y:S01]  /*5350*/  UMOV UR5, 0x40000040 ;  /* 0x4000004000057882 */ /* 0x000fe20000000000 */
[----:B------:R-:W-:Y:S01]  /*5360*/  UMOV UR7, 0x40000040 ;  /* 0x4000004000077882 */ /* 0x000fe20000000000 */
[----:B------:R-:W-:Y:S02]  /*5370*/  WARPGROUP.DEPBAR.LE gsb0, 0x0 ;  /* 0x00008000000079c5 */ /* 0x000fe40000010000 */
[----:B------:R-:W-:-:S06]  /*5380*/  WARPGROUP.ARRIVE ;  /* 0x00000000000079c5 */ /* 0x000fcc0000000000 */
[----:B------:R-:W-:Y:S01]  /*5390*/  HGMMA.64x64x16.F32 R24, gdesc[UR4].tnspB, R24, gsb0 ;  /* 0x40e00000041879f0 */ /* 0x000fe20008000818 */
        /* <DEDUP_REMOVED lines=41> */
[----:B------:R-:W-:Y:S03]  /*5630*/  HGMMA.64x64x16.F32 R24, gdesc[UR4].tnspB, R24, gsb0 ;  /* 0x40e00000041879f0 */ /* 0x000fe60008000818 */
[----:B------:R-:W-:Y:S02]  /*5640*/  WARPGROUP.DEPBAR.LE gsb0, 0x0 ;  /* 0x00008000000079c5 */ /* 0x000fe40000010000 */
[----:B----4-:R-:W-:Y:S05]  /*5650*/  @!P0 BRA `(.L_x_24) ;  /* 0x0000000000048947 */ /* 0x010fea0003800000 */
[----:B------:R-:W-:Y:S01]  /*5660*/  BPT.TRAP 0x1 ;  /* 0x000000040000795c */ /* 0x000fe20000300000 */
.L_x_24:
[----:B-----5:R-:W-:Y:S01]  /*5670*/  IMAD R0, R5, 0x400, R0 ;  /* 0x0000040005007824 */ /* 0x020fe200078e0200 */
[----:B------:R-:W-:Y:S01]  /*5680*/  UMOV UR7, 0x40000040 ;  /* 0x4000004000077882 */ /* 0x000fe20000000000 */
[----:B------:R-:W1:Y:S03]  /*5690*/  S2R R13, SR_TID.X ;  /* 0x00000000000d7919 */ /* 0x000e660000002100 */
[----:B------:R-:W-:Y:S02]  /*56a0*/  R2UR UR4, R0 ;  /* 0x00000000000472ca */ /* 0x000fe400000e0000 */
[----:B------:R-:W-:-:S04]  /*56b0*/  IADD3 R0, R3, 0x30c40, RZ ;  /* 0x00030c4003007810 */ /* 0x000fc80007ffe0ff */
[----:B------:R-:W-:-:S04]  /*56c0*/  PRMT R0, RZ, 0x654, R0 ;  /* 0x00000654ff007816 */ /* 0x000fc80000000000 */
[----:B------:R2:W-:Y:S01]  /*56d0*/  SYNCS.ARRIVE.TRANS64.RED.A1T0 RZ, [R0+URZ], RZ ;  /* 0x000000ff00ff79a7 */ /* 0x0005e2000810043f */
[----:B------:R-:W-:Y:S02]  /*56e0*/  WARPGROUP.ARRIVE ;  /* 0x00000000000079c5 */ /* 0x000fe40000000000 */
[----:B------:R-:W-:-:S04]  /*56f0*/  UMOV UR6, UR4 ;  /* 0x0000000400067c82 */ /* 0x000fc80008000000 */
[----:B------:R-:W-:Y:S01]  /*5700*/  HGMMA.64x64x16.F32 R168, R84, gdesc[UR4].tnspB, R168, gsb0 ;  /* 0x40e0000454a87df0 */ /* 0x000fe200080008a8 */
[----:B------:R-:W-:Y:S01]  /*5710*/  UIADD3 UR6, UR4, 0x80, URZ ;  /* 0x0000008004067890 */ /* 0x000fe2000fffe03f */
[----:B------:R-:W-:Y:S01]  /*5720*/  UMOV UR7, 0x40000040 ;  /* 0x4000004000077882 */ /* 0x000fe20000000000 */
[----:B-1----:R-:W-:-:S05]  /*5730*/  SHF.R.U32.HI R14, RZ, 0x7, R13 ;  /* 0x00000007ff0e7819 */ /* 0x002fca000001160d */
[C---:B------:R-:W-:Y:S02]  /*5740*/  VIADD R13, R14.reuse, 0x9 ;  /* 0x000000090e0d7836 */ /* 0x040fe40000000000 */
[----:B--2---:R-:W-:Y:S01]  /*5750*/  VIADD R0, R14, 0xc ;  /* 0x0000000c0e007836 */ /* 0x004fe20000000000 */
[----:B------:R-:W-:Y:S02]  /*5760*/  WARPGROUP.DEPBAR.LE gsb0, 0x0 ;  /* 0x00008000000079c5 */ /* 0x000fe40000010000 */
[----:B------:R-:W-:-:S06]  /*5770*/  WARPGROUP.ARRIVE ;  /* 0x00000000000079c5 */ /* 0x000fcc0000000000 */
[----:B------:R-:W-:Y:S01]  /*5780*/  HGMMA.64x64x16.F32 R168, R80, gdesc[UR4].tnspB, R168, gsb0 ;  /* 0x40e0000450a87df0 */ /* 0x000fe200080008a8 */
[----:B------:R-:W-:Y:S01]  /*5790*/  UIADD3 UR6, UR4, 0x100, URZ ;  /* 0x0000010004067890 */ /* 0x000fe2000fffe03f */
[----:B------:R-:W-:Y:S01]  /*57a0*/  UMOV UR7, 0x40000040 ;  /* 0x4000004000077882 */ /* 0x000fe20000000000 */
        /* <DEDUP_REMOVED lines=20> */
[----:B------:R-:W-:Y:S01]  /*58f0*/  UIADD3 UR4, UR4, 0x380, URZ ;  /* 0x0000038004047890 */ /* 0x000fe2000fffe03f */
[----:B------:R-:W-:Y:S02]  /*5900*/  WARPGROUP.DEPBAR.LE gsb0, 0x0 ;  /* 0x00008000000079c5 */ /* 0x000fe40000010000 */
[----:B------:R-:W-:-:S06]  /*5910*/  WARPGROUP.ARRIVE ;  /* 0x00000000000079c5 */ /* 0x000fcc0000000000 */
[----:B------:R-:W-:Y:S01]  /*5920*/  HGMMA.64x64x16.F32 R168, R60, gdesc[UR4].tnspB, R168, gsb0 ;  /* 0x40e000043ca87df0 */ /* 0x000fe200080008a8 */
[----:B------:R-:W-:Y:S01]  /*5930*/  UMOV UR6, UR4 ;  /* 0x0000000400067c82 */ /* 0x000fe20008000000 */
[----:B------:R-:W-:Y:S01]  /*5940*/  UMOV UR7, 0x40000040 ;  /* 0x4000004000077882 */ /* 0x000fe20000000000 */
[----:B------:R-:W-:Y:S02]  /*5950*/  WARPGROUP.DEPBAR.LE gsb0, 0x0 ;  /* 0x00008000000079c5 */ /* 0x000fe40000010000 */
[----:B------:R-:W-:-:S06]  /*5960*/  WARPGROUP.ARRIVE ;  /* 0x00000000000079c5 */ /* 0x000fcc0000000000 */
[----:B------:R-:W-:Y:S03]  /*5970*/  HGMMA.64x64x16.F32 R168, R56, gdesc[UR4].tnspB, R168, gsb0 ;  /* 0x40e0000438a87df0 */ /* 0x000fe600080008a8 */
[----:B------:R-:W-:Y:S02]  /*5980*/  WARPGROUP.DEPBAR.LE gsb0, 0x0 ;  /* 0x00008000000079c5 */ /* 0x000fe40000010000 */
[----:B------:R1:W-:Y:S06]  /*5990*/  BAR.SYNC.DEFER_BLOCKING R13, 0xa0 ;  /* 0x0002800d0000751d */ /* 0x0003ec0000010000 */
[----:B------:R1:W-:Y:S04]  /*59a0*/  STS.128 [R4+0x8000], R24 ;  /* 0x0080001804007388 */ /* 0x0003e80000000c00 */
[----:B------:R1:W-:Y:S04]  /*59b0*/  STS.128 [R4+0x8800], R28 ;  /* 0x0088001c04007388 */ /* 0x0003e80000000c00 */
[----:B------:R1:W-:Y:S04]  /*59c0*/  STS.128 [R4+0x9000], R32 ;  /* 0x0090002004007388 */ /* 0x0003e80000000c00 */
[----:B------:R1:W-:Y:S04]  /*59d0*/  STS.128 [R4+0x9800], R36 ;  /* 0x0098002404007388 */ /* 0x0003e80000000c00 */
[----:B------:R1:W-:Y:S04]  /*59e0*/  STS.128 [R4+0xa000], R40 ;  /* 0x00a0002804007388 */ /* 0x0003e80000000c00 */
[----:B------:R1:W-:Y:S04]  /*59f0*/  STS.128 [R4+0xa800], R44 ;  /* 0x00a8002c04007388 */ /* 0x0003e80000000c00 */
[----:B------:R1:W-:Y:S04]  /*5a00*/  STS.128 [R4+0xb000], R48 ;  /* 0x00b0003004007388 */ /* 0x0003e80000000c00 */
[----:B------:R1:W-:Y:S01]  /*5a10*/  STS.128 [R4+0xb800], R52 ;  /* 0x00b8003404007388 */ /* 0x0003e20000000c00 */
[----:B------:R-:W-:Y:S01]  /*5a20*/  @!PT LDS RZ, [RZ] ;  /* 0x00000000fffff984 */ /* 0x000fe20000000800 */
[----:B------:R-:W-:Y:S01]  /*5a30*/  @!PT LDS RZ, [RZ] ;  /* 0x00000000fffff984 */ /* 0x000fe20000000800 */
[----:B------:R-:W-:Y:S01]  /*5a40*/  @!PT LDS RZ, [RZ] ;  /* 0x00000000fffff984 */ /* 0x000fe20000000800 */
[----:B------:R-:W-:Y:S01]  /*5a50*/  @!PT LDS RZ, [RZ] ;  /* 0x00000000fffff984 */ /* 0x000fe20000000800 */
[----:B------:R2:W-:Y:S06]  /*5a60*/  MEMBAR.ALL.CTA ;  /* 0x0000000000007992 */ /* 0x0005ec0000008000 */
[----:B--2---:R-:W2:Y:S02]  /*5a70*/  FENCE.VIEW.ASYNC.S ;  /* 0x00000000000073c6 */ /* 0x004ea40000000000 */
[----:B--2---:R1:W-:Y:S06]  /*5a80*/  BAR.ARV R0, 0xa0 ;  /* 0x000280000000751d */ /* 0x0043ec0000002000 */
[----:B------:R-:W-:Y:S05]  /*5a90*/  @!P0 BRA `(.L_x_25) ;  /* 0x0000000000048947 */ /* 0x000fea0003800000 */
[----:B------:R-:W-:Y:S01]  /*5aa0*/  BPT.TRAP 0x1 ;  /* 0x000000040000795c */ /* 0x000fe20000300000 */
.L_x_25:
[----:B-1----:R-:W2:Y:S01]  /*5ab0*/  LDL R0, [R1] ;  /* 0x0000000001007983 */ /* 0x002ea20000100800 */
[----:B------:R-:W-:Y:S01]  /*5ac0*/  VIADD R7, R7, 0x1 ;  /* 0x0000000107077836 */ /* 0x000fe20000000000 */
[----:B------:R-:W-:Y:S01]  /*5ad0*/  IADD3 R3, R3, 0x30c20, RZ ;  /* 0x00030c2003037810 */ /* 0x000fe20007ffe0ff */
[----:B------:R-:W-:-:S03]  /*5ae0*/  VIADD R5, R5, 0x1 ;  /* 0x0000000105057836 */ /* 0x000fc60000000000 */
[----:B------:R-:W-:Y:S02]  /*5af0*/  PRMT R3, RZ, 0x654, R3 ;  /* 0x00000654ff037816 */ /* 0x000fe40000000003 */
[C---:B------:R-:W-:Y:S02]  /*5b00*/  ISETP.NE.AND P0, PT, R5.reuse, 0x2, PT ;  /* 0x000000020500780c */ /* 0x040fe40003f05270 */
[----:B------:R1:W-:Y:S02]  /*5b10*/  SYNCS.ARRIVE.TRANS64.RED.A1T0 RZ, [R3+URZ], RZ ;  /* 0x000000ff03ff79a7 */ /* 0x0003e4000810043f */
[----:B------:R-:W-:Y:S02]  /*5b20*/  SEL R5, R5, RZ, P0 ;  /* 0x000000ff05057207 */ /* 0x000fe40000000000 */
[----:B-1----:R-:W-:-:S04]  /*5b30*/  SEL R3, RZ, 0x1, P0 ;  /* 0x00000001ff037807 */ /* 0x002fc80000000000 */
[----:B------:R-:W-:Y:S02]  /*5b40*/  LOP3.LUT R6, R6, R3, RZ, 0x3c, !PT ;  /* 0x0000000306067212 */ /* 0x000fe400078e3cff */
[----:B--2---:R-:W-:-:S13]  /*5b50*/  ISETP.GE.AND P1, PT, R7, R0, PT ;  /* 0x000000000700720c */ /* 0x004fda0003f26270 */
[----:B------:R-:W-:Y:S05]  /*5b60*/  @!P1 BRA `(.L_x_26) ;  /* 0xffffffb800549947 */ /* 0x000fea000383ffff */
.L_x_15:
[----:B------:R-:W-:Y:S01]  /*5b70*/  LOP3.LUT P0, RZ, R2, 0x3ff, RZ, 0xc0, !PT ;  /* 0x000003ff02ff7812 */ /* 0x000fe2000780c0ff */
[----:B------:R-:W-:Y:S02]  /*5b80*/  ULDC UR4, c[0x0][0x740] ;  /* 0x0001d00000047ab9 */ /* 0x000fe40000000800 */
[----:B------:R-:W-:Y:S01]  /*5b90*/  FMUL.FTZ R168, R168, UR4 ;  /* 0x00000004a8a87c20 */ /* 0x000fe20008410000 */
        /* <DEDUP_REMOVED lines=31> */
[----:B------:R-:W-:Y:S06]  /*5d90*/  @!P0 BRA `(.L_x_27) ;  /* 0x0000000000408947 */ /* 0x000fec0003800000 */
[----:B------:R-:W-:Y:S01]  /*5da0*/  MOV R0, 0x0 ;  /* 0x0000000000007802 */ /* 0x000fe20000000f00 */
[----:B------:R-:W-:Y:S01]  /*5db0*/  ULDC.64 UR4, c[0x4][0x90] ;  /* 0x0100240000047ab9 */ /* 0x000fe20000000a00 */
[----:B------:R-:W-:Y:S01]  /*5dc0*/  ULDC.64 UR6, c[0x4][0x98] ;  /* 0x0100260000067ab9 */ /* 0x000fe20000000a00 */
[----:B------:R-:W-:Y:S01]  /*5dd0*/  MOV R4, UR4 ;  /* 0x0000000400047c02 */ /* 0x000fe20008000f00 */
[----:B------:R3:W4:Y:S01]  /*5de0*/  LDC.64 R14, c[0x4][R0] ;  /* 0x01000000000e7b82 */ /* 0x0007220000000a00 */
        /* <DEDUP_REMOVED lines=8> */
[----:B-1-3--:R-:W-:-:S07]  /*5e70*/  IMAD.MOV.U32 R13, RZ, RZ, RZ ;  /* 0x000000ffff0d7224 */ /* 0x00afce00078e00ff */
[----:B------:R-:W-:-:S07]  /*5e80*/  LEPC R20, `(.L_x_27) ;  /* 0x000000001014794e */ /* 0x000fce0000000000 */
[----:B--2-4-:R-:W-:Y:S05]  /*5e90*/  CALL.ABS.NOINC R14 ;  /* 0x000000000e007343 */ /* 0x014fea0003c00000 */
.L_x_27:
[----:B------:R-:W-:-:S04]  /*5ea0*/  IADD3 R22, R2, 0x4000, RZ ;  /* 0x0000400002167810 */ /* 0x000fc80007ffe0ff */
[----:B------:R-:W-:-:S13]  /*5eb0*/  LOP3.LUT P0, RZ, R22, 0x3ff, RZ, 0xc0, !PT ;  /* 0x000003ff16ff7812 */ /* 0x000fda000780c0ff */
[----:B------:R-:W-:Y:S05]  /*5ec0*/  @!P0 BRA `(.L_x_28) ;  /* 0x0000000000408947 */ /* 0x000fea0003800000 */
[----:B------:R-:W-:Y:S01]  /*5ed0*/  MOV R0, 0x0 ;  /* 0x0000000000007802 */ /* 0x000fe20000000f00 */
[----:B------:R-:W-:Y:S01]  /*5ee0*/  ULDC.64 UR4, c[0x4][0x90] ;  /* 0x0100240000047ab9 */ /* 0x000fe20000000a00 */
[----:B------:R-:W-:Y:S01]  /*5ef0*/  ULDC.64 UR6, c[0x4][0x18] ;  /* 0x0100060000067ab9 */ /* 0x000fe20000000a00 */
[----:B------:R-:W-:Y:S01]  /*5f00*/  IMAD.U32 R4, RZ, RZ, UR4 ;  /* 0x00000004ff047e24 */ /* 0x000fe2000f8e00ff */
[----:B------:R3:W4:Y:S01]  /*5f10*/  LDC.64 R14, c[0x4][R0] ;  /* 0x01000000000e7b82 */ /* 0x0007220000000a00 */
[----:B------:R-:W-:Y:S01]  /*5f20*/  IMAD.U32 R5, RZ, RZ, UR5 ;  /* 0x00000005ff057e24 */ /* 0x000fe2000f8e00ff */
[----:B------:R-:W-:Y:S01]  /*5f30*/  ULDC.64 UR4, c[0x4][0x98] ;  /* 0x0100260000047ab9 */ /* 0x000fe20000000a00 */
[----:B------:R-:W-:Y:S01]  /*5f40*/  IMAD.U32 R10, RZ, RZ, UR6 ;  /* 0x00000006ff0a7e24 */ /* 0x000fe2000f8e00ff */
[----:B------:R-:W-:Y:S01]  /*5f50*/  MOV R6, UR4 ;  /* 0x0000000400067c02 */ /* 0x000fe20008000f00 */
[----:B------:R-:W-:Y:S01]  /*5f60*/  IMAD.U32 R7, RZ, RZ, UR5 ;  /* 0x00000005ff077e24 */ /* 0x000fe2000f8e00ff */
[----:B------:R-:W-:Y:S01]  /*5f70*/  MOV R11, UR7 ;  /* 0x00000007000b7c02 */ /* 0x000fe20008000f00 */
[----:B------:R-:W-:Y:S01]  /*5f80*/  IMAD.MOV.U32 R8, RZ, RZ, 0x70 ;  /* 0x00000070ff087424 */ /* 0x000fe200078e00ff */
[----:B-1----:R-:W-:Y:S01]  /*5f90*/  MOV R13, RZ ;  /* 0x000000ff000d7202 */ /* 0x002fe20000000f00 */
[----:B---3--:R-:W-:-:S07]  /*5fa0*/  IMAD.MOV.U32 R12, RZ, RZ, 0x1 ;  /* 0x00000001ff0c7424 */ /* 0x008fce00078e00ff */
[----:B------:R-:W-:-:S07]  /*5fb0*/  LEPC R20, `(.L_x_28) ;  /* 0x000000001014794e */ /* 0x000fce0000000000 */
[----:B--2-4-:R-:W-:Y:S05]  /*5fc0*/  CALL.ABS.NOINC R14 ;  /* 0x000000000e007343 */ /* 0x014fea0003c00000 */
.L_x_28:
        /* <DEDUP_REMOVED lines=9> */
[----:B------:R-:W-:Y:S01]  /*6060*/  MOV R6, UR6 ;  /* 0x0000000600067c02 */ /* 0x000fe20008000f00 */
[----:B------:R-:W-:Y:S01]  /*6070*/  IMAD.U32 R7, RZ, RZ, UR7 ;  /* 0x00000007ff077e24 */ /* 0x000fe2000f8e00ff */
[----:B------:R-:W-:Y:S01]  /*6080*/  MOV R11, UR5 ;  /* 0x00000005000b7c02 */ /* 0x000fe20008000f00 */
[----:B------:R-:W-:Y:S01]  /*6090*/  IMAD.U32 R10, RZ, RZ, UR4 ;  /* 0x00000004ff0a7e24 */ /* 0x000fe2000f8e00ff */
[----:B-1----:R-:W-:Y:S01]  /*60a0*/  MOV R13, RZ ;  /* 0x000000ff000d7202 */ /* 0x002fe20000000f00 */
[----:B------:R-:W-:-:S02]  /*60b0*/  IMAD.MOV.U32 R8, RZ, RZ, 0x70 ;  /* 0x00000070ff087424 */ /* 0x000fc400078e00ff */
[----:B---3--:R-:W-:-:S07]  /*60c0*/  IMAD.MOV.U32 R12, RZ, RZ, 0x1 ;  /* 0x00000001ff0c7424 */ /* 0x008fce00078e00ff */
[----:B------:R-:W-:-:S07]  /*60d0*/  LEPC R20, `(.L_x_29) ;  /* 0x000000001014794e */ /* 0x000fce0000000000 */
[----:B--2-4-:R-:W-:Y:S05]  /*60e0*/  CALL.ABS.NOINC R14 ;  /* 0x000000000e007343 */ /* 0x014fea0003c00000 */
.L_x_29:
        /* <DEDUP_REMOVED lines=18> */
.L_x_30:
[----:B------:R-:W3:Y:S01]  /*6210*/  S2R R0, SR_TID.X ;  /* 0x0000000000007919 */ /* 0x000ee20000002100 */
[----:B------:R-:W-:Y:S02]  /*6220*/  F2FP.F16.F32.PACK_AB R136, R137, R136 ;  /* 0x000000888988723e */ /* 0x000fe400000000ff */
[----:B------:R-:W-:Y:S01]  /*6230*/  F2FP.F16.F32.PACK_AB R137, R139, R138 ;  /* 0x0000008a8b89723e */ /* 0x000fe200000000ff */
[----:B------:R-:W4:Y:S01]  /*6240*/  S2R R3, SR_TID.X ;  /* 0x0000000000037919 */ /* 0x000f220000002100 */
[----:B------:R-:W-:Y:S02]  /*6250*/  F2FP.F16.F32.PACK_AB R144, R145, R144 ;  /* 0x000000909190723e */ /* 0x000fe400000000ff */
[----:B------:R-:W-:Y:S01]  /*6260*/  F2FP.F16.F32.PACK_AB R138, R141, R140 ;  /* 0x0000008c8d8a723e */ /* 0x000fe200000000ff */
[----:B------:R-:W-:Y:S01]  /*6270*/  BAR.SYNC.DEFER_BLOCKING 0x1, 0x100 ;  /* 0x0044000000007b1d */ /* 0x000fe20000010000 */
        /* <DEDUP_REMOVED lines=11> */
[----:B------:R-:W-:Y:S01]  /*6330*/  F2FP.F16.F32.PACK_AB R163, R167, R166 ;  /* 0x000000a6a7a3723e */ /* 0x000fe200000000ff */
[----:B---3--:R-:W-:Y:S01]  /*6340*/  VIADD R7, R0, 0xffffff80 ;  /* 0xffffff8000077836 */ /* 0x008fe20000000000 */
[----:B------:R-:W-:Y:S02]  /*6350*/  F2FP.F16.F32.PACK_AB R8, R177, R176 ;  /* 0x000000b0b108723e */ /* 0x000fe400000000ff */
[----:B------:R-:W-:Y:S01]  /*6360*/  F2FP.F16.F32.PACK_AB R10, R181, R180 ;  /* 0x000000b4b50a723e */ /* 0x000fe200000000ff */
[----:B----4-:R-:W-:Y:S01]  /*6370*/  VIADD R3, R3, 0xffffff80 ;  /* 0xffffff8003037836 */ /* 0x010fe20000000000 */
[----:B------:R-:W-:-:S02]  /*6380*/  SHF.R.S32.HI R4, RZ, 0x1f, R7 ;  /* 0x0000001fff047819 */ /* 0x000fc40000011407 */
[----:B------:R-:W-:Y:S02]  /*6390*/  F2FP.F16.F32.PACK_AB R11, R183, R182 ;  /* 0x000000b6b70b723e */ /* 0x000fe400000000ff */
[----:B------:R-:W-:Y:S02]  /*63a0*/  LEA.HI R0, R4, R7, RZ, 0x4 ;  /* 0x0000000704007211 */ /* 0x000fe400078f20ff */
[----:B------:R-:W-:Y:S02]  /*63b0*/  SHF.R.S32.HI R6, RZ, 0x1f, R3 ;  /* 0x0000001fff067819 */ /* 0x000fe40000011403 */
[----:B------:R-:W-:Y:S02]  /*63c0*/  LOP3.LUT R0, R0, 0xfffffff0, RZ, 0xc0, !PT ;  /* 0xfffffff000007812 */ /* 0x000fe400078ec0ff */
[----:B------:R-:W-:Y:S02]  /*63d0*/  LEA.HI R6, R6, R3, RZ, 0x4 ;  /* 0x0000000306067211 */ /* 0x000fe400078f20ff */
[----:B------:R-:W-:-:S02]  /*63e0*/  IADD3 R0, R7, -R0, RZ ;  /* 0x8000000007007210 */ /* 0x000fc40007ffe0ff */
[----:B--2---:R-:W-:Y:S02]  /*63f0*/  SHF.R.S32.HI R9, RZ, 0x4, R6 ;  /* 0x00000004ff097819 */ /* 0x004fe40000011406 */
[----:B------:R-:W-:Y:S02]  /*6400*/  SHF.R.S32.HI R3, RZ, 0x1f, R0 ;  /* 0x0000001fff037819 */ /* 0x000fe40000011400 */
[----:B------:R-:W-:Y:S02]  /*6410*/  LEA.HI R6, R6, R9, RZ, 0x1 ;  /* 0x0000000906067211 */ /* 0x000fe400078f08ff */
[----:B------:R-:W-:Y:S02]  /*6420*/  LEA.HI R3, R3, R0, RZ, 0x3 ;  /* 0x0000000003037211 */ /* 0x000fe400078f18ff */
[----:B------:R-:W-:Y:S02]  /*6430*/  LOP3.LUT R6, R6, 0xfffffffe, RZ, 0xc0, !PT ;  /* 0xfffffffe06067812 */ /* 0x000fe400078ec0ff */
[C---:B------:R-:W-:Y:S01]  /*6440*/  LOP3.LUT R5, R3.reuse, 0xfffffff8, RZ, 0xc0, !PT ;  /* 0xfffffff803057812 */ /* 0x040fe200078ec0ff */
[----:B------:R-:W-:Y:S01]  /*6450*/  IMAD.SHL.U32 R3, R3, 0x40, RZ ;  /* 0x0000004003037824 */ /* 0x000fe200078e00ff */
[----:B------:R-:W-:Y:S01]  /*6460*/  LEA.HI R4, R4, R7, RZ, 0x5 ;  /* 0x0000000704047211 */ /* 0x000fe200078f28ff */
[----:B------:R-:W-:Y:S01]  /*6470*/  IMAD.IADD R6, R9, 0x1, -R6 ;  /* 0x0000000109067824 */ /* 0x000fe200078e0a06 */
[----:B------:R-:W-:Y:S01]  /*6480*/  F2FP.F16.F32.PACK_AB R9, R179, R178 ;  /* 0x000000b2b309723e */ /* 0x000fe200000000ff */
[----:B------:R-:W-:Y:S01]  /*6490*/  IMAD.IADD R5, R0, 0x1, -R5 ;  /* 0x0000000100057824 */ /* 0x000fe200078e0a05 */
[----:B------:R-:W-:Y:S01]  /*64a0*/  SHF.R.S32.HI R22, RZ, 0x5, R4 ;  /* 0x00000005ff167819 */ /* 0x000fe20000011404 */
[----:B------:R-:W-:Y:S01]  /*64b0*/  IMAD.SHL.U32 R7, R6, 0x8, RZ ;  /* 0x0000000806077824 */ /* 0x000fe200078e00ff */
[----:B------:R-:W-:-:S02]  /*64c0*/  LOP3.LUT R3, R3, 0x7ffffe00, RZ, 0xc0, !PT ;  /* 0x7ffffe0003037812 */ /* 0x000fc400078ec0ff */
[C---:B------:R-:W-:Y:S02]  /*64d0*/  SHF.L.U32 R0, R5.reuse, 0x6, RZ ;  /* 0x0000000605007819 */ /* 0x040fe400000006ff */
[----:B------:R-:W-:Y:S02]  /*64e0*/  LEA R3, R22, R3, 0xa ;  /* 0x0000000316037211 */ /* 0x000fe400078e50ff */
[----:B------:R-:W-:Y:S01]  /*64f0*/  LOP3.LUT R0, R0, 0x1c0, RZ, 0xc0, !PT ;  /* 0x000001c000007812 */ /* 0x000fe200078ec0ff */
[----:B------:R-:W2:Y:S01]  /*6500*/  SHFL.IDX PT, R22, R22, RZ, 0x1f ;  /* 0x00001fff16167589 */ /* 0x000ea200000e0000 */
[----:B------:R-:W-:Y:S02]  /*6510*/  R2P PR, R5, 0x6 ;  /* 0x0000000605007804 */ /* 0x000fe40000000000 */
[----:B------:R-:W-:Y:S02]  /*6520*/  LOP3.LUT R7, R0, 0x8, R7, 0xf8, !PT ;  /* 0x0000000800077812 */ /* 0x000fe400078ef807 */
[----:B------:R-:W-:-:S02]  /*6530*/  SHF.R.U32.HI R0, RZ, 0x3, R0 ;  /* 0x00000003ff007819 */ /* 0x000fc40000011600 */
[----:B------:R-:W-:Y:S02]  /*6540*/  MOV R4, 0x40 ;  /* 0x0000004000047802 */ /* 0x000fe40000000f00 */
[----:B------:R-:W-:Y:S02]  /*6550*/  LOP3.LUT R0, R7, R0, RZ, 0x3c, !PT ;  /* 0x0000000007007212 */ /* 0x000fe400078e3cff */
[----:B------:R-:W-:Y:S02]  /*6560*/  SEL R4, R4, 0xffffffc0, !P2 ;  /* 0xffffffc004047807 */ /* 0x000fe40005000000 */
[----:B------:R-:W-:Y:S01]  /*6570*/  F2FP.F16.F32.PACK_AB R5, R171, R170 ;  /* 0x000000aaab05723e */ /* 0x000fe200000000ff */
[----:B------:R-:W-:Y:S01]  /*6580*/  IMAD.IADD R3, R0, 0x1, R3 ;  /* 0x0000000100037824 */ /* 0x000fe200078e0203 */
[----:B------:R-:W-:Y:S01]  /*6590*/  F2FP.F16.F32.PACK_AB R6, R173, R172 ;  /* 0x000000acad06723e */ /* 0x000fe200000000ff */
[----:B------:R-:W-:Y:S01]  /*65a0*/  IMAD.MOV.U32 R0, RZ, RZ, 0x20 ;  /* 0x00000020ff007424 */ /* 0x000fe200078e00ff */
[----:B------:R-:W-:Y:S01]  /*65b0*/  F2FP.F16.F32.PACK_AB R7, R175, R174 ;  /* 0x000000aeaf07723e */ /* 0x000fe200000000ff */
[----:B------:R-:W-:Y:S01]  /*65c0*/  IMAD R3, R3, 0x2, R2 ;  /* 0x0000000203037824 */ /* 0x000fe200078e0202 */
[----:B------:R-:W-:-:S02]  /*65d0*/  F2FP.F16.F32.PACK_AB R12, R185, R184 ;  /* 0x000000b8b90c723e */ /* 0x000fc400000000ff */
[----:B------:R-:W-:Y:S02]  /*65e0*/  SEL R0, R0, 0xffffffe0, !P1 ;  /* 0xffffffe000007807 */ /* 0x000fe40004800000 */
[--C-:B------:R-:W-:Y:S01]  /*65f0*/  IADD3 R21, R4, 0x4000, R3.reuse ;  /* 0x0000400004157810 */ /* 0x100fe20007ffe003 */
[----:B------:R3:W-:Y:S01]  /*6600*/  STSM.16.M88.4 [R3+0x4000], R136 ;  /* 0x0040008803007844 */ /* 0x0007e20000000200 */
[C---:B------:R-:W-:Y:S02]  /*6610*/  IADD3 R20, R0.reuse, 0x4000, R3 ;  /* 0x0000400000147810 */ /* 0x040fe40007ffe003 */
[----:B------:R-:W-:Y:S01]  /*6620*/  F2FP.F16.F32.PACK_AB R4, R169, R168 ;  /* 0x000000a8a904723e */ /* 0x000fe200000000ff */
[----:B------:R-:W-:Y:S01]  /*6630*/  IMAD.IADD R0, R0, 0x1, R21 ;  /* 0x0000000100007824 */ /* 0x000fe200078e0215 */
[----:B-1----:R-:W-:Y:S01]  /*6640*/  F2FP.F16.F32.PACK_AB R13, R187, R186 ;  /* 0x000000babb0d723e */ /* 0x002fe200000000ff */
[----:B------:R3:W-:Y:S01]  /*6650*/  STSM.16.M88.4 [R20], R144 ;  /* 0x0000009014007844 */ /* 0x0007e20000000200 */
[----:B------:R-:W-:-:S02]  /*6660*/  F2FP.F16.F32.PACK_AB R14, R189, R188 ;  /* 0x000000bcbd0e723e */ /* 0x000fc400000000ff */
[----:B------:R-:W-:Y:S01]  /*6670*/  F2FP.F16.F32.PACK_AB R15, R191, R190 ;  /* 0x000000bebf0f723e */ /* 0x000fe200000000ff */
[----:B------:R3:W-:Y:S01]  /*6680*/  STSM.16.M88.4 [R21], R152 ;  /* 0x0000009815007844 */ /* 0x0007e20000000200 */
[----:B------:R-:W-:Y:S02]  /*6690*/  F2FP.F16.F32.PACK_AB R17, R18, R17 ;  /* 0x000000111211723e */ /* 0x000fe400000000ff */
[----:B------:R-:W-:Y:S01]  /*66a0*/  F2FP.F16.F32.PACK_AB R16, R193, R16 ;  /* 0x00000010c110723e */ /* 0x000fe200000000ff */
[----:B------:R3:W-:Y:S01]  /*66b0*/  STSM.16.M88.4 [R0], R160 ;  /* 0x000000a000007844 */ /* 0x0007e20000000200 */
[----:B------:R-:W-:Y:S02]  /*66c0*/  F2FP.F16.F32.PACK_AB R18, R197, R196 ;  /* 0x000000c4c512723e */ /* 0x000fe400000000ff */
[----:B------:R-:W-:Y:S01]  /*66d0*/  F2FP.F16.F32.PACK_AB R19, R24, R19 ;  /* 0x000000131813723e */ /* 0x000fe200000000ff */
[----:B------:R3:W-:Y:S01]  /*66e0*/  STSM.16.M88.4 [R3], R4 ;  /* 0x0000000403007844 */ /* 0x0007e20000000200 */
[----:B--2---:R-:W-:-:S03]  /*66f0*/  ISETP.NE.AND P0, PT, R22, 0x7, PT ;  /* 0x000000071600780c */ /* 0x004fc60003f05270 */
[----:B------:R3:W-:Y:S04]  /*6700*/  STSM.16.M88.4 [R20+-0x4000], R8 ;  /* 0xffc0000814007844 */ /* 0x0007e80000000200 */
[----:B------:R3:W-:Y:S04]  /*6710*/  STSM.16.M88.4 [R21+-0x4000], R12 ;  /* 0xffc0000c15007844 */ /* 0x0007e80000000200 */
[----:B------:R3:W-:Y:S01]  /*6720*/  STSM.16.M88.4 [R0+-0x4000], R16 ;  /* 0xffc0001000007844 */ /* 0x0007e20000000200 */
[----:B------:R-:W-:Y:S01]  /*6730*/  @!PT LDS RZ, [RZ] ;  /* 0x00000000fffff984 */ /* 0x000fe20000000800 */
[----:B------:R-:W-:Y:S01]  /*6740*/  @!PT LDS RZ, [RZ] ;  /* 0x00000000fffff984 */ /* 0x000fe20000000800 */
[----:B------:R-:W-:Y:S01]  /*6750*/  @!PT LDS RZ, [RZ] ;  /* 0x00000000fffff984 */ /* 0x000fe20000000800 */
[----:B------:R1:W-:Y:S06]  /*6760*/  MEMBAR.ALL.CTA ;  /* 0x0000000000007992 */ /* 0x0003ec0000008000 */
[----:B-1----:R-:W1:Y:S02]  /*6770*/  FENCE.VIEW.ASYNC.S ;  /* 0x00000000000073c6 */ /* 0x002e640000000000 */
[----:B-1----:R-:W-:Y:S06]  /*6780*/  BAR.ARV 0x1, 0x120 ;  /* 0x0044800000007b1d */ /* 0x002fec0000002000 */
[----:B------:R-:W-:Y:S05]  /*6790*/  @P0 BRA `(.L_x_31) ;  /* 0x0000000000540947 */ /* 0x000fea0003800000 */
[----:B------:R-:W-:Y:S01]  /*67a0*/  BAR.SYNC.DEFER_BLOCKING 0x1, 0x120 ;  /* 0x0044800000007b1d */ /* 0x000fe20000010000 */
[----:B------:R-:W-:-:S05]  /*67b0*/  ELECT P0, URZ, PT ;  /* 0x00000000003f782f */ /* 0x000fca0003800000 */
[----:B------:R-:W-:Y:S08]  /*67c0*/  BSSY B0, `(.L_x_31) ;  /* 0x0000012000007945 */ /* 0x000ff00003800000 */
[----:B------:R-:W-:Y:S05]  /*67d0*/  @!P0 BRA `(.L_x_32) ;  /* 0x0000000000408947 */ /* 0x000fea0003800000 */
[----:B------:R-:W1:Y:S01]  /*67e0*/  S2UR UR10, SR_CTAID.X ;  /* 0x00000000000a79c3 */ /* 0x000e620000002500 */
[----:B------:R-:W-:Y:S01]  /*67f0*/  R2UR UR6, R2 ;  /* 0x00000000020672ca */ /* 0x000fe200000e0000 */
[----:B------:R-:W-:Y:S01]  /*6800*/  ULDC.64 UR14, c[0x0][0x198] ;  /* 0x00006600000e7ab9 */ /* 0x000fe20000000a00 */
[----:B------:R-:W-:Y:S01]  /*6810*/  UMOV UR9, URZ ;  /* 0x0000003f00097c82 */ /* 0x000fe20008000000 */
[----:B------:R-:W-:Y:S02]  /*6820*/  UIADD3 UR4, UP0, UR14, 0x770, URZ ;  /* 0x000007700e047890 */ /* 0x000fe4000ff1e03f */
[----:B------:R-:W-:Y:S02]  /*6830*/  UIADD3 UR14, UP1, UR14, 0x670, URZ ;  /* 0x000006700e0e7890 */ /* 0x000fe4000ff3e03f */
[----:B------:R-:W-:Y:S01]  /*6840*/  S2UR UR12, SR_CTAID.Z ;  /* 0x00000000000c79c3 */ /* 0x000fe20000002700 */
[----:B------:R-:W-:Y:S02]  /*6850*/  UIADD3.X UR5, URZ, UR15, URZ, UP0, !UPT ;  /* 0x0000000f3f057290 */ /* 0x000fe400087fe43f */
[----:B------:R-:W-:-:S03]  /*6860*/  UIADD3.X UR15, URZ, UR15, URZ, UP1, !UPT ;  /* 0x0000000f3f0f7290 */ /* 0x000fc60008ffe43f */
[----:B------:R-:W-:Y:S02]  /*6870*/  UIADD3 UR8, UR6, 0x4000, URZ ;  /* 0x0000400006087890 */ /* 0x000fe4000fffe03f */
[----:B------:R-:W2:Y:S01]  /*6880*/  S2UR UR11, SR_CTAID.Y ;  /* 0x00000000000b79c3 */ /* 0x000ea20000002600 */
[----:B-1----:R-:W-:-:S09]  /*6890*/  USHF.L.U32 UR10, UR10, 0x7, URZ ;  /* 0x000000070a0a7899 */ /* 0x002fd2000800063f */
[----:B--2---:R1:W-:Y:S02]  /*68a0*/  UTMASTG.4D [UR8], [UR4] ;  /* 0x00000008040073b5 */ /* 0x0043e40008018000 */
[----:B-1----:R-:W-:Y:S02]  /*68b0*/  UMOV UR8, UR6 ;  /* 0x0000000600087c82 */ /* 0x002fe40008000000 */
[----:B------:R1:W-:Y:S02]  /*68c0*/  UTMASTG.4D [UR8], [UR14] ;  /* 0x000000080e0073b5 */ /* 0x0003e40008018000 */
[----:B-1----:R0:W-:Y:S02]  /*68d0*/  UTMACMDFLUSH ;  /* 0x00000000000079b7 */ /* 0x0021e40000000000 */
.L_x_32:
[----:B------:R-:W-:Y:S05]  /*68e0*/  BSYNC B0 ;  /* 0x0000000000007941 */ /* 0x000fea0003800000 */
.L_x_31:
[----:B------:R-:W-:-:S04]  /*68f0*/  DEPBAR.LE SB0, 0x0 ;  /* 0x000080000000791a */ /* 0x000fc80000000000 */
[----:B------:R-:W-:Y:S05]  /*6900*/  BRA `(.L_x_7) ;  /* 0x00000024000c7947 */ /* 0x000fea0003800000 */
.L_x_5:
[----:B------:R-:W-:-:S08]  /*6910*/  NOP ;  /* 0x0000000000007918 */ /* 0x000fd00000000000 */
[----:B------:R-:W1:-:S00]  /*6920*/  USETMAXREG.DEALLOC.CTAPOOL 0x18 ;  /* 0x00000018000079c8 */ /* 0x000e4000080e0500 */
[----:B-1----:R-:W-:Y:S02]  /*6930*/  LOP3.LUT R2, R0, 0x3, RZ, 0xc0, !PT ;  /* 0x0000000300027812 */ /* 0x002fe400078ec0ff */
[----:B------:R-:W-:-:S04]  /*6940*/  MOV R0, RZ ;  /* 0x000000ff00007202 */ /* 0x000fc80000000f00 */
[----:B------:R-:W1:Y:S02]  /*6950*/  SHFL.IDX PT, R2, R2, RZ, 0x1f ;  /* 0x00001fff02027589 */ /* 0x000e6400000e0000 */
[----:B-1----:R-:W-:-:S13]  /*6960*/  ISETP.NE.AND P0, PT, R2, RZ, PT ;  /* 0x000000ff0200720c */ /* 0x002fda0003f05270 */
[----:B------:R-:W-:Y:S05]  /*6970*/  @!P0 BRA `(.L_x_33) ;  /* 0x0000000800b08947 */ /* 0x000fea0003800000 */
[----:B------:R-:W-:-:S13]  /*6980*/  ISETP.NE.AND P0, PT, R2, 0x1, PT ;  /* 0x000000010200780c */ /* 0x000fda0003f05270 */
[----:B------:R-:W-:Y:S05]  /*6990*/  @P0 BRA `(.L_x_7) ;  /* 0x0000002000e80947 */ /* 0x000fea0003800000 */
[----:B------:R-:W1:Y:S02]  /*69a0*/  S2UR UR11, SR_CTAID.Z ;  /* 0x00000000000b79c3 */ /* 0x000e640000002700 */
[----:B-1----:R-:W-:-:S13]  /*69b0*/  ISETP.LE.AND P0, PT, RZ, UR11, PT ;  /* 0x0000000bff007c0c */ /* 0x002fda000bf03270 */
[----:B------:R-:W-:Y:S05]  /*69c0*/  @!P0 BRA `(.L_x_7) ;  /* 0x0000002000dc8947 */ /* 0x000fea0003800000 */
[----:B------:R-:W1:Y:S01]  /*69d0*/  S2UR UR7, SR_CTAID.Y ;  /* 0x00000000000779c3 */ /* 0x000e620000002600 */
[----:B------:R-:W-:Y:S01]  /*69e0*/  ULDC.64 UR8, c[0x0][0x2d8] ;  /* 0x0000b60000087ab9 */ /* 0x000fe20000000a00 */
[----:B------:R-:W-:-:S06]  /*69f0*/  ELECT P0, URZ, PT ;  /* 0x00000000003f782f */ /* 0x000fcc0003800000 */
[----:B------:R-:W2:Y:S01]  /*6a00*/  LDC R2, c[0x0][0x280] ;  /* 0x0000a000ff027b82 */ /* 0x000ea20000000800 */
[----:B-1----:R-:W-:-:S04]  /*6a10*/  USHF.R.S32.HI UR4, URZ, 0x1f, UR7 ;  /* 0x0000001f3f047899 */ /* 0x002fc80008011407 */
[----:B------:R-:W-:Y:S02]  /*6a20*/  UIMAD UR6, UR4, UR8, URZ ;  /* 0x00000008040672a4 */ /* 0x000fe4000f8e023f */
[----:B------:R-:W-:Y:S01]  /*6a30*/  UIMAD.WIDE.U32 UR4, UR7, UR8, URZ ;  /* 0x00000008070472a5 */ /* 0x000fe2000f8e003f */
[----:B--2---:R-:W-:Y:S01]  /*6a40*/  ISETP.GE.AND P1, PT, R2, 0x1, PT ;  /* 0x000000010200780c */ /* 0x004fe20003f26270 */
[----:B------:R-:W-:Y:S02]  /*6a50*/  UIMAD UR7, UR7, UR9, UR6 ;  /* 0x00000009070772a4 */ /* 0x000fe4000f8e0206 */
[----:B------:R-:W-:Y:S01]  /*6a60*/  USHF.R.S32.HI UR6, URZ, 0x1f, UR11 ;  /* 0x0000001f3f067899 */ /* 0x000fe2000801140b */
[----:B------:R-:W-:Y:S01]  /*6a70*/  ULDC.64 UR8, c[0x0][0x2e0] ;  /* 0x0000b80000087ab9 */ /* 0x000fe20000000a00 */
[----:B------:R-:W-:Y:S02]  /*6a80*/  UIADD3 UR5, UR5, UR7, URZ ;  /* 0x0000000705057290 */ /* 0x000fe4000fffe03f */
[----:B------:R-:W-:-:S04]  /*6a90*/  UIMAD UR6, UR6, UR8, URZ ;  /* 0x00000008060672a4 */ /* 0x000fc8000f8e023f */
[----:B------:R-:W-:Y:S02]  /*6aa0*/  UIMAD UR10, UR11, UR9, UR6 ;  /* 0x000000090b0a72a4 */ /* 0x000fe4000f8e0206 */
[----:B------:R-:W-:Y:S01]  /*6ab0*/  UIMAD.WIDE.U32 UR6, UR11, UR8, UR4 ;  /* 0x000000080b0672a5 */ /* 0x000fe2000f8e0004 */
[----:B------:R-:W-:Y:S11]  /*6ac0*/  @!P1 BRA `(.L_x_7) ;  /* 0x00000020009c9947 */ /* 0x000ff60003800000 */
[C---:B------:R-:W-:Y:S01]  /*6ad0*/  VIADD R0, R2.reuse, 0x7f ;  /* 0x0000007f02007836 */ /* 0x040fe20000000000 */
[----:B------:R-:W-:Y:S01]  /*6ae0*/  ISETP.GE.AND P1, PT, R2, 0x81, PT ;  /* 0x000000810200780c */ /* 0x000fe20003f26270 */
[----:B------:R-:W-:Y:S01]  /*6af0*/  UIADD3 UR10, UR7, UR10, URZ ;  /* 0x0000000a070a7290 */ /* 0x000fe2000fffe03f */
[----:B------:R-:W-:Y:S02]  /*6b00*/  UMOV UR5, URZ ;  /* 0x0000003f00057c82 */ /* 0x000fe40008000000 */
[----:B------:R-:W-:-:S04]  /*6b10*/  SHF.R.S32.HI R3, RZ, 0x1f, R0 ;  /* 0x0000001fff037819 */ /* 0x000fc80000011400 */
[----:B------:R-:W-:-:S04]  /*6b20*/  LEA.HI R3, R3, R0, RZ, 0x7 ;  /* 0x0000000003037211 */ /* 0x000fc800078f38ff */
[----:B------:R-:W-:-:S04]  /*6b30*/  SHF.R.S32.HI R0, RZ, 0x7, R3 ;  /* 0x00000007ff007819 */ /* 0x000fc80000011403 */
[----:B------:R-:W-:-:S04]  /*6b40*/  VIMNMX R0, R0, 0x1, !PT ;  /* 0x0000000100007848 */ /* 0x000fc80007fe0100 */
[----:B------:R-:W-:Y:S01]  /*6b50*/  LOP3.LUT R3, R0, 0x1, RZ, 0xc0, !PT ;  /* 0x0000000100037812 */ /* 0x000fe200078ec0ff */
[----:B------:R-:W-:Y:S06]  /*6b60*/  @!P1 BRA `(.L_x_34) ;  /* 0x0000000400789947 */ /* 0x000fec0003800000 */
[----:B------:R-:W-:Y:S01]  /*6b70*/  ULDC.64 UR16, c[0x0][0x2c0] ;  /* 0x0000b00000107ab9 */ /* 0x000fe20000000a00 */
[----:B------:R-:W-:Y:S01]  /*6b80*/  IMAD.IADD R0, R0, 0x1, -R3 ;  /* 0x0000000100007824 */ /* 0x000fe200078e0a03 */
[----:B------:R-:W-:Y:S01]  /*6b90*/  ULEA UR16, UP0, UR6, UR16, 0x2 ;  /* 0x0000001006107291 */ /* 0x000fe2000f80103f */
[----:B------:R-:W-:Y:S01]  /*6ba0*/  UMOV UR4, URZ ;  /* 0x0000003f00047c82 */ /* 0x000fe20008000000 */
[----:B------:R-:W-:Y:S02]  /*6bb0*/  UMOV UR5, URZ ;  /* 0x0000003f00057c82 */ /* 0x000fe40008000000 */
[----:B------:R-:W-:Y:S02]  /*6bc0*/  ULEA.HI.X UR17, UR6, UR17, UR10, 0x2, UP0 ;  /* 0x0000001106117291 */ /* 0x000fe400080f140a */
[----:B------:R-:W-:Y:S02]  /*6bd0*/  UIADD3 UR12, UP0, UR16, 0x4000, URZ ;  /* 0x00004000100c7890 */ /* 0x000fe4000ff1e03f */
[----:B------:R-:W-:-:S02]  /*6be0*/  UIADD3 UR14, UP1, UR16, 0x8000, URZ ;  /* 0x00008000100e7890 */ /* 0x000fc4000ff3e03f */
[----:B------:R-:W-:Y:S02]  /*6bf0*/  UIADD3 UR16, UP2, UR16, 0xc000, URZ ;  /* 0x0000c00010107890 */ /* 0x000fe4000ff5e03f */
[----:B------:R-:W-:Y:S02]  /*6c00*/  UIADD3.X UR13, URZ, UR17, URZ, UP0, !UPT ;  /* 0x000000113f0d7290 */ /* 0x000fe400087fe43f */
[----:B------:R-:W-:Y:S02]  /*6c10*/  UIADD3.X UR15, URZ, UR17, URZ, UP1, !UPT ;  /* 0x000000113f0f7290 */ /* 0x000fe40008ffe43f */
[----:B------:R-:W-:Y:S01]  /*6c20*/  UIADD3.X UR17, URZ, UR17, URZ, UP2, !UPT ;  /* 0x000000113f117290 */ /* 0x000fe200097fe43f */
[----:B------:R-:W-:-:S11]  /*6c30*/  ULDC.64 UR20, c[0x0][0x2c0] ;  /* 0x0000b00000147ab9 */ /* 0x000fd60000000a00 */
.L_x_47:
[----:B------:R-:W-:Y:S01]  /*6c40*/  USHF.L.U32 UR8, UR4, 0xe, URZ ;  /* 0x0000000e04087899 */ /* 0x000fe2000800063f */
[----:B------:R-:W-:Y:S03]  /*6c50*/  BAR.SYNC.DEFER_BLOCKING 0xd, 0xa0 ;  /* 0x0342800000007b1d */ /* 0x000fe60000010000 */
[----:B------:R-:W-:Y:S02]  /*6c60*/  UIMAD.WIDE UR24, UR8, 0x4, UR12 ;  /* 0x00000004081878a5 */ /* 0x000fe4000f8e020c */
[----:B------:R-:W-:Y:S01]  /*6c70*/  UIMAD.WIDE UR22, UR8, 0x4, UR14 ;  /* 0x00000004081678a5 */ /* 0x000fe2000f8e020e */
[----:B------:R-:W-:Y:S01]  /*6c80*/  BSSY B0, `(.L_x_35) ;  /* 0x0000011000007945 */ /* 0x000fe20003800000 */
[----:B------:R-:W-:-:S03]  /*6c90*/  UIMAD.WIDE UR8, UR8, 0x4, UR16 ;  /* 0x00000004080878a5 */ /* 0x000fc6000f8e0210 */
[----:B------:R-:W-:Y:S09]  /*6ca0*/  @!P0 BRA `(.L_x_36) ;  /* 0x0000000000388947 */ /* 0x000ff20003800000 */
[----:B------:R-:W1:Y:S01]  /*6cb0*/  S2UR UR19, SR_CgaCtaId ;  /* 0x00000000001379c3 */ /* 0x000e620000008800 */
[----:B------:R-:W-:Y:S01]  /*6cc0*/  USHF.L.U32 UR11, UR5, 0xd, URZ ;  /* 0x0000000d050b7899 */ /* 0x000fe2000800063f */
[----:B------:R-:W-:Y:S01]  /*6cd0*/  UMOV UR18, 0x400 ;  /* 0x0000040000127882 */ /* 0x000fe20000000000 */
[----:B------:R-:W-:Y:S02]  /*6ce0*/  UMOV UR27, 0x14f00000 ;  /* 0x14f00000001b7882 */ /* 0x000fe40000000000 */
[----:B------:R-:W-:-:S04]  /*6cf0*/  UIADD3 UR26, UP0, UR11, UR6, URZ ;  /* 0x000000060b1a7290 */ /* 0x000fc8000ff1e03f */
[----:B------:R-:W-:Y:S02]  /*6d00*/  ULEA.HI.X.SX32 UR11, UR11, UR10, 0x1, UP0 ;  /* 0x0000000a0b0b7291 */ /* 0x000fe400080f0e3f */
[----:B------:R-:W-:-:S04]  /*6d10*/  ULEA UR28, UP0, UR26, UR20, 0x2 ;  /* 0x000000141a1c7291 */ /* 0x000fc8000f80103f */
[----:B------:R-:W-:-:S03]  /*6d20*/  ULEA.HI.X UR29, UR26, UR21, UR11, 0x2, UP0 ;  /* 0x000000151a1d7291 */ /* 0x000fc600080f140b */
[----:B------:R-:W-:Y:S01]  /*6d30*/  UMOV UR11, 0x400 ;  /* 0x00000400000b7882 */ /* 0x000fe20000000000 */
[----:B------:R-:W-:Y:S01]  /*6d40*/  UMOV UR26, 0x0 ;  /* 0x00000000001a7882 */ /* 0x000fe20000000000 */
[----:B-1----:R-:W-:-:S04]  /*6d50*/  ULEA UR18, UR19, UR18, 0x18 ;  /* 0x0000001213127291 */ /* 0x002fc8000f8ec03f */
[----:B------:R-:W-:-:S09]  /*6d60*/  UIADD3 UR18, UR18, 0x8000, URZ ;  /* 0x0000800012127890 */ /* 0x000fd2000fffe03f */
[----:B------:R1:W-:Y:S02]  /*6d70*/  UBLKRED.G.S.ADD.F32.RN [UR28], [UR18], UR11, desc[UR26] ;  /* 0x00001a1c120073bb */ /* 0x0003e400080a140b */
[----:B-1----:R0:W-:Y:S02]  /*6d80*/  UTMACMDFLUSH ;  /* 0x00000000000079b7 */ /* 0x0021e40000000000 */
.L_x_36:
[----:B------:R-:W-:Y:S05]  /*6d90*/  BSYNC B0 ;  /* 0x0000000000007941 */ /* 0x000fea0003800000 */
.L_x_35:
[----:B------:R-:W-:Y:S06]  /*6da0*/  BAR.SYNC.DEFER_BLOCKING 0xe, 0xa0 ;  /* 0x0382800000007b1d */ /* 0x000fec0000010000 */
[----:B------:R-:W-:Y:S04]  /*6db0*/  BSSY B0, `(.L_x_37) ;  /* 0x000000c000007945 */ /* 0x000fe80003800000 */
[----:B------:R-:W-:Y:S05]  /*6dc0*/  @!P0 BRA `(.L_x_38) ;  /* 0x0000000000288947 */ /* 0x000fea0003800000 */
[----:B------:R-:W1:Y:S01]  /*6dd0*/  S2UR UR18, SR_CgaCtaId ;  /* 0x00000000001279c3 */ /* 0x000e620000008800 */
[----:B------:R-:W-:Y:S01]  /*6de0*/  UMOV UR11, 0x400 ;  /* 0x00000400000b7882 */ /* 0x000fe20000000000 */
[----:B------:R-:W-:Y:S01]  /*6df0*/  UMOV UR26, 0x0 ;  /* 0x00000000001a7882 */ /* 0x000fe20000000000 */
[----:B------:R-:W-:Y:S01]  /*6e00*/  UMOV UR27, 0x14f00000 ;  /* 0x14f00000001b7882 */ /* 0x000fe20000000000 */
[----:B-1----:R-:W-:-:S03]  /*6e10*/  ULEA UR11, UR18, UR11, 0x18 ;  /* 0x0000000b120b7291 */ /* 0x002fc6000f8ec03f */
[----:B------:R-:W-:Y:S01]  /*6e20*/  UMOV UR18, 0x400 ;  /* 0x0000040000127882 */ /* 0x000fe20000000000 */
[----:B------:R-:W-:-:S09]  /*6e30*/  UIADD3 UR11, UR11, 0xc000, URZ ;  /* 0x0000c0000b0b7890 */ /* 0x000fd2000fffe03f */
[----:B------:R1:W-:Y:S01]  /*6e40*/  UBLKRED.G.S.ADD.F32.RN [UR24], [UR11], UR18, desc[UR26] ;  /* 0x00001a180b0073bb */ /* 0x0003e200080a1412 */
[----:B------:R0:W-:Y:S01]  /*6e50*/  UTMACMDFLUSH ;  /* 0x00000000000079b7 */ /* 0x0001e20000000000 */
[----:B-1----:R-:W-:-:S04]  /*6e60*/  DEPBAR.LE SB0, 0x1 ;  /* 0x000080400000791a */ /* 0x002fc80000000000 */
.L_x_38:
[----:B------:R-:W-:Y:S05]  /*6e70*/  BSYNC B0 ;  /* 0x0000000000007941 */ /* 0x000fea0003800000 */
.L_x_37:
[----:B------:R-:W-:Y:S06]  /*6e80*/  BAR.ARV 0xa, 0xa0 ;  /* 0x0282800000007b1d */ /* 0x000fec0000002000 */
[----:B------:R-:W-:Y:S04]  /*6e90*/  BSSY B0, `(.L_x_39) ;  /* 0x0000003000007945 */ /* 0x000fe80003800000 */
[----:B------:R-:W-:Y:S05]  /*6ea0*/  @!P0 BRA `(.L_x_40) ;  /* 0x0000000000048947 */ /* 0x000fea0003800000 */
[----:B------:R-:W-:-:S04]  /*6eb0*/  DEPBAR.LE SB0, 0x0 ;  /* 0x000080000000791a */ /* 0x000fc80000000000 */
.L_x_40:
[----:B------:R-:W-:Y:S05]  /*6ec0*/  BSYNC B0 ;  /* 0x0000000000007941 */ /* 0x000fea0003800000 */
.L_x_39:
[----:B------:R-:W-:Y:S06]  /*6ed0*/  BAR.ARV 0xb, 0xa0 ;  /* 0x02c2800000007b1d */ /* 0x000fec0000002000 */
[----:B------:R-:W-:Y:S02]  /*6ee0*/  BSSY B0, `(.L_x_41) ;  /* 0x000000c000007945 */ /* 0x000fe40003800000 */
[----:B------:R-:W-:Y:S06]  /*6ef0*/  BAR.SYNC.DEFER_BLOCKING 0xd, 0xa0 ;  /* 0x0342800000007b1d */ /* 0x000fec0000010000 */
        /* <DEDUP_REMOVED lines=8> */
[----:B------:R1:W-:Y:S02]  /*6f80*/  UBLKRED.G.S.ADD.F32.RN [UR22], [UR11], UR18, desc[UR24] ;  /* 0x000018160b0073bb */ /* 0x0003e400080a1412 */
[----:B-1----:R0:W-:Y:S02]  /*6f90*/  UTMACMDFLUSH ;  /* 0x00000000000079b7 */ /* 0x0021e40000000000 */
.L_x_42:
[----:B------:R-:W-:Y:S05]  /*6fa0*/  BSYNC B0 ;  /* 0x0000000000007941 */ /* 0x000fea0003800000 */
.L_x_41:
        /* <DEDUP_REMOVED lines=13> */
.L_x_44:
[----:B------:R-:W-:Y:S05]  /*7080*/  BSYNC B0 ;  /* 0x0000000000007941 */ /* 0x000fea0003800000 */
.L_x_43:
[----:B------:R-:W-:Y:S01]  /*7090*/  IADD3 R0, R0, -0x2, RZ ;  /* 0xfffffffe00007810 */ /* 0x000fe20007ffe0ff */
[----:B------:R-:W-:Y:S06]  /*70a0*/  BAR.ARV 0xa, 0xa0 ;  /* 0x0282800000007b1d */ /* 0x000fec0000002000 */
[----:B------:R-:W-:Y:S01]  /*70b0*/  BSSY B0, `(.L_x_45) ;  /* 0x0000004000007945 */ /* 0x000fe20003800000 */
[----:B------:R-:W-:-:S03]  /*70c0*/  ISETP.NE.AND P1, PT, R0, RZ, PT ;  /* 0x000000ff0000720c */ /* 0x000fc60003f25270 */
[----:B------:R-:W-:Y:S10]  /*70d0*/  @!P0 BRA `(.L_x_46) ;  /* 0x0000000000048947 */ /* 0x000ff40003800000 */
[----:B------:R-:W-:-:S04]  /*70e0*/  DEPBAR.LE SB0, 0x0 ;  /* 0x000080000000791a */ /* 0x000fc80000000000 */
.L_x_46:
[----:B------:R-:W-:Y:S05]  /*70f0*/  BSYNC B0 ;  /* 0x0000000000007941 */ /* 0x000fea0003800000 */
.L_x_45:
[----:B------:R-:W-:Y:S06]  /*7100*/  BAR.ARV 0xb, 0xa0 ;  /* 0x02c2800000007b1d */ /* 0x000fec0000002000 */
[----:B------:R-:W-:Y:S02]  /*7110*/  UIADD3 UR5, UR5, 0x2, URZ ;  /* 0x0000000205057890 */ /* 0x000fe4000fffe03f */
[----:B------:R-:W-:Y:S01]  /*7120*/  UIADD3 UR4, UR4, 0x1, URZ ;  /* 0x0000000104047890 */ /* 0x000fe2000fffe03f */
[----:B------:R-:W-:Y:S11]  /*7130*/  @P1 BRA `(.L_x_47) ;  /* 0xfffffff800c01947 */ /* 0x000ff6000383ffff */
[----:B------:R-:W-:-:S12]  /*7140*/  USHF.L.U32 UR5, UR5, 0xd, URZ ;  /* 0x0000000d05057899 */ /* 0x000fd8000800063f */
.L_x_34:
[----:B------:R-:W-:-:S13]  /*7150*/  ISETP.NE.AND P1, PT, R3, RZ, PT ;  /* 0x000000ff0300720c */ /* 0x000fda0003f25270 */
[----:B------:R-:W-:Y:S05]  /*7160*/  @!P1 BRA `(.L_x_7) ;  /* 0x0000001800f49947 */ /* 0x000fea0003800000 */
[----:B------:R-:W-:Y:S06]  /*7170*/  BAR.SYNC.DEFER_BLOCKING 0xd, 0xa0 ;  /* 0x0342800000007b1d */ /* 0x000fec0000010000 */
[----:B------:R-:W-:Y:S04]  /*7180*/  BSSY B0, `(.L_x_48) ;  /* 0x0000010000007945 */ /* 0x000fe80003800000 */
[----:B------:R-:W-:Y:S05]  /*7190*/  @!P0 BRA `(.L_x_49) ;  /* 0x0000000000388947 */ /* 0x000fea0003800000 */
[----:B------:R-:W1:Y:S01]  /*71a0*/  S2UR UR11, SR_CgaCtaId ;  /* 0x00000000000b79c3 */ /* 0x000e620000008800 */
[----:B------:R-:W-:Y:S01]  /*71b0*/  UIADD3 UR12, UP0, UR5, UR6, URZ ;  /* 0x00000006050c7290 */ /* 0x000fe2000ff1e03f */
[----:B------:R-:W-:Y:S01]  /*71c0*/  UMOV UR4, 0x400 ;  /* 0x0000040000047882 */ /* 0x000fe20000000000 */
[----:B------:R-:W-:Y:S02]  /*71d0*/  ULDC.64 UR8, c[0x0][0x2c0] ;  /* 0x0000b00000087ab9 */ /* 0x000fe40000000a00 */
[----:B------:R-:W-:Y:S02]  /*71e0*/  ULEA.HI.X.SX32 UR13, UR5, UR10, 0x1, UP0 ;  /* 0x0000000a050d7291 */ /* 0x000fe400080f0e3f */
[----:B------:R-:W-:-:S04]  /*71f0*/  ULEA UR8, UP0, UR12, UR8, 0x2 ;  /* 0x000000080c087291 */ /* 0x000fc8000f80103f */
[----:B------:R-:W-:-:S03]  /*7200*/  ULEA.HI.X UR9, UR12, UR9, UR13, 0x2, UP0 ;  /* 0x000000090c097291 */ /* 0x000fc600080f140d */
[----:B------:R-:W-:Y:S01]  /*7210*/  UMOV UR12, 0x0 ;  /* 0x00000000000c7882 */ /* 0x000fe20000000000 */
[----:B------:R-:W-:Y:S01]  /*7220*/  UMOV UR13, 0x14f00000 ;  /* 0x14f00000000d7882 */ /* 0x000fe20000000000 */
[----:B-1----:R-:W-:-:S03]  /*7230*/  ULEA UR4, UR11, UR4, 0x18 ;  /* 0x000000040b047291 */ /* 0x002fc6000f8ec03f */
[----:B------:R-:W-:Y:S01]  /*7240*/  UMOV UR11, 0x400 ;  /* 0x00000400000b7882 */ /* 0x000fe20000000000 */
[----:B------:R-:W-:-:S09]  /*7250*/  UIADD3 UR4, UR4, 0x8000, URZ ;  /* 0x0000800004047890 */ /* 0x000fd2000fffe03f */
[----:B------:R1:W-:Y:S02]  /*7260*/  UBLKRED.G.S.ADD.F32.RN [UR8], [UR4], UR11, desc[UR12] ;  /* 0x00000c08040073bb */ /* 0x0003e400080a140b */
[----:B-1----:R0:W-:Y:S02]  /*7270*/  UTMACMDFLUSH ;  /* 0x00000000000079b7 */ /* 0x0021e40000000000 */
.L_x_49:
[----:B------:R-:W-:Y:S05]  /*7280*/  BSYNC B0 ;  /* 0x0000000000007941 */ /* 0x000fea0003800000 */
.L_x_48:
[----:B------:R-:W-:Y:S06]  /*7290*/  BAR.SYNC.DEFER_BLOCKING 0xe, 0xa0 ;  /* 0x0382800000007b1d */ /* 0x000fec0000010000 */
[----:B------:R-:W-:Y:S04]  /*72a0*/  BSSY B0, `(.L_x_50) ;  /* 0x0000012000007945 */ /* 0x000fe80003800000 */
[----:B------:R-:W-:Y:S05]  /*72b0*/  @!P0 BRA `(.L_x_51) ;  /* 0x0000000000408947 */ /* 0x000fea0003800000 */
[----:B------:R-:W1:Y:S01]  /*72c0*/  S2UR UR12, SR_CgaCtaId ;  /* 0x00000000000c79c3 */ /* 0x000e620000008800 */
[----:B------:R-:W-:Y:S01]  /*72d0*/  UIADD3 UR4, UR5, 0x1000, URZ ;  /* 0x0000100005047890 */ /* 0x000fe2000fffe03f */
[----:B------:R-:W-:Y:S01]  /*72e0*/  UMOV UR11, 0x400 ;  /* 0x00000400000b7882 */ /* 0x000fe20000000000 */
[----:B------:R-:W-:Y:S02]  /*72f0*/  ULDC.64 UR8, c[0x0][0x2c0] ;  /* 0x0000b00000087ab9 */ /* 0x000fe40000000a00 */
[----:B------:R-:W-:-:S04]  /*7300*/  UIADD3 UR13, UP0, UR4, UR6, URZ ;  /* 0x00000006040d7290 */ /* 0x000fc8000ff1e03f */
        /* <DEDUP_REMOVED lines=11> */
.L_x_51:
[----:B------:R-:W-:Y:S05]  /*73c0*/  BSYNC B0 ;  /* 0x0000000000007941 */ /* 0x000fea0003800000 */
.L_x_50:
[----:B------:R-:W-:Y:S06]  /*73d0*/  BAR.ARV 0xa, 0xa0 ;  /* 0x0282800000007b1d */ /* 0x000fec0000002000 */
[----:B------:R-:W-:Y:S04]  /*73e0*/  BSSY B0, `(.L_x_52) ;  /* 0x0000003000007945 */ /* 0x000fe80003800000 */
[----:B------:R-:W-:Y:S05]  /*73f0*/  @!P0 BRA `(.L_x_53) ;  /* 0x0000000000048947 */ /* 0x000fea0003800000 */
[----:B------:R-:W-:-:S04]  /*7400*/  DEPBAR.LE SB0, 0x0 ;  /* 0x000080000000791a */ /* 0x000fc80000000000 */
.L_x_53:
[----:B------:R-:W-:Y:S05]  /*7410*/  BSYNC B0 ;  /* 0x0000000000007941 */ /* 0x000fea0003800000 */
.L_x_52:
[----:B------:R-:W-:Y:S06]  /*7420*/  BAR.ARV 0xb, 0xa0 ;  /* 0x02c2800000007b1d */ /* 0x000fec0000002000 */
[----:B------:R-:W-:Y:S05]  /*7430*/  BRA `(.L_x_7) ;  /* 0x0000001800407947 */ /* 0x000fea0003800000 */
.L_x_33:
[----:B------:R-:W1:Y:S01]  /*7440*/  S2UR UR21, SR_CTAID.Z ;  /* 0x00000000001579c3 */ /* 0x000e620000002700 */
[----:B------:R-:W-:Y:S01]  /*7450*/  IMAD.MOV.U32 R9, RZ, RZ, 0x1 ;  /* 0x00000001ff097424 */ /* 0x000fe200078e00ff */
[----:B-1----:R-:W-:-:S13]  /*7460*/  ISETP.LE.AND P0, PT, RZ, UR21, PT ;  /* 0x00000015ff007c0c */ /* 0x002fda000bf03270 */
[----:B------:R-:W-:Y:S05]  /*7470*/  @!P0 BRA `(.L_x_54) ;  /* 0x0000001400a08947 */ /* 0x000fea0003800000 */
[----:B------:R-:W1:Y:S01]  /*7480*/  S2R R15, SR_CTAID.Y ;  /* 0x00000000000f7919 */ /* 0x000e620000002600 */
[----:B------:R-:W2:Y:S01]  /*7490*/  LDC.64 R2, c[0x0][0x718] ;  /* 0x0001c600ff027b82 */ /* 0x000ea20000000a00 */
[----:B------:R-:W-:Y:S01]  /*74a0*/  ULDC UR4, c[0x0][0x2e8] ;  /* 0x0000ba0000047ab9 */ /* 0x000fe20000000800 */
[----:B------:R-:W-:Y:S01]  /*74b0*/  BSSY B0, `(.L_x_54) ;  /* 0x0000164000007945 */ /* 0x000fe20003800000 */
[----:B------:R-:W3:Y:S01]  /*74c0*/  S2R R13, SR_CTAID.Z ;  /* 0x00000000000d7919 */ /* 0x000ee20000002700 */
[----:B------:R-:W-:-:S04]  /*74d0*/  UISETP.NE.AND UP0, UPT, UR4, 0x1, UPT ;  /* 0x000000010400788c */ /* 0x000fc8000bf05270 */
[----:B------:R-:W4:Y:S07]  /*74e0*/  S2UR UR20, SR_CTAID.Y ;  /* 0x00000000001479c3 */ /* 0x000f2e0000002600 */
[----:B------:R-:W-:Y:S01]  /*74f0*/  @UP0 ULDC UR6, c[0x0][0x2ec] ;  /* 0x0000bb0000060ab9 */ /* 0x000fe20000000800 */
[----:B------:R-:W5:Y:S01]  /*7500*/  LDC.64 R10, c[0x0][0x720] ;  /* 0x0001c800ff0a7b82 */ /* 0x000f620000000a00 */
[----:B------:R-:W-:-:S07]  /*7510*/  @UP0 ULDC UR8, c[0x0][0x2f0] ;  /* 0x0000bc0000080ab9 */ /* 0x000fce0000000800 */
[----:B------:R-:W5:Y:S01]  /*7520*/  LDC.64 R4, c[0x0][0x700] ;  /* 0x0001c000ff047b82 */ /* 0x000f620000000a00 */
[----:B-1----:R-:W-:Y:S01]  /*7530*/  SHF.R.S32.HI R15, RZ, 0x1f, R15 ;  /* 0x0000001fff0f7819 */ /* 0x002fe2000001140f */
[----:B----4-:R-:W-:Y:S02]  /*7540*/  UIMAD.WIDE.U32 UR6, UR20, UR6, URZ ;  /* 0x00000006140672a5 */ /* 0x010fe4000f8e003f */
[----:B------:R-:W-:Y:S01]  /*7550*/  UMOV UR12, UR20 ;  /* 0x00000014000c7c82 */ /* 0x000fe20008000000 */
[----:B---3--:R-:W-:Y:S01]  /*7560*/  SHF.R.S32.HI R13, RZ, 0x1f, R13 ;  /* 0x0000001fff0d7819 */ /* 0x008fe2000001140d */
[----:B--2---:R-:W-:Y:S01]  /*7570*/  IMAD R0, R15, R2, RZ ;  /* 0x000000020f007224 */ /* 0x004fe200078e02ff */
[----:B------:R-:W-:-:S03]  /*7580*/  @UP0 USHF.R.U32.HI UR12, URZ, UR8, UR7 ;  /* 0x000000083f0c0299 */ /* 0x000fc60008011607 */
[----:B------:R-:W-:Y:S02]  /*7590*/  IMAD R7, R3, UR20, R0 ;  /* 0x0000001403077c24 */ /* 0x000fe4000f8e0200 */
[----:B------:R-:W-:-:S04]  /*75a0*/  IMAD.WIDE.U32 R2, R2, UR20, RZ ;  /* 0x0000001402027c25 */ /* 0x000fc8000f8e00ff */
[----:B------:R-:W-:Y:S02]  /*75b0*/  IMAD.IADD R3, R3, 0x1, R7 ;  /* 0x0000000103037824 */ /* 0x000fe400078e0207 */
[----:B------:R-:W1:Y:S01]  /*75c0*/  LDC.64 R6, c[0x0][0x730] ;  /* 0x0001cc00ff067b82 */ /* 0x000e620000000a00 */
[----:B-----5:R-:W-:Y:S02]  /*75d0*/  IMAD R0, R13, R10, RZ ;  /* 0x0000000a0d007224 */ /* 0x020fe400078e02ff */
[----:B------:R-:W-:-:S04]  /*75e0*/  IMAD.WIDE.U32 R2, R10, UR21, R2 ;  /* 0x000000150a027c25 */ /* 0x000fc8000f8e0002 */
[----:B------:R-:W-:Y:S01]  /*75f0*/  IMAD R11, R11, UR21, R0 ;  /* 0x000000150b0b7c24 */ /* 0x000fe2000f8e0200 */
[----:B------:R-:W-:-:S04]  /*7600*/  LEA R4, P0, R2, R4, 0x2 ;  /* 0x0000000402047211 */ /* 0x000fc800078010ff */
[----:B------:R-:W-:Y:S02]  /*7610*/  IADD3 R0, R3, R11, RZ ;  /* 0x0000000b03007210 */ /* 0x000fe40007ffe0ff */
[----:B------:R-:W-:Y:S02]  /*7620*/  R2UR UR4, R4 ;  /* 0x00000000040472ca */ /* 0x000fe400000e0000 */
[----:B------:R-:W-:Y:S02]  /*7630*/  LEA.HI.X R0, R2, R5, R0, 0x2, P0 ;  /* 0x0000000502007211 */ /* 0x000fe400000f1400 */
[----:B------:R-:W-:Y:S02]  /*7640*/  ELECT P0, URZ, PT ;  /* 0x00000000003f782f */ /* 0x000fe40003800000 */
[----:B------:R-:W-:Y:S01]  /*7650*/  R2UR UR5, R0 ;  /* 0x00000000000572ca */ /* 0x000fe200000e0000 */
[----:B-1----:R-:W-:-:S04]  /*7660*/  IMAD R2, R15, R6, RZ ;  /* 0x000000060f027224 */ /* 0x002fc800078e02ff */
[----:B------:R-:W-:Y:S02]  /*7670*/  IMAD R5, R7, UR20, R2 ;  /* 0x0000001407057c24 */ /* 0x000fe4000f8e0202 */
[----:B------:R-:W1:Y:S01]  /*7680*/  LDC.64 R2, c[0x0][0x738] ;  /* 0x0001ce00ff027b82 */ /* 0x000e620000000a00 */
[----:B------:R-:W-:-:S04]  /*7690*/  IMAD.WIDE.U32 R6, R6, UR20, RZ ;  /* 0x0000001406067c25 */ /* 0x000fc8000f8e00ff */
[----:B------:R-:W-:Y:S02]  /*76a0*/  IMAD.IADD R7, R7, 0x1, R5 ;  /* 0x0000000107077824 */ /* 0x000fe400078e0205 */
[----:B-1----:R-:W-:Y:S02]  /*76b0*/  IMAD R0, R13, R2, RZ ;  /* 0x000000020d007224 */ /* 0x002fe400078e02ff */
[----:B------:R-:W-:-:S04]  /*76c0*/  IMAD.WIDE.U32 R6, R2, UR21, R6 ;  /* 0x0000001502067c25 */ /* 0x000fc8000f8e0006 */
[----:B------:R-:W-:Y:S02]  /*76d0*/  IMAD R3, R3, UR21, R0 ;  /* 0x0000001503037c24 */ /* 0x000fe4000f8e0200 */
[----:B------:R-:W-:Y:S01]  /*76e0*/  IMAD.MOV.U32 R0, RZ, RZ, RZ ;  /* 0x000000ffff007224 */ /* 0x000fe200078e00ff */
[----:B------:R-:W-:Y:S06]  /*76f0*/  @!P0 BRA `(.L_x_55) ;  /* 0x0000001000fc8947 */ /* 0x000fec0003800000 */
[----:B------:R-:W1:Y:S01]  /*7700*/  S2R R0, SR_CgaCtaId ;  /* 0x0000000000007919 */ /* 0x000e620000008800 */
[----:B------:R-:W-:Y:S01]  /*7710*/  MOV R11, 0x400 ;  /* 0x00000400000b7802 */ /* 0x000fe20000000f00 */
[----:B------:R-:W2:Y:S01]  /*7720*/  S2R R8, SR_TID.X ;  /* 0x0000000000087919 */ /* 0x000ea20000002100 */
[----:B------:R-:W3:Y:S02]  /*7730*/  S2R R2, SR_CTAID.X ;  /* 0x0000000000027919 */ /* 0x000ee40000002500 */
[----:B-1----:R-:W-:Y:S02]  /*7740*/  LEA R11, R0, R11, 0x18 ;  /* 0x0000000b000b7211 */ /* 0x002fe400078ec0ff */
[----:B------:R-:W-:Y:S02]  /*7750*/  MOV R0, 0x1 ;  /* 0x0000000100007802 */ /* 0x000fe40000000f00 */
[----:B--2---:R-:W-:Y:S02]  /*7760*/  LOP3.LUT R8, R8, 0x7f, RZ, 0xc0, !PT ;  /* 0x0000007f08087812 */ /* 0x004fe400078ec0ff */
[----:B------:R-:W-:-:S02]  /*7770*/  SHF.L.U32 R0, R0, 0x1f, RZ ;  /* 0x0000001f00007819 */ /* 0x000fc400000006ff */
[----:B------:R-:W-:Y:S02]  /*7780*/  ISETP.NE.AND P0, PT, R8, RZ, PT ;  /* 0x000000ff0800720c */ /* 0x000fe40003f05270 */
[----:B------:R-:W1:Y:S02]  /*7790*/  SYNCS.PHASECHK.TRANS64.TRYWAIT P1, [R11+URZ+0x30c20], R0 ;  /* 0x030c20000b0075a7 */ /* 0x000e64000802017f */
[----:B-1-3--:R-:W-:Y:S09]  /*77a0*/  @!P1 BRA `(.L_x_56) ;  /* 0x0000001400c49947 */ /* 0x00aff20003800000 */
.L_x_84:
[----:B------:R-:W-:Y:S01]  /*77b0*/  IMAD.IADD R10, R7, 0x1, R3 ;  /* 0x00000001070a7824 */ /* 0x000fe200078e0203 */
[----:B------:R-:W-:Y:S01]  /*77c0*/  SHF.L.U32 R2, R2, 0x7, RZ ;  /* 0x0000000702027819 */ /* 0x000fe200000006ff */
[----:B------:R-:W-:Y:S01]  /*77d0*/  IMAD.MOV.U32 R9, RZ, RZ, 0x1 ;  /* 0x00000001ff097424 */ /* 0x000fe200078e00ff */
[----:B------:R-:W-:Y:S06]  /*77e0*/  @P0 BRA `(.L_x_57) ;  /* 0x0000000000180947 */ /* 0x000fec0003800000 */
[----:B------:R-:W2:Y:S01]  /*77f0*/  S2R R4, SR_TID.X ;  /* 0x0000000000047919 */ /* 0x000ea20000002100 */
[----:B-1----:R-:W-:-:S04]  /*7800*/  MOV R0, 0x4200 ;  /* 0x0000420000007802 */ /* 0x002fc80000000f00 */
[----:B------:R3:W-:Y:S01]  /*7810*/  SYNCS.ARRIVE.TRANS64 RZ, [R11+URZ+0x30c10], R0 ;  /* 0x030c10000bff79a7 */ /* 0x0007e2000800003f */
[----:B--2---:R-:W-:-:S13]  /*7820*/  LOP3.LUT P1, RZ, R4, 0x1f, RZ, 0xc0, !PT ;  /* 0x0000001f04ff7812 */ /* 0x004fda000782c0ff */
[----:B---3--:R-:W-:Y:S05]  /*7830*/  @!P1 BRA `(.L_x_57) ;  /* 0x0000000000049947 */ /* 0x008fea0003800000 */
[----:B------:R-:W-:Y:S01]  /*7840*/  BPT.TRAP 0x1 ;  /* 0x000000040000795c */ /* 0x000fe20000300000 */
.L_x_57:
[----:B------:R-:W2:Y:S01]  /*7850*/  LDC.64 R4, c[0x0][0x198] ;  /* 0x00006600ff047b82 */ /* 0x000ea20000000a00 */
[----:B------:R-:W-:Y:S01]  /*7860*/  R2UR UR11, R2 ;  /* 0x00000000020b72ca */ /* 0x000fe200000e0000 */
[----:B------:R-:W-:Y:S01]  /*7870*/  UMOV UR14, 0x0 ;  /* 0x00000000000e7882 */ /* 0x000fe20000000000 */
[----:B------:R-:W-:Y:S01]  /*7880*/  R2UR UR8, R11 ;  /* 0x000000000b0872ca */ /* 0x000fe200000e0000 */
[----:B------:R-:W-:Y:S01]  /*7890*/  UMOV UR15, 0x14f00000 ;  /* 0x14f00000000f7882 */ /* 0x000fe20000000000 */
[----:B------:R-:W-:Y:S01]  /*78a0*/  UMOV UR19, URZ ;  /* 0x0000003f00137c82 */ /* 0x000fe20008000000 */
[----:B------:R-:W-:Y:S01]  /*78b0*/  UMOV UR18, URZ ;  /* 0x0000003f00127c82 */ /* 0x000fe20008000000 */
[----:B------:R-:W-:Y:S01]  /*78c0*/  UMOV UR25, 0x20 ;  /* 0x0000002000197882 */ /* 0x000fe20000000000 */
[----:B------:R-:W3:Y:S01]  /*78d0*/  LDC R12, c[0x0][0x280] ;  /* 0x0000a000ff0c7b82 */ /* 0x000ee20000000800 */
[----:B------:R-:W-:Y:S01]  /*78e0*/  UMOV UR22, 0x0 ;  /* 0x0000000000167882 */ /* 0x000fe20000000000 */
[----:B------:R-:W-:Y:S01]  /*78f0*/  UMOV UR23, 0x10000000 ;  /* 0x1000000000177882 */ /* 0x000fe20000000000 */
[----:B------:R-:W-:Y:S01]  /*7900*/  UMOV UR13, UR21 ;  /* 0x00000015000d7c82 */ /* 0x000fe20008000000 */
[----:B------:R-:W-:Y:S01]  /*7910*/  UMOV UR10, UR18 ;  /* 0x00000012000a7c82 */ /* 0x000fe20008000000 */
[----:B------:R-:W-:Y:S01]  /*7920*/  UMOV UR28, UR12 ;  /* 0x0000000c001c7c82 */ /* 0x000fe20008000000 */
[----:B------:R-:W-:Y:S01]  /*7930*/  UMOV UR29, UR21 ;  /* 0x00000015001d7c82 */ /* 0x000fe20008000000 */
[----:B------:R-:W-:Y:S01]  /*7940*/  UMOV UR26, UR18 ;  /* 0x00000012001a7c82 */ /* 0x000fe20008000000 */
[----:B------:R-:W-:Y:S01]  /*7950*/  UIADD3 UR16, UR8, 0x10000, URZ ;  /* 0x0001000008107890 */ /* 0x000fe2000fffe03f */
[----:B------:R-:W-:Y:S01]  /*7960*/  IMAD.MOV.U32 R20, RZ, RZ, RZ ;  /* 0x000000ffff147224 */ /* 0x000fe200078e00ff */
[----:B------:R-:W-:-:S02]  /*7970*/  UIADD3 UR17, UR8, 0x30c10, URZ ;  /* 0x00030c1008117890 */ /* 0x000fc4000fffe03f */
[----:B------:R-:W-:Y:S02]  /*7980*/  UIADD3 UR30, UR8, 0x20000, URZ ;  /* 0x00020000081e7890 */ /* 0x000fe4000fffe03f */
[----:B------:R-:W-:Y:S01]  /*7990*/  UIADD3 UR9, UR8, 0x30c00, URZ ;  /* 0x00030c0008097890 */ /* 0x000fe2000fffe03f */
[----:B--2---:R-:W-:Y:S01]  /*79a0*/  IMAD.MOV.U32 R8, RZ, RZ, R4 ;  /* 0x000000ffff087224 */ /* 0x004fe200078e0004 */
[----:B------:R-:W-:Y:S01]  /*79b0*/  UIADD3 UR24, UR8, 0x4000, URZ ;  /* 0x0000400008187890 */ /* 0x000fe2000fffe03f */
[----:B------:R-:W-:Y:S01]  /*79c0*/  MOV R4, 0x8000 ;  /* 0x0000800000047802 */ /* 0x000fe20000000f00 */
[----:B------:R-:W-:Y:S01]  /*79d0*/  UMOV UR31, UR17 ;  /* 0x00000011001f7c82 */ /* 0x000fe20008000000 */
[----:B------:R-:W-:Y:S01]  /*79e0*/  UMOV UR27, UR11 ;  /* 0x0000000b001b7c82 */ /* 0x000fe20008000000 */
[----:B-1----:R-:W-:-:S04]  /*79f0*/  IADD3 R0, P1, R8, 0x2f0, RZ ;  /* 0x000002f008007810 */ /* 0x002fc80007f3e0ff */
[----:B------:R-:W-:Y:S02]  /*7a00*/  R2UR UR32, R0 ;  /* 0x00000000002072ca */ /* 0x000fe400000e0000 */
[----:B------:R-:W-:-:S04]  /*7a10*/  IADD3 R0, P2, R8, 0x3f0, RZ ;  /* 0x000003f008007810 */ /* 0x000fc80007f5e0ff */
[----:B------:R-:W-:Y:S02]  /*7a20*/  R2UR UR34, R0 ;  /* 0x00000000002272ca */ /* 0x000fe400000e0000 */
[----:B------:R-:W-:Y:S02]  /*7a30*/  MOV R0, R5 ;  /* 0x0000000500007202 */ /* 0x000fe40000000f00 */
[----:B------:R-:W-:-:S03]  /*7a40*/  MOV R5, RZ ;  /* 0x000000ff00057202 */ /* 0x000fc60000000f00 */
[----:B------:R-:W-:-:S05]  /*7a50*/  IMAD.X R2, RZ, RZ, R0, P1 ;  /* 0x000000ffff027224 */ /* 0x000fca00008e0600 */
[----:B------:R-:W-:Y:S02]  /*7a60*/  R2UR UR33, R2 ;  /* 0x00000000022172ca */ /* 0x000fe400000e0000 */
[----:B------:R-:W-:-:S04]  /*7a70*/  IADD3.X R2, RZ, R0, RZ, P2, !PT ;  /* 0x00000000ff027210 */ /* 0x000fc800017fe4ff */
[----:B------:R-:W-:Y:S02]  /*7a80*/  R2UR UR35, R2 ;  /* 0x00000000022372ca */ /* 0x000fe400000e0000 */
[----:B------:R-:W-:-:S04]  /*7a90*/  IADD3 R2, P1, R8, 0xf0, RZ ;  /* 0x000000f008027810 */ /* 0x000fc80007f3e0ff */
[----:B------:R-:W-:Y:S01]  /*7aa0*/  R2UR UR6, R2 ;  /* 0x00000000020672ca */ /* 0x000fe200000e0000 */
[----:B------:R-:W-:Y:S01]  /*7ab0*/  IMAD.X R3, RZ, RZ, R0, P1 ;  /* 0x000000ffff037224 */ /* 0x000fe200008e0600 */
[----:B---3--:R-:W-:-:S04]  /*7ac0*/  ISETP.GE.AND P1, PT, R12, 0x81, PT ;  /* 0x000000810c00780c */ /* 0x008fc80003f26270 */
[----:B------:R-:W-:-:S13]  /*7ad0*/  R2UR UR7, R3 ;  /* 0x00000000030772ca */ /* 0x000fda00000e0000 */
[----:B------:R-:W-:Y:S01]  /*7ae0*/  UTMALDG.4D [UR16], [UR6], desc[UR14] ;  /* 0x00000e10060075b4 */ /* 0x000fe20008019000 */
[----:B------:R1:W-:Y:S01]  /*7af0*/  UBLKCP.S.G [UR30], [UR4], UR25 ;  /* 0x0000001e040073ba */ /* 0x0003e20008000219 */
[----:B------:R2:W-:Y:S01]  /*7b00*/  SYNCS.ARRIVE.TRANS64 RZ, [R11+URZ+0x30c00], R4 ;  /* 0x030c00040bff79a7 */ /* 0x0005e2000800003f */
[----:B------:R2:W-:Y:S01]  /*7b10*/  UTMALDG.4D [UR8], [UR32], desc[UR22] ;  /* 0x00001608200075b4 */ /* 0x0005e20008019000 */
[----:B-1----:R-:W-:Y:S02]  /*7b20*/  UMOV UR25, UR9 ;  /* 0x0000000900197c82 */ /* 0x002fe40008000000 */
[----:B------:R2:W-:Y:S01]  /*7b30*/  UTMALDG.4D [UR24], [UR34], desc[UR22] ;  /* 0x00001618220075b4 */ /* 0x0005e20008019000 */
[----:B------:R-:W-:Y:S05]  /*7b40*/  @!P1 BRA `(.L_x_58) ;  /* 0x0000000c002c9947 */ /* 0x000fea0003800000 */
[----:B------:R-:W1:Y:S01]  /*7b50*/  S2R R13, SR_TID.X ;  /* 0x00000000000d7919 */ /* 0x000e620000002100 */
[C---:B--2---:R-:W-:Y:S01]  /*7b60*/  VIADD R4, R12.reuse, 0x7f ;  /* 0x0000007f0c047836 */ /* 0x044fe20000000000 */
[----:B------:R-:W-:Y:S01]  /*7b70*/  ISETP.GE.AND P1, PT, R12, 0x101, PT ;  /* 0x000001010c00780c */ /* 0x000fe20003f26270 */
[----:B------:R-:W-:Y:S01]  /*7b80*/  IMAD.MOV.U32 R20, RZ, RZ, RZ ;  /* 0x000000ffff147224 */ /* 0x000fe200078e00ff */
[----:B------:R-:W-:Y:S02]  /*7b90*/  MOV R15, RZ ;  /* 0x000000ff000f7202 */ /* 0x000fe40000000f00 */
[----:B------:R-:W-:-:S04]  /*7ba0*/  SHF.R.S32.HI R9, RZ, 0x1f, R4 ;  /* 0x0000001fff097819 */ /* 0x000fc80000011404 */
[----:B------:R-:W-:Y:S02]  /*7bb0*/  LEA.HI R4, R9, R4, RZ, 0x7 ;  /* 0x0000000409047211 */ /* 0x000fe400078f38ff */
[----:B------:R-:W-:Y:S02]  /*7bc0*/  MOV R9, 0x1 ;  /* 0x0000000100097802 */ /* 0x000fe40000000f00 */
[----:B------:R-:W-:-:S04]  /*7bd0*/  LEA.HI.SX32 R4, R4, 0xffffffff, 0x19 ;  /* 0xffffffff04047811 */ /* 0x000fc800078fcaff */
[----:B------:R-:W-:-:S04]  /*7be0*/  VIMNMX R4, R4, 0x1, !PT ;  /* 0x0000000104047848 */ /* 0x000fc80007fe0100 */
[----:B------:R-:W-:Y:S02]  /*7bf0*/  LOP3.LUT R19, R4, 0x1, RZ, 0xc0, !PT ;  /* 0x0000000104137812 */ /* 0x000fe400078ec0ff */
[----:B-1----:R-:W-:Y:S01]  /*7c00*/  LOP3.LUT R14, R13, 0x1f, RZ, 0xc0, !PT ;  /* 0x0000001f0d0e7812 */ /* 0x002fe200078ec0ff */
[----:B------:R-:W-:Y:S06]  /*7c10*/  @!P1 BRA `(.L_x_59) ;  /* 0x0000000800009947 */ /* 0x000fec0003800000 */
[----:B------:R-:W-:Y:S01]  /*7c20*/  IMAD.IADD R18, R4, 0x1, -R19 ;  /* 0x0000000104127824 */ /* 0x000fe200078e0a13 */
[----:B------:R-:W-:Y:S01]  /*7c30*/  MOV R9, 0x1 ;  /* 0x0000000100097802 */ /* 0x000fe20000000f00 */
[----:B------:R-:W-:-:S07]  /*7c40*/  IMAD.MOV.U32 R15, RZ, RZ, RZ ;  /* 0x000000ffff0f7224 */ /* 0x000fce00078e00ff */
.L_x_68:
[----:B------:R-:W-:-:S04]  /*7c50*/  SHF.L.U32 R21, R9, 0x1f, RZ ;  /* 0x0000001f09157819 */ /* 0x000fc800000006ff */
[----:B-1----:R-:W1:Y:S02]  /*7c60*/  SYNCS.PHASECHK.TRANS64.TRYWAIT P1, [R11+URZ+0x30c40], R21 ;  /* 0x030c40150b0075a7 */ /* 0x002e64000802017f */
[----:B-12---:R-:W-:Y:S05]  /*7c70*/  @!P1 BRA `(.L_x_60) ;  /* 0x0000001000a49947 */ /* 0x006fea0003800000 */
.L_x_85:
[----:B------:R-:W-:Y:S05]  /*7c80*/  @P0 BRA `(.L_x_61) ;  /* 0x0000000000140947 */ /* 0x000fea0003800000 */
[----:B------:R-:W-:Y:S02]  /*7c90*/  ISETP.NE.AND P1, PT, R14, RZ, PT ;  /* 0x000000ff0e00720c */ /* 0x000fe40003f25270 */
[----:B------:R-:W-:-:S04]  /*7ca0*/  MOV R0, 0x4200 ;  /* 0x0000420000007802 */ /* 0x000fc80000000f00 */
[----:B------:R2:W-:Y:S07]  /*7cb0*/  SYNCS.ARRIVE.TRANS64 RZ, [R11+URZ+0x30c30], R0 ;  /* 0x030c30000bff79a7 */ /* 0x0005ee000800003f */
[----:B------:R-:W-:Y:S05]  /*7cc0*/  @!P1 BRA `(.L_x_61) ;  /* 0x0000000000049947 */ /* 0x000fea0003800000 */
[----:B------:R-:W-:Y:S01]  /*7cd0*/  BPT.TRAP 0x1 ;  /* 0x000000040000795c */ /* 0x000fe20000300000 */
.L_x_61:
[----:B------:R-:W3:Y:S01]  /*7ce0*/  LDC.64 R12, c[0x0][0x728] ;  /* 0x0001ca00ff0c7b82 */ /* 0x000ee20000000a00 */
[----:B------:R-:W-:Y:S01]  /*7cf0*/  IMAD.SHL.U32 R17, R15, 0x80, RZ ;  /* 0x000000800f117824 */ /* 0x000fe200078e00ff */
[----:B------:R-:W-:Y:S01]  /*7d00*/  R2UR UR6, R11 ;  /* 0x000000000b0672ca */ /* 0x000fe200000e0000 */
[----:B------:R-:W-:Y:S01]  /*7d10*/  UMOV UR14, 0x0 ;  /* 0x00000000000e7882 */ /* 0x000fe20000000000 */
[----:B------:R-:W-:Y:S01]  /*7d20*/  UMOV UR15, 0x14f00000 ;  /* 0x14f00000000f7882 */ /* 0x000fe20000000000 */
[----:B------:R-:W-:Y:S01]  /*7d30*/  UMOV UR18, URZ ;  /* 0x0000003f00127c82 */ /* 0x000fe20008000000 */
[C---:B--2---:R-:W-:Y:S01]  /*7d40*/  IADD3 R0, P1, R17.reuse, R6, RZ ;  /* 0x0000000611007210 */ /* 0x044fe20007f3e0ff */
[----:B------:R-:W-:Y:S01]  /*7d50*/  UMOV UR13, 0x20 ;  /* 0x00000020000d7882 */ /* 0x000fe20000000000 */
[----:B------:R-:W2:Y:S01]  /*7d60*/  LDC.64 R4, c[0x0][0x198] ;  /* 0x00006600ff047b82 */ /* 0x000ea20000000a00 */
[----:B------:R-:W-:-:S06]  /*7d70*/  R2UR UR19, R17 ;  /* 0x00000000111372ca */ /* 0x000fcc00000e0000 */
[----:B------:R-:W-:Y:S02]  /*7d80*/  UIADD3 UR16, UR6, 0x18000, URZ ;  /* 0x0001800006107890 */ /* 0x000fe4000fffe03f */
[----:B------:R-:W-:Y:S02]  /*7d90*/  UIADD3 UR17, UR6, 0x30c30, URZ ;  /* 0x00030c3006117890 */ /* 0x000fe4000fffe03f */
[----:B------:R-:W-:Y:S01]  /*7da0*/  UIADD3 UR6, UR6, 0x20400, URZ ;  /* 0x0002040006067890 */ /* 0x000fe2000fffe03f */
[----:B---3--:R-:W-:-:S04]  /*7db0*/  LEA R2, P2, R0, R12, 0x2 ;  /* 0x0000000c00027211 */ /* 0x008fc800078410ff */
[----:B------:R-:W-:Y:S01]  /*7dc0*/  UMOV UR7, UR17 ;  /* 0x0000001100077c82 */ /* 0x000fe20008000000 */
[----:B------:R-:W-:Y:S02]  /*7dd0*/  R2UR UR8, R2 ;  /* 0x00000000020872ca */ /* 0x000fe400000e0000 */
[----:B------:R-:W-:Y:S02]  /*7de0*/  LEA.HI.X.SX32 R2, R17, R10, 0x1, P1 ;  /* 0x0000000a11027211 */ /* 0x000fe400008f0eff */
[----:B--2---:R-:W-:Y:S02]  /*7df0*/  MOV R8, R4 ;  /* 0x0000000400087202 */ /* 0x004fe40000000f00 */
[----:B------:R-:W-:Y:S02]  /*7e00*/  LEA.HI.X R0, R0, R13, R2, 0x2, P2 ;  /* 0x0000000d00007211 */ /* 0x000fe400010f1402 */
[----:B------:R-:W-:Y:S02]  /*7e10*/  IADD3 R4, P1, R8, 0x1f0, RZ ;  /* 0x000001f008047810 */ /* 0x000fe40007f3e0ff */
[----:B------:R-:W-:Y:S01]  /*7e20*/  R2UR UR9, R0 ;  /* 0x00000000000972ca */ /* 0x000fe200000e0000 */
[----:B------:R-:W-:Y:S01]  /*7e30*/  IMAD.MOV.U32 R0, RZ, RZ, R5 ;  /* 0x000000ffff007224 */ /* 0x000fe200078e0005 */
[----:B------:R-:W-:-:S04]  /*7e40*/  R2UR UR10, R4 ;  /* 0x00000000040a72ca */ /* 0x000fc800000e0000 */
[----:B------:R-:W-:-:S04]  /*7e50*/  IADD3.X R5, RZ, R0, RZ, P1, !PT ;  /* 0x00000000ff057210 */ /* 0x000fc80000ffe4ff */
[----:B------:R-:W-:-:S13]  /*7e60*/  R2UR UR11, R5 ;  /* 0x00000000050b72ca */ /* 0x000fda00000e0000 */
[----:B------:R2:W-:Y:S01]  /*7e70*/  UTMALDG.4D [UR16], [UR10], desc[UR14] ;  /* 0x00000e100a0075b4 */ /* 0x0005e20008019000 */
[----:B------:R2:W-:Y:S01]  /*7e80*/  UBLKCP.S.G [UR6], [UR8], UR13 ;  /* 0x00000006080073ba */ /* 0x0005e2000800020d */
[----:B------:R-:W3:Y:S02]  /*7e90*/  SYNCS.PHASECHK.TRANS64.TRYWAIT P1, [R11+URZ+0x30c28], R21 ;  /* 0x030c28150b0075a7 */ /* 0x000ee4000802017f */
[----:B--23--:R-:W-:Y:S05]  /*7ea0*/  @!P1 BRA `(.L_x_62) ;  /* 0x00000010002c9947 */ /* 0x00cfea0003800000 */
.L_x_86:
[----:B------:R-:W-:Y:S05]  /*7eb0*/  @P0 BRA `(.L_x_63) ;  /* 0x0000000000140947 */ /* 0x000fea0003800000 */
[----:B------:R-:W-:Y:S01]  /*7ec0*/  ISETP.NE.AND P1, PT, R14, RZ, PT ;  /* 0x000000ff0e00720c */ /* 0x000fe20003f25270 */
[----:B------:R-:W-:-:S04]  /*7ed0*/  IMAD.MOV.U32 R2, RZ, RZ, 0x4200 ;  /* 0x00004200ff027424 */ /* 0x000fc800078e00ff */
[----:B------:R3:W-:Y:S08]  /*7ee0*/  SYNCS.ARRIVE.TRANS64 RZ, [R11+URZ+0x30c18], R2 ;  /* 0x030c18020bff79a7 */ /* 0x0007f0000800003f */
[----:B------:R-:W-:Y:S05]  /*7ef0*/  @!P1 BRA `(.L_x_63) ;  /* 0x0000000000049947 */ /* 0x000fea0003800000 */
[----:B------:R-:W-:Y:S01]  /*7f00*/  BPT.TRAP 0x1 ;  /* 0x000000040000795c */ /* 0x000fe20000300000 */
.L_x_63:
[----:B------:R-:W-:Y:S01]  /*7f10*/  IADD3 R17, R17, 0x80, RZ ;  /* 0x0000008011117810 */ /* 0x000fe20007ffe0ff */
[----:B------:R-:W-:Y:S01]  /*7f20*/  UMOV UR14, 0x0 ;  /* 0x00000000000e7882 */ /* 0x000fe20000000000 */
[----:B------:R-:W-:Y:S01]  /*7f30*/  R2UR UR17, R11 ;  /* 0x000000000b1172ca */ /* 0x000fe200000e0000 */
[----:B------:R-:W-:Y:S01]  /*7f40*/  UMOV UR15, 0x14f00000 ;  /* 0x14f00000000f7882 */ /* 0x000fe20000000000 */
[----:B---3--:R-:W-:Y:S01]  /*7f50*/  IADD3 R2, P1, R8, 0xf0, RZ ;  /* 0x000000f008027810 */ /* 0x008fe20007f3e0ff */
[----:B------:R-:W-:Y:S01]  /*7f60*/  UMOV UR18, URZ ;  /* 0x0000003f00127c82 */ /* 0x000fe20008000000 */
[----:B------:R-:W-:Y:S01]  /*7f70*/  R2UR UR19, R17 ;  /* 0x00000000111372ca */ /* 0x000fe200000e0000 */
[----:B------:R-:W-:Y:S01]  /*7f80*/  UMOV UR13, 0x20 ;  /* 0x00000020000d7882 */ /* 0x000fe20000000000 */
[----:B------:R-:W-:Y:S01]  /*7f90*/  R2UR UR10, R2 ;  /* 0x00000000020a72ca */ /* 0x000fe200000e0000 */
[----:B------:R-:W-:-:S05]  /*7fa0*/  IMAD.X R3, RZ, RZ, R0, P1 ;  /* 0x000000ffff037224 */ /* 0x000fca00008e0600 */
[----:B------:R-:W-:Y:S01]  /*7fb0*/  R2UR UR11, R3 ;  /* 0x00000000030b72ca */ /* 0x000fe200000e0000 */
[----:B------:R-:W-:Y:S02]  /*7fc0*/  UIADD3 UR8, UR17, 0x20200, URZ ;  /* 0x0002020011087890 */ /* 0x000fe4000fffe03f */
[----:B------:R-:W-:Y:S02]  /*7fd0*/  UIADD3 UR16, UR17, 0x14000, URZ ;  /* 0x0001400011107890 */ /* 0x000fe4000fffe03f */
[----:B------:R-:W-:Y:S02]  /*7fe0*/  UIADD3 UR17, UR17, 0x30c18, URZ ;  /* 0x00030c1811117890 */ /* 0x000fe4000fffe03f */
[----:B------:R-:W-:-:S05]  /*7ff0*/  UIMAD.WIDE UR6, UR19, 0x4, UR4 ;  /* 0x00000004130678a5 */ /* 0x000fca000f8e0204 */
[----:B------:R-:W-:Y:S02]  /*8000*/  UMOV UR9, UR17 ;  /* 0x0000001100097c82 */ /* 0x000fe40008000000 */
[----:B------:R3:W-:Y:S02]  /*8010*/  UTMALDG.4D [UR16], [UR10], desc[UR14] ;  /* 0x00000e100a0075b4 */ /* 0x0007e40008019000 */
[----:B------:R3:W-:Y:S01]  /*8020*/  UBLKCP.S.G [UR8], [UR6], UR13 ;  /* 0x00000008060073ba */ /* 0x0007e2000800020d */
[----:B------:R-:W4:Y:S02]  /*8030*/  SYNCS.PHASECHK.TRANS64.TRYWAIT P1, [R11+URZ+0x30c48], R21 ;  /* 0x030c48150b0075a7 */ /* 0x000f24000802017f */
[----:B---34-:R-:W-:Y:S05]  /*8040*/  @!P1 BRA `(.L_x_64) ;  /* 0x0000000c00d89947 */ /* 0x018fea0003800000 */
.L_x_87:
[----:B-123--:R-:W-:Y:S01]  /*8050*/  SHF.R.S32.HI R21, RZ, 0x1f, R17 ;  /* 0x0000001fff157819 */ /* 0x00efe20000011411 */
[----:B------:R-:W-:Y:S06]  /*8060*/  @P0 BRA `(.L_x_65) ;  /* 0x00000000001c0947 */ /* 0x000fec0003800000 */
[----:B------:R-:W-:-:S04]  /*8070*/  MOV R14, 0x4200 ;  /* 0x00004200000e7802 */ /* 0x000fc80000000f00 */
[----:B------:R1:W-:Y:S02]  /*8080*/  SYNCS.ARRIVE.TRANS64 RZ, [R11+URZ+0x30c38], R14 ;  /* 0x030c380e0bff79a7 */ /* 0x0003e4000800003f */
[----:B-1----:R-:W1:Y:S02]  /*8090*/  S2R R14, SR_TID.X ;  /* 0x00000000000e7919 */ /* 0x002e640000002100 */
[----:B-1----:R-:W-:-:S04]  /*80a0*/  LOP3.LUT R14, R14, 0x1f, RZ, 0xc0, !PT ;  /* 0x0000001f0e0e7812 */ /* 0x002fc800078ec0ff */
[----:B------:R-:W-:-:S13]  /*80b0*/  ISETP.NE.AND P1, PT, R14, RZ, PT ;  /* 0x000000ff0e00720c */ /* 0x000fda0003f25270 */
[----:B------:R-:W-:Y:S05]  /*80c0*/  @!P1 BRA `(.L_x_65) ;  /* 0x0000000000049947 */ /* 0x000fea0003800000 */
[----:B------:R-:W-:Y:S01]  /*80d0*/  BPT.TRAP 0x1 ;  /* 0x000000040000795c */ /* 0x000fe20000300000 */
.L_x_65:
[C---:B------:R-:W-:Y:S01]  /*80e0*/  R2UR UR19, R17.reuse ;  /* 0x00000000111372ca */ /* 0x040fe200000e0000 */
[----:B------:R-:W-:Y:S01]  /*80f0*/  UMOV UR8, 0x0 ;  /* 0x0000000000087882 */ /* 0x000fe20000000000 */
[----:B------:R-:W-:Y:S01]  /*8100*/  IADD3 R17, P1, R17, R6, RZ ;  /* 0x0000000611117210 */ /* 0x000fe20007f3e0ff */
[----:B------:R-:W-:Y:S01]  /*8110*/  UMOV UR9, 0x14f00000 ;  /* 0x14f0000000097882 */ /* 0x000fe20000000000 */
[----:B------:R-:W-:Y:S01]  /*8120*/  R2UR UR10, R11 ;  /* 0x000000000b0a72ca */ /* 0x000fe200000e0000 */
[----:B------:R-:W-:Y:S01]  /*8130*/  UMOV UR18, URZ ;  /* 0x0000003f00127c82 */ /* 0x000fe20008000000 */
[----:B------:R-:W-:Y:S01]  /*8140*/  R2UR UR6, R4 ;  /* 0x00000000040672ca */ /* 0x000fe200000e0000 */
[----:B------:R-:W-:Y:S01]  /*8150*/  IMAD.X R21, R21, 0x1, R10, P1 ;  /* 0x0000000115157824 */ /* 0x000fe200008e060a */
[----:B------:R-:W-:Y:S01]  /*8160*/  LEA R12, P1, R17, R12, 0x2 ;  /* 0x0000000c110c7211 */ /* 0x000fe200078210ff */
[----:B------:R-:W-:Y:S01]  /*8170*/  UMOV UR13, 0x20 ;  /* 0x00000020000d7882 */ /* 0x000fe20000000000 */
[----:B------:R-:W-:-:S02]  /*8180*/  R2UR UR7, R5 ;  /* 0x00000000050772ca */ /* 0x000fc400000e0000 */
[----:B------:R-:W-:Y:S02]  /*8190*/  LEA.HI.X R21, R17, R13, R21, 0x2, P1 ;  /* 0x0000000d11157211 */ /* 0x000fe400008f1415 */
[----:B------:R-:W-:Y:S02]  /*81a0*/  R2UR UR14, R12 ;  /* 0x000000000c0e72ca */ /* 0x000fe400000e0000 */
[----:B------:R-:W-:Y:S01]  /*81b0*/  R2UR UR15, R21 ;  /* 0x00000000150f72ca */ /* 0x000fe200000e0000 */
[----:B------:R-:W-:Y:S01]  /*81c0*/  UIADD3 UR16, UR10, 0x1c000, URZ ;  /* 0x0001c0000a107890 */ /* 0x000fe2000fffe03f */
[----:B------:R-:W-:Y:S01]  /*81d0*/  LOP3.LUT R9, R9, 0x1, RZ, 0x3c, !PT ;  /* 0x0000000109097812 */ /* 0x000fe200078e3cff */
[----:B------:R-:W-:Y:S02]  /*81e0*/  UIADD3 UR17, UR10, 0x30c38, URZ ;  /* 0x00030c380a117890 */ /* 0x000fe4000fffe03f */
[----:B------:R-:W-:Y:S01]  /*81f0*/  UIADD3 UR10, UR10, 0x20600, URZ ;  /* 0x000206000a0a7890 */ /* 0x000fe2000fffe03f */
[----:B------:R-:W-:-:S04]  /*8200*/  SHF.L.U32 R4, R9, 0x1f, RZ ;  /* 0x0000001f09047819 */ /* 0x000fc800000006ff */
[----:B------:R-:W-:Y:S02]  /*8210*/  UMOV UR11, UR17 ;  /* 0x00000011000b7c82 */ /* 0x000fe40008000000 */
[----:B------:R1:W-:Y:S02]  /*8220*/  UTMALDG.4D [UR16], [UR6], desc[UR8] ;  /* 0x00000810060075b4 */ /* 0x0003e40008019000 */
[----:B------:R1:W-:Y:S01]  /*8230*/  UBLKCP.S.G [UR10], [UR14], UR13 ;  /* 0x0000000a0e0073ba */ /* 0x0003e2000800020d */
[----:B------:R-:W2:Y:S02]  /*8240*/  SYNCS.PHASECHK.TRANS64.TRYWAIT P1, [R11+URZ+0x30c20], R4 ;  /* 0x030c20040b0075a7 */ /* 0x000ea4000802017f */
[----:B-12---:R-:W-:Y:S05]  /*8250*/  @!P1 BRA `(.L_x_66) ;  /* 0x0000000c00689947 */ /* 0x006fea0003800000 */
.L_x_89:
[----:B------:R-:W-:Y:S05]  /*8260*/  @P0 BRA `(.L_x_67) ;  /* 0x0000000000140947 */ /* 0x000fea0003800000 */
[----:B------:R-:W-:Y:S02]  /*8270*/  ISETP.NE.AND P1, PT, R14, RZ, PT ;  /* 0x000000ff0e00720c */ /* 0x000fe40003f25270 */
[----:B-1----:R-:W-:-:S04]  /*8280*/  MOV R4, 0x4200 ;  /* 0x0000420000047802 */ /* 0x002fc80000000f00 */
[----:B------:R2:W-:Y:S07]  /*8290*/  SYNCS.ARRIVE.TRANS64 RZ, [R11+URZ+0x30c10], R4 ;  /* 0x030c10040bff79a7 */ /* 0x0005ee000800003f */
[----:B------:R-:W-:Y:S05]  /*82a0*/  @!P1 BRA `(.L_x_67) ;  /* 0x0000000000049947 */ /* 0x000fea0003800000 */
[----:B------:R-:W-:Y:S01]  /*82b0*/  BPT.TRAP 0x1 ;  /* 0x000000040000795c */ /* 0x000fe20000300000 */
.L_x_67:
[----:B------:R-:W-:Y:S01]  /*82c0*/  R2UR UR6, R15 ;  /* 0x000000000f0672ca */ /* 0x000fe200000e0000 */
[----:B------:R-:W-:Y:S01]  /*82d0*/  VIADD R18, R18, 0xfffffffe ;  /* 0xfffffffe12127836 */ /* 0x000fe20000000000 */
[----:B------:R-:W-:Y:S01]  /*82e0*/  R2UR UR17, R11 ;  /* 0x000000000b1172ca */ /* 0x000fe200000e0000 */
[----:B------:R-:W-:Y:S01]  /*82f0*/  UMOV UR22, 0x0 ;  /* 0x0000000000167882 */ /* 0x000fe20000000000 */
[----:B------:R-:W-:Y:S01]  /*8300*/  R2UR UR14, R2 ;  /* 0x00000000020e72ca */ /* 0x000fe200000e0000 */
[----:B------:R-:W-:Y:S01]  /*8310*/  UMOV UR23, 0x14f00000 ;  /* 0x14f0000000177882 */ /* 0x000fe20000000000 */
[----:B------:R-:W-:Y:S01]  /*8320*/  R2UR UR15, R3 ;  /* 0x00000000030f72ca */ /* 0x000fe200000e0000 */
[----:B------:R-:W-:Y:S01]  /*8330*/  UMOV UR18, URZ ;  /* 0x0000003f00127c82 */ /* 0x000fe20008000000 */
[----:B------:R-:W-:Y:S01]  /*8340*/  ISETP.NE.AND P1, PT, R18, RZ, PT ;  /* 0x000000ff1200720c */ /* 0x000fe20003f25270 */
[----:B------:R-:W-:-:S04]  /*8350*/  UMOV UR7, 0x20 ;  /* 0x0000002000077882 */ /* 0x000fc80000000000 */
[----:B------:R-:W-:Y:S02]  /*8360*/  UIADD3 UR6, UR6, 0x2, URZ ;  /* 0x0000000206067890 */ /* 0x000fe4000fffe03f */
[----:B------:R-:W-:Y:S02]  /*8370*/  UIADD3 UR10, UR17, 0x20000, URZ ;  /* 0x00020000110a7890 */ /* 0x000fe4000fffe03f */
[----:B------:R-:W-:Y:S02]  /*8380*/  USHF.L.U32 UR19, UR6, 0x7, URZ ;  /* 0x0000000706137899 */ /* 0x000fe4000800063f */
[----:B------:R-:W-:Y:S01]  /*8390*/  UIADD3 UR16, UR17, 0x10000, URZ ;  /* 0x0001000011107890 */ /* 0x000fe2000fffe03f */
[----:B------:R-:W-:Y:S01]  /*83a0*/  MOV R15, UR6 ;  /* 0x00000006000f7c02 */ /* 0x000fe20008000f00 */
[----:B------:R-:W-:Y:S02]  /*83b0*/  UIADD3 UR17, UR17, 0x30c10, URZ ;  /* 0x00030c1011117890 */ /* 0x000fe4000fffe03f */
[----:B------:R-:W-:-:S05]  /*83c0*/  UIMAD.WIDE UR8, UR19, 0x4, UR4 ;  /* 0x00000004130878a5 */ /* 0x000fca000f8e0204 */
[----:B------:R-:W-:Y:S02]  /*83d0*/  UMOV UR11, UR17 ;  /* 0x00000011000b7c82 */ /* 0x000fe40008000000 */
[----:B------:R3:W-:Y:S02]  /*83e0*/  UTMALDG.4D [UR16], [UR14], desc[UR22] ;  /* 0x000016100e0075b4 */ /* 0x0007e40008019000 */
[----:B------:R3:W-:Y:S02]  /*83f0*/  UBLKCP.S.G [UR10], [UR8], UR7 ;  /* 0x0000000a080073ba */ /* 0x0007e40008000207 */
[----:B---3--:R-:W-:Y:S05]  /*8400*/  @P1 BRA `(.L_x_68) ;  /* 0xfffffff800101947 */ /* 0x008fea000383ffff */
[----:B------:R-:W-:-:S07]  /*8410*/  IMAD.U32 R5, RZ, RZ, UR19 ;  /* 0x00000013ff057e24 */ /* 0x000fce000f8e00ff */
.L_x_59:
[----:B------:R-:W-:-:S13]  /*8420*/  ISETP.NE.AND P1, PT, R19, RZ, PT ;  /* 0x000000ff1300720c */ /* 0x000fda0003f25270 */
[----:B------:R-:W-:Y:S05]  /*8430*/  @!P1 BRA `(.L_x_58) ;  /* 0x0000000000f09947 */ /* 0x000fea0003800000 */
[----:B------:R-:W-:-:S04]  /*8440*/  SHF.L.U32 R12, R9, 0x1f, RZ ;  /* 0x0000001f090c7819 */ /* 0x000fc800000006ff */
[----:B------:R-:W3:Y:S02]  /*8450*/  SYNCS.PHASECHK.TRANS64.TRYWAIT P1, [R11+URZ+0x30c40], R12 ;  /* 0x030c400c0b0075a7 */ /* 0x000ee4000802017f */
[----:B---3--:R-:W-:Y:S05]  /*8460*/  @!P1 BRA `(.L_x_69) ;  /* 0x0000000800fc9947 */ /* 0x008fea0003800000 */
.L_x_90:
[----:B------:R-:W-:Y:S05]  /*8470*/  @P0 BRA `(.L_x_70) ;  /* 0x0000000000140947 */ /* 0x000fea0003800000 */
[----:B------:R-:W-:Y:S02]  /*8480*/  ISETP.NE.AND P1, PT, R14, RZ, PT ;  /* 0x000000ff0e00720c */ /* 0x000fe40003f25270 */
[----:B-12---:R-:W-:-:S04]  /*8490*/  MOV R4, 0x4200 ;  /* 0x0000420000047802 */ /* 0x006fc80000000f00 */
[----:B------:R4:W-:Y:S07]  /*84a0*/  SYNCS.ARRIVE.TRANS64 RZ, [R11+URZ+0x30c30], R4 ;  /* 0x030c30040bff79a7 */ /* 0x0009ee000800003f */
[----:B------:R-:W-:Y:S05]  /*84b0*/  @!P1 BRA `(.L_x_70) ;  /* 0x0000000000049947 */ /* 0x000fea0003800000 */
[----:B------:R-:W-:Y:S01]  /*84c0*/  BPT.TRAP 0x1 ;  /* 0x000000040000795c */ /* 0x000fe20000300000 */
.L_x_70:
[----:B-12-4-:R-:W1:Y:S01]  /*84d0*/  LDC.64 R4, c[0x0][0x728] ;  /* 0x0001ca00ff047b82 */ /* 0x016e620000000a00 */
[----:B------:R-:W-:Y:S01]  /*84e0*/  IMAD.SHL.U32 R15, R15, 0x80, RZ ;  /* 0x000000800f0f7824 */ /* 0x000fe200078e00ff */
[----:B------:R-:W-:Y:S01]  /*84f0*/  R2UR UR10, R11 ;  /* 0x000000000b0a72ca */ /* 0x000fe200000e0000 */
[----:B------:R-:W-:Y:S01]  /*8500*/  UMOV UR8, 0x0 ;  /* 0x0000000000087882 */ /* 0x000fe20000000000 */
[----:B------:R-:W-:Y:S01]  /*8510*/  UMOV UR9, 0x14f00000 ;  /* 0x14f0000000097882 */ /* 0x000fe20000000000 */
[----:B------:R-:W-:Y:S01]  /*8520*/  UMOV UR18, URZ ;  /* 0x0000003f00127c82 */ /* 0x000fe20008000000 */
[C---:B------:R-:W-:Y:S01]  /*8530*/  IADD3 R13, P1, R15.reuse, R6, RZ ;  /* 0x000000060f0d7210 */ /* 0x040fe20007f3e0ff */
[----:B------:R-:W-:Y:S01]  /*8540*/  UMOV UR13, 0x20 ;  /* 0x00000020000d7882 */ /* 0x000fe20000000000 */
[----:B------:R-:W-:-:S07]  /*8550*/  R2UR UR19, R15 ;  /* 0x000000000f1372ca */ /* 0x000fce00000e0000 */
[----:B------:R-:W-:Y:S02]  /*8560*/  UIADD3 UR16, UR10, 0x18000, URZ ;  /* 0x000180000a107890 */ /* 0x000fe4000fffe03f */
[----:B------:R-:W-:Y:S02]  /*8570*/  UIADD3 UR17, UR10, 0x30c30, URZ ;  /* 0x00030c300a117890 */ /* 0x000fe4000fffe03f */
[----:B------:R-:W-:Y:S01]  /*8580*/  UIADD3 UR10, UR10, 0x20400, URZ ;  /* 0x000204000a0a7890 */ /* 0x000fe2000fffe03f */
[----:B-1----:R-:W-:-:S04]  /*8590*/  LEA R4, P2, R13, R4, 0x2 ;  /* 0x000000040d047211 */ /* 0x002fc800078410ff */
[----:B------:R-:W-:Y:S01]  /*85a0*/  UMOV UR11, UR17 ;  /* 0x00000011000b7c82 */ /* 0x000fe20008000000 */
[----:B------:R-:W-:Y:S02]  /*85b0*/  R2UR UR14, R4 ;  /* 0x00000000040e72ca */ /* 0x000fe400000e0000 */
[----:B------:R-:W-:-:S04]  /*85c0*/  LEA.HI.X.SX32 R4, R15, R10, 0x1, P1 ;  /* 0x0000000a0f047211 */ /* 0x000fc800008f0eff */
[----:B------:R-:W-:Y:S02]  /*85d0*/  LEA.HI.X R5, R13, R5, R4, 0x2, P2 ;  /* 0x000000050d057211 */ /* 0x000fe400010f1404 */
[----:B------:R-:W-:Y:S02]  /*85e0*/  IADD3 R4, P1, R8, 0x1f0, RZ ;  /* 0x000001f008047810 */ /* 0x000fe40007f3e0ff */
[----:B------:R-:W-:Y:S02]  /*85f0*/  R2UR UR15, R5 ;  /* 0x00000000050f72ca */ /* 0x000fe400000e0000 */
[----:B------:R-:W-:Y:S02]  /*8600*/  R2UR UR6, R4 ;  /* 0x00000000040672ca */ /* 0x000fe400000e0000 */
[----:B------:R-:W-:-:S04]  /*8610*/  IADD3.X R4, RZ, R0, RZ, P1, !PT ;  /* 0x00000000ff047210 */ /* 0x000fc80000ffe4ff */
[----:B------:R-:W-:-:S13]  /*8620*/  R2UR UR7, R4 ;  /* 0x00000000040772ca */ /* 0x000fda00000e0000 */
[----:B------:R1:W-:Y:S01]  /*8630*/  UTMALDG.4D [UR16], [UR6], desc[UR8] ;  /* 0x00000810060075b4 */ /* 0x0003e20008019000 */
[----:B------:R1:W-:Y:S01]  /*8640*/  UBLKCP.S.G [UR10], [UR14], UR13 ;  /* 0x0000000a0e0073ba */ /* 0x0003e2000800020d */
[----:B------:R-:W2:Y:S02]  /*8650*/  SYNCS.PHASECHK.TRANS64.TRYWAIT P1, [R11+URZ+0x30c28], R12 ;  /* 0x030c280c0b0075a7 */ /* 0x000ea4000802017f */
[----:B-12---:R-:W-:Y:S05]  /*8660*/  @!P1 BRA `(.L_x_71) ;  /* 0x0000000800909947 */ /* 0x006fea0003800000 */
.L_x_91:
[----:B------:R-:W-:Y:S05]  /*8670*/  @P0 BRA `(.L_x_72) ;  /* 0x0000000000140947 */ /* 0x000fea0003800000 */
[----:B------:R-:W-:Y:S01]  /*8680*/  ISETP.NE.AND P0, PT, R14, RZ, PT ;  /* 0x000000ff0e00720c */ /* 0x000fe20003f05270 */
[----:B------:R-:W-:-:S04]  /*8690*/  IMAD.MOV.U32 R4, RZ, RZ, 0x4200 ;  /* 0x00004200ff047424 */ /* 0x000fc800078e00ff */
[----:B------:R2:W-:Y:S08]  /*86a0*/  SYNCS.ARRIVE.TRANS64 RZ, [R11+URZ+0x30c18], R4 ;  /* 0x030c18040bff79a7 */ /* 0x0005f0000800003f */
[----:B------:R-:W-:Y:S05]  /*86b0*/  @!P0 BRA `(.L_x_72) ;  /* 0x0000000000048947 */ /* 0x000fea0003800000 */
[----:B------:R-:W-:Y:S01]  /*86c0*/  BPT.TRAP 0x1 ;  /* 0x000000040000795c */ /* 0x000fe20000300000 */
.L_x_72:
[----:B------:R-:W-:Y:S01]  /*86d0*/  R2UR UR19, R15 ;  /* 0x000000000f1372ca */ /* 0x000fe200000e0000 */
[----:B------:R-:W-:Y:S01]  /*86e0*/  UMOV UR14, 0x0 ;  /* 0x00000000000e7882 */ /* 0x000fe20000000000 */
[----:B------:R-:W-:Y:S01]  /*86f0*/  R2UR UR17, R11 ;  /* 0x000000000b1172ca */ /* 0x000fe200000e0000 */
[----:B------:R-:W-:Y:S01]  /*8700*/  UMOV UR15, 0x14f00000 ;  /* 0x14f00000000f7882 */ /* 0x000fe20000000000 */
[----:B------:R-:W-:Y:S01]  /*8710*/  R2UR UR10, R2 ;  /* 0x00000000020a72ca */ /* 0x000fe200000e0000 */
[----:B------:R-:W-:Y:S01]  /*8720*/  UMOV UR18, URZ ;  /* 0x0000003f00127c82 */ /* 0x000fe20008000000 */
[----:B------:R-:W-:Y:S01]  /*8730*/  R2UR UR11, R3 ;  /* 0x00000000030b72ca */ /* 0x000fe200000e0000 */
[----:B------:R-:W-:Y:S01]  /*8740*/  UMOV UR13, 0x20 ;  /* 0x00000020000d7882 */ /* 0x000fe20000000000 */
[----:B------:R-:W-:-:S05]  /*8750*/  MOV R20, 0x1 ;  /* 0x0000000100147802 */ /* 0x000fca0000000f00 */
[----:B------:R-:W-:Y:S02]  /*8760*/  UIADD3 UR19, UR19, 0x80, URZ ;  /* 0x0000008013137890 */ /* 0x000fe4000fffe03f */
[----:B------:R-:W-:Y:S02]  /*8770*/  UIADD3 UR8, UR17, 0x20200, URZ ;  /* 0x0002020011087890 */ /* 0x000fe4000fffe03f */
[----:B------:R-:W-:Y:S02]  /*8780*/  UIADD3 UR16, UR17, 0x14000, URZ ;  /* 0x0001400011107890 */ /* 0x000fe4000fffe03f */
[----:B------:R-:W-:Y:S01]  /*8790*/  UIADD3 UR17, UR17, 0x30c18, URZ ;  /* 0x00030c1811117890 */ /* 0x000fe2000fffe03f */
[----:B------:R-:W-:Y:S01]  /*87a0*/  IMAD.U32 R5, RZ, RZ, UR19 ;  /* 0x00000013ff057e24 */ /* 0x000fe2000f8e00ff */
[----:B------:R-:W-:-:S05]  /*87b0*/  UIMAD.WIDE UR6, UR19, 0x4, UR4 ;  /* 0x00000004130678a5 */ /* 0x000fca000f8e0204 */
[----:B------:R-:W-:Y:S02]  /*87c0*/  UMOV UR9, UR17 ;  /* 0x0000001100097c82 */ /* 0x000fe40008000000 */
[----:B------:R4:W-:Y:S02]  /*87d0*/  UTMALDG.4D [UR16], [UR10], desc[UR14] ;  /* 0x00000e100a0075b4 */ /* 0x0009e40008019000 */
[----:B------:R4:W-:Y:S02]  /*87e0*/  UBLKCP.S.G [UR8], [UR6], UR13 ;  /* 0x00000008060073ba */ /* 0x0009e4000800020d */
[----:B----4-:R-:W-:Y:S01]  /*87f0*/  NOP ;  /* 0x0000000000007918 */ /* 0x010fe20000000000 */
.L_x_58:
[----:B------:R-:W4:Y:S01]  /*8800*/  S2R R2, SR_TID.X ;  /* 0x0000000000027919 */ /* 0x000f220000002100 */
[----:B------:R-:W-:Y:S02]  /*8810*/  LEA R13, R20, R11, 0x3 ;  /* 0x0000000b140d7211 */ /* 0x000fe400078e18ff */
[----:B----4-:R-:W-:Y:S02]  /*8820*/  LOP3.LUT R3, R2, 0x7f, RZ, 0xc0, !PT ;  /* 0x0000007f02037812 */ /* 0x010fe400078ec0ff */
[----:B------:R-:W-:Y:S02]  /*8830*/  SHF.L.U32 R2, R9, 0x1f, RZ ;  /* 0x0000001f09027819 */ /* 0x000fe400000006ff */
[----:B------:R-:W-:Y:S02]  /*8840*/  ISETP.NE.AND P1, PT, R3, RZ, PT ;  /* 0x000000ff0300720c */ /* 0x000fe40003f25270 */
[----:B------:R-:W4:Y:S02]  /*8850*/  SYNCS.PHASECHK.TRANS64.TRYWAIT P0, [R13+URZ+0x30c40], R2 ;  /* 0x030c40020d0075a7 */ /* 0x000f24000800017f */
[----:B----4-:R-:W-:Y:S09]  /*8860*/  @!P0 BRA `(.L_x_73) ;  /* 0x0000000800248947 */ /* 0x010ff20003800000 */
.L_x_92:
[----:B------:R-:W-:Y:S05]  /*8870*/  @P1 BRA `(.L_x_74) ;  /* 0x0000000000181947 */ /* 0x000fea0003800000 */
[----:B------:R-:W5:Y:S01]  /*8880*/  S2R R3, SR_TID.X ;  /* 0x0000000000037919 */ /* 0x000f620000002100 */
[----:B----4-:R-:W-:-:S04]  /*8890*/  IMAD.MOV.U32 R2, RZ, RZ, 0x4200 ;  /* 0x00004200ff027424 */ /* 0x010fc800078e00ff */
[----:B------:R4:W-:Y:S01]  /*88a0*/  SYNCS.ARRIVE.TRANS64 RZ, [R13+URZ+0x30c30], R2 ;  /* 0x030c30020dff79a7 */ /* 0x0009e2000800003f */
[----:B-----5:R-:W-:-:S13]  /*88b0*/  LOP3.LUT P0, RZ, R3, 0x1f, RZ, 0xc0, !PT ;  /* 0x0000001f03ff7812 */ /* 0x020fda000780c0ff */
[----:B----4-:R-:W-:Y:S05]  /*88c0*/  @!P0 BRA `(.L_x_74) ;  /* 0x0000000000048947 */ /* 0x010fea0003800000 */
[----:B--2---:R-:W-:Y:S01]  /*88d0*/  BPT.TRAP 0x1 ;  /* 0x000000040000795c */ /* 0x004fe20000300000 */
.L_x_74:
[----:B----4-:R-:W4:Y:S01]  /*88e0*/  LDC.64 R2, c[0x0][0x728] ;  /* 0x0001ca00ff027b82 */ /* 0x010f220000000a00 */
[C---:B------:R-:W-:Y:S01]  /*88f0*/  IADD3 R6, P0, R5.reuse, R6, RZ ;  /* 0x0000000605067210 */ /* 0x040fe20007f1e0ff */
[----:B--2---:R-:W-:Y:S01]  /*8900*/  UMOV UR8, 0x0 ;  /* 0x0000000000087882 */ /* 0x004fe20000000000 */
[C---:B-1----:R-:W-:Y:S01]  /*8910*/  LEA R4, R20.reuse, R11, 0xe ;  /* 0x0000000b14047211 */ /* 0x042fe200078e70ff */
[----:B---3--:R-:W-:Y:S01]  /*8920*/  IMAD R11, R20, 0x200, R11 ;  /* 0x00000200140b7824 */ /* 0x008fe200078e020b */
[----:B------:R-:W-:Y:S01]  /*8930*/  LEA.HI.X.SX32 R10, R5, R10, 0x1, P0 ;  /* 0x0000000a050a7211 */ /* 0x000fe200000f0eff */
[----:B------:R-:W-:Y:S01]  /*8940*/  UMOV UR9, 0x14f00000 ;  /* 0x14f0000000097882 */ /* 0x000fe20000000000 */
[----:B------:R-:W-:Y:S01]  /*8950*/  R2UR UR17, R13 ;  /* 0x000000000d1172ca */ /* 0x000fe200000e0000 */
[----:B------:R-:W-:Y:S01]  /*8960*/  UMOV UR18, URZ ;  /* 0x0000003f00127c82 */ /* 0x000fe20008000000 */
[----:B------:R-:W-:Y:S01]  /*8970*/  R2UR UR16, R4 ;  /* 0x00000000041072ca */ /* 0x000fe200000e0000 */
[----:B------:R-:W-:Y:S01]  /*8980*/  UMOV UR13, 0x20 ;  /* 0x00000020000d7882 */ /* 0x000fe20000000000 */
[----:B------:R-:W-:-:S02]  /*8990*/  R2UR UR10, R11 ;  /* 0x000000000b0a72ca */ /* 0x000fc400000e0000 */
[----:B------:R-:W-:-:S07]  /*89a0*/  R2UR UR19, R5 ;  /* 0x00000000051372ca */ /* 0x000fce00000e0000 */
[----:B------:R-:W-:Y:S02]  /*89b0*/  UIADD3 UR17, UR17, 0x30c30, URZ ;  /* 0x00030c3011117890 */ /* 0x000fe4000fffe03f */
[----:B------:R-:W-:Y:S01]  /*89c0*/  UIADD3 UR16, UR16, 0x18000, URZ ;  /* 0x0001800010107890 */ /* 0x000fe2000fffe03f */
[----:B----4-:R-:W-:Y:S01]  /*89d0*/  LEA R2, P0, R6, R2, 0x2 ;  /* 0x0000000206027211 */ /* 0x010fe200078010ff */
[----:B------:R-:W-:-:S03]  /*89e0*/  UIADD3 UR10, UR10, 0x20400, URZ ;  /* 0x000204000a0a7890 */ /* 0x000fc6000fffe03f */
[----:B------:R-:W-:Y:S01]  /*89f0*/  UMOV UR11, UR17 ;  /* 0x00000011000b7c82 */ /* 0x000fe20008000000 */
[----:B------:R-:W-:Y:S02]  /*8a00*/  LEA.HI.X R3, R6, R3, R10, 0x2, P0 ;  /* 0x0000000306037211 */ /* 0x000fe400000f140a */
[----:B------:R-:W-:Y:S02]  /*8a10*/  IADD3 R8, P0, R8, 0x1f0, RZ ;  /* 0x000001f008087810 */ /* 0x000fe40007f1e0ff */
[----:B------:R-:W-:Y:S02]  /*8a20*/  R2UR UR14, R2 ;  /* 0x00000000020e72ca */ /* 0x000fe400000e0000 */
[----:B------:R-:W-:Y:S02]  /*8a30*/  IADD3.X R0, RZ, R0, RZ, P0, !PT ;  /* 0x00000000ff007210 */ /* 0x000fe400007fe4ff */
[----:B------:R-:W-:Y:S02]  /*8a40*/  R2UR UR6, R8 ;  /* 0x00000000080672ca */ /* 0x000fe400000e0000 */
[----:B------:R-:W-:Y:S01]  /*8a50*/  R2UR UR7, R0 ;  /* 0x00000000000772ca */ /* 0x000fe200000e0000 */
[----:B------:R-:W-:Y:S01]  /*8a60*/  VIADD R0, R20, 0x1 ;  /* 0x0000000114007836 */ /* 0x000fe20000000000 */
[----:B------:R-:W-:-:S04]  /*8a70*/  R2UR UR15, R3 ;  /* 0x00000000030f72ca */ /* 0x000fc800000e0000 */
[----:B------:R-:W-:-:S04]  /*8a80*/  ISETP.NE.AND P0, PT, R0, 0x2, PT ;  /* 0x000000020000780c */ /* 0x000fc80003f05270 */
[----:B------:R-:W-:Y:S02]  /*8a90*/  SEL R2, RZ, 0x1, P0 ;  /* 0x00000001ff027807 */ /* 0x000fe40000000000 */
[----:B------:R-:W-:Y:S01]  /*8aa0*/  SEL R0, R0, RZ, P0 ;  /* 0x000000ff00007207 */ /* 0x000fe20000000000 */
[----:B------:R1:W-:Y:S01]  /*8ab0*/  UTMALDG.4D [UR16], [UR6], desc[UR8] ;  /* 0x00000810060075b4 */ /* 0x0003e20008019000 */
[----:B------:R-:W-:Y:S01]  /*8ac0*/  LOP3.LUT R9, R9, R2, RZ, 0x3c, !PT ;  /* 0x0000000209097212 */ /* 0x000fe200078e3cff */
[----:B------:R1:W-:Y:S02]  /*8ad0*/  UBLKCP.S.G [UR10], [UR14], UR13 ;  /* 0x0000000a0e0073ba */ /* 0x0003e4000800020d */
[----:B-1----:R-:W-:-:S04]  /*8ae0*/  NOP ;  /* 0x0000000000007918 */ /* 0x002fc80000000000 */
.L_x_55:
[----:B------:R-:W-:Y:S05]  /*8af0*/  BSYNC B0 ;  /* 0x0000000000007941 */ /* 0x000fea0003800000 */
.L_x_54:
[----:B------:R-:W-:-:S03]  /*8b00*/  UMOV UR6, 0xffffffff ;  /* 0xffffffff00067882 */ /* 0x000fc60000000000 */
[----:B------:R-:W-:Y:S05]  /*8b10*/  BRA.DIV UR6, `(.L_x_75) ;  /* 0x00000006068c7947 */ /* 0x000fea000b800000 */
[----:B------:R-:W-:-:S13]  /*8b20*/  ELECT P0, URZ, PT ;  /* 0x00000000003f782f */ /* 0x000fda0003800000 */
.L_x_95:
[----:B------:R-:W-:Y:S05]  /*8b30*/  @!P0 BRA `(.L_x_7) ;  /* 0x0000000000808947 */ /* 0x000fea0003800000 */
[----:B------:R-:W-:-:S04]  /*8b40*/  LOP3.LUT R16, R16, 0x2, RZ, 0xfc, !PT ;  /* 0x0000000210107812 */ /* 0x000fc800078efcff */
[----:B------:R-:W-:-:S13]  /*8b50*/  ISETP.NE.AND P0, PT, R16, 0x3, PT ;  /* 0x000000031000780c */ /* 0x000fda0003f05270 */
[----:B------:R-:W-:Y:S05]  /*8b60*/  @!P0 BRA `(.L_x_76) ;  /* 0x0000000000048947 */ /* 0x000fea0003800000 */
[----:B------:R-:W-:Y:S01]  /*8b70*/  BPT.TRAP 0x1 ;  /* 0x000000040000795c */ /* 0x000fe20000300000 */
.L_x_76:
[----:B------:R-:W1:Y:S01]  /*8b80*/  S2R R3, SR_CgaCtaId ;  /* 0x0000000000037919 */ /* 0x000e620000008800 */
[----:B------:R-:W-:Y:S02]  /*8b90*/  MOV R2, 0x400 ;  /* 0x0000040000027802 */ /* 0x000fe40000000f00 */
[----:B------:R-:W-:Y:S02]  /*8ba0*/  SHF.L.U32 R5, R9, 0x1f, RZ ;  /* 0x0000001f09057819 */ /* 0x000fe400000006ff */
[----:B-1----:R-:W-:Y:S02]  /*8bb0*/  LEA R7, R3, R2, 0x18 ;  /* 0x0000000203077211 */ /* 0x002fe400078ec0ff */
[----:B------:R-:W-:Y:S02]  /*8bc0*/  IADD3 R2, R0, 0x1, RZ ;  /* 0x0000000100027810 */ /* 0x000fe40007ffe0ff */
[----:B------:R-:W-:Y:S02]  /*8bd0*/  IADD3 R3, R7, 0x30c20, RZ ;  /* 0x00030c2007037810 */ /* 0x000fe40007ffe0ff */
[----:B------:R-:W-:-:S03]  /*8be0*/  ISETP.NE.AND P2, PT, R2, 0x2, PT ;  /* 0x000000020200780c */ /* 0x000fc60003f45270 */
[----:B------:R-:W-:Y:S01]  /*8bf0*/  IMAD R6, R0, 0x8, R3 ;  /* 0x0000000800067824 */ /* 0x000fe200078e0203 */
[----:B------:R-:W-:-:S03]  /*8c00*/  SEL R4, RZ, 0x1, P2 ;  /* 0x00000001ff047807 */ /* 0x000fc60001000000 */
[----:B------:R-:W1:Y:S01]  /*8c10*/  SYNCS.PHASECHK.TRANS64.TRYWAIT P1, [R6+URZ], R5 ;  /* 0x00000005060075a7 */ /* 0x000e62000802017f */
[----:B------:R-:W-:Y:S02]  /*8c20*/  LOP3.LUT R9, R9, R4, RZ, 0x3c, !PT ;  /* 0x0000000409097212 */ /* 0x000fe400078e3cff */
[----:B------:R-:W-:Y:S02]  /*8c30*/  SEL R4, R2, RZ, P2 ;  /* 0x000000ff02047207 */ /* 0x000fe40001000000 */
[----:B------:R-:W-:-:S03]  /*8c40*/  SHF.L.U32 R2, R9, 0x1f, RZ ;  /* 0x0000001f09027819 */ /* 0x000fc600000006ff */
[----:B------:R-:W-:Y:S01]  /*8c50*/  IMAD R3, R4, 0x8, R3 ;  /* 0x0000000804037824 */ /* 0x000fe200078e0203 */
[----:B-1----:R-:W-:Y:S06]  /*8c60*/  @!P1 BRA `(.L_x_77) ;  /* 0x00000004005c9947 */ /* 0x002fec0003800000 */
.L_x_96:
[----:B------:R-:W2:Y:S02]  /*8c70*/  SYNCS.PHASECHK.TRANS64.TRYWAIT P1, [R3+URZ], R2 ;  /* 0x00000002030075a7 */ /* 0x000ea4000802017f */
[----:B--2---:R-:W-:Y:S05]  /*8c80*/  @!P1 BRA `(.L_x_78) ;  /* 0x0000000400689947 */ /* 0x004fea0003800000 */
.L_x_97:
[----:B------:R-:W-:Y:S05]  /*8c90*/  @!P0 BRA `(.L_x_79) ;  /* 0x0000000000048947 */ /* 0x000fea0003800000 */
[----:B------:R-:W-:Y:S01]  /*8ca0*/  BPT.TRAP 0x1 ;  /* 0x000000040000795c */ /* 0x000fe20000300000 */
.L_x_79:
[----:B--2---:R-:W-:-:S05]  /*8cb0*/  IADD3 R3, R7, 0x30c40, RZ ;  /* 0x00030c4007037810 */ /* 0x004fca0007ffe0ff */
[----:B------:R-:W-:-:S04]  /*8cc0*/  IMAD R0, R0, 0x8, R3 ;  /* 0x0000000800007824 */ /* 0x000fc800078e0203 */
[----:B------:R-:W2:Y:S02]  /*8cd0*/  SYNCS.PHASECHK.TRANS64.TRYWAIT P0, [R0+URZ], R5 ;  /* 0x00000005000075a7 */ /* 0x000ea4000800017f */
[----:B--2---:R-:W-:Y:S05]  /*8ce0*/  @!P0 BRA `(.L_x_80) ;  /* 0x0000000400648947 */ /* 0x004fea0003800000 */
.L_x_98:
[----:B------:R-:W-:-:S07]  /*8cf0*/  LEA R3, R4, R3, 0x3 ;  /* 0x0000000304037211 */ /* 0x000fce00078e18ff */
.L_x_81:
[----:B---3--:R3:W4:Y:S02]  /*8d00*/  SYNCS.PHASECHK.TRANS64.TRYWAIT P0, [R3+URZ], R2 ;  /* 0x00000002030075a7 */ /* 0x008724000800017f */
[----:B----4-:R-:W-:Y:S05]  /*8d10*/  @!P0 NANOSLEEP.SYNCS 0x989680 ;  /* 0x009896800000895d */ /* 0x010fea0003900000 */
[----:B------:R-:W4:Y:S02]  /*8d20*/  @!P0 SYNCS.PHASECHK.TRANS64 P0, [R3+URZ], R2 ;  /* 0x00000002030085a7 */ /* 0x000f24000800007f */
[----:B----4-:R-:W-:Y:S05]  /*8d30*/  @!P0 BRA `(.L_x_81) ;  /* 0xfffffffc00f08947 */ /* 0x010fea000383ffff */
.L_x_7:
[----:B------:R-:W-:Y:S05]  /*8d40*/  BSYNC B6 ;  /* 0x0000000000067941 */ /* 0x000fea0003800000 */
.L_x_4:
[----:B------:R-:W-:Y:S05]  /*8d50*/  EXIT ;  /* 0x000000000000794d */ /* 0x000fea0003800000 */
.L_x_12:
[----:B------:R-:W-:Y:S01]  /*8d60*/  IMAD.MOV.U32 R12, RZ, RZ, RZ ;  /* 0x000000ffff0c7224 */ /* 0x000fe200078e00ff */
[----:B------:R-:W-:Y:S01]  /*8d70*/  MOV R11, 0x1f ;  /* 0x0000001f000b7802 */ /* 0x000fe20000000f00 */
[----:B------:R-:W-:-:S07]  /*8d80*/  IMAD.MOV.U32 R15, RZ, RZ, -0x1 ;  /* 0xffffffffff0f7424 */ /* 0x000fce00078e00ff */
[----:B------:R-:W-:Y:S05]  /*8d90*/  WARPSYNC.COLLECTIVE R15, `(.L_x_82) ;  /* 0x000000000f087348 */ /* 0x000fea0003c00000 */
[----:B------:R1:W2:Y:S02]  /*8da0*/  SHFL.IDX P6, R14, R13, R12, R11 ;  /* 0x0000000c0d0e7389 */ /* 0x0002a400000c000b */
[----:B-12---:R-:W-:Y:S01]  /*8db0*/  ENDCOLLECTIVE ;  /* 0x000000000000791b */ /* 0x006fe20003800000 */
.L_x_82:
[----:B------:R-:W-:Y:S05]  /*8dc0*/  BRA `(.L_x_83) ;  /* 0xffffff7c00747947 */ /* 0x000fea000383ffff */
.L_x_14:
[----:B--2---:R2:W3:Y:S02]  /*8dd0*/  SYNCS.PHASECHK.TRANS64.TRYWAIT P0, [R2+URZ+0x30c00], R9 ;  /* 0x030c0009020075a7 */ /* 0x0044e4000800017f */
[----:B---3--:R-:W-:Y:S05]  /*8de0*/  @!P0 NANOSLEEP.SYNCS 0x989680 ;  /* 0x009896800000895d */ /* 0x008fea0003900000 */
[----:B------:R-:W3:Y:S02]  /*8df0*/  @!P0 SYNCS.PHASECHK.TRANS64 P0, [R2+URZ+0x30c00], R9 ;  /* 0x030c0009020085a7 */ /* 0x000ee4000800007f */
[----:B---3--:R-:W-:Y:S05]  /*8e00*/  @!P0 BRA `(.L_x_14) ;  /* 0xfffffffc00f08947 */ /* 0x008fea000383ffff */
[----:B------:R-:W-:Y:S05]  /*8e10*/  BRA `(.L_x_13) ;  /* 0xffffff7c00947947 */ /* 0x000fea000383ffff */
.L_x_19:
[----:B-1----:R1:W3:Y:S02]  /*8e20*/  SYNCS.PHASECHK.TRANS64.TRYWAIT P1, [R3+URZ+0x30c10], R20 ;  /* 0x030c1014030075a7 */ /* 0x0022e4000802017f */
[----:B---3--:R-:W-:Y:S05]  /*8e30*/  @!P1 NANOSLEEP.SYNCS 0x989680 ;  /* 0x009896800000995d */ /* 0x008fea0003900000 */
[----:B------:R-:W3:Y:S02]  /*8e40*/  @!P1 SYNCS.PHASECHK.TRANS64 P1, [R3+URZ+0x30c10], R20 ;  /* 0x030c1014030095a7 */ /* 0x000ee4000802007f */
[----:B---3--:R-:W-:Y:S05]  /*8e50*/  @!P1 BRA `(.L_x_19) ;  /* 0xfffffffc00f09947 */ /* 0x008fea000383ffff */
[----:B------:R-:W-:Y:S05]  /*8e60*/  BRA `(.L_x_18) ;  /* 0xffffff8400d07947 */ /* 0x000fea000383ffff */
.L_x_23:
[----:B------:R1:W1:Y:S02]  /*8e70*/  SYNCS.PHASECHK.TRANS64.TRYWAIT P1, [R3+URZ+0x30c30], R20 ;  /* 0x030c3014030075a7 */ /* 0x000264000802017f */
[----:B-1----:R-:W-:Y:S05]  /*8e80*/  @!P1 NANOSLEEP.SYNCS 0x989680 ;  /* 0x009896800000995d */ /* 0x002fea0003900000 */
[----:B------:R-:W1:Y:S02]  /*8e90*/  @!P1 SYNCS.PHASECHK.TRANS64 P1, [R3+URZ+0x30c30], R20 ;  /* 0x030c3014030095a7 */ /* 0x000e64000802007f */
[----:B-1----:R-:W-:Y:S05]  /*8ea0*/  @!P1 BRA `(.L_x_23) ;  /* 0xfffffffc00f09947 */ /* 0x002fea000383ffff */
[----:B------:R-:W-:Y:S05]  /*8eb0*/  BRA `(.L_x_22) ;  /* 0xffffff8800d47947 */ /* 0x000fea000383ffff */
.L_x_56:
[----:B-1----:R1:W2:Y:S02]  /*8ec0*/  SYNCS.PHASECHK.TRANS64.TRYWAIT P1, [R11+URZ+0x30c20], R0 ;  /* 0x030c20000b0075a7 */ /* 0x0022a4000802017f */
[----:B--2---:R-:W-:Y:S05]  /*8ed0*/  @!P1 NANOSLEEP.SYNCS 0x989680 ;  /* 0x009896800000995d */ /* 0x004fea0003900000 */
[----:B------:R-:W2:Y:S02]  /*8ee0*/  @!P1 SYNCS.PHASECHK.TRANS64 P1, [R11+URZ+0x30c20], R0 ;  /* 0x030c20000b0095a7 */ /* 0x000ea4000802007f */
[----:B--2---:R-:W-:Y:S05]  /*8ef0*/  @!P1 BRA `(.L_x_56) ;  /* 0xfffffffc00f09947 */ /* 0x004fea000383ffff */
[----:B------:R-:W-:Y:S05]  /*8f00*/  BRA `(.L_x_84) ;  /* 0xffffffe800287947 */ /* 0x000fea000383ffff */
.L_x_60:
[----:B-1----:R1:W2:Y:S02]  /*8f10*/  SYNCS.PHASECHK.TRANS64.TRYWAIT P1, [R11+URZ+0x30c40], R21 ;  /* 0x030c40150b0075a7 */ /* 0x0022a4000802017f */
[----:B--2---:R-:W-:Y:S05]  /*8f20*/  @!P1 NANOSLEEP.SYNCS 0x989680 ;  /* 0x009896800000995d */ /* 0x004fea0003900000 */
[----:B------:R-:W2:Y:S02]  /*8f30*/  @!P1 SYNCS.PHASECHK.TRANS64 P1, [R11+URZ+0x30c40], R21 ;  /* 0x030c40150b0095a7 */ /* 0x000ea4000802007f */
[----:B--2---:R-:W-:Y:S05]  /*8f40*/  @!P1 BRA `(.L_x_60) ;  /* 0xfffffffc00f09947 */ /* 0x004fea000383ffff */
[----:B------:R-:W-:Y:S05]  /*8f50*/  BRA `(.L_x_85) ;  /* 0xffffffec00487947 */ /* 0x000fea000383ffff */
.L_x_62:
[----:B--2---:R2:W3:Y:S02]  /*8f60*/  SYNCS.PHASECHK.TRANS64.TRYWAIT P1, [R11+URZ+0x30c28], R21 ;  /* 0x030c28150b0075a7 */ /* 0x0044e4000802017f */
[----:B---3--:R-:W-:Y:S05]  /*8f70*/  @!P1 NANOSLEEP.SYNCS 0x989680 ;  /* 0x009896800000995d */ /* 0x008fea0003900000 */
[----:B------:R-:W3:Y:S02]  /*8f80*/  @!P1 SYNCS.PHASECHK.TRANS64 P1, [R11+URZ+0x30c28], R21 ;  /* 0x030c28150b0095a7 */ /* 0x000ee4000802007f */
[----:B---3--:R-:W-:Y:S05]  /*8f90*/  @!P1 BRA `(.L_x_62) ;  /* 0xfffffffc00f09947 */ /* 0x008fea000383ffff */
[----:B------:R-:W-:Y:S05]  /*8fa0*/  BRA `(.L_x_86) ;  /* 0xffffffec00c07947 */ /* 0x000fea000383ffff */
.L_x_64:
[----:B---3--:R3:W4:Y:S02]  /*8fb0*/  SYNCS.PHASECHK.TRANS64.TRYWAIT P1, [R11+URZ+0x30c48], R21 ;  /* 0x030c48150b0075a7 */ /* 0x008724000802017f */
[----:B----4-:R-:W-:Y:S05]  /*8fc0*/  @!P1 NANOSLEEP.SYNCS 0x989680 ;  /* 0x009896800000995d */ /* 0x010fea0003900000 */
[----:B------:R-:W4:Y:S02]  /*8fd0*/  @!P1 SYNCS.PHASECHK.TRANS64 P1, [R11+URZ+0x30c48], R21 ;  /* 0x030c48150b0095a7 */ /* 0x000f24000802007f */
[----:B----4-:R-:W-:Y:S05]  /*8fe0*/  @!P1 BRA `(.L_x_64) ;  /* 0xfffffffc00f09947 */ /* 0x010fea000383ffff */
[----:B------:R-:W-:Y:S05]  /*8ff0*/  BRA `(.L_x_87) ;  /* 0xfffffff000147947 */ /* 0x000fea000383ffff */
.L_x_66:
[----:B------:R-:W-:-:S07]  /*9000*/  SHF.L.U32 R4, R9, 0x1f, RZ ;  /* 0x0000001f09047819 */ /* 0x000fce00000006ff */
.L_x_88:
[----:B-1----:R1:W2:Y:S02]  /*9010*/  SYNCS.PHASECHK.TRANS64.TRYWAIT P1, [R11+URZ+0x30c20], R4 ;  /* 0x030c20040b0075a7 */ /* 0x0022a4000802017f */
[----:B--2---:R-:W-:Y:S05]  /*9020*/  @!P1 NANOSLEEP.SYNCS 0x989680 ;  /* 0x009896800000995d */ /* 0x004fea0003900000 */
[----:B------:R-:W2:Y:S02]  /*9030*/  @!P1 SYNCS.PHASECHK.TRANS64 P1, [R11+URZ+0x30c20], R4 ;  /* 0x030c20040b0095a7 */ /* 0x000ea4000802007f */
[----:B--2---:R-:W-:Y:S05]  /*9040*/  @!P1 BRA `(.L_x_88) ;  /* 0xfffffffc00f09947 */ /* 0x004fea000383ffff */
[----:B------:R-:W-:Y:S05]  /*9050*/  BRA `(.L_x_89) ;  /* 0xfffffff000807947 */ /* 0x000fea000383ffff */
.L_x_69:
[----:B---3--:R3:W4:Y:S02]  /*9060*/  SYNCS.PHASECHK.TRANS64.TRYWAIT P1, [R11+URZ+0x30c40], R12 ;  /* 0x030c400c0b0075a7 */ /* 0x008724000802017f */
[----:B----4-:R-:W-:Y:S05]  /*9070*/  @!P1 NANOSLEEP.SYNCS 0x989680 ;  /* 0x009896800000995d */ /* 0x010fea0003900000 */
[----:B------:R-:W4:Y:S02]  /*9080*/  @!P1 SYNCS.PHASECHK.TRANS64 P1, [R11+URZ+0x30c40], R12 ;  /* 0x030c400c0b0095a7 */ /* 0x000f24000802007f */
[----:B----4-:R-:W-:Y:S05]  /*9090*/  @!P1 BRA `(.L_x_69) ;  /* 0xfffffffc00f09947 */ /* 0x010fea000383ffff */
[----:B------:R-:W-:Y:S05]  /*90a0*/  BRA `(.L_x_90) ;  /* 0xfffffff000f07947 */ /* 0x000fea000383ffff */
.L_x_71:
[----:B-1----:R1:W2:Y:S02]  /*90b0*/  SYNCS.PHASECHK.TRANS64.TRYWAIT P1, [R11+URZ+0x30c28], R12 ;  /* 0x030c280c0b0075a7 */ /* 0x0022a4000802017f */
[----:B--2---:R-:W-:Y:S05]  /*90c0*/  @!P1 NANOSLEEP.SYNCS 0x989680 ;  /* 0x009896800000995d */ /* 0x004fea0003900000 */
[----:B------:R-:W2:Y:S02]  /*90d0*/  @!P1 SYNCS.PHASECHK.TRANS64 P1, [R11+URZ+0x30c28], R12 ;  /* 0x030c280c0b0095a7 */ /* 0x000ea4000802007f */
[----:B--2---:R-:W-:Y:S05]  /*90e0*/  @!P1 BRA `(.L_x_71) ;  /* 0xfffffffc00f09947 */ /* 0x004fea000383ffff */
[----:B------:R-:W-:Y:S05]  /*90f0*/  BRA `(.L_x_91) ;  /* 0xfffffff4005c7947 */ /* 0x000fea000383ffff */
.L_x_73:
[----:B----4-:R4:W1:Y:S02]  /*9100*/  SYNCS.PHASECHK.TRANS64.TRYWAIT P0, [R13+URZ+0x30c40], R2 ;  /* 0x030c40020d0075a7 */ /* 0x010864000800017f */
[----:B-1----:R-:W-:Y:S05]  /*9110*/  @!P0 NANOSLEEP.SYNCS 0x989680 ;  /* 0x009896800000895d */ /* 0x002fea0003900000 */
[----:B------:R-:W1:Y:S02]  /*9120*/  @!P0 SYNCS.PHASECHK.TRANS64 P0, [R13+URZ+0x30c40], R2 ;  /* 0x030c40020d0085a7 */ /* 0x000e64000800007f */
[----:B-1----:R-:W-:Y:S05]  /*9130*/  @!P0 BRA `(.L_x_73) ;  /* 0xfffffffc00f08947 */ /* 0x002fea000383ffff */
[----:B------:R-:W-:Y:S05]  /*9140*/  BRA `(.L_x_92) ;  /* 0xfffffff400c87947 */ /* 0x000fea000383ffff */
.L_x_75:
[----:B------:R-:W-:Y:S01]  /*9150*/  BSSY B0, `(.L_x_93) ;  /* 0x0000006000007945 */ /* 0x000fe20003800000 */
[----:B------:R-:W-:-:S07]  /*9160*/  MOV R15, 0xffffffff ;  /* 0xffffffff000f7802 */ /* 0x000fce0000000f00 */
[----:B------:R-:W-:Y:S05]  /*9170*/  WARPSYNC.COLLECTIVE R15, `(.L_x_94) ;  /* 0x000000000f0c7348 */ /* 0x000fea0003c00000 */
[----:B------:R-:W-:Y:S02]  /*9180*/  ELECT P6, UR62, PT ;  /* 0x00000000003e782f */ /* 0x000fe400038c0000 */
[----:B------:R-:W-:Y:S01]  /*9190*/  MOV R14, UR62 ;  /* 0x0000003e000e7c02 */ /* 0x000fe20008000f00 */
[----:B------:R-:W-:Y:S10]  /*91a0*/  ENDCOLLECTIVE ;  /* 0x000000000000791b */ /* 0x000ff40003800000 */
.L_x_94:
[----:B------:R-:W-:Y:S05]  /*91b0*/  BSYNC B0 ;  /* 0x0000000000007941 */ /* 0x000fea0003800000 */
.L_x_93:
[----:B------:R-:W-:Y:S01]  /*91c0*/  PLOP3.LUT P0, PT, P6, PT, PT, 0x80, 0x0 ;  /* 0x000000000000781c */ /* 0x000fe2000370f070 */
[----:B------:R-:W-:-:S12]  /*91d0*/  BRA `(.L_x_95) ;  /* 0xfffffff800547947 */ /* 0x000fd8000383ffff */
.L_x_77:
[----:B-1----:R1:W2:Y:S02]  /*91e0*/  SYNCS.PHASECHK.TRANS64.TRYWAIT P1, [R6+URZ], R5 ;  /* 0x00000005060075a7 */ /* 0x0022a4000802017f */
[----:B--2---:R-:W-:Y:S05]  /*91f0*/  @!P1 NANOSLEEP.SYNCS 0x989680 ;  /* 0x009896800000995d */ /* 0x004fea0003900000 */
[----:B------:R-:W2:Y:S02]  /*9200*/  @!P1 SYNCS.PHASECHK.TRANS64 P1, [R6+URZ], R5 ;  /* 0x00000005060095a7 */ /* 0x000ea4000802007f */
[----:B--2---:R-:W-:Y:S05]  /*9210*/  @!P1 BRA `(.L_x_77) ;  /* 0xfffffffc00f09947 */ /* 0x004fea000383ffff */
[----:B------:R-:W-:Y:S05]  /*9220*/  BRA `(.L_x_96) ;  /* 0xfffffff800907947 */ /* 0x000fea000383ffff */
.L_x_78:
[----:B--2---:R2:W3:Y:S02]  /*9230*/  SYNCS.PHASECHK.TRANS64.TRYWAIT P1, [R3+URZ], R2 ;  /* 0x00000002030075a7 */ /* 0x0044e4000802017f */
[----:B---3--:R-:W-:Y:S05]  /*9240*/  @!P1 NANOSLEEP.SYNCS 0x989680 ;  /* 0x009896800000995d */ /* 0x008fea0003900000 */
[----:B------:R-:W3:Y:S02]  /*9250*/  @!P1 SYNCS.PHASECHK.TRANS64 P1, [R3+URZ], R2 ;  /* 0x00000002030095a7 */ /* 0x000ee4000802007f */
[----:B---3--:R-:W-:Y:S05]  /*9260*/  @!P1 BRA `(.L_x_78) ;  /* 0xfffffffc00f09947 */ /* 0x008fea000383ffff */
[----:B------:R-:W-:Y:S05]  /*9270*/  BRA `(.L_x_97) ;  /* 0xfffffff800847947 */ /* 0x000fea000383ffff */
.L_x_80:
[----:B--2---:R2:W3:Y:S02]  /*9280*/  SYNCS.PHASECHK.TRANS64.TRYWAIT P0, [R0+URZ], R5 ;  /* 0x00000005000075a7 */ /* 0x0044e4000800017f */
[----:B---3--:R-:W-:Y:S05]  /*9290*/  @!P0 NANOSLEEP.SYNCS 0x989680 ;  /* 0x009896800000895d */ /* 0x008fea0003900000 */
[----:B------:R-:W3:Y:S02]  /*92a0*/  @!P0 SYNCS.PHASECHK.TRANS64 P0, [R0+URZ], R5 ;  /* 0x00000005000085a7 */ /* 0x000ee4000800007f */
[----:B---3--:R-:W-:Y:S05]  /*92b0*/  @!P0 BRA `(.L_x_80) ;  /* 0xfffffffc00f08947 */ /* 0x008fea000383ffff */
[----:B------:R-:W-:Y:S05]  /*92c0*/  BRA `(.L_x_98) ;  /* 0xfffffff800887947 */ /* 0x000fea000383ffff */
.L_x_99:
[----:B------:R-:W-:-:S00]  /*92d0*/  BRA `(.L_x_99) ;  /* 0xfffffffc00fc7947 */ /* 0x000fc0000383ffff */
[----:B------:R-:W-:-:S00]  /*92e0*/  NOP ;  /* 0x0000000000007918 */ /* 0x000fc00000000000 */
        /* <DEDUP_REMOVED lines=9> */
.L_x_3718:


//--------------------- .text._ZN7cutlass13device_kernelIN5flash11enable_sm90INS1_16FlashAttnBwdSm90INS1_25CollectiveMainloopBwdSm90ILi2ELi2ELi2EN4cute5tupleIJNS5_1CILi1EEES8_S8_EEENS6_IJNS7_ILi128EEESA_NS7_ILi64EEEEEENS_6half_tEfNS_4arch4Sm90ELb0ELb0ELb1ELb0ELb1ELb1ELb0ELb0ELi2ELi1ELi2ELi2ELb0EEENS1_21CollectiveEpilogueBwdISC_SD_SF_Li256ELb0ELb0ELi1EEENS1_19SingleTileSchedulerILb0ELb0ELb0ELi128EEEEEEEEEvNT_6ParamsE --------------------------
	.section	.text._ZN7cutlass13device_kernelIN5flash11enable_sm90INS1_16FlashAttnBwdSm90INS1_25CollectiveMainloopBwdSm90ILi2ELi2ELi2EN4cute5tupleIJNS5_1CILi1EEES8_S8_EEENS6_IJNS7_ILi128EEESA_NS7_ILi64EEEEEENS_6half_tEfNS_4arch4Sm90ELb0ELb0ELb1ELb0ELb1ELb1ELb0ELb0ELi2ELi1ELi2ELi2ELb0EEENS1_21CollectiveEpilogueBwdISC_SD_SF_Li256ELb0ELb0ELi1EEENS1_19SingleTileSchedulerILb0ELb0ELb0ELi128EEEEEEEEEvNT_6ParamsE,"ax",@progbits
	.align	128
.text._ZN7cutlass13device_kernelIN5flash11enable_sm90INS1_16FlashAttnBwdSm90INS1_25CollectiveMainloopBwdSm90ILi2ELi2ELi2EN4cute5tupleIJNS5_1CILi1EEES8_S8_EEENS6_IJNS7_ILi128EEESA_NS7_ILi64EEEEEENS_6half_tEfNS_4arch4Sm90ELb0ELb0ELb1ELb0ELb1ELb1ELb0ELb0ELi2ELi1ELi2ELi2ELb0EEENS1_21CollectiveEpilogueBwdISC_SD_SF_Li256ELb0ELb0ELi1EEENS1_19SingleTileSchedulerILb0ELb0ELb0ELi128EEEEEEEEEvNT_6ParamsE:
        .type           _ZN7cutlass13device_kernelIN5flash11enable_sm90INS1_16FlashAttnBwdSm90INS1_25CollectiveMainloopBwdSm90ILi2ELi2ELi2EN4cute5tupleIJNS5_1CILi1EEES8_S8_EEENS6_IJNS7_ILi128EEESA_NS7_ILi64EEEEEENS_6half_tEfNS_4arch4Sm90ELb0ELb0ELb1ELb0ELb1ELb1ELb0ELb0ELi2ELi1ELi2ELi2ELb0EEENS1_21CollectiveEpilogueBwdISC_SD_SF_Li256ELb0ELb0ELi1EEENS1_19SingleTileSchedulerILb0ELb0ELb0ELi128EEEEEEEEEvNT_6ParamsE,@function
        .size           _ZN7cutlass13device_kernelIN5flash11enable_sm90INS1_16FlashAttnBwdSm90INS1_25CollectiveMainloopBwdSm90ILi2ELi2ELi2EN4cute5tupleIJNS5_1CILi1EEES8_S8_EEENS6_IJNS7_ILi128EEESA_NS7_ILi64EEEEEENS_6half_tEfNS_4arch4Sm90ELb0ELb0ELb1ELb0ELb1ELb1ELb0ELb0ELi2ELi1ELi2ELi2ELb0EEENS1_21CollectiveEpilogueBwdISC_SD_SF_Li256ELb0ELb0ELi1EEENS1_19SingleTileSchedulerILb0ELb0ELb0ELi128EEEEEEEEEvNT_6ParamsE,(.L_x_3719 - _ZN7cutlass13device_kernelIN5flash11enable_sm90INS1_16FlashAttnBwdSm90INS1_25CollectiveMainloopBwdSm90ILi2ELi2ELi2EN4cute5tupleIJNS5_1CILi1EEES8_S8_EEENS6_IJNS7_ILi128EEESA_NS7_ILi64EEEEEENS_6half_tEfNS_4arch4Sm90ELb0ELb0ELb1ELb0ELb1ELb1ELb0ELb0ELi2ELi1ELi2ELi2ELb0EEENS1_21CollectiveEpilogueBwdISC_SD_SF_Li256ELb0ELb0ELi1EEENS1_19SingleTileSchedulerILb0ELb0ELb0ELi128EEEEEEEEEvNT_6ParamsE)
        .other          _ZN7cutlass13device_kernelIN5flash11enable_sm90INS1_16FlashAttnBwdSm90INS1_25CollectiveMainloopBwdSm90ILi2ELi2ELi2EN4cute5tupleIJNS5_1CILi1EEES8_S8_EEENS6_IJNS7_ILi128EEESA_NS7_ILi64EEEEEENS_6half_tEfNS_4arch4Sm90ELb0ELb0ELb1ELb0ELb1ELb1ELb0ELb0ELi2ELi1ELi2ELi2ELb0EEENS1_21CollectiveEpilogueBwdISC_SD_SF_Li256ELb0ELb0ELi1EEENS1_19SingleTileSchedulerILb0ELb0ELb0ELi128EEEEEEEEEvNT_6ParamsE,@"STO_CUDA_ENTRY STV_DEFAULT"
_ZN7cutlass13device_kernelIN5flash11enable_sm90INS1_16FlashAttnBwdSm90INS1_25CollectiveMainloopBwdSm90ILi2ELi2ELi2EN4cute5tupleIJNS5_1CILi1EEES8_S8_EEENS6_IJNS7_ILi128EEESA_NS7_ILi64EEEEEENS_6half_tEfNS_4arch4Sm90ELb0ELb0ELb1ELb0ELb1ELb1ELb0ELb0ELi2ELi1ELi2ELi2ELb0EEENS1_21CollectiveEpilogueBwdISC_SD_SF_Li256ELb0ELb0ELi1EEENS1_19SingleTileSchedulerILb0ELb0ELb0ELi128EEEEEEEEEvNT_6ParamsE:
        /* <DEDUP_REMOVED lines=29> */
.L_x_101:
[----:B------:R-:W-:Y:S05]  /*01d0*/  BSYNC B0 ;  /* 0x0000000000007941 */ /* 0x000fea0003800000 */
.L_x_100:
        /* <DEDUP_REMOVED lines=34> */
.L_x_102:
        /* <DEDUP_REMOVED lines=22> */
.L_x_103:
[----:B---3--:R-:W-:Y:S01]  /*0560*/  ISETP.NE.AND P0, PT, R2, RZ, PT ;  /* 0x000000ff0200720c */ /* 0x008fe20003f05270 */
[----:B------:R-:W-:Y:S01]  /*0570*/  IMAD.MOV.U32 R16, RZ, RZ, 0x1 ;  /* 0x00000001ff107424 */ /* 0x000fe200078e00ff */
[----:B------:R-:W-:Y:S01]  /*0580*/  NOP ;  /* 0x0000000000007918 */ /* 0x000fe20000000000 */
[----:B------:R-:W-:Y:S03]  /*0590*/  BSSY B6, `(.L_x_104) ;  /* 0x00008fc000067945 */ /* 0x000fe60003800000 */
[----:B------:R-:W-:Y:S01]  /*05a0*/  SEL R16, R16, 0x2, !P0 ;  /* 0x0000000210107807 */ /* 0x000fe20004000000 */
[----:B-12-4-:R-:W-:Y:S06]  /*05b0*/  BAR.SYNC.DEFER_BLOCKING 0x0 ;  /* 0x0000000000007b1d */ /* 0x016fec0000010000 */
[----:B------:R-:W-:Y:S05]  /*05c0*/  @!P0 BRA `(.L_x_105) ;  /* 0x0000006000cc8947 */ /* 0x000fea0003800000 */
.L_x_106:
        /* <DEDUP_REMOVED lines=35> */
.L_x_109:
        /* <DEDUP_REMOVED lines=15> */
.L_x_108:
        /* <DEDUP_REMOVED lines=22> */
.L_x_111:
        /* <DEDUP_REMOVED lines=15> */
.L_x_110:
[----:B------:R-:W-:Y:S01]  /*0b40*/  SHF.R.S32.HI R3, RZ, 0x1f, R18 ;  /* 0x0000001fff037819 */ /* 0x000fe20000011412 */
[----:B------:R-:W-:-:S03]  /*0b50*/  UMOV UR4, 0xffffffff ;  /* 0xffffffff00047882 */ /* 0x000fc60000000000 */
[----:B------:R-:W-:-:S04]  /*0b60*/  LEA.HI R0, R3, R18, RZ, 0x7 ;  /* 0x0000001203007211 */ /* 0x000fc800078f38ff */
[----:B------:R-:W-:Y:S01]  /*0b70*/  SHF.R.S32.HI R13, RZ, 0x7, R0 ;  /* 0x00000007ff0d7819 */ /* 0x000fe20000011400 */
[----:B------:R-:W-:Y:S06]  /*0b80*/  BRA.DIV UR4, `(.L_x_112) ;  /* 0x0000008a04787947 */ /* 0x000fec000b800000 */
[----:B------:R1:W2:Y:S02]  /*0b90*/  SHFL.IDX PT, R14, R13, RZ, 0x1f ;  /* 0x00001fff0d0e7589 */ /* 0x0002a400000e0000 */
.L_x_199:
[----:B------:R-:W-:Y:S02]  /*0ba0*/  SHF.L.U32 R7, RZ, 0x1f, RZ ;  /* 0x0000001fff077819 */ /* 0x000fe400000006ff */
[----:B------:R-:W-:Y:S02]  /*0bb0*/  LEA.HI R5, R3, R18, RZ, 0x4 ;  /* 0x0000001203057211 */ /* 0x000fe400078f20ff */
[----:B------:R-:W3:Y:S01]  /*0bc0*/  SYNCS.PHASECHK.TRANS64.TRYWAIT P0, [R2+URZ+0x30c00], R7 ;  /* 0x030c0007020075a7 */ /* 0x000ee2000800017f */
[----:B--2---:R-:W-:Y:S02]  /*0bd0*/  LEA.HI R4, R14, R14, RZ, 0x1 ;  /* 0x0000000e0e047211 */ /* 0x004fe400078f08ff */
[----:B------:R-:W-:Y:S02]  /*0be0*/  SHF.R.S32.HI R6, RZ, 0x4, R5 ;  /* 0x00000004ff067819 */ /* 0x000fe40000011405 */
[----:B------:R-:W-:Y:S02]  /*0bf0*/  LOP3.LUT R11, R4, 0xffffe, RZ, 0xc0, !PT ;  /* 0x000ffffe040b7812 */ /* 0x000fe400078ec0ff */
[----:B------:R-:W-:-:S02]  /*0c00*/  LEA.HI R5, R5, R6, RZ, 0x1 ;  /* 0x0000000605057211 */ /* 0x000fc400078f08ff */
[----:B------:R-:W-:Y:S02]  /*0c10*/  IADD3 R11, R14, -R11, RZ ;  /* 0x8000000b0e0b7210 */ /* 0x000fe40007ffe0ff */
[----:B------:R-:W-:-:S05]  /*0c20*/  LOP3.LUT R5, R5, 0xfffffffe, RZ, 0xc0, !PT ;  /* 0xfffffffe05057812 */ /* 0x000fca00078ec0ff */
[----:B------:R-:W-:Y:S01]  /*0c30*/  IMAD.IADD R6, R6, 0x1, -R5 ;  /* 0x0000000106067824 */ /* 0x000fe200078e0a05 */
[----:B---3--:R-:W-:Y:S06]  /*0c40*/  @P0 BRA `(.L_x_113) ;  /* 0x0000000000080947 */ /* 0x008fec0003800000 */
[----:B------:R-:W2:Y:S02]  /*0c50*/  SYNCS.PHASECHK.TRANS64.TRYWAIT P0, [R2+URZ+0x30c00], R7 ;  /* 0x030c0007020075a7 */ /* 0x000ea4000800017f */
[----:B--2---:R-:W-:Y:S05]  /*0c60*/  @!P0 BRA `(.L_x_114) ;  /* 0x00000088005c8947 */ /* 0x004fea0003800000 */
.L_x_113:
        /* <DEDUP_REMOVED lines=37> */
[----:B--2---:R-:W-:Y:S01]  /*0ec0*/  IMAD.SHL.U32 R7, R18, 0x40, RZ ;  /* 0x0000004012077824 */ /* 0x004fe200078e00ff */
[----:B------:R-:W-:Y:S01]  /*0ed0*/  SHF.L.U32 R8, R5, 0x4, RZ ;  /* 0x0000000405087819 */ /* 0x000fe200000006ff */
[----:B------:R-:W-:Y:S01]  /*0ee0*/  VIADD R12, R12, 0x7f ;  /* 0x0000007f0c0c7836 */ /* 0x000fe20000000000 */
[-C--:B------:R-:W-:Y:S01]  /*0ef0*/  LEA.HI R9, R3, R18.reuse, RZ, 0x3 ;  /* 0x0000001203097211 */ /* 0x080fe200078f18ff */
[----:B------:R-:W2:Y:S01]  /*0f00*/  S2R R19, SR_CTAID.X ;  /* 0x0000000000137919 */ /* 0x000ea20000002500 */
[----:B------:R-:W-:Y:S01]  /*0f10*/  LOP3.LUT R7, R7, 0x1c0, RZ, 0xc0, !PT ;  /* 0x000001c007077812 */ /* 0x000fe200078ec0ff */
[----:B------:R-:W2:Y:S01]  /*0f20*/  LDC R24, c[0x0][0x290] ;  /* 0x0000a400ff187b82 */ /* 0x000ea20000000800 */
[----:B------:R-:W-:Y:S02]  /*0f30*/  LOP3.LUT R5, R0, 0xffffff80, RZ, 0xc0, !PT ;  /* 0xffffff8000057812 */ /* 0x000fe400078ec0ff */
[----:B------:R-:W-:Y:S02]  /*0f40*/  LOP3.LUT R10, R7, 0x30, R8, 0xf8, !PT ;  /* 0x00000030070a7812 */ /* 0x000fe400078ef808 */
[----:B------:R-:W-:Y:S01]  /*0f50*/  LEA.HI R8, R3, R18, RZ, 0x2 ;  /* 0x0000001203087211 */ /* 0x000fe200078f10ff */
[----:B------:R-:W-:Y:S01]  /*0f60*/  IMAD.IADD R0, R18, 0x1, -R5 ;  /* 0x0000000112007824 */ /* 0x000fe200078e0a05 */
[----:B------:R-:W-:-:S02]  /*0f70*/  LOP3.LUT R3, R4, 0xffffffe0, RZ, 0xc0, !PT ;  /* 0xffffffe004037812 */ /* 0x000fc400078ec0ff */
[----:B------:R-:W-:Y:S01]  /*0f80*/  LOP3.LUT R9, R10, 0x8, R9, 0xf8, !PT ;  /* 0x000000080a097812 */ /* 0x000fe200078ef809 */
[C---:B------:R-:W-:Y:S01]  /*0f90*/  IMAD R23, R13.reuse, 0x400, R0 ;  /* 0x000004000d177824 */ /* 0x040fe200078e0200 */
[----:B------:R-:W-:Y:S02]  /*0fa0*/  SHF.R.U32.HI R4, RZ, 0x3, R7 ;  /* 0x00000003ff047819 */ /* 0x000fe40000011607 */
[----:B------:R-:W-:Y:S02]  /*0fb0*/  IADD3 R3, R18, -R3, RZ ;  /* 0x8000000312037210 */ /* 0x000fe40007ffe0ff */
[----:B------:R-:W-:Y:S01]  /*0fc0*/  LOP3.LUT R5, R8, 0xfffffffc, RZ, 0xc0, !PT ;  /* 0xfffffffc08057812 */ /* 0x000fe200078ec0ff */
[----:B------:R-:W-:Y:S01]  /*0fd0*/  IMAD R8, R13, 0x10, R6 ;  /* 0x000000100d087824 */ /* 0x000fe200078e0206 */
[----:B------:R-:W-:Y:S02]  /*0fe0*/  LOP3.LUT R9, R9, R4, RZ, 0x3c, !PT ;  /* 0x0000000409097212 */ /* 0x000fe400078e3cff */
[----:B------:R-:W-:Y:S01]  /*0ff0*/  SHF.R.S32.HI R4, RZ, 0x1f, R3 ;  /* 0x0000001fff047819 */ /* 0x000fe20000011403 */
[----:B------:R-:W-:Y:S01]  /*1000*/  IMAD.IADD R10, R18, 0x1, -R5 ;  /* 0x00000001120a7824 */ /* 0x000fe200078e0a05 */
[----:B------:R-:W-:-:S02]  /*1010*/  LEA.HI R6, R13, R13, RZ, 0x1 ;  /* 0x0000000d0d067211 */ /* 0x000fc400078f08ff */
[CC--:B------:R-:W-:Y:S02]  /*1020*/  LEA.HI R5, R4.reuse, R3.reuse, RZ, 0x3 ;  /* 0x0000000304057211 */ /* 0x0c0fe400078f18ff */
[----:B------:R-:W-:Y:S02]  /*1030*/  LEA.HI R7, R4, R3, RZ, 0x2 ;  /* 0x0000000304077211 */ /* 0x000fe400078f10ff */
[----:B------:R-:W-:Y:S02]  /*1040*/  LEA R8, R8, R9, 0x9 ;  /* 0x0000000908087211 */ /* 0x000fe400078e48ff */
[----:B------:R-:W-:Y:S01]  /*1050*/  LOP3.LUT R4, R6, 0xfffffffe, RZ, 0xc0, !PT ;  /* 0xfffffffe06047812 */ /* 0x000fe200078ec0ff */
[----:B--2---:R-:W-:Y:S01]  /*1060*/  IMAD R19, R19, -0x80, R24 ;  /* 0xffffff8013137824 */ /* 0x004fe200078e0218 */
[----:B------:R-:W-:Y:S01]  /*1070*/  SHF.R.S32.HI R3, RZ, 0x1f, R0 ;  /* 0x0000001fff037819 */ /* 0x000fe20000011400 */
[----:B------:R2:W-:Y:S01]  /*1080*/  STL [R1+0x4], R8 ;  /* 0x0000040801007387 */ /* 0x0005e20000100800 */
[----:B------:R-:W-:Y:S01]  /*1090*/  SHF.R.S32.HI R6, RZ, 0x3, R5 ;  /* 0x00000003ff067819 */ /* 0x000fe20000011405 */
[----:B------:R-:W-:Y:S01]  /*10a0*/  IMAD.IADD R20, R13, 0x1, -R4 ;  /* 0x000000010d147824 */ /* 0x000fe200078e0a04 */
[----:B------:R-:W-:-:S02]  /*10b0*/  LEA.HI R4, R3, R0, RZ, 0x2 ;  /* 0x0000000003047211 */ /* 0x000fc400078f10ff */
[----:B------:R-:W-:Y:S02]  /*10c0*/  SHF.R.S32.HI R15, RZ, 0x1f, R12 ;  /* 0x0000001fff0f7819 */ /* 0x000fe4000001140c */
[----:B------:R-:W-:Y:S02]  /*10d0*/  SHF.R.S32.HI R5, RZ, 0x1f, R5 ;  /* 0x0000001fff057819 */ /* 0x000fe40000011405 */
[----:B------:R-:W-:Y:S02]  /*10e0*/  LOP3.LUT R9, R4, 0x7ffffffc, RZ, 0xc0, !PT ;  /* 0x7ffffffc04097812 */ /* 0x000fe400078ec0ff */
[----:B--2---:R-:W-:Y:S02]  /*10f0*/  SHF.R.S32.HI R8, RZ, 0x2, R7 ;  /* 0x00000002ff087819 */ /* 0x004fe40000011407 */
[----:B------:R-:W-:Y:S02]  /*1100*/  LEA.HI R22, R15, R12, RZ, 0x7 ;  /* 0x0000000c0f167211 */ /* 0x000fe400078f38ff */
[----:B------:R-:W-:Y:S01]  /*1110*/  LEA.HI R7, R7, R8, RZ, 0x1 ;  /* 0x0000000807077211 */ /* 0x000fe200078f08ff */
[----:B------:R-:W-:Y:S01]  /*1120*/  VIADD R14, R8, 0x18 ;  /* 0x00000018080e7836 */ /* 0x000fe20000000000 */
[----:B------:R-:W-:-:S02]  /*1130*/  LEA.HI R5, R5, R6, RZ, 0x4 ;  /* 0x0000000605057211 */ /* 0x000fc400078f20ff */
[----:B------:R-:W-:Y:S02]  /*1140*/  LOP3.LUT R7, R7, 0xfffffffe, RZ, 0xc0, !PT ;  /* 0xfffffffe07077812 */ /* 0x000fe400078ec0ff */
[----:B-1----:R-:W-:Y:S02]  /*1150*/  LEA.HI R13, R3, R0, RZ, 0x5 ;  /* 0x00000000030d7211 */ /* 0x002fe400078f28ff */
[----:B------:R-:W-:Y:S01]  /*1160*/  IADD3 R9, R0, -R9, RZ ;  /* 0x8000000900097210 */ /* 0x000fe20007ffe0ff */
[C---:B------:R-:W-:Y:S01]  /*1170*/  VIADD R0, R8.reuse, 0x8 ;  /* 0x0000000808007836 */ /* 0x040fe20000000000 */
[C---:B------:R-:W-:Y:S01]  /*1180*/  IADD3 R12, R8.reuse, 0x10, RZ ;  /* 0x00000010080c7810 */ /* 0x040fe20007ffe0ff */
[----:B------:R-:W-:Y:S01]  /*1190*/  IMAD.IADD R7, R8, 0x1, -R7 ;  /* 0x0000000108077824 */ /* 0x000fe200078e0a07 */
[----:B------:R-:W-:Y:S02]  /*11a0*/  LOP3.LUT R5, R5, 0x1ffffff0, RZ, 0xc0, !PT ;  /* 0x1ffffff005057812 */ /* 0x000fe400078ec0ff */
[----:B------:R-:W-:-:S02]  /*11b0*/  LEA.HI R8, R12, R12, RZ, 0x1 ;  /* 0x0000000c0c087211 */ /* 0x000fc400078f08ff */
[----:B------:R-:W-:Y:S01]  /*11c0*/  LEA.HI R17, R14, R14, RZ, 0x1 ;  /* 0x0000000e0e117211 */ /* 0x000fe200078f08ff */
[----:B------:R-:W-:Y:S01]  /*11d0*/  IMAD.IADD R6, R6, 0x1, -R5 ;  /* 0x0000000106067824 */ /* 0x000fe200078e0a05 */
[----:B------:R-:W-:Y:S02]  /*11e0*/  LEA.HI R3, R0, R0, RZ, 0x1 ;  /* 0x0000000000037211 */ /* 0x000fe400078f08ff */
[----:B------:R-:W-:Y:S02]  /*11f0*/  SHF.R.S32.HI R18, RZ, 0x5, R13 ;  /* 0x00000005ff127819 */ /* 0x000fe4000001140d */
[----:B------:R-:W-:Y:S02]  /*1200*/  LOP3.LUT R13, R8, 0xfffffffe, RZ, 0xc0, !PT ;  /* 0xfffffffe080d7812 */ /* 0x000fe400078ec0ff */
[----:B------:R-:W-:Y:S01]  /*1210*/  LOP3.LUT R15, R17, 0xfffffffe, RZ, 0xc0, !PT ;  /* 0xfffffffe110f7812 */ /* 0x000fe200078ec0ff */
[----:B------:R-:W-:Y:S01]  /*1220*/  IMAD R21, R18, -0x10, R19 ;  /* 0xfffffff012157824 */ /* 0x000fe200078e0213 */
[----:B------:R-:W-:Y:S01]  /*1230*/  LOP3.LUT R5, R3, 0xfffffffe, RZ, 0xc0, !PT ;  /* 0xfffffffe03057812 */ /* 0x000fe200078ec0ff */
[----:B------:R-:W-:Y:S01]  /*1240*/  IMAD.IADD R13, R12, 0x1, -R13 ;  /* 0x000000010c0d7824 */ /* 0x000fe200078e0a0d */
[----:B------:R-:W-:Y:S01]  /*1250*/  SHF.R.S32.HI R12, RZ, 0x1, R8 ;  /* 0x00000001ff0c7819 */ /* 0x000fe20000011408 */
[----:B------:R-:W-:Y:S01]  /*1260*/  IMAD.IADD R14, R14, 0x1, -R15 ;  /* 0x000000010e0e7824 */ /* 0x000fe200078e0a0f */
[----:B------:R-:W-:-:S02]  /*1270*/  IADD3 R5, R0, -R5, RZ ;  /* 0x8000000500057210 */ /* 0x000fc40007ffe0ff */
[--C-:B------:R-:W-:Y:S02]  /*1280*/  SHF.R.S32.HI R0, RZ, 0x1, R3.reuse ;  /* 0x00000001ff007819 */ /* 0x100fe40000011403 */
[----:B------:R-:W-:Y:S02]  /*1290*/  SHF.R.S32.HI R15, RZ, 0x1f, R8 ;  /* 0x0000001fff0f7819 */ /* 0x000fe40000011408 */
[----:B------:R-:W-:Y:S02]  /*12a0*/  SHF.R.S32.HI R3, RZ, 0x1f, R3 ;  /* 0x0000001fff037819 */ /* 0x000fe40000011403 */
[--C-:B------:R-:W-:Y:S02]  /*12b0*/  SHF.R.S32.HI R8, RZ, 0x1, R17.reuse ;  /* 0x00000001ff087819 */ /* 0x100fe40000011411 */
[----:B------:R-:W-:Y:S02]  /*12c0*/  SHF.R.S32.HI R17, RZ, 0x1f, R17 ;  /* 0x0000001fff117819 */ /* 0x000fe40000011411 */
[----:B------:R-:W-:-:S02]  /*12d0*/  LEA.HI R3, R3, R0, RZ, 0x4 ;  /* 0x0000000003037211 */ /* 0x000fc400078f20ff */
[----:B------:R-:W-:Y:S02]  /*12e0*/  LEA.HI R15, R15, R12, RZ, 0x4 ;  /* 0x0000000c0f0f7211 */ /* 0x000fe400078f20ff */
[----:B------:R-:W-:Y:S02]  /*12f0*/  LEA.HI R17, R17, R8, RZ, 0x4 ;  /* 0x0000000811117211 */ /* 0x000fe400078f20ff */
[----:B------:R-:W-:Y:S02]  /*1300*/  LOP3.LUT R3, R3, 0x1ffffff0, RZ, 0xc0, !PT ;  /* 0x1ffffff003037812 */ /* 0x000fe400078ec0ff */
[----:B------:R-:W-:Y:S02]  /*1310*/  LOP3.LUT R15, R15, 0x1ffffff0, RZ, 0xc0, !PT ;  /* 0x1ffffff00f0f7812 */ /* 0x000fe400078ec0ff */
[----:B------:R-:W-:Y:S02]  /*1320*/  LOP3.LUT R17, R17, 0x1ffffff0, RZ, 0xc0, !PT ;  /* 0x1ffffff011117812 */ /* 0x000fe400078ec0ff */
[----:B------:R-:W-:Y:S01]  /*1330*/  IADD3 R0, R0, -R3, RZ ;  /* 0x8000000300007210 */ /* 0x000fe20007ffe0ff */
[----:B------:R-:W-:Y:S01]  /*1340*/  IMAD.IADD R12, R12, 0x1, -R15 ;  /* 0x000000010c0c7824 */ /* 0x000fe200078e0a0f */
[--C-:B------:R-:W-:Y:S01]  /*1350*/  SHF.R.S32.HI R18, RZ, 0x2, R4.reuse ;  /* 0x00000002ff127819 */ /* 0x100fe20000011404 */
[----:B------:R-:W-:Y:S01]  /*1360*/  IMAD.IADD R17, R8, 0x1, -R17 ;  /* 0x0000000108117824 */ /* 0x000fe200078e0a11 */
[----:B------:R-:W-:Y:S01]  /*1370*/  SHF.R.S32.HI R19, RZ, 0x1f, R4 ;  /* 0x0000001fff137819 */ /* 0x000fe20000011404 */
[----:B------:R-:W-:Y:S01]  /*1380*/  IMAD R4, R0, 0x8, R5 ;  /* 0x0000000800047824 */ /* 0x000fe200078e0205 */
[----:B------:R-:W-:Y:S01]  /*1390*/  LEA R6, R6, R7, 0x3 ;  /* 0x0000000706067211 */ /* 0x000fe200078e18ff */
[----:B------:R-:W-:Y:S01]  /*13a0*/  IMAD R3, R12, 0x8, R13 ;  /* 0x000000080c037824 */ /* 0x000fe200078e020d */
[----:B------:R-:W-:-:S02]  /*13b0*/  LEA R0, R17, R14, 0x3 ;  /* 0x0000000e11007211 */ /* 0x000fc400078e18ff */
[----:B------:R-:W-:Y:S01]  /*13c0*/  LEA.HI R19, R19, R18, RZ, 0x3 ;  /* 0x0000001213137211 */ /* 0x000fe200078f18ff */
[----:B------:R1:W-:Y:S01]  /*13d0*/  STL [R1+0x14], R6 ;  /* 0x0000140601007387 */ /* 0x0003e20000100800 */
[----:B------:R-:W-:Y:S02]  /*13e0*/  LOP3.LUT R7, R16, 0x1, RZ, 0xfc, !PT ;  /* 0x0000000110077812 */ /* 0x000fe400078efcff */
[----:B------:R-:W-:Y:S01]  /*13f0*/  LOP3.LUT R19, R19, 0xfffffff8, RZ, 0xc0, !PT ;  /* 0xfffffff813137812 */ /* 0x000fe200078ec0ff */
[----:B------:R2:W-:Y:S01]  /*1400*/  STL [R1+0x10], R4 ;  /* 0x0000100401007387 */ /* 0x0005e20000100800 */
[----:B------:R-:W-:Y:S02]  /*1410*/  MOV R199, RZ ;  /* 0x000000ff00c77202 */ /* 0x000fe40000000f00 */
[----:B------:R-:W-:Y:S01]  /*1420*/  IADD3 R19, R21, R19, -R18 ;  /* 0x0000001315137210 */ /* 0x000fe20007ffe812 */
[----:B------:R3:W-:Y:S01]  /*1430*/  STL [R1+0xc], R3 ;  /* 0x00000c0301007387 */ /* 0x0007e20000100800 */
[----:B-1----:R-:W-:-:S03]  /*1440*/  IMAD.MOV.U32 R6, RZ, RZ, RZ ;  /* 0x000000ffff067224 */ /* 0x002fc600078e00ff */
[----:B------:R1:W-:Y:S01]  /*1450*/  STL [R1+0x8], R0 ;  /* 0x0000080001007387 */ /* 0x0003e20000100800 */
[----:B------:R-:W-:Y:S01]  /*1460*/  IMAD R8, R20, -0x40, R19 ;  /* 0xffffffc014087824 */ /* 0x000fe200078e0213 */
[----:B--2---:R-:W-:Y:S01]  /*1470*/  CS2R R4, SRZ ;  /* 0x0000000000047805 */ /* 0x004fe2000001ff00 */
[----:B---3--:R-:W-:Y:S01]  /*1480*/  IMAD.SHL.U32 R3, R23, 0x4, RZ ;  /* 0x0000000417037824 */ /* 0x008fe200078e00ff */
[----:B-1----:R-:W-:-:S03]  /*1490*/  SHF.R.S32.HI R0, RZ, 0x7, R22 ;  /* 0x00000007ff007819 */ /* 0x002fc60000011416 */
[----:B------:R-:W-:Y:S02]  /*14a0*/  IMAD R3, R3, 0x4, R2 ;  /* 0x0000000403037824 */ /* 0x000fe400078e0202 */
[----:B------:R1:W-:Y:S05]  /*14b0*/  STL [R1], R0 ;  /* 0x0000000001007387 */ /* 0x0003ea0000100800 */
.L_x_126:
[----:B------:R-:W-:Y:S01]  /*14c0*/  ISETP.NE.AND P0, PT, R7, 0x3, PT ;  /* 0x000000030700780c */ /* 0x000fe20003f05270 */
[----:B------:R-:W-:-:S12]  /*14d0*/  YIELD ;  /* 0x0000000000007946 */ /* 0x000fd80003800000 */
[----:B------:R-:W-:Y:S05]  /*14e0*/  @!P0 BRA `(.L_x_116) ;  /* 0x0000000000048947 */ /* 0x000fea0003800000 */
[----:B------:R-:W-:Y:S01]  /*14f0*/  BPT.TRAP 0x1 ;  /* 0x000000040000795c */ /* 0x000fe20000300000 */
.L_x_116:
[----:B------:R-:W-:Y:S01]  /*1500*/  IMAD R21, R4, 0x8, R2 ;  /* 0x0000000804157824 */ /* 0x000fe200078e0202 */
[----:B------:R-:W-:-:S04]  /*1510*/  SHF.L.U32 R20, R5, 0x1f, RZ ;  /* 0x0000001f05147819 */ /* 0x000fc800000006ff */
[----:B------:R2:W3:Y:S01]  /*1520*/  SYNCS.PHASECHK.TRANS64.TRYWAIT P1, [R21+URZ+0x30c10], R20 ;  /* 0x030c1014150075a7 */ /* 0x0004e2000802017f */
[----:B------:R-:W-:Y:S05]  /*1530*/  @!P0 BRA `(.L_x_117) ;  /* 0x0000000000048947 */ /* 0x000fea0003800000 */
[----:B------:R-:W-:Y:S01]  /*1540*/  BPT.TRAP 0x1 ;  /* 0x000000040000795c */ /* 0x000fe20000300000 */
.L_x_117:
[----:B-1----:R-:W-:-:S04]  /*1550*/  IADD3 R0, R2, 0x10000, RZ ;  /* 0x0001000002007810 */ /* 0x002fc80007ffe0ff */
[----:B------:R-:W-:-:S04]  /*1560*/  SHF.R.U32.HI R0, RZ, 0x4, R0 ;  /* 0x00000004ff007819 */ /* 0x000fc80000011600 */
[----:B------:R-:W-:Y:S01]  /*1570*/  LOP3.LUT R0, R0, 0x3fff, RZ, 0xc0, !PT ;  /* 0x00003fff00007812 */ /* 0x000fe200078ec0ff */
[----:B---3--:R-:W-:Y:S06]  /*1580*/  @P1 BRA `(.L_x_118) ;  /* 0x0000000000081947 */ /* 0x008fec0003800000 */
[----:B------:R-:W1:Y:S02]  /*1590*/  SYNCS.PHASECHK.TRANS64.TRYWAIT P1, [R21+URZ+0x30c10], R20 ;  /* 0x030c1014150075a7 */ /* 0x000e64000802017f */
[----:B-1----:R-:W-:Y:S05]  /*15a0*/  @!P1 BRA `(.L_x_119) ;  /* 0x0000008000209947 */ /* 0x002fea0003800000 */
.L_x_118:
        /* <DEDUP_REMOVED lines=64> */
.L_x_120:
[----:B------:R1:W1:Y:S01]  /*19b0*/  SYNCS.PHASECHK.TRANS64.TRYWAIT P1, [R21+URZ+0x30c30], R20 ;  /* 0x030c3014150075a7 */ /* 0x000262000802017f */
[----:B------:R-:W-:Y:S05]  /*19c0*/  @!P0 BRA `(.L_x_121) ;  /* 0x0000000000048947 */ /* 0x000fea0003800000 */
[----:B------:R-:W-:Y:S01]  /*19d0*/  BPT.TRAP 0x1 ;  /* 0x000000040000795c */ /* 0x000fe20000300000 */
.L_x_121:
[----:B-1----:R-:W-:Y:S05]  /*19e0*/  @P1 BRA `(.L_x_122) ;  /* 0x0000000000081947 */ /* 0x002fea0003800000 */
[----:B------:R-:W1:Y:S02]  /*19f0*/  SYNCS.PHASECHK.TRANS64.TRYWAIT P1, [R21+URZ+0x30c30], R20 ;  /* 0x030c3014150075a7 */ /* 0x000e64000802017f */
[----:B-1----:R-:W-:Y:S05]  /*1a00*/  @!P1 BRA `(.L_x_123) ;  /* 0x0000007c001c9947 */ /* 0x002fea0003800000 */
.L_x_122:
        /* <DEDUP_REMOVED lines=35> */
[----:B------:R-:W-:Y:S01]  /*1c40*/  FMUL.FTZ R106, R106, UR10 ;  /* 0x0000000a6a6a7c20 */ /* 0x000fe20008410000 */
[----:B------:R-:W-:Y:S01]  /*1c50*/  HGMMA.64x128x16.F32 R24, gdesc[UR4], RZ, !UPT, gsb0 ;  /* 0x01e00000041879f0 */ /* 0x000fe2000c0008ff */
[----:B------:R-:W-:Y:S01]  /*1c60*/  UIADD3 UR6, UR8, 0x2, URZ ;  /* 0x0000000208067890 */ /* 0x000fe2000fffe03f */
[----:B------:R-:W-:Y:S01]  /*1c70*/  STL [R1+0xa8], R198 ;  /* 0x0000a8c601007387 */ /* 0x000fe20000100800 */
[----:B------:R-:W-:Y:S01]  /*1c80*/  UIADD3 UR4, UR9, 0x2, URZ ;  /* 0x0000000209047890 */ /* 0x000fe2000fffe03f */
[----:B-1----:R-:W-:Y:S01]  /*1c90*/  MUFU.TANH R11, R92 ;  /* 0x0000005c000b7308 */ /* 0x002fe20000002400 */
[----:B------:R-:W-:Y:S01]  /*1ca0*/  UMOV UR7, 0x40000040 ;  /* 0x4000004000077882 */ /* 0x000fe20000000000 */
[----:B------:R-:W-:Y:S01]  /*1cb0*/  UMOV UR5, 0x40000040 ;  /* 0x4000004000057882 */ /* 0x000fe20000000000 */
[----:B------:R-:W-:Y:S01]  /*1cc0*/  STL [R1+0xa4], R197 ;  /* 0x0000a4c501007387 */ /* 0x000fe20000100800 */
[----:B------:R-:W-:Y:S01]  /*1cd0*/  FMUL.FTZ R109, R109, UR10 ;  /* 0x0000000a6d6d7c20 */ /* 0x000fe20008410000 */
[----:B------:R-:W-:Y:S01]  /*1ce0*/  FMUL.FTZ R236, R89, UR10 ;  /* 0x0000000a59ec7c20 */ /* 0x000fe20008410000 */
[----:B------:R-:W-:Y:S01]  /*1cf0*/  FMUL.FTZ R232, R88, UR10 ;  /* 0x0000000a58e87c20 */ /* 0x000fe20008410000 */
[----:B------:R-:W-:Y:S01]  /*1d00*/  STL [R1+0xa0], R196 ;  /* 0x0000a0c401007387 */ /* 0x000fe20000100800 */
[----:B------:R-:W1:Y:S01]  /*1d10*/  MUFU.TANH R17, R17 ;  /* 0x0000001100117308 */ /* 0x000e620000002400 */
[----:B------:R-:W-:Y:S01]  /*1d20*/  FMUL.FTZ R108, R108, UR10 ;  /* 0x0000000a6c6c7c20 */ /* 0x000fe20008410000 */
[C---:B------:R-:W-:Y:S01]  /*1d30*/  ISETP.GT.AND P2, PT, R8.reuse, RZ, PT ;  /* 0x000000ff0800720c */ /* 0x040fe20003f44270 */
[----:B------:R-:W-:Y:S01]  /*1d40*/  STL [R1+0x9c], R195 ;  /* 0x00009cc301007387 */ /* 0x000fe20000100800 */
[----:B------:R-:W-:Y:S01]  /*1d50*/  ISETP.GT.AND P1, PT, R8, 0x8, PT ;  /* 0x000000080800780c */ /* 0x000fe20003f24270 */
[----:B------:R-:W-:Y:S01]  /*1d60*/  FMUL.FTZ R235, R90, UR10 ;  /* 0x0000000a5aeb7c20 */ /* 0x000fe20008410000 */
[----:B------:R-:W-:Y:S01]  /*1d70*/  FMUL.FTZ R231, R91, UR10 ;  /* 0x0000000a5be77c20 */ /* 0x000fe20008410000 */
[----:B------:R-:W-:Y:S01]  /*1d80*/  STL [R1+0x98], R194 ;  /* 0x000098c201007387 */ /* 0x000fe20000100800 */
[----:B------:R-:W2:Y:S01]  /*1d90*/  MUFU.TANH R19, R19 ;  /* 0x0000001300137308 */ /* 0x000ea20000002400 */
[----:B------:R-:W-:Y:S01]  /*1da0*/  FMUL.FTZ R101, R101, UR10 ;  /* 0x0000000a65657c20 */ /* 0x000fe20008410000 */
[----:B------:R-:W-:Y:S01]  /*1db0*/  FMUL.FTZ R113, R113, UR10 ;  /* 0x0000000a71717c20 */ /* 0x000fe20008410000 */
[----:B------:R-:W-:Y:S01]  /*1dc0*/  STL [R1+0x94], R193 ;  /* 0x000094c101007387 */ /* 0x000fe20000100800 */
[----:B------:R-:W-:Y:S01]  /*1dd0*/  ULDC UR11, c[0x0][0x744] ;  /* 0x0001d100000b7ab9 */ /* 0x000fe20000000800 */
[----:B------:R-:W-:Y:S01]  /*1de0*/  FMUL.FTZ R110, R110, UR10 ;  /* 0x0000000a6e6e7c20 */ /* 0x000fe20008410000 */
[----:B------:R-:W-:Y:S01]  /*1df0*/  FMUL.FTZ R114, R114, UR10 ;  /* 0x0000000a72727c20 */ /* 0x000fe20008410000 */
[----:B------:R-:W-:Y:S01]  /*1e00*/  STL [R1+0x90], R192 ;  /* 0x000090c001007387 */ /* 0x000fe20000100800 */
[----:B------:R-:W3:Y:S01]  /*1e10*/  MUFU.TANH R18, R18 ;  /* 0x0000001200127308 */ /* 0x000ee20000002400 */
[----:B-1----:R-:W-:Y:S01]  /*1e20*/  FSEL R90, R17, -INF , P2 ;  /* 0xff800000115a7808 */ /* 0x002fe20001000000 */
[----:B------:R-:W-:Y:S01]  /*1e30*/  FMUL.FTZ R102, R102, UR10 ;  /* 0x0000000a66667c20 */ /* 0x000fe20008410000 */
[----:B------:R-:W-:Y:S01]  /*1e40*/  STL [R1+0x8c], R191 ;  /* 0x00008cbf01007387 */ /* 0x000fe20000100800 */
[----:B------:R-:W-:Y:S01]  /*1e50*/  FMUL.FTZ R107, R107, UR10 ;  /* 0x0000000a6b6b7c20 */ /* 0x000fe20008410000 */
[----:B------:R-:W-:Y:S01]  /*1e60*/  FMUL.FTZ R234, R94, UR10 ;  /* 0x0000000a5eea7c20 */ /* 0x000fe20008410000 */
[----:B------:R-:W-:Y:S01]  /*1e70*/  FMUL.FTZ R112, R112, UR10 ;  /* 0x0000000a70707c20 */ /* 0x000fe20008410000 */
[----:B------:R-:W-:Y:S01]  /*1e80*/  STL [R1+0x88], R190 ;  /* 0x000088be01007387 */ /* 0x000fe20000100800 */
[----:B------:R-:W1:Y:S01]  /*1e90*/  MUFU.TANH R20, R20 ;  /* 0x0000001400147308 */ /* 0x000e620000002400 */
[----:B--2---:R-:W-:Y:S01]  /*1ea0*/  FSEL R91, R19, -INF , P1 ;  /* 0xff800000135b7808 */ /* 0x004fe20000800000 */
[----:B------:R-:W-:Y:S01]  /*1eb0*/  FMUL.FTZ R116, R116, UR10 ;  /* 0x0000000a74747c20 */ /* 0x000fe20008410000 */
[----:B------:R2:W-:Y:S01]  /*1ec0*/  STL [R1+0x84], R189 ;  /* 0x000084bd01007387 */ /* 0x0005e20000100800 */
[----:B------:R-:W-:Y:S01]  /*1ed0*/  FMUL.FTZ R93, R93, UR10 ;  /* 0x0000000a5d5d7c20 */ /* 0x000fe20008410000 */
[----:B------:R-:W-:Y:S01]  /*1ee0*/  FMUL.FTZ R237, R97, UR10 ;  /* 0x0000000a61ed7c20 */ /* 0x000fe20008410000 */
[----:B------:R-:W-:Y:S01]  /*1ef0*/  FMUL.FTZ R103, R103, UR10 ;  /* 0x0000000a67677c20 */ /* 0x000fe20008410000 */
[----:B------:R-:W4:Y:S01]  /*1f00*/  SHFL.IDX PT, R92, R202, R10, 0x1f ;  /* 0x00001f0aca5c7589 */ /* 0x000f2200000e0000 */
[----:B------:R-:W1:Y:S01]  /*1f10*/  MUFU.TANH R21, R21 ;  /* 0x0000001500157308 */ /* 0x000e620000002400 */
[----:B------:R-:W-:Y:S01]  /*1f20*/  FMUL.FTZ R111, R111, UR10 ;  /* 0x0000000a6f6f7c20 */ /* 0x000fe20008410000 */
[----:B------:R-:W-:Y:S01]  /*1f30*/  FMUL.FTZ R118, R118, UR10 ;  /* 0x0000000a76767c20 */ /* 0x000fe20008410000 */
[----:B------:R-:W-:Y:S01]  /*1f40*/  STL [R1+0x80], R188 ;  /* 0x000080bc01007387 */ /* 0x000fe20000100800 */
[----:B------:R-:W-:Y:S01]  /*1f50*/  FMUL.FTZ R95, R95, UR10 ;  /* 0x0000000a5f5f7c20 */ /* 0x000fe20008410000 */
[----:B------:R-:W-:Y:S01]  /*1f60*/  FMUL.FTZ R129, R129, UR10 ;  /* 0x0000000a81817c20 */ /* 0x000fe20008410000 */
[----:B------:R-:W-:Y:S01]  /*1f70*/  FMUL.FTZ R217, R135, UR10 ;  /* 0x0000000a87d97c20 */ /* 0x000fe20008410000 */
[----:B------:R3:W-:Y:S01]  /*1f80*/  STL [R1+0x7c], R187 ;  /* 0x00007cbb01007387 */ /* 0x0007e20000100800 */
[----:B--2---:R2:W-:Y:S01]  /*1f90*/  MUFU.TANH R189, R106 ;  /* 0x0000006a00bd7308 */ /* 0x0045e20000002400 */
[----:B------:R-:W-:Y:S01]  /*1fa0*/  FMUL.FTZ R126, R126, UR10 ;  /* 0x0000000a7e7e7c20 */ /* 0x000fe20008410000 */
[----:B------:R-:W-:Y:S01]  /*1fb0*/  FMUL.FTZ R96, R96, UR10 ;  /* 0x0000000a60607c20 */ /* 0x000fe20008410000 */
[----:B------:R-:W-:Y:S01]  /*1fc0*/  STL [R1+0x78], R186 ;  /* 0x000078ba01007387 */ /* 0x000fe20000100800 */
[----:B------:R-:W-:Y:S01]  /*1fd0*/  FMUL.FTZ R99, R99, UR10 ;  /* 0x0000000a63637c20 */ /* 0x000fe20008410000 */
[----:B------:R-:W-:Y:S01]  /*1fe0*/  FMUL.FTZ R105, R105, UR10 ;  /* 0x0000000a69697c20 */ /* 0x000fe20008410000 */
[----:B------:R-:W-:Y:S01]  /*1ff0*/  FMUL.FTZ R122, R122, UR10 ;  /* 0x0000000a7a7a7c20 */ /* 0x000fe20008410000 */
[----:B------:R1:W-:Y:S01]  /*2000*/  STL [R1+0x74], R185 ;  /* 0x000074b901007387 */ /* 0x0003e20000100800 */
[----:B------:R-:W1:Y:S01]  /*2010*/  MUFU.TANH R200, R200 ;  /* 0x000000c800c87308 */ /* 0x000e620000002400 */
[----:B--2---:R-:W-:-:S02]  /*2020*/  VIADD R106, R10, 0x4 ;  /* 0x000000040a6a7836 */ /* 0x004fc40000000000 */
[----:B------:R-:W-:Y:S01]  /*2030*/  FMUL.FTZ R100, R100, UR10 ;  /* 0x0000000a64647c20 */ /* 0x000fe20008410000 */
[----:B------:R-:W-:Y:S01]  /*2040*/  STL [R1+0x70], R184 ;  /* 0x000070b801007387 */ /* 0x000fe20000100800 */
[----:B------:R-:W-:Y:S01]  /*2050*/  FMUL.FTZ R233, R98, UR10 ;  /* 0x0000000a62e97c20 */ /* 0x000fe20008410000 */
[----:B------:R-:W-:Y:S01]  /*2060*/  FMUL.FTZ R128, R128, UR10 ;  /* 0x0000000a80807c20 */ /* 0x000fe20008410000 */
[----:B------:R-:W-:Y:S01]  /*2070*/  FMUL.FTZ R132, R132, UR10 ;  /* 0x0000000a84847c20 */ /* 0x000fe20008410000 */
[----:B------:R-:W2:Y:S01]  /*2080*/  SHFL.IDX PT, R89, R202, R106, 0x1f ;  /* 0x00001f6aca597589 */ /* 0x000ea200000e0000 */
[----:B---3--:R3:W-:Y:S01]  /*2090*/  MUFU.TANH R187, R108 ;  /* 0x0000006c00bb7308 */ /* 0x0087e20000002400 */
[----:B----4-:R-:W-:Y:S01]  /*20a0*/  FFMA.FTZ R91, R91, UR11, -R92 ;  /* 0x0000000b5b5b7c23 */ /* 0x010fe2000801085c */
[----:B------:R-:W-:Y:S01]  /*20b0*/  FMUL.FTZ R104, R104, UR10 ;  /* 0x0000000a68687c20 */ /* 0x000fe20008410000 */
[----:B------:R-:W-:Y:S01]  /*20c0*/  STL [R1+0x6c], R183 ;  /* 0x00006cb701007387 */ /* 0x000fe20000100800 */
[----:B------:R-:W-:Y:S01]  /*20d0*/  FMUL.FTZ R117, R117, UR10 ;  /* 0x0000000a75757c20 */ /* 0x000fe20008410000 */
[----:B------:R-:W-:Y:S01]  /*20e0*/  FMUL.FTZ R119, R119, UR10 ;  /* 0x0000000a77777c20 */ /* 0x000fe20008410000 */
[----:B------:R-:W-:Y:S01]  /*20f0*/  FMUL.FTZ R131, R131, UR10 ;  /* 0x0000000a83837c20 */ /* 0x000fe20008410000 */
[----:B------:R-:W-:Y:S01]  /*2100*/  STL [R1+0x68], R182 ;  /* 0x000068b601007387 */ /* 0x000fe20000100800 */
[----:B-1----:R1:W-:Y:S01]  /*2110*/  MUFU.TANH R185, R109 ;  /* 0x0000006d00b97308 */ /* 0x0023e20000002400 */
[----:B---3--:R-:W-:Y:S01]  /*2120*/  IADD3 R108, R10, 0xc, RZ ;  /* 0x0000000c0a6c7810 */ /* 0x008fe20007ffe0ff */
[----:B------:R-:W-:Y:S01]  /*2130*/  FMUL.FTZ R121, R121, UR10 ;  /* 0x0000000a79797c20 */ /* 0x000fe20008410000 */
[----:B------:R3:W-:Y:S01]  /*2140*/  STL [R1+0x64], R181 ;  /* 0x000064b501007387 */ /* 0x0007e20000100800 */
[----:B------:R-:W-:Y:S01]  /*2150*/  FMUL.FTZ R127, R127, UR10 ;  /* 0x0000000a7f7f7c20 */ /* 0x000fe20008410000 */
[----:B------:R-:W-:Y:S01]  /*2160*/  FMUL.FTZ R115, R115, UR10 ;  /* 0x0000000a73737c20 */ /* 0x000fe20008410000 */
[----:B------:R-:W-:Y:S01]  /*2170*/  LEA R203, R4, R203, 0xa ;  /* 0x000000cb04cb7211 */ /* 0x000fe200078e50ff */
[----:B------:R-:W-:Y:S01]  /*2180*/  STL [R1+0x60], R180 ;  /* 0x000060b401007387 */ /* 0x000fe20000100800 */
[----:B------:R4:W-:Y:S01]  /*2190*/  MUFU.TANH R194, R101 ;  /* 0x0000006500c27308 */ /* 0x0009e20000002400 */
[----:B-1----:R-:W-:-:S02]  /*21a0*/  VIADD R109, R10, 0x8 ;  /* 0x000000080a6d7836 */ /* 0x002fc40000000000 */
[----:B------:R-:W-:Y:S01]  /*21b0*/  FMUL.FTZ R130, R130, UR10 ;  /* 0x0000000a82827c20 */ /* 0x000fe20008410000 */
[----:B------:R-:W-:Y:S01]  /*21c0*/  STL [R1+0x5c], R179 ;  /* 0x00005cb301007387 */ /* 0x000fe20000100800 */
[----:B------:R-:W-:Y:S01]  /*21d0*/  FMUL.FTZ R120, R120, UR10 ;  /* 0x0000000a78787c20 */ /* 0x000fe20008410000 */
[----:B------:R-:W-:Y:S01]  /*21e0*/  FMUL.FTZ R123, R123, UR10 ;  /* 0x0000000a7b7b7c20 */ /* 0x000fe20008410000 */
[----:B------:R-:W-:Y:S01]  /*21f0*/  FMUL.FTZ R124, R124, UR10 ;  /* 0x0000000a7c7c7c20 */ /* 0x000fe20008410000 */
[----:B------:R-:W1:Y:S01]  /*2200*/  SHFL.IDX PT, R88, R202, R109, 0x1f ;  /* 0x00001f6dca587589 */ /* 0x000e6200000e0000 */
[----:B---3--:R3:W-:Y:S01]  /*2210*/  MUFU.TANH R181, R113 ;  /* 0x0000007100b57308 */ /* 0x0087e20000002400 */
[----:B------:R-:W-:Y:S01]  /*2220*/  FMUL.FTZ R125, R125, UR10 ;  /* 0x0000000a7d7d7c20 */ /* 0x000fe20008410000 */
[----:B------:R-:W-:Y:S01]  /*2230*/  FMUL.FTZ R133, R133, UR10 ;  /* 0x0000000a85857c20 */ /* 0x000fe20008410000 */
[----:B----4-:R-:W-:Y:S01]  /*2240*/  SHFL.IDX PT, R101, R202, R108, 0x1f ;  /* 0x00001f6cca657589 */ /* 0x010fe200000e0000 */
[----:B------:R-:W-:Y:S01]  /*2250*/  FMUL.FTZ R218, R134, UR10 ;  /* 0x0000000a86da7c20 */ /* 0x000fe20008410000 */
[----:B------:R-:W-:Y:S01]  /*2260*/  R2UR UR10, R203 ;  /* 0x00000000cb0a72ca */ /* 0x000fe200000e0000 */
[----:B------:R-:W-:Y:S01]  /*2270*/  FFMA.FTZ R19, -R19, R19, 1 ;  /* 0x3f80000013137423 */ /* 0x000fe20000010113 */
[----:B------:R-:W-:Y:S01]  /*2280*/  STL [R1+0x58], R178 ;  /* 0x000058b201007387 */ /* 0x000fe20000100800 */
[----:B------:R-:W4:Y:S01]  /*2290*/  MUFU.TANH R201, R201 ;  /* 0x000000c900c97308 */ /* 0x000f220000002400 */
[----:B---3--:R-:W-:Y:S01]  /*22a0*/  FFMA.FTZ R113, R90, UR11, -R92 ;  /* 0x0000000b5a717c23 */ /* 0x008fe2000801085c */
[----:B------:R-:W-:Y:S01]  /*22b0*/  FSEL R90, R18, -INF , P2 ;  /* 0xff800000125a7808 */ /* 0x000fe20001000000 */
[----:B------:R-:W-:Y:S01]  /*22c0*/  STL [R1+0x54], R177 ;  /* 0x000054b101007387 */ /* 0x000fe20000100800 */
[C---:B------:R-:W-:Y:S01]  /*22d0*/  FSEL R92, R20.reuse, -INF , P1 ;  /* 0xff800000145c7808 */ /* 0x040fe20000800000 */
[----:B------:R-:W-:-:S02]  /*22e0*/  FFMA.FTZ R20, -R20, R20, 1 ;  /* 0x3f80000014147423 */ /* 0x000fc40000010114 */
[--C-:B--2---:R-:W-:Y:S01]  /*22f0*/  FFMA.FTZ R90, R90, UR11, -R89.reuse ;  /* 0x0000000b5a5a7c23 */ /* 0x104fe20008010859 */
[----:B------:R2:W-:Y:S01]  /*2300*/  MUFU.TANH R186, R110 ;  /* 0x0000006e00ba7308 */ /* 0x0005e20000002400 */
[----:B------:R-:W-:Y:S01]  /*2310*/  FFMA.FTZ R92, R92, UR11, -R89 ;  /* 0x0000000b5c5c7c23 */ /* 0x000fe20008010859 */
[----:B------:R-:W-:Y:S01]  /*2320*/  FSEL R89, R21, -INF , P2 ;  /* 0xff80000015597808 */ /* 0x000fe20001000000 */
[----:B------:R-:W-:Y:S04]  /*2330*/  STL [R1+0x50], R176 ;  /* 0x000050b001007387 */ /* 0x000fe80000100800 */
[----:B------:R-:W-:Y:S01]  /*2340*/  STL [R1+0x4c], R175 ;  /* 0x00004caf01007387 */ /* 0x000fe20000100800 */
[----:B------:R-:W-:Y:S01]  /*2350*/  MUFU.TANH R221, R221 ;  /* 0x000000dd00dd7308 */ /* 0x000fe20000002400 */
[----:B--2---:R-:W-:-:S02]  /*2360*/  VIADD R110, R10, 0x14 ;  /* 0x000000140a6e7836 */ /* 0x004fc40000000000 */
[----:B------:R-:W-:Y:S04]  /*2370*/  STL [R1+0x48], R174 ;  /* 0x000048ae01007387 */ /* 0x000fe80000100800 */
[----:B------:R-:W-:Y:S01]  /*2380*/  SHFL.IDX PT, R94, R202, R110, 0x1f ;  /* 0x00001f6eca5e7589 */ /* 0x000fe200000e0000 */
[----:B------:R2:W-:Y:S03]  /*2390*/  MUFU.TANH R182, R114 ;  /* 0x0000007200b67308 */ /* 0x0005e60000002400 */
[----:B------:R-:W-:Y:S04]  /*23a0*/  STL [R1+0x44], R173 ;  /* 0x000044ad01007387 */ /* 0x000fe80000100800 */
[----:B------:R-:W-:Y:S01]  /*23b0*/  STL [R1+0x40], R172 ;  /* 0x000040ac01007387 */ /* 0x000fe20000100800 */
[----:B------:R1:W-:Y:S01]  /*23c0*/  MUFU.TANH R193, R102 ;  /* 0x0000006600c17308 */ /* 0x0003e20000002400 */
[----:B--2---:R-:W-:Y:S01]  /*23d0*/  VIADD R114, R10, 0x1c ;  /* 0x0000001c0a727836 */ /* 0x004fe20000000000 */
[----:B------:R-:W-:-:S02]  /*23e0*/  WARPGROUP.DEPBAR.LE gsb0, 0x0 ;  /* 0x00008000000079c5 */ /* 0x000fc40000010000 */
[----:B------:R-:W-:Y:S01]  /*23f0*/  WARPGROUP.ARRIVE ;  /* 0x00000000000079c5 */ /* 0x000fe20000000000 */
[----:B------:R-:W-:Y:S03]  /*2400*/  STL [R1+0x3c], R171 ;  /* 0x00003cab01007387 */ /* 0x000fe60000100800 */
[----:B------:R-:W-:Y:S01]  /*2410*/  MUFU.TANH R219, R219 ;  /* 0x000000db00db7308 */ /* 0x000fe20000002400 */
[--C-:B-1----:R-:W-:Y:S01]  /*2420*/  FFMA.FTZ R102, R89, UR11, -R88.reuse ;  /* 0x0000000b59667c23 */ /* 0x102fe20008010858 */
[----:B------:R-:W-:Y:S01]  /*2430*/  HGMMA.64x128x16.F32 R24, gdesc[UR4], R24, gsb0 ;  /* 0x01e00000041879f0 */ /* 0x000fe20008000818 */
[----:B------:R-:W-:Y:S01]  /*2440*/  UIADD3 UR6, UR8, 0x4, URZ ;  /* 0x0000000408067890 */ /* 0x000fe2000fffe03f */
[----:B------:R-:W-:Y:S01]  /*2450*/  FSEL R89, R200, -INF , P1 ;  /* 0xff800000c8597808 */ /* 0x000fe20000800000 */
[----:B------:R-:W-:Y:S01]  /*2460*/  UIADD3 UR4, UR9, 0x4, URZ ;  /* 0x0000000409047890 */ /* 0x000fe2000fffe03f */
[----:B------:R-:W-:Y:S01]  /*2470*/  STL [R1+0x38], R170 ;  /* 0x000038aa01007387 */ /* 0x000fe20000100800 */
[----:B------:R-:W-:Y:S01]  /*2480*/  UMOV UR7, 0x40000040 ;  /* 0x4000004000077882 */ /* 0x000fe20000000000 */
[----:B------:R-:W-:Y:S01]  /*2490*/  UMOV UR5, 0x40000040 ;  /* 0x4000004000057882 */ /* 0x000fe20000000000 */
[----:B------:R-:W-:Y:S01]  /*24a0*/  MUFU.TANH R188, R107 ;  /* 0x0000006b00bc7308 */ /* 0x000fe20000002400 */
[----:B------:R-:W-:Y:S01]  /*24b0*/  FFMA.FTZ R97, R89, UR11, -R88 ;  /* 0x0000000b59617c23 */ /* 0x000fe20008010858 */
[----:B----4-:R-:W-:Y:S01]  /*24c0*/  FSEL R88, R201, -INF , P2 ;  /* 0xff800000c9587808 */ /* 0x010fe20001000000 */
[----:B------:R-:W-:Y:S04]  /*24d0*/  STL [R1+0x34], R169 ;  /* 0x000034a901007387 */ /* 0x000fe80000100800 */
[----:B------:R-:W-:Y:S01]  /*24e0*/  SHFL.IDX PT, R135, R22, R108, 0x1f ;  /* 0x00001f6c16877589 */ /* 0x000fe200000e0000 */
[----:B------:R-:W-:Y:S03]  /*24f0*/  MUFU.TANH R228, R228 ;  /* 0x000000e400e47308 */ /* 0x000fe60000002400 */
[----:B------:R-:W-:Y:S04]  /*2500*/  STL [R1+0x30], R168 ;  /* 0x000030a801007387 */ /* 0x000fe80000100800 */
[----:B------:R-:W-:Y:S01]  /*2510*/  STL [R1+0x2c], R9 ;  /* 0x00002c0901007387 */ /* 0x000fe20000100800 */
[----:B------:R1:W-:Y:S03]  /*2520*/  MUFU.EX2 R107, R90 ;  /* 0x0000005a006b7308 */ /* 0x0003e60000000800 */
[----:B------:R-:W-:Y:S04]  /*2530*/  STL [R1+0x28], R7 ;  /* 0x0000280701007387 */ /* 0x000fe80000100800 */
[----:B------:R-:W-:Y:S01]  /*2540*/  SHFL.IDX PT, R205, R22, R114, 0x1f ;  /* 0x00001f7216cd7589 */ /* 0x000fe200000e0000 */
[----:B------:R2:W3:Y:S03]  /*2550*/  MUFU.TANH R184, R112 ;  /* 0x0000007000b87308 */ /* 0x0004e60000002400 */
[----:B-1----:R-:W-:Y:S04]  /*2560*/  SHFL.IDX PT, R90, R202, R114, 0x1f ;  /* 0x00001f72ca5a7589 */ /* 0x002fe800000e0000 */
[----:B------:R-:W-:Y:S01]  /*2570*/  STL [R1+0x24], R6 ;  /* 0x0000240601007387 */ /* 0x000fe20000100800 */
[----:B------:R-:W-:Y:S01]  /*2580*/  MUFU.TANH R230, R230 ;  /* 0x000000e600e67308 */ /* 0x000fe20000002400 */
[----:B--2---:R-:W-:-:S02]  /*2590*/  VIADD R112, R10, 0x10 ;  /* 0x000000100a707836 */ /* 0x004fc40000000000 */
[----:B------:R-:W-:Y:S04]  /*25a0*/  STL [R1+0x20], R5 ;  /* 0x0000200501007387 */ /* 0x000fe80000100800 */
[----:B------:R-:W-:Y:S01]  /*25b0*/  STL [R1+0x1c], R3 ;  /* 0x00001c0301007387 */ /* 0x000fe20000100800 */
[----:B------:R1:W2:Y:S01]  /*25c0*/  MUFU.TANH R179, R116 ;  /* 0x0000007400b37308 */ /* 0x0002a20000002400 */
[----:B---3--:R-:W-:Y:S02]  /*25d0*/  FSEL R214, R184, -INF , P2 ;  /* 0xff800000b8d67808 */ /* 0x008fe40001000000 */
[----:B------:R-:W-:Y:S04]  /*25e0*/  SHFL.IDX PT, R215, R16, R108, 0x1f ;  /* 0x00001f6c10d77589 */ /* 0x000fe800000e0000 */
[----:B------:R-:W3:Y:S01]  /*25f0*/  SHFL.IDX PT, R213, R16, R112, 0x1f ;  /* 0x00001f7010d57589 */ /* 0x000ee200000e0000 */
[----:B------:R-:W-:Y:S03]  /*2600*/  MUFU.TANH R227, R227 ;  /* 0x000000e300e37308 */ /* 0x000fe60000002400 */
[----:B-1----:R-:W-:Y:S04]  /*2610*/  SHFL.IDX PT, R116, R22, R10, 0x1f ;  /* 0x00001f0a16747589 */ /* 0x002fe800000e0000 */
[----:B------:R-:W-:Y:S01]  /*2620*/  STL [R1+0x18], R0 ;  /* 0x0000180001007387 */ /* 0x000fe20000100800 */
[----:B------:R-:W-:Y:S01]  /*2630*/  MUFU.TANH R232, R232 ;  /* 0x000000e800e87308 */ /* 0x000fe20000002400 */
[----:B--2---:R-:W-:-:S02]  /*2640*/  FSEL R208, R179, -INF , P2 ;  /* 0xff800000b3d07808 */ /* 0x004fc40001000000 */
[----:B------:R-:W-:Y:S05]  /*2650*/  SHFL.IDX PT, R225, R13, R109, 0x1f ;  /* 0x00001f6d0de17589 */ /* 0x000fea00000e0000 */
[----:B------:R-:W1:Y:S01]  /*2660*/  MUFU.TANH R235, R235 ;  /* 0x000000eb00eb7308 */ /* 0x000e620000002400 */
[----:B---3--:R-:W-:-:S07]  /*2670*/  FFMA.FTZ R214, R214, UR11, -R213 ;  /* 0x0000000bd6d67c23 */ /* 0x008fce00080108d5 */
[----:B------:R2:W-:Y:S08]  /*2680*/  MUFU.TANH R199, R93 ;  /* 0x0000005d00c77308 */ /* 0x0005f00000002400 */
[----:B------:R3:W-:Y:S01]  /*2690*/  MUFU.TANH R192, R103 ;  /* 0x0000006700c07308 */ /* 0x0007e20000002400 */
[----:B--2---:R-:W2:Y:S01]  /*26a0*/  SHFL.IDX PT, R93, R202, R112, 0x1f ;  /* 0x00001f70ca5d7589 */ /* 0x004ea200000e0000 */
[----:B-1----:R-:W-:-:S06]  /*26b0*/  FSEL R98, R235, -INF , P1 ;  /* 0xff800000eb627808 */ /* 0x002fcc0000800000 */
[----:B------:R1:W-:Y:S01]  /*26c0*/  MUFU.TANH R183, R111 ;  /* 0x0000006f00b77308 */ /* 0x0003e20000002400 */
[----:B---3--:R-:W-:Y:S01]  /*26d0*/  FFMA.FTZ R103, R88, UR11, -R101 ;  /* 0x0000000b58677c23 */ /* 0x008fe20008010865 */
[----:B------:R-:W-:-:S05]  /*26e0*/  FSEL R88, R221, -INF , P1 ;  /* 0xff800000dd587808 */ /* 0x000fca0000800000 */
[----:B------:R-:W-:Y:S01]  /*26f0*/  FFMA.FTZ R101, R88, UR11, -R101 ;  /* 0x0000000b58657c23 */ /* 0x000fe20008010865 */
[----:B------:R-:W-:Y:S01]  /*2700*/  MUFU.TANH R220, R220 ;  /* 0x000000dc00dc7308 */ /* 0x000fe20000002400 */
[----:B-1----:R-:W-:Y:S01]  /*2710*/  VIADD R111, R10, 0x18 ;  /* 0x000000180a6f7836 */ /* 0x002fe20000000000 */
[----:B------:R-:W-:-:S04]  /*2720*/  FSEL R88, R228, -INF , P1 ;  /* 0xff800000e4587808 */ /* 0x000fc80000800000 */
[----:B------:R1:W-:Y:S02]  /*2730*/  SHFL.IDX PT, R89, R202, R111, 0x1f ;  /* 0x00001f6fca597589 */ /* 0x0003e400000e0000 */
[----:B------:R3:W4:Y:S08]  /*2740*/  MUFU.TANH R177, R118 ;  /* 0x0000007600b17308 */ /* 0x0007300000002400 */
[----:B------:R-:W-:Y:S01]  /*2750*/  MUFU.TANH R216, R216 ;  /* 0x000000d800d87308 */ /* 0x000fe20000002400 */
[----:B---3--:R-:W3:Y:S01]  /*2760*/  SHFL.IDX PT, R118, R22, R109, 0x1f ;  /* 0x00001f6d16767589 */ /* 0x008ee200000e0000 */
[----:B-1----:R-:W-:-:S05]  /*2770*/  FSEL R202, R194, -INF , P2 ;  /* 0xff800000c2ca7808 */ /* 0x002fca0001000000 */
[----:B------:R-:W-:Y:S01]  /*2780*/  FFMA.FTZ R202, R202, UR11, -R205 ;  /* 0x0000000bcaca7c23 */ /* 0x000fe200080108cd */
[----:B------:R1:W-:Y:S01]  /*2790*/  MUFU.TANH R197, R95 ;  /* 0x0000005f00c57308 */ /* 0x0003e20000002400 */
[----:B----4-:R-:W-:Y:S01]  /*27a0*/  FSEL R207, R177, -INF , P1 ;  /* 0xff800000b1cf7808 */ /* 0x010fe20000800000 */
[----:B------:R-:W-:Y:S02]  /*27b0*/  WARPGROUP.DEPBAR.LE gsb0, 0x0 ;  /* 0x00008000000079c5 */ /* 0x000fe40000010000 */
[----:B------:R-:W-:-:S04]  /*27c0*/  WARPGROUP.ARRIVE ;  /* 0x00000000000079c5 */ /* 0x000fc80000000000 */
[----:B------:R4:W-:Y:S01]  /*27d0*/  MUFU.TANH R7, R129 ;  /* 0x0000008100077308 */ /* 0x0009e20000002400 */
[C---:B-1----:R-:W-:Y:S01]  /*27e0*/  FSEL R95, R220.reuse, -INF , P2 ;  /* 0xff800000dc5f7808 */ /* 0x042fe20001000000 */
[----:B------:R-:W-:Y:S01]  /*27f0*/  FFMA.FTZ R220, -R220, R220, 1 ;  /* 0x3f800000dcdc7423 */ /* 0x000fe200000101dc */
[----:B------:R-:W-:Y:S01]  /*2800*/  HGMMA.64x128x16.F32 R24, gdesc[UR4], R24, gsb0 ;  /* 0x01e00000041879f0 */ /* 0x000fe20008000818 */
[----:B------:R-:W-:Y:S02]  /*2810*/  UIADD3 UR6, UR8, 0x6, URZ ;  /* 0x0000000608067890 */ /* 0x000fe4000fffe03f */
[----:B--2---:R-:W-:Y:S01]  /*2820*/  FFMA.FTZ R95, R95, UR11, -R93 ;  /* 0x0000000b5f5f7c23 */ /* 0x004fe2000801085d */
[----:B------:R-:W-:Y:S01]  /*2830*/  UIADD3 UR4, UR9, 0x6, URZ ;  /* 0x0000000609047890 */ /* 0x000fe2000fffe03f */
[----:B------:R1:W-:Y:S01]  /*2840*/  MUFU.TANH R169, R126 ;  /* 0x0000007e00a97308 */ /* 0x0003e20000002400 */
[----:B------:R-:W-:Y:S01]  /*2850*/  UMOV UR7, 0x40000040 ;  /* 0x4000004000077882 */ /* 0x000fe20000000000 */
[----:B------:R-:W-:Y:S01]  /*2860*/  UMOV UR5, 0x40000040 ;  /* 0x4000004000057882 */ /* 0x000fe20000000000 */
[----:B----4-:R-:W-:Y:S05]  /*2870*/  SHFL.IDX PT, R129, R22, R110, 0x1f ;  /* 0x00001f6e16817589 */ /* 0x010fea00000e0000 */
[----:B------:R-:W-:Y:S01]  /*2880*/  MUFU.TANH R234, R234 ;  /* 0x000000ea00ea7308 */ /* 0x000fe20000002400 */
[----:B-1----:R-:W-:Y:S07]  /*2890*/  SHFL.IDX PT, R126, R16, R109, 0x1f ;  /* 0x00001f6d107e7589 */ /* 0x002fee00000e0000 */
[----:B------:R1:W2:Y:S08]  /*28a0*/  MUFU.TANH R198, R96 ;  /* 0x0000006000c67308 */ /* 0x0002b00000002400 */
[----:B------:R-:W-:Y:S01]  /*28b0*/  MUFU.TANH R237, R237 ;  /* 0x000000ed00ed7308 */ /* 0x000fe20000002400 */
[----:B-1----:R-:W-:-:S05]  /*28c0*/  FSEL R96, R219, -INF , P2 ;  /* 0xff800000db607808 */ /* 0x002fca0001000000 */
[--C-:B------:R-:W-:Y:S01]  /*28d0*/  FFMA.FTZ R96, R96, UR11, -R94.reuse ;  /* 0x0000000b60607c23 */ /* 0x100fe2000801085e */
[----:B------:R-:W-:Y:S01]  /*28e0*/  FFMA.FTZ R94, R88, UR11, -R94 ;  /* 0x0000000b585e7c23 */ /* 0x000fe2000801085e */
[----:B------:R1:W-:Y:S01]  /*28f0*/  MUFU.TANH R196, R99 ;  /* 0x0000006300c47308 */ /* 0x0003e20000002400 */
[C---:B------:R-:W-:Y:S01]  /*2900*/  FSEL R88, R232.reuse, -INF , P2 ;  /* 0xff800000e8587808 */ /* 0x040fe20001000000 */
[----:B------:R-:W-:Y:S01]  /*2910*/  FFMA.FTZ R232, -R232, R232, 1 ;  /* 0x3f800000e8e87423 */ /* 0x000fe200000101e8 */
[----:B--2---:R-:W-:-:S03]  /*2920*/  FSEL R224, R198, -INF , P2 ;  /* 0xff800000c6e07808 */ /* 0x004fc60001000000 */
[--C-:B------:R-:W-:Y:S01]  /*2930*/  FFMA.FTZ R88, R88, UR11, -R116.reuse ;  /* 0x0000000b58587c23 */ /* 0x100fe20008010874 */
[----:B------:R-:W-:Y:S01]  /*2940*/  FFMA.FTZ R116, R98, UR11, -R116 ;  /* 0x0000000b62747c23 */ /* 0x000fe20008010874 */
[----:B------:R-:W-:Y:S01]  /*2950*/  MUFU.TANH R222, R222 ;  /* 0x000000de00de7308 */ /* 0x000fe20000002400 */
[C---:B-1----:R-:W-:Y:S01]  /*2960*/  FSEL R99, R227.reuse, -INF , P1 ;  /* 0xff800000e3637808 */ /* 0x042fe20000800000 */
[----:B------:R-:W-:Y:S01]  /*2970*/  FFMA.FTZ R227, -R227, R227, 1 ;  /* 0x3f800000e3e37423 */ /* 0x000fe200000101e3 */
[----:B------:R-:W-:-:S05]  /*2980*/  FSEL R98, R11, -INF , P2 ;  /* 0xff8000000b627808 */ /* 0x000fca0001000000 */
[----:B------:R-:W-:Y:S01]  /*2990*/  MUFU.TANH R229, R229 ;  /* 0x000000e500e57308 */ /* 0x000fe20000002400 */
[----:B---3--:R-:W-:-:S07]  /*29a0*/  FFMA.FTZ R98, R98, UR11, -R118 ;  /* 0x0000000b62627c23 */ /* 0x008fce0008010876 */
[----:B------:R-:W-:Y:S08]  /*29b0*/  MUFU.TANH R190, R105 ;  /* 0x0000006900be7308 */ /* 0x000ff00000002400 */
[----:B------:R1:W-:Y:S08]  /*29c0*/  MUFU.TANH R173, R122 ;  /* 0x0000007a00ad7308 */ /* 0x0003f00000002400 */
[----:B------:R2:W-:Y:S01]  /*29d0*/  MUFU.EX2 R105, R92 ;  /* 0x0000005c00697308 */ /* 0x0005e20000000800 */
[----:B-1----:R-:W1:Y:S07]  /*29e0*/  SHFL.IDX PT, R122, R22, R112, 0x1f ;  /* 0x00001f70167a7589 */ /* 0x002e6e00000e0000 */
[----:B------:R3:W4:Y:S01]  /*29f0*/  MUFU.TANH R195, R100 ;  /* 0x0000006400c37308 */ /* 0x0007220000002400 */
[----:B--2---:R-:W-:-:S05]  /*2a00*/  FSEL R92, R230, -INF , P2 ;  /* 0xff800000e65c7808 */ /* 0x004fca0001000000 */
[--C-:B------:R-:W-:Y:S01]  /*2a10*/  FFMA.FTZ R92, R92, UR11, -R90.reuse ;  /* 0x0000000b5c5c7c23 */ /* 0x100fe2000801085a */
[----:B------:R-:W-:Y:S01]  /*2a20*/  FFMA.FTZ R90, R99, UR11, -R90 ;  /* 0x0000000b635a7c23 */ /* 0x000fe2000801085a */
[----:B------:R-:W2:Y:S01]  /*2a30*/  MUFU.TANH R233, R233 ;  /* 0x000000e900e97308 */ /* 0x000ea20000002400 */
[----:B---3--:R-:W-:Y:S01]  /*2a40*/  SHFL.IDX PT, R100, R22, R106, 0x1f ;  /* 0x00001f6a16647589 */ /* 0x008fe200000e0000 */
[----:B------:R-:W-:-:S05]  /*2a50*/  FSEL R99, R199, -INF , P2 ;  /* 0xff800000c7637808 */ /* 0x000fca0001000000 */
[----:B------:R-:W-:Y:S01]  /*2a60*/  FFMA.FTZ R99, R99, UR11, -R135 ;  /* 0x0000000b63637c23 */ /* 0x000fe20008010887 */
[----:B------:R-:W3:Y:S01]  /*2a70*/  MUFU.TANH R236, R236 ;  /* 0x000000ec00ec7308 */ /* 0x000ee20000002400 */
[----:B-1----:R-:W-:Y:S01]  /*2a80*/  FFMA.FTZ R224, R224, UR11, -R122 ;  /* 0x0000000be0e07c23 */ /* 0x002fe2000801087a */
[----:B----4-:R-:W-:-:S06]  /*2a90*/  FSEL R134, R195, -INF , P2 ;  /* 0xff800000c3867808 */ /* 0x010fcc0001000000 */
[----:B------:R1:W-:Y:S08]  /*2aa0*/  MUFU.TANH R9, R128 ;  /* 0x0000008000097308 */ /* 0x0003f00000002400 */
[----:B------:R4:W-:Y:S01]  /*2ab0*/  MUFU.TANH R3, R132 ;  /* 0x0000008400037308 */ /* 0x0009e20000002400 */
[----:B-1----:R-:W-:Y:S07]  /*2ac0*/  SHFL.IDX PT, R128, R16, R106, 0x1f ;  /* 0x00001f6a10807589 */ /* 0x002fee00000e0000 */
[----:B------:R-:W-:Y:S01]  /*2ad0*/  MUFU.TANH R191, R104 ;  /* 0x0000006800bf7308 */ /* 0x000fe20000002400 */
[----:B----4-:R2:W1:Y:S07]  /*2ae0*/  SHFL.IDX PT, R132, R22, R111, 0x1f ;  /* 0x00001f6f16847589 */ /* 0x01046e00000e0000 */
[----:B------:R4:W-:Y:S01]  /*2af0*/  MUFU.TANH R178, R117 ;  /* 0x0000007500b27308 */ /* 0x0009e20000002400 */
[----:B------:R-:W-:-:S02]  /*2b00*/  WARPGROUP.DEPBAR.LE gsb0, 0x0 ;  /* 0x00008000000079c5 */ /* 0x000fc40000010000 */
[----:B------:R-:W-:Y:S01]  /*2b10*/  WARPGROUP.ARRIVE ;  /* 0x00000000000079c5 */ /* 0x000fe20000000000 */
[----:B--2---:R-:W-:-:S04]  /*2b20*/  FSEL R22, R233, -INF , P1 ;  /* 0xff800000e9167808 */ /* 0x004fc80000800000 */
[----:B------:R2:W-:Y:S01]  /*2b30*/  MUFU.EX2 R104, R91 ;  /* 0x0000005b00687308 */ /* 0x0005e20000000800 */
[----:B----4-:R-:W-:Y:S01]  /*2b40*/  FSEL R117, R197, -INF , P1 ;  /* 0xff800000c5757808 */ /* 0x010fe20000800000 */
[----:B------:R-:W-:Y:S01]  /*2b50*/  HGMMA.64x128x16.F32 R24, gdesc[UR4], R24, gsb0 ;  /* 0x01e00000041879f0 */ /* 0x000fe20008000818 */
[----:B------:R-:W-:Y:S01]  /*2b60*/  FFMA.FTZ R122, R22, UR11, -R122 ;  /* 0x0000000b167a7c23 */ /* 0x000fe2000801087a */
[----:B------:R-:W-:Y:S02]  /*2b70*/  FSEL R22, R193, -INF , P1 ;  /* 0xff800000c1167808 */ /* 0x000fe40000800000 */
[----:B------:R-:W-:Y:S01]  /*2b80*/  FFMA.FTZ R135, R117, UR11, -R135 ;  /* 0x0000000b75877c23 */ /* 0x000fe20008010887 */
[----:B------:R-:W-:Y:S01]  /*2b90*/  FSEL R117, R186, -INF , P1 ;  /* 0xff800000ba757808 */ /* 0x000fe20000800000 */
[----:B------:R4:W-:Y:S01]  /*2ba0*/  MUFU.TANH R176, R119 ;  /* 0x0000007700b07308 */ /* 0x0009e20000002400 */
[----:B--2---:R-:W-:Y:S01]  /*2bb0*/  FSEL R91, R216, -INF , P1 ;  /* 0xff800000d85b7808 */ /* 0x004fe20000800000 */
[--C-:B-1----:R-:W-:Y:S01]  /*2bc0*/  FFMA.FTZ R134, R134, UR11, -R132.reuse ;  /* 0x0000000b86867c23 */ /* 0x102fe20008010884 */
[----:B------:R-:W-:Y:S01]  /*2bd0*/  FFMA.FTZ R132, R22, UR11, -R132 ;  /* 0x0000000b16847c23 */ /* 0x000fe20008010884 */
[----:B------:R-:W-:-:S02]  /*2be0*/  FSEL R22, R189, -INF , P1 ;  /* 0xff800000bd167808 */ /* 0x000fc40000800000 */
[----:B------:R-:W-:Y:S01]  /*2bf0*/  FFMA.FTZ R93, R91, UR11, -R93 ;  /* 0x0000000b5b5d7c23 */ /* 0x000fe2000801085d */
[----:B------:R-:W-:Y:S01]  /*2c00*/  FSEL R91, R222, -INF , P2 ;  /* 0xff800000de5b7808 */ /* 0x000fe20001000000 */
[----:B------:R1:W-:Y:S01]  /*2c10*/  MUFU.TANH R174, R121 ;  /* 0x0000007900ae7308 */ /* 0x0003e20000002400 */
[----:B----4-:R-:W-:-:S03]  /*2c20*/  FSEL R119, R234, -INF , P1 ;  /* 0xff800000ea777808 */ /* 0x010fc60000800000 */
[----:B------:R-:W-:Y:S02]  /*2c30*/  FFMA.FTZ R91, R91, UR11, -R89 ;  /* 0x0000000b5b5b7c23 */ /* 0x000fe40008010859 */
[----:B------:R-:W-:Y:S02]  /*2c40*/  FFMA.FTZ R118, R119, UR11, -R118 ;  /* 0x0000000b77767c23 */ /* 0x000fe40008010876 */
[----:B------:R2:W-:Y:S01]  /*2c50*/  MUFU.TANH R5, R131 ;  /* 0x0000008300057308 */ /* 0x0005e20000002400 */
[----:B-1----:R-:W-:Y:S01]  /*2c60*/  FSEL R121, R237, -INF , P2 ;  /* 0xff800000ed797808 */ /* 0x002fe20001000000 */
[----:B------:R-:W1:Y:S04]  /*2c70*/  SHFL.IDX PT, R119, R16, R110, 0x1f ;  /* 0x00001f6e10777589 */ /* 0x000e6800000e0000 */
[----:B------:R-:W-:-:S02]  /*2c80*/  FFMA.FTZ R121, R121, UR11, -R129 ;  /* 0x0000000b79797c23 */ /* 0x000fc40008010881 */
[----:B------:R4:W-:Y:S01]  /*2c90*/  MUFU.TANH R168, R127 ;  /* 0x0000007f00a87308 */ /* 0x0009e20000002400 */
[----:B--2---:R-:W2:Y:S07]  /*2ca0*/  SHFL.IDX PT, R131, R16, R10, 0x1f ;  /* 0x00001f0a10837589 */ /* 0x004eae00000e0000 */
[----:B------:R-:W1:Y:S01]  /*2cb0*/  MUFU.TANH R231, R231 ;  /* 0x000000e700e77308 */ /* 0x000e620000002400 */
[----:B----4-:R-:W-:-:S05]  /*2cc0*/  FSEL R127, R187, -INF , P2 ;  /* 0xff800000bb7f7808 */ /* 0x010fca0001000000 */
[--C-:B------:R-:W-:Y:S01]  /*2cd0*/  FFMA.FTZ R127, R127, UR11, -R126.reuse ;  /* 0x0000000b7f7f7c23 */ /* 0x100fe2000801087e */
[----:B------:R-:W-:Y:S01]  /*2ce0*/  FFMA.FTZ R126, R117, UR11, -R126 ;  /* 0x0000000b757e7c23 */ /* 0x000fe2000801087e */
[----:B------:R4:W2:Y:S01]  /*2cf0*/  MUFU.TANH R180, R115 ;  /* 0x0000007300b47308 */ /* 0x0008a20000002400 */
[----:B------:R-:W-:Y:S07]  /*2d00*/  SHFL.IDX PT, R117, R16, R111, 0x1f ;  /* 0x00001f6f10757589 */ /* 0x000fee00000e0000 */
[----:B------:R1:W-:Y:S01]  /*2d10*/  MUFU.TANH R6, R130 ;  /* 0x0000008200067308 */ /* 0x0003e20000002400 */
[----:B----4-:R-:W-:-:S05]  /*2d20*/  FSEL R115, R229, -INF , P1 ;  /* 0xff800000e5737808 */ /* 0x010fca0000800000 */
[----:B------:R-:W-:Y:S01]  /*2d30*/  FFMA.FTZ R89, R115, UR11, -R89 ;  /* 0x0000000b73597c23 */ /* 0x000fe20008010859 */
[----:B---3--:R-:W-:Y:S01]  /*2d40*/  FSEL R115, R236, -INF , P2 ;  /* 0xff800000ec737808 */ /* 0x008fe20001000000 */
[----:B------:R3:W4:Y:S01]  /*2d50*/  MUFU.TANH R175, R120 ;  /* 0x0000007800af7308 */ /* 0x0007220000002400 */
[----:B-1----:R-:W-:-:S03]  /*2d60*/  FSEL R130, R190, -INF , P2 ;  /* 0xff800000be827808 */ /* 0x002fc60001000000 */
[----:B------:R-:W-:Y:S02]  /*2d70*/  FFMA.FTZ R115, R115, UR11, -R100 ;  /* 0x0000000b73737c23 */ /* 0x000fe40008010864 */
[----:B------:R-:W-:Y:S02]  /*2d80*/  FFMA.FTZ R130, R130, UR11, -R128 ;  /* 0x0000000b82827c23 */ /* 0x000fe40008010880 */
[----:B------:R1:W-:Y:S01]  /*2d90*/  MUFU.TANH R0, R133 ;  /* 0x0000008500007308 */ /* 0x0003e20000002400 */
[C---:B---3--:R-:W-:Y:S01]  /*2da0*/  FSEL R120, R231.reuse, -INF , P1 ;  /* 0xff800000e7787808 */ /* 0x048fe20000800000 */
[----:B------:R-:W-:-:S04]  /*2db0*/  FFMA.FTZ R231, -R231, R231, 1 ;  /* 0x3f800000e7e77423 */ /* 0x000fc800000101e7 */
[----:B------:R-:W-:Y:S01]  /*2dc0*/  FFMA.FTZ R100, R120, UR11, -R100 ;  /* 0x0000000b78647c23 */ /* 0x000fe20008010864 */
[----:B------:R-:W-:Y:S01]  /*2dd0*/  FSEL R120, R181, -INF , P2 ;  /* 0xff800000b5787808 */ /* 0x000fe20001000000 */
[----:B------:R3:W-:Y:S01]  /*2de0*/  MUFU.TANH R170, R125 ;  /* 0x0000007d00aa7308 */ /* 0x0007e20000002400 */
[----:B-1----:R-:W-:-:S03]  /*2df0*/  FSEL R133, R191, -INF , P2 ;  /* 0xff800000bf857808 */ /* 0x002fc60001000000 */
[----:B------:R-:W-:Y:S02]  /*2e00*/  FFMA.FTZ R120, R120, UR11, -R119 ;  /* 0x0000000b78787c23 */ /* 0x000fe40008010877 */
[--C-:B--2---:R-:W-:Y:S01]  /*2e10*/  FFMA.FTZ R133, R133, UR11, -R131.reuse ;  /* 0x0000000b85857c23 */ /* 0x104fe20008010883 */
[----:B------:R-:W-:Y:S01]  /*2e20*/  FFMA.FTZ R131, R22, UR11, -R131 ;  /* 0x0000000b16837c23 */ /* 0x000fe20008010883 */
[----:B------:R1:W-:Y:S01]  /*2e30*/  MUFU.TANH R172, R123 ;  /* 0x0000007b00ac7308 */ /* 0x0003e20000002400 */
[----:B---3--:R-:W-:-:S05]  /*2e40*/  FSEL R125, R185, -INF , P2 ;  /* 0xff800000b97d7808 */ /* 0x008fca0001000000 */
[----:B------:R-:W-:Y:S02]  /*2e50*/  FFMA.FTZ R125, R125, UR11, -R215 ;  /* 0x0000000b7d7d7c23 */ /* 0x000fe400080108d7 */
[----:B------:R2:W-:Y:S01]  /*2e60*/  MUFU.EX2 R22, R116 ;  /* 0x0000007400167308 */ /* 0x0005e20000000800 */
[----:B-1----:R-:W-:-:S07]  /*2e70*/  FSEL R123, R176, -INF , P1 ;  /* 0xff800000b07b7808 */ /* 0x002fce0000800000 */
[----:B------:R1:W-:Y:S01]  /*2e80*/  MUFU.TANH R171, R124 ;  /* 0x0000007c00ab7308 */ /* 0x0003e20000002400 */
[----:B--2---:R-:W-:-:S05]  /*2e90*/  FSEL R116, R183, -INF , P1 ;  /* 0xff800000b7747808 */ /* 0x004fca0000800000 */
[----:B------:R-:W-:Y:S01]  /*2ea0*/  FFMA.FTZ R215, R116, UR11, -R215 ;  /* 0x0000000b74d77c23 */ /* 0x000fe200080108d7 */
[----:B------:R-:W-:Y:S01]  /*2eb0*/  FSEL R116, R182, -INF , P1 ;  /* 0xff800000b6747808 */ /* 0x000fe20000800000 */
[----:B------:R-:W2:Y:S01]  /*2ec0*/  MUFU.EX2 R113, R113 ;  /* 0x0000007100717308 */ /* 0x000ea20000000800 */
[----:B-1----:R-:W-:Y:S03]  /*2ed0*/  SHFL.IDX PT, R124, R13, R10, 0x1f ;  /* 0x00001f0a0d7c7589 */ /* 0x002fe600000e0000 */
[----:B------:R-:W-:Y:S01]  /*2ee0*/  FFMA.FTZ R213, R116, UR11, -R213 ;  /* 0x0000000b74d57c23 */ /* 0x000fe200080108d5 */
[----:B------:R-:W-:-:S03]  /*2ef0*/  FSEL R116, R178, -INF , P2 ;  /* 0xff800000b2747808 */ /* 0x000fc60001000000 */
[----:B------:R-:W1:Y:S08]  /*2f00*/  MUFU.EX2 R97, R97 ;  /* 0x0000006100617308 */ /* 0x000e700000000800 */
[----:B------:R-:W-:Y:S01]  /*2f10*/  MUFU.EX2 R103, R103 ;  /* 0x0000006700677308 */ /* 0x000fe20000000800 */
[----:B------:R-:W-:Y:S02]  /*2f20*/  WARPGROUP.DEPBAR.LE gsb0, 0x0 ;  /* 0x00008000000079c5 */ /* 0x000fe40000010000 */
[----:B------:R3:W4:Y:S05]  /*2f30*/  LDS R211, [R23+0x400] ;  /* 0x0004000017d37984 */ /* 0x00072a0000000800 */
[----:B------:R-:W-:Y:S01]  /*2f40*/  MUFU.EX2 R91, R91 ;  /* 0x0000005b005b7308 */ /* 0x000fe20000000800 */
[----:B------:R-:W-:Y:S01]  /*2f50*/  LDS R12, [R12+0x400] ;  /* 0x000400000c0c7984 */ /* 0x000fe20000000800 */
[----:B---3--:R-:W-:-:S06]  /*2f60*/  FSEL R23, R196, -INF , P1 ;  /* 0xff800000c4177808 */ /* 0x008fcc0000800000 */
[----:B------:R-:W3:Y:S01]  /*2f70*/  MUFU.EX2 R102, R102 ;  /* 0x0000006600667308 */ /* 0x000ee20000000800 */
[----:B------:R-:W-:Y:S01]  /*2f80*/  FFMA.FTZ R129, R23, UR11, -R129 ;  /* 0x0000000b17817c23 */ /* 0x000fe20008010881 */
[----:B------:R-:W-:-:S06]  /*2f90*/  FSEL R23, R192, -INF , P1 ;  /* 0xff800000c0177808 */ /* 0x000fcc0000800000 */
[----:B------:R-:W-:Y:S01]  /*2fa0*/  MUFU.TANH R218, R218 ;  /* 0x000000da00da7308 */ /* 0x000fe20000002400 */
[----:B------:R-:W-:Y:S01]  /*2fb0*/  FFMA.FTZ R205, R23, UR11, -R205 ;  /* 0x0000000b17cd7c23 */ /* 0x000fe200080108cd */
[----:B------:R-:W-:-:S05]  /*2fc0*/  FSEL R23, R188, -INF , P1 ;  /* 0xff800000bc177808 */ /* 0x000fca0000800000 */
[----:B------:R-:W-:Y:S01]  /*2fd0*/  FFMA.FTZ R128, R23, UR11, -R128 ;  /* 0x0000000b17807c23 */ /* 0x000fe20008010880 */
[----:B------:R-:W-:Y:S08]  /*2fe0*/  MUFU.TANH R217, R217 ;  /* 0x000000d900d97308 */ /* 0x000ff00000002400 */
[----:B------:R2:W-:Y:S01]  /*2ff0*/  MUFU.EX2 R23, R115 ;  /* 0x0000007300177308 */ /* 0x0005e20000000800 */
[----:B----4-:R-:W-:Y:S07]  /*3000*/  SHFL.IDX PT, R203, R211, R109, 0x1f ;  /* 0x00001f6dd3cb7589 */ /* 0x010fee00000e0000 */
[----:B------:R-:W4:Y:S01]  /*3010*/  MUFU.EX2 R94, R94 ;  /* 0x0000005e005e7308 */ /* 0x000f220000000800 */
[----:B------:R-:W-:Y:S04]  /*3020*/  SHFL.IDX PT, R212, R211, R108, 0x1f ;  /* 0x00001f6cd3d47589 */ /* 0x000fe800000e0000 */
[----:B--2---:R2:W1:Y:S03]  /*3030*/  SHFL.IDX PT, R115, R16, R114, 0x1f ;  /* 0x00001f7210737589 */ /* 0x00446600000e0000 */
[----:B------:R-:W4:Y:S01]  /*3040*/  MUFU.EX2 R101, R101 ;  /* 0x0000006500657308 */ /* 0x000f220000000800 */
[----:B------:R-:W3:Y:S04]  /*3050*/  SHFL.IDX PT, R206, R211, R10, 0x1f ;  /* 0x00001f0ad3ce7589 */ /* 0x000ee800000e0000 */
[----:B------:R-:W4:Y:S01]  /*3060*/  SHFL.IDX PT, R204, R211, R106, 0x1f ;  /* 0x00001f6ad3cc7589 */ /* 0x000f2200000e0000 */
[----:B--2---:R-:W-:-:S02]  /*3070*/  FSEL R16, R180, -INF , P1 ;  /* 0xff800000b4107808 */ /* 0x004fc40000800000 */
[----:B------:R-:W2:Y:S01]  /*3080*/  MUFU.EX2 R95, R95 ;  /* 0x0000005f005f7308 */ /* 0x000ea20000000800 */
[----:B------:R-:W2:Y:S02]  /*3090*/  SHFL.IDX PT, R226, R211, R112, 0x1f ;  /* 0x00001f70d3e27589 */ /* 0x000ea400000e0000 */
[----:B------:R-:W-:Y:S02]  /*30a0*/  FFMA.FTZ R119, R16, UR11, -R119 ;  /* 0x0000000b10777c23 */ /* 0x000fe40008010877 */
[----:B------:R-:W-:Y:S03]  /*30b0*/  SHFL.IDX PT, R223, R211, R110, 0x1f ;  /* 0x00001f6ed3df7589 */ /* 0x000fe600000e0000 */
[----:B------:R3:W-:Y:S01]  /*30c0*/  MUFU.EX2 R16, R118 ;  /* 0x0000007600107308 */ /* 0x0007e20000000800 */
[--C-:B-1----:R-:W-:Y:S01]  /*30d0*/  FFMA.FTZ R116, R116, UR11, -R115.reuse ;  /* 0x0000000b74747c23 */ /* 0x102fe20008010873 */
[----:B------:R-:W-:-:S02]  /*30e0*/  FFMA.FTZ R115, R123, UR11, -R115 ;  /* 0x0000000b7b737c23 */ /* 0x000fc40008010873 */
[----:B------:R-:W1:Y:S01]  /*30f0*/  SHFL.IDX PT, R123, R13, R106, 0x1f ;  /* 0x00001f6a0d7b7589 */ /* 0x000e6200000e0000 */
[--C-:B---3--:R-:W-:Y:S01]  /*3100*/  FFMA.FTZ R118, R208, UR11, -R117.reuse ;  /* 0x0000000bd0767c23 */ /* 0x108fe20008010875 */
[----:B------:R-:W-:Y:S01]  /*3110*/  FFMA.FTZ R117, R207, UR11, -R117 ;  /* 0x0000000bcf757c23 */ /* 0x000fe20008010875 */
[--C-:B------:R-:W-:Y:S01]  /*3120*/  FADD.FTZ R207, R28, -R203.reuse ;  /* 0x800000cb1ccf7221 */ /* 0x100fe20000010000 */
[----:B------:R-:W-:Y:S01]  /*3130*/  FADD.FTZ R208, R29, -R212 ;  /* 0x800000d41dd07221 */ /* 0x000fe20000010000 */
[----:B------:R3:W-:Y:S01]  /*3140*/  MUFU.EX2 R28, R135 ;  /* 0x00000087001c7308 */ /* 0x0007e20000000800 */
[----:B------:R-:W-:Y:S01]  /*3150*/  FADD.FTZ R203, R30, -R203 ;  /* 0x800000cb1ecb7221 */ /* 0x000fe20000010000 */
[----:B------:R-:W-:Y:S01]  /*3160*/  FADD.FTZ R210, R24, -R206 ;  /* 0x800000ce18d27221 */ /* 0x000fe20000010000 */
[----:B----4-:R-:W-:Y:S01]  /*3170*/  FADD.FTZ R209, R25, -R204 ;  /* 0x800000cc19d17221 */ /* 0x010fe20000010000 */
[----:B------:R-:W-:Y:S01]  /*3180*/  FADD.FTZ R206, R26, -R206 ;  /* 0x800000ce1ace7221 */ /* 0x000fe20000010000 */
[----:B------:R-:W-:Y:S01]  /*3190*/  FADD.FTZ R204, R27, -R204 ;  /* 0x800000cc1bcc7221 */ /* 0x000fe20000010000 */
[----:B------:R-:W-:Y:S01]  /*31a0*/  FSEL R27, R175, -INF , P2 ;  /* 0xff800000af1b7808 */ /* 0x000fe20001000000 */
[----:B------:R-:W-:Y:S01]  /*31b0*/  FMUL.FTZ R210, R113, R210 ;  /* 0x000000d271d27220 */ /* 0x000fe20000410000 */
[----:B------:R2:W-:Y:S01]  /*31c0*/  MUFU.EX2 R30, R224 ;  /* 0x000000e0001e7308 */ /* 0x0005e20000000800 */
[----:B---3--:R-:W-:Y:S01]  /*31d0*/  FADD.FTZ R135, R31, -R212 ;  /* 0x800000d41f877221 */ /* 0x008fe20000010000 */
[----:B------:R-:W-:Y:S01]  /*31e0*/  FSEL R26, R173, -INF , P1 ;  /* 0xff800000ad1a7808 */ /* 0x000fe20000800000 */
[----:B------:R-:W3:Y:S01]  /*31f0*/  SHFL.IDX PT, R212, R211, R111, 0x1f ;  /* 0x00001f6fd3d47589 */ /* 0x000ee200000e0000 */
[----:B------:R-:W-:Y:S01]  /*3200*/  FSEL R25, R174, -INF , P2 ;  /* 0xff800000ae197808 */ /* 0x000fe20001000000 */
[----:B------:R-:W-:Y:S01]  /*3210*/  FFMA.FTZ R27, R27, UR11, -R124 ;  /* 0x0000000b1b1b7c23 */ /* 0x000fe2000801087c */
[----:B------:R-:W-:Y:S01]  /*3220*/  FSEL R24, R172, -INF , P1 ;  /* 0xff800000ac187808 */ /* 0x000fe20000800000 */
[----:B------:R-:W4:Y:S01]  /*3230*/  SHFL.IDX PT, R211, R211, R114, 0x1f ;  /* 0x00001f72d3d37589 */ /* 0x000f2200000e0000 */
[----:B------:R1:W-:Y:S01]  /*3240*/  MUFU.EX2 R29, R122 ;  /* 0x0000007a001d7308 */ /* 0x0003e20000000800 */
[--C-:B--2---:R-:W-:Y:S01]  /*3250*/  FADD.FTZ R224, R32, -R226.reuse ;  /* 0x800000e220e07221 */ /* 0x104fe20000010000 */
[----:B------:R-:W-:Y:S01]  /*3260*/  FADD.FTZ R226, R34, -R226 ;  /* 0x800000e222e27221 */ /* 0x000fe20000010000 */
[----:B------:R-:W2:Y:S01]  /*3270*/  SHFL.IDX PT, R31, R13, R108, 0x1f ;  /* 0x00001f6c0d1f7589 */ /* 0x000ea200000e0000 */
[----:B------:R-:W-:Y:S01]  /*3280*/  FFMA.FTZ R26, R26, UR11, -R124 ;  /* 0x0000000b1a1a7c23 */ /* 0x000fe2000801087c */
[--C-:B-1----:R-:W-:Y:S01]  /*3290*/  FFMA.FTZ R25, R25, UR11, -R123.reuse ;  /* 0x0000000b19197c23 */ /* 0x102fe2000801087b */
[----:B------:R-:W-:Y:S01]  /*32a0*/  FFMA.FTZ R24, R24, UR11, -R123 ;  /* 0x0000000b18187c23 */ /* 0x000fe2000801087b */
[----:B------:R-:W-:Y:S01]  /*32b0*/  SHFL.IDX PT, R34, R13, R110, 0x1f ;  /* 0x00001f6e0d227589 */ /* 0x000fe200000e0000 */
[----:B------:R1:W-:Y:S01]  /*32c0*/  MUFU.EX2 R32, R121 ;  /* 0x0000007900207308 */ /* 0x0003e20000000800 */
[----:B------:R-:W-:Y:S01]  /*32d0*/  FSEL R122, R170, -INF , P2 ;  /* 0xff800000aa7a7808 */ /* 0x000fe20001000000 */
[----:B------:R-:W-:Y:S01]  /*32e0*/  FMUL.FTZ R206, R104, R206 ;  /* 0x000000ce68ce7220 */ /* 0x000fe20000410000 */
[----:B------:R-:W-:Y:S01]  /*32f0*/  FSEL R124, R171, -INF , P2 ;  /* 0xff800000ab7c7808 */ /* 0x000fe20001000000 */
[--C-:B------:R-:W-:Y:S01]  /*3300*/  FADD.FTZ R33, R33, -R223.reuse ;  /* 0x800000df21217221 */ /* 0x100fe20000010000 */
[----:B------:R-:W-:Y:S01]  /*3310*/  FSEL R123, R169, -INF , P1 ;  /* 0xff800000a97b7808 */ /* 0x000fe20000800000 */
[----:B------:R-:W-:Y:S01]  /*3320*/  FADD.FTZ R223, R35, -R223 ;  /* 0x800000df23df7221 */ /* 0x000fe20000010000 */
[----:B------:R-:W-:Y:S01]  /*3330*/  FMUL.FTZ R203, R97, R203 ;  /* 0x000000cb61cb7220 */ /* 0x000fe20000410000 */
[--C-:B------:R-:W-:Y:S01]  /*3340*/  FFMA.FTZ R124, R124, UR11, -R225.reuse ;  /* 0x0000000b7c7c7c23 */ /* 0x100fe200080108e1 */
[----:B-1----:R-:W-:Y:S01]  /*3350*/  FSEL R121, R168, -INF , P1 ;  /* 0xff800000a8797808 */ /* 0x002fe20000800000 */
[----:B------:R-:W-:Y:S01]  /*3360*/  FFMA.FTZ R123, R123, UR11, -R225 ;  /* 0x0000000b7b7b7c23 */ /* 0x000fe200080108e1 */
[--C-:B---3--:R-:W-:Y:S01]  /*3370*/  FADD.FTZ R225, R36, -R212.reuse ;  /* 0x800000d424e17221 */ /* 0x108fe20000010000 */
[----:B------:R-:W-:Y:S01]  /*3380*/  FMUL.FTZ R36, R105, R204 ;  /* 0x000000cc69247220 */ /* 0x000fe20000410000 */
[----:B------:R-:W1:Y:S01]  /*3390*/  SHFL.IDX PT, R35, R13, R111, 0x1f ;  /* 0x00001f6f0d237589 */ /* 0x000e6200000e0000 */
[----:B------:R-:W-:Y:S01]  /*33a0*/  FADD.FTZ R38, R38, -R212 ;  /* 0x800000d426267221 */ /* 0x000fe20000010000 */
[--C-:B----4-:R-:W-:Y:S01]  /*33b0*/  FADD.FTZ R37, R37, -R211.reuse ;  /* 0x800000d325257221 */ /* 0x110fe20000010000 */
[----:B------:R-:W-:Y:S01]  /*33c0*/  FADD.FTZ R39, R39, -R211 ;  /* 0x800000d327277221 */ /* 0x000fe20000010000 */
[----:B------:R-:W-:Y:S01]  /*33d0*/  FSEL R212, R9, -INF , P2 ;  /* 0xff80000009d47808 */ /* 0x000fe20001000000 */
[----:B------:R-:W3:Y:S01]  /*33e0*/  SHFL.IDX PT, R211, R13, R112, 0x1f ;  /* 0x00001f700dd37589 */ /* 0x000ee200000e0000 */
[--C-:B--2---:R-:W-:Y:S01]  /*33f0*/  FFMA.FTZ R122, R122, UR11, -R31.reuse ;  /* 0x0000000b7a7a7c23 */ /* 0x104fe2000801081f */
[----:B------:R-:W-:Y:S01]  /*3400*/  FFMA.FTZ R121, R121, UR11, -R31 ;  /* 0x0000000b79797c23 */ /* 0x000fe2000801081f */
[----:B------:R-:W-:Y:S01]  /*3410*/  FFMA.FTZ R204, -R21, R21, 1 ;  /* 0x3f80000015cc7423 */ /* 0x000fe20000010115 */
[----:B------:R2:W-:Y:S01]  /*3420*/  MUFU.EX2 R31, R129 ;  /* 0x00000081001f7308 */ /* 0x0005e20000000800 */
[----:B------:R-:W-:Y:S01]  /*3430*/  FMUL.FTZ R207, R102, R207 ;  /* 0x000000cf66cf7220 */ /* 0x000fe20000410000 */
[----:B------:R-:W-:Y:S01]  /*3440*/  FMUL.FTZ R223, R94, R223 ;  /* 0x000000df5edf7220 */ /* 0x000fe20000410000 */
[----:B------:R-:W-:Y:S01]  /*3450*/  FMUL.FTZ R135, R101, R135 ;  /* 0x0000008765877220 */ /* 0x000fe20000410000 */
[----:B------:R-:W-:Y:S01]  /*3460*/  FMUL.FTZ R224, R95, R224 ;  /* 0x000000e05fe07220 */ /* 0x000fe20000410000 */
[----:B------:R-:W-:Y:S01]  /*3470*/  FMUL.FTZ R204, R204, R207 ;  /* 0x000000cfcccc7220 */ /* 0x000fe20000410000 */
[----:B------:R-:W-:Y:S01]  /*3480*/  FSEL R207, R3, -INF , P2 ;  /* 0xff80000003cf7808 */ /* 0x000fe20001000000 */
[----:B------:R-:W-:Y:S01]  /*3490*/  FMUL.FTZ R209, R107, R209 ;  /* 0x000000d16bd17220 */ /* 0x000fe20000410000 */
[----:B------:R4:W-:Y:S01]  /*34a0*/  MUFU.EX2 R21, R131 ;  /* 0x0000008300157308 */ /* 0x0009e20000000800 */
[----:B--2---:R-:W-:-:S04]  /*34b0*/  FFMA.FTZ R129, -R17, R17, 1 ;  /* 0x3f80000011817423 */ /* 0x004fc80000010111 */
[----:B------:R-:W-:Y:S01]  /*34c0*/  FMUL.FTZ R129, R129, R210 ;  /* 0x000000d281817220 */ /* 0x000fe20000410000 */
[----:B------:R-:W-:Y:S01]  /*34d0*/  FSEL R210, R7, -INF , P2 ;  /* 0xff80000007d27808 */ /* 0x000fe20001000000 */
[----:B-1----:R-:W-:Y:S01]  /*34e0*/  FFMA.FTZ R207, R207, UR11, -R35 ;  /* 0x0000000bcfcf7c23 */ /* 0x002fe20008010823 */
[----:B------:R1:W-:Y:S01]  /*34f0*/  MUFU.EX2 R17, R134 ;  /* 0x0000008600117308 */ /* 0x0003e20000000800 */
[----:B----4-:R-:W-:Y:S02]  /*3500*/  FFMA.FTZ R131, -R216, R216, 1 ;  /* 0x3f800000d8837423 */ /* 0x010fe400000101d8 */
[----:B------:R-:W-:Y:S01]  /*3510*/  FFMA.FTZ R210, R210, UR11, -R34 ;  /* 0x0000000bd2d27c23 */ /* 0x000fe20008010822 */
[----:B---3--:R-:W-:Y:S01]  /*3520*/  FFMA.FTZ R212, R212, UR11, -R211 ;  /* 0x0000000bd4d47c23 */ /* 0x008fe200080108d3 */
[----:B------:R-:W2:Y:S03]  /*3530*/  SHFL.IDX PT, R216, R12, R10, 0x1f ;  /* 0x00001f0a0cd87589 */ /* 0x000ea600000e0000 */
[----:B------:R-:W3:Y:S01]  /*3540*/  MUFU.EX2 R96, R96 ;  /* 0x0000006000607308 */ /* 0x000ee20000000800 */
[----:B-1----:R-:W-:-:S04]  /*3550*/  FFMA.FTZ R134, -R18, R18, 1 ;  /* 0x3f80000012867423 */ /* 0x002fc80000010112 */
[----:B------:R-:W-:Y:S01]  /*3560*/  FMUL.FTZ R134, R134, R209 ;  /* 0x000000d186867220 */ /* 0x000fe20000410000 */
[----:B------:R-:W-:Y:S02]  /*3570*/  FSEL R209, R0, -INF , P2 ;  /* 0xff80000000d17808 */ /* 0x000fe40001000000 */
[----:B------:R1:W-:Y:S08]  /*3580*/  MUFU.EX2 R18, R132 ;  /* 0x0000008400127308 */ /* 0x0003f00000000800 */
[----:B------:R-:W4:Y:S01]  /*3590*/  MUFU.EX2 R89, R89 ;  /* 0x0000005900597308 */ /* 0x000f220000000800 */
[----:B-1----:R-:W-:Y:S01]  /*35a0*/  FMUL.FTZ R132, R19, R206 ;  /* 0x000000ce13847220 */ /* 0x002fe20000410000 */
[----:B------:R-:W-:Y:S01]  /*35b0*/  FSEL R206, R5, -INF , P1 ;  /* 0xff80000005ce7808 */ /* 0x000fe20000800000 */
[----:B------:R1:W4:Y:S01]  /*35c0*/  SHFL.IDX PT, R19, R13, R114, 0x1f ;  /* 0x00001f720d137589 */ /* 0x00032200000e0000 */
[----:B---3--:R-:W-:Y:S01]  /*35d0*/  FMUL.FTZ R33, R96, R33 ;  /* 0x0000002160217220 */ /* 0x008fe20000410000 */
[--C-:B--2---:R-:W-:Y:S01]  /*35e0*/  FADD.FTZ R40, R40, -R216.reuse ;  /* 0x800000d828287221 */ /* 0x104fe20000010000 */
[----:B------:R-:W-:Y:S01]  /*35f0*/  FADD.FTZ R42, R42, -R216 ;  /* 0x800000d82a2a7221 */ /* 0x000fe20000010000 */
[----:B------:R-:W-:Y:S01]  /*3600*/  FFMA.FTZ R206, R206, UR11, -R34 ;  /* 0x0000000bcece7c23 */ /* 0x000fe20008010822 */
[----:B------:R-:W2:Y:S02]  /*3610*/  MUFU.EX2 R92, R92 ;  /* 0x0000005c005c7308 */ /* 0x000ea40000000800 */
[----:B------:R-:W-:-:S06]  /*3620*/  FMUL.FTZ R42, R22, R42 ;  /* 0x0000002a162a7220 */ /* 0x000fcc0000410000 */
[----:B-1----:R1:W-:Y:S01]  /*3630*/  MUFU.EX2 R13, R202 ;  /* 0x000000ca000d7308 */ /* 0x0023e20000000800 */
[----:B----4-:R-:W-:-:S07]  /*3640*/  FMUL.FTZ R38, R89, R38 ;  /* 0x0000002659267220 */ /* 0x010fce0000410000 */
[----:B------:R3:W-:Y:S01]  /*3650*/  MUFU.EX2 R34, R133 ;  /* 0x0000008500227308 */ /* 0x0007e20000000800 */
[----:B-1----:R-:W-:Y:S01]  /*3660*/  FMUL.FTZ R202, R20, R36 ;  /* 0x0000002414ca7220 */ /* 0x002fe20000410000 */
[----:B------:R-:W-:Y:S01]  /*3670*/  FSEL R20, R6, -INF , P1 ;  /* 0xff80000006147808 */ /* 0x000fe20000800000 */
[----:B------:R-:W-:Y:S01]  /*3680*/  FFMA.FTZ R209, R209, UR11, -R19 ;  /* 0x0000000bd1d17c23 */ /* 0x000fe20008010813 */
[----:B--2---:R-:W-:-:S03]  /*3690*/  FMUL.FTZ R37, R92, R37 ;  /* 0x000000255c257220 */ /* 0x004fc60000410000 */
[----:B------:R-:W-:Y:S01]  /*36a0*/  FFMA.FTZ R211, R20, UR11, -R211 ;  /* 0x0000000b14d37c23 */ /* 0x000fe200080108d3 */
[----:B------:R-:W-:Y:S01]  /*36b0*/  FFMA.FTZ R20, -R201, R201, 1 ;  /* 0x3f800000c9147423 */ /* 0x000fe200000101c9 */
[----:B------:R-:W-:Y:S01]  /*36c0*/  FFMA.FTZ R201, -R200, R200, 1 ;  /* 0x3f800000c8c97423 */ /* 0x000fe200000101c8 */
[----:B---3--:R-:W-:Y:S01]  /*36d0*/  FMUL.FTZ R133, R103, R208 ;  /* 0x000000d067857220 */ /* 0x008fe20000410000 */
[----:B------:R1:W-:Y:S01]  /*36e0*/  MUFU.EX2 R36, R205 ;  /* 0x000000cd00247308 */ /* 0x0003e20000000800 */
[----:B------:R-:W-:Y:S01]  /*36f0*/  FFMA.FTZ R200, -R221, R221, 1 ;  /* 0x3f800000ddc87423 */ /* 0x000fe200000101dd */
[----:B------:R-:W-:Y:S01]  /*3700*/  FMUL.FTZ R201, R201, R203 ;  /* 0x000000cbc9c97220 */ /* 0x000fe20000410000 */
[----:B------:R-:W-:Y:S01]  /*3710*/  FMUL.FTZ R203, R20, R133 ;  /* 0x0000008514cb7220 */ /* 0x000fe20000410000 */
[----:B------:R-:W-:Y:S01]  /*3720*/  FMUL.FTZ R20, R91, R225 ;  /* 0x000000e15b147220 */ /* 0x000fe20000410000 */
[----:B------:R-:W-:Y:S01]  /*3730*/  FFMA.FTZ R133, -R219, R219, 1 ;  /* 0x3f800000db857423 */ /* 0x000fe200000101db */
[----:B------:R-:W2:Y:S01]  /*3740*/  SHFL.IDX PT, R225, R12, R108, 0x1f ;  /* 0x00001f6c0ce17589 */ /* 0x000ea200000e0000 */
[----:B------:R-:W-:Y:S01]  /*3750*/  FMUL.FTZ R200, R200, R135 ;  /* 0x00000087c8c87220 */ /* 0x000fe20000410000 */
[----:B------:R-:W-:Y:S01]  /*3760*/  FMUL.FTZ R135, R220, R224 ;  /* 0x000000e0dc877220 */ /* 0x000fe20000410000 */
[----:B-1----:R-:W-:Y:S01]  /*3770*/  FSEL R205, R218, -INF , P1 ;  /* 0xff800000dacd7808 */ /* 0x002fe20000800000 */
[----:B------:R-:W1:Y:S01]  /*3780*/  SHFL.IDX PT, R219, R12, R106, 0x1f ;  /* 0x00001f6a0cdb7589 */ /* 0x000e6200000e0000 */
[----:B------:R-:W3:Y:S01]  /*3790*/  MUFU.EX2 R90, R90 ;  /* 0x0000005a005a7308 */ /* 0x000ee20000000800 */
[----:B------:R-:W-:-:S02]  /*37a0*/  FMUL.FTZ R133, R133, R33 ;  /* 0x0000002185857220 */ /* 0x000fc40000410000 */
[----:B------:R-:W-:Y:S01]  /*37b0*/  FFMA.FTZ R205, R205, UR11, -R35 ;  /* 0x0000000bcdcd7c23 */ /* 0x000fe20008010823 */
[----:B------:R-:W-:Y:S01]  /*37c0*/  FSEL R35, R217, -INF , P1 ;  /* 0xff800000d9237808 */ /* 0x000fe20000800000 */
[----:B------:R-:W4:Y:S03]  /*37d0*/  SHFL.IDX PT, R220, R12, R109, 0x1f ;  /* 0x00001f6d0cdc7589 */ /* 0x000f2600000e0000 */
[----:B------:R-:W4:Y:S01]  /*37e0*/  MUFU.EX2 R100, R100 ;  /* 0x0000006400647308 */ /* 0x000f220000000800 */
[----:B------:R-:W-:Y:S01]  /*37f0*/  FFMA.FTZ R208, R35, UR11, -R19 ;  /* 0x0000000b23d07c23 */ /* 0x000fe20008010813 */
[----:B------:R-:W4:Y:S04]  /*3800*/  SHFL.IDX PT, R224, R12, R110, 0x1f ;  /* 0x00001f6e0ce07589 */ /* 0x000f2800000e0000 */
[----:B------:R-:W-:Y:S02]  /*3810*/  SHFL.IDX PT, R221, R12, R111, 0x1f ;  /* 0x00001f6f0cdd7589 */ /* 0x000fe400000e0000 */
[----:B------:R1:W-:Y:S01]  /*3820*/  MUFU.EX2 R35, R130 ;  /* 0x0000008200237308 */ /* 0x0003e20000000800 */
[----:B---3--:R-:W-:Y:S01]  /*3830*/  FMUL.FTZ R39, R90, R39 ;  /* 0x000000275a277220 */ /* 0x008fe20000410000 */
[----:B--2---:R-:W-:-:S06]  /*3840*/  FADD.FTZ R216, R45, -R225 ;  /* 0x800000e12dd87221 */ /* 0x004fcc0000010000 */
[----:B------:R-:W2:Y:S01]  /*3850*/  MUFU.EX2 R88, R88 ;  /* 0x0000005800587308 */ /* 0x000ea20000000800 */
[----:B-1----:R-:W-:Y:S01]  /*3860*/  FFMA.FTZ R130, -R228, R228, 1 ;  /* 0x3f800000e4827423 */ /* 0x002fe200000101e4 */
[----:B------:R-:W-:Y:S01]  /*3870*/  LDS R45, [R15+0x400] ;  /* 0x000400000f2d7984 */ /* 0x000fe20000000800 */
[--C-:B------:R-:W-:Y:S01]  /*3880*/  FADD.FTZ R43, R43, -R219.reuse ;  /* 0x800000db2b2b7221 */ /* 0x100fe20000010000 */
[----:B------:R-:W-:Y:S01]  /*3890*/  FADD.FTZ R41, R41, -R219 ;  /* 0x800000db29297221 */ /* 0x000fe20000010000 */
[----:B------:R-:W-:Y:S01]  /*38a0*/  FMUL.FTZ R130, R130, R223 ;  /* 0x000000df82827220 */ /* 0x000fe20000410000 */
[----:B----4-:R-:W-:Y:S01]  /*38b0*/  FADD.FTZ R44, R44, -R220 ;  /* 0x800000dc2c2c7221 */ /* 0x010fe20000010000 */
[----:B------:R-:W1:Y:S01]  /*38c0*/  SHFL.IDX PT, R223, R12, R112, 0x1f ;  /* 0x00001f700cdf7589 */ /* 0x000e6200000e0000 */
[----:B------:R3:W-:Y:S01]  /*38d0*/  MUFU.EX2 R33, R128 ;  /* 0x0000008000217308 */ /* 0x0007e20000000800 */
[----:B------:R-:W-:Y:S01]  /*38e0*/  FMUL.FTZ R43, R100, R43 ;  /* 0x0000002b642b7220 */ /* 0x000fe20000410000 */
[----:B------:R-:W-:Y:S01]  /*38f0*/  FADD.FTZ R49, R49, -R224 ;  /* 0x800000e031317221 */ /* 0x000fe20000010000 */
[----:B------:R-:W-:-:S05]  /*3900*/  FMUL.FTZ R41, R23, R41 ;  /* 0x0000002917297220 */ /* 0x000fca0000410000 */
[----:B------:R-:W4:Y:S01]  /*3910*/  MUFU.EX2 R98, R98 ;  /* 0x0000006200627308 */ /* 0x000f220000000800 */
[----:B---3--:R-:W-:Y:S01]  /*3920*/  FFMA.FTZ R128, -R222, R222, 1 ;  /* 0x3f800000de807423 */ /* 0x008fe200000101de */
[----:B--2---:R-:W-:Y:S01]  /*3930*/  FMUL.FTZ R40, R88, R40 ;  /* 0x0000002858287220 */ /* 0x004fe20000410000 */
[----:B------:R2:W3:Y:S05]  /*3940*/  SHFL.IDX PT, R222, R12, R114, 0x1f ;  /* 0x00001f720cde7589 */ /* 0x0004ea00000e0000 */
[----:B------:R-:W3:Y:S01]  /*3950*/  MUFU.EX2 R99, R99 ;  /* 0x0000006300637308 */ /* 0x000ee20000000800 */
[----:B------:R-:W-:Y:S01]  /*3960*/  FMUL.FTZ R128, R128, R20 ;  /* 0x0000001480807220 */ /* 0x000fe20000410000 */
[----:B------:R-:W-:Y:S01]  /*3970*/  FFMA.FTZ R233, -R233, R233, 1 ;  /* 0x3f800000e9e97423 */ /* 0x000fe200000101e9 */
[----:B------:R-:W-:Y:S01]  /*3980*/  FFMA.FTZ R237, -R237, R237, 1 ;  /* 0x3f800000eded7423 */ /* 0x000fe200000101ed */
[----:B------:R-:W-:Y:S01]  /*3990*/  FADD.FTZ R46, R46, -R220 ;  /* 0x800000dc2e2e7221 */ /* 0x000fe20000010000 */
[----:B------:R-:W-:Y:S01]  /*39a0*/  FADD.FTZ R47, R47, -R225 ;  /* 0x800000e12f2f7221 */ /* 0x000fe20000010000 */
[----:B------:R-:W-:Y:S01]  /*39b0*/  FADD.FTZ R51, R51, -R224 ;  /* 0x800000e033337221 */ /* 0x000fe20000010000 */
[--C-:B-1----:R-:W-:Y:S01]  /*39c0*/  FADD.FTZ R50, R50, -R223.reuse ;  /* 0x800000df32327221 */ /* 0x102fe20000010000 */
[----:B--2---:R1:W-:Y:S08]  /*39d0*/  MUFU.EX2 R12, R126 ;  /* 0x0000007e000c7308 */ /* 0x0043f00000000800 */
[----:B------:R2:W-:Y:S01]  /*39e0*/  MUFU.EX2 R19, R127 ;  /* 0x0000007f00137308 */ /* 0x0005e20000000800 */
[----:B-1----:R-:W-:Y:S01]  /*39f0*/  FFMA.FTZ R126, -R229, R229, 1 ;  /* 0x3f800000e57e7423 */ /* 0x002fe200000101e5 */
[----:B----4-:R-:W-:Y:S01]  /*3a00*/  FMUL.FTZ R44, R98, R44 ;  /* 0x0000002c622c7220 */ /* 0x010fe20000410000 */
[----:B------:R-:W-:Y:S01]  /*3a10*/  FADD.FTZ R48, R48, -R223 ;  /* 0x800000df30307221 */ /* 0x000fe20000010000 */
[----:B------:R-:W-:Y:S01]  /*3a20*/  FADD.FTZ R52, R52, -R221 ;  /* 0x800000dd34347221 */ /* 0x000fe20000010000 */
[----:B------:R-:W-:Y:S01]  /*3a30*/  FMUL.FTZ R126, R126, R38 ;  /* 0x000000267e7e7220 */ /* 0x000fe20000410000 */
[----:B---3--:R-:W-:-:S02]  /*3a40*/  FADD.FTZ R219, R53, -R222 ;  /* 0x800000de35db7221 */ /* 0x008fc40000010000 */
[----:B------:R1:W-:Y:S01]  /*3a50*/  MUFU.EX2 R20, R125 ;  /* 0x0000007d00147308 */ /* 0x0003e20000000800 */
[----:B--2---:R-:W-:Y:S01]  /*3a60*/  FFMA.FTZ R127, -R230, R230, 1 ;  /* 0x3f800000e67f7423 */ /* 0x004fe200000101e6 */
[----:B------:R-:W-:Y:S01]  /*3a70*/  FMUL.FTZ R50, R29, R50 ;  /* 0x000000321d327220 */ /* 0x000fe20000410000 */
[----:B------:R-:W-:Y:S01]  /*3a80*/  FMUL.FTZ R216, R99, R216 ;  /* 0x000000d863d87220 */ /* 0x000fe20000410000 */
[----:B------:R-:W-:Y:S01]  /*3a90*/  FADD.FTZ R221, R54, -R221 ;  /* 0x800000dd36dd7221 */ /* 0x000fe20000010000 */
[----:B------:R-:W-:Y:S01]  /*3aa0*/  FMUL.FTZ R127, R127, R37 ;  /* 0x000000257f7f7220 */ /* 0x000fe20000410000 */
[----:B------:R-:W-:Y:S02]  /*3ab0*/  FADD.FTZ R222, R55, -R222 ;  /* 0x800000de37de7221 */ /* 0x000fe40000010000 */
[----:B------:R2:W-:Y:S01]  /*3ac0*/  MUFU.EX2 R38, R213 ;  /* 0x000000d500267308 */ /* 0x0005e20000000800 */
[----:B-1----:R-:W-:-:S07]  /*3ad0*/  FMUL.FTZ R125, R227, R39 ;  /* 0x00000027e37d7220 */ /* 0x002fce0000410000 */
[----:B------:R1:W-:Y:S01]  /*3ae0*/  MUFU.EX2 R37, R215 ;  /* 0x000000d700257308 */ /* 0x0003e20000000800 */
[----:B--2---:R-:W-:-:S04]  /*3af0*/  FFMA.FTZ R213, -R235, R235, 1 ;  /* 0x3f800000ebd57423 */ /* 0x004fc800000101eb */
[----:B------:R-:W-:Y:S01]  /*3b00*/  FMUL.FTZ R213, R213, R42 ;  /* 0x0000002ad5d57220 */ /* 0x000fe20000410000 */
[----:B------:R-:W-:Y:S02]  /*3b10*/  FFMA.FTZ R42, -R11, R11, 1 ;  /* 0x3f8000000b2a7423 */ /* 0x000fe4000001010b */
[----:B------:R2:W-:Y:S01]  /*3b20*/  MUFU.EX2 R39, R120 ;  /* 0x0000007800277308 */ /* 0x0005e20000000800 */
[----:B-1----:R-:W-:Y:S01]  /*3b30*/  FFMA.FTZ R215, -R236, R236, 1 ;  /* 0x3f800000ecd77423 */ /* 0x002fe200000101ec */
[----:B------:R-:W-:Y:S01]  /*3b40*/  FMUL.FTZ R46, R16, R46 ;  /* 0x0000002e102e7220 */ /* 0x000fe20000410000 */
[----:B------:R-:W-:-:S05]  /*3b50*/  FMUL.FTZ R47, R28, R47 ;  /* 0x0000002f1c2f7220 */ /* 0x000fca0000410000 */
[----:B------:R1:W3:Y:S01]  /*3b60*/  MUFU.EX2 R15, R214 ;  /* 0x000000d6000f7308 */ /* 0x0002e20000000800 */
[----:B--2---:R-:W-:Y:S01]  /*3b70*/  FMUL.FTZ R120, R231, R43 ;  /* 0x0000002be7787220 */ /* 0x004fe20000410000 */
[----:B------:R-:W-:Y:S01]  /*3b80*/  FMUL.FTZ R43, R32, R49 ;  /* 0x00000031202b7220 */ /* 0x000fe20000410000 */
[----:B------:R-:W-:Y:S01]  /*3b90*/  FMUL.FTZ R215, R215, R41 ;  /* 0x00000029d7d77220 */ /* 0x000fe20000410000 */
[----:B------:R-:W-:Y:S01]  /*3ba0*/  FFMA.FTZ R41, -R199, R199, 1 ;  /* 0x3f800000c7297423 */ /* 0x000fe200000101c7 */
[----:B------:R-:W-:Y:S01]  /*3bb0*/  FMUL.FTZ R49, R233, R50 ;  /* 0x00000032e9317220 */ /* 0x000fe20000410000 */
[----:B------:R-:W-:Y:S01]  /*3bc0*/  FMUL.FTZ R50, R237, R43 ;  /* 0x0000002bed327220 */ /* 0x000fe20000410000 */
[----:B------:R-:W-:Y:S01]  /*3bd0*/  FMUL.FTZ R48, R30, R48 ;  /* 0x000000301e307220 */ /* 0x000fe20000410000 */
[----:B------:R-:W-:Y:S01]  /*3be0*/  FMUL.FTZ R51, R31, R51 ;  /* 0x000000331f337220 */ /* 0x000fe20000410000 */
[----:B-1----:R-:W-:Y:S01]  /*3bf0*/  FMUL.FTZ R214, R232, R40 ;  /* 0x00000028e8d67220 */ /* 0x002fe20000410000 */
[----:B------:R-:W-:Y:S01]  /*3c00*/  FFMA.FTZ R55, -R234, R234, 1 ;  /* 0x3f800000ea377423 */ /* 0x000fe200000101ea */
[----:B------:R1:W-:Y:S01]  /*3c10*/  MUFU.EX2 R40, R119 ;  /* 0x0000007700287308 */ /* 0x0003e20000000800 */
[----:B------:R-:W-:Y:S01]  /*3c20*/  FFMA.FTZ R43, -R196, R196, 1 ;  /* 0x3f800000c42b7423 */ /* 0x000fe200000101c4 */
[----:B------:R-:W-:Y:S01]  /*3c30*/  FFMA.FTZ R54, -R198, R198, 1 ;  /* 0x3f800000c6367423 */ /* 0x000fe200000101c6 */
[----:B------:R-:W-:Y:S01]  /*3c40*/  FMUL.FTZ R216, R41, R216 ;  /* 0x000000d829d87220 */ /* 0x000fe20000410000 */
[----:B------:R-:W-:Y:S04]  /*3c50*/  SHFL.IDX PT, R224, R45, R108, 0x1f ;  /* 0x00001f6c2de07589 */ /* 0x000fe800000e0000 */
[----:B------:R-:W-:Y:S01]  /*3c60*/  SHFL.IDX PT, R223, R45, R110, 0x1f ;  /* 0x00001f6e2ddf7589 */ /* 0x000fe200000e0000 */
[----:B-1----:R-:W-:Y:S01]  /*3c70*/  FMUL.FTZ R119, R42, R44 ;  /* 0x0000002c2a777220 */ /* 0x002fe20000410000 */
[----:B------:R-:W-:Y:S01]  /*3c80*/  FFMA.FTZ R42, -R197, R197, 1 ;  /* 0x3f800000c52a7423 */ /* 0x000fe200000101c5 */
[----:B------:R1:W-:Y:S01]  /*3c90*/  MUFU.EX2 R41, R118 ;  /* 0x0000007600297308 */ /* 0x0003e20000000800 */
[----:B------:R-:W-:Y:S01]  /*3ca0*/  FMUL.FTZ R51, R43, R51 ;  /* 0x000000332b337220 */ /* 0x000fe20000410000 */
[----:B------:R-:W-:Y:S01]  /*3cb0*/  FMUL.FTZ R55, R55, R46 ;  /* 0x0000002e37377220 */ /* 0x000fe20000410000 */
[----:B------:R-:W-:Y:S01]  /*3cc0*/  FMUL.FTZ R54, R54, R48 ;  /* 0x0000003036367220 */ /* 0x000fe20000410000 */
[----:B------:R-:W2:Y:S04]  /*3cd0*/  SHFL.IDX PT, R46, R45, R10, 0x1f ;  /* 0x00001f0a2d2e7589 */ /* 0x000ea800000e0000 */
[----:B------:R4:W-:Y:S01]  /*3ce0*/  MUFU.EX2 R43, R116 ;  /* 0x00000074002b7308 */ /* 0x0009e20000000800 */
[----:B-1----:R-:W-:Y:S01]  /*3cf0*/  FMUL.FTZ R118, R42, R47 ;  /* 0x0000002f2a767220 */ /* 0x002fe20000410000 */
[----:B------:R-:W1:Y:S04]  /*3d00*/  SHFL.IDX PT, R48, R45, R109, 0x1f ;  /* 0x00001f6d2d307589 */ /* 0x000e6800000e0000 */
[----:B------:R-:W3:Y:S02]  /*3d10*/  SHFL.IDX PT, R47, R45, R106, 0x1f ;  /* 0x00001f6a2d2f7589 */ /* 0x000ee400000e0000 */
[----:B------:R2:W-:Y:S02]  /*3d20*/  MUFU.EX2 R42, R117 ;  /* 0x00000075002a7308 */ /* 0x0005e40000000800 */
[----:B----4-:R-:W-:Y:S04]  /*3d30*/  SHFL.IDX PT, R116, R45, R111, 0x1f ;  /* 0x00001f6f2d747589 */ /* 0x010fe800000e0000 */
[----:B------:R-:W-:Y:S02]  /*3d40*/  SHFL.IDX PT, R220, R45, R114, 0x1f ;  /* 0x00001f722ddc7589 */ /* 0x000fe400000e0000 */
[----:B------:R4:W-:Y:S02]  /*3d50*/  MUFU.EX2 R44, R115 ;  /* 0x00000073002c7308 */ /* 0x0009e40000000800 */
[----:B--2---:R2:W3:Y:S01]  /*3d60*/  SHFL.IDX PT, R117, R45, R112, 0x1f ;  /* 0x00001f702d757589 */ /* 0x0044e200000e0000 */
[----:B------:R-:W-:Y:S01]  /*3d70*/  FMUL.FTZ R222, R36, R222 ;  /* 0x000000de24de7220 */ /* 0x000fe20000410000 */
[----:B------:R-:W-:Y:S01]  /*3d80*/  FFMA.FTZ R53, -R195, R195, 1 ;  /* 0x3f800000c3357423 */ /* 0x000fe200000101c3 */
[----:B------:R-:W-:Y:S01]  /*3d90*/  FMUL.FTZ R52, R17, R52 ;  /* 0x0000003411347220 */ /* 0x000fe20000410000 */
[----:B------:R-:W3:Y:S02]  /*3da0*/  LDL.LU R11, [R1+0xb0] ;  /* 0x0000b000010b7983 */ /* 0x000ee40000300800 */
[----:B------:R-:W3:Y:S01]  /*3db0*/  MUFU.EX2 R93, R93 ;  /* 0x0000005d005d7308 */ /* 0x000ee20000000800 */
[----:B----4-:R-:W-:Y:S01]  /*3dc0*/  FMUL.FTZ R115, R13, R219 ;  /* 0x000000db0d737220 */ /* 0x010fe20000410000 */
[----:B------:R-:W-:Y:S01]  /*3dd0*/  FFMA.FTZ R219, -R192, R192, 1 ;  /* 0x3f800000c0db7423 */ /* 0x000fe200000101c0 */
[----:B------:R-:W-:Y:S01]  /*3de0*/  FADD.FTZ R56, R56, -R46 ;  /* 0x8000002e38387221 */ /* 0x000fe20000010000 */
[----:B--2---:R-:W-:Y:S01]  /*3df0*/  FFMA.FTZ R45, -R194, R194, 1 ;  /* 0x3f800000c22d7423 */ /* 0x004fe200000101c2 */
[----:B-1----:R-:W-:Y:S01]  /*3e00*/  FADD.FTZ R60, R60, -R48 ;  /* 0x800000303c3c7221 */ /* 0x002fe20000010000 */
[----:B---3--:R-:W-:Y:S01]  /*3e10*/  FADD.FTZ R57, R57, -R47 ;  /* 0x8000002f39397221 */ /* 0x008fe20000010000 */
[----:B------:R1:W5:Y:S01]  /*3e20*/  LDL.LU R199, [R1+0xac] ;  /* 0x0000ac0001c77983 */ /* 0x0003620000300800 */
[----:B------:R-:W-:-:S02]  /*3e30*/  FMUL.FTZ R115, R45, R115 ;  /* 0x000000732d737220 */ /* 0x000fc40000410000 */
[----:B------:R2:W3:Y:S01]  /*3e40*/  MUFU.EX2 R45, R27 ;  /* 0x0000001b002d7308 */ /* 0x0004e20000000800 */
[----:B------:R-:W-:Y:S01]  /*3e50*/  FADD.FTZ R64, R64, -R117 ;  /* 0x8000007540407221 */ /* 0x000fe20000010000 */
[----:B--2---:R-:W-:Y:S01]  /*3e60*/  FMUL.FTZ R27, R219, R222 ;  /* 0x000000dedb1b7220 */ /* 0x004fe20000410000 */
[----:B------:R-:W-:Y:S01]  /*3e70*/  FADD.FTZ R48, R62, -R48 ;  /* 0x800000303e307221 */ /* 0x000fe20000010000 */
[----:B------:R2:W4:Y:S01]  /*3e80*/  LDS R219, [R14+0x400] ;  /* 0x000400000edb7984 */ /* 0x0005220000000800 */
[----:B------:R-:W-:Y:S01]  /*3e90*/  FMUL.FTZ R64, R15, R64 ;  /* 0x000000400f407220 */ /* 0x000fe20000410000 */
[----:B------:R-:W-:Y:S01]  /*3ea0*/  FADD.FTZ R58, R58, -R46 ;  /* 0x8000002e3a3a7221 */ /* 0x000fe20000010000 */
[----:B------:R-:W-:Y:S01]  /*3eb0*/  FMUL.FTZ R56, R34, R56 ;  /* 0x0000003822387220 */ /* 0x000fe20000410000 */
[----:B------:R1:W5:Y:S01]  /*3ec0*/  LDL.LU R198, [R1+0xa8] ;  /* 0x0000a80001c67983 */ /* 0x0003620000300800 */
[----:B------:R-:W-:Y:S01]  /*3ed0*/  FADD.FTZ R59, R59, -R47 ;  /* 0x8000002f3b3b7221 */ /* 0x000fe20000010000 */
[----:B------:R-:W-:Y:S01]  /*3ee0*/  FMUL.FTZ R53, R53, R52 ;  /* 0x0000003435357220 */ /* 0x000fe20000410000 */
[--C-:B------:R-:W-:Y:S01]  /*3ef0*/  FADD.FTZ R63, R63, -R224.reuse ;  /* 0x800000e03f3f7221 */ /* 0x100fe20000010000 */
[----:B--2---:R2:W-:Y:S01]  /*3f00*/  MUFU.EX2 R14, R24 ;  /* 0x00000018000e7308 */ /* 0x0045e20000000800 */
[----:B------:R-:W-:Y:S01]  /*3f10*/  FADD.FTZ R62, R61, -R224 ;  /* 0x800000e03d3e7221 */ /* 0x000fe20000010000 */
[----:B------:R1:W5:Y:S01]  /*3f20*/  LDL.LU R197, [R1+0xa4] ;  /* 0x0000a40001c57983 */ /* 0x0003620000300800 */
[----:B------:R-:W-:Y:S01]  /*3f30*/  FADD.FTZ R67, R67, -R223 ;  /* 0x800000df43437221 */ /* 0x000fe20000010000 */
[----:B------:R-:W-:Y:S01]  /*3f40*/  FMUL.FTZ R221, R18, R221 ;  /* 0x000000dd12dd7220 */ /* 0x000fe20000410000 */
[----:B------:R-:W-:Y:S01]  /*3f50*/  FMUL.FTZ R226, R93, R226 ;  /* 0x000000e25de27220 */ /* 0x000fe20000410000 */
[----:B--2---:R-:W-:-:S02]  /*3f60*/  FFMA.FTZ R24, -R184, R184, 1 ;  /* 0x3f800000b8187423 */ /* 0x004fc400000101b8 */
[----:B------:R2:W-:Y:S01]  /*3f70*/  MUFU.EX2 R46, R26 ;  /* 0x0000001a002e7308 */ /* 0x0005e20000000800 */
[----:B------:R-:W-:Y:S01]  /*3f80*/  FADD.FTZ R61, R68, -R116 ;  /* 0x80000074443d7221 */ /* 0x000fe20000010000 */
[----:B------:R1:W5:Y:S01]  /*3f90*/  LDL.LU R196, [R1+0xa0] ;  /* 0x0000a00001c47983 */ /* 0x0003620000300800 */
[----:B------:R-:W-:Y:S01]  /*3fa0*/  FMUL.FTZ R64, R24, R64 ;  /* 0x0000004018407220 */ /* 0x000fe20000410000 */
[----:B------:R-:W-:Y:S01]  /*3fb0*/  FFMA.FTZ R68, -R191, R191, 1 ;  /* 0x3f800000bf447423 */ /* 0x000fe200000101bf */
[----:B------:R-:W-:Y:S01]  /*3fc0*/  FMUL.FTZ R57, R35, R57 ;  /* 0x0000003923397220 */ /* 0x000fe20000410000 */
[----:B------:R1:W5:Y:S01]  /*3fd0*/  LDL.LU R195, [R1+0x9c] ;  /* 0x00009c0001c37983 */ /* 0x0003620000300800 */
[----:B------:R-:W-:Y:S01]  /*3fe0*/  FFMA.FTZ R52, -R193, R193, 1 ;  /* 0x3f800000c1347423 */ /* 0x000fe200000101c1 */
[----:B------:R1:W3:Y:S01]  /*3ff0*/  MUFU.EX2 R47, R25 ;  /* 0x00000019002f7308 */ /* 0x0002e20000000800 */
[----:B--2---:R-:W-:Y:S01]  /*4000*/  FADD.FTZ R26, R65, -R223 ;  /* 0x800000df411a7221 */ /* 0x004fe20000010000 */
[----:B------:R-:W-:Y:S01]  /*4010*/  FFMA.FTZ R65, -R190, R190, 1 ;  /* 0x3f800000be417423 */ /* 0x000fe200000101be */
[----:B------:R2:W5:Y:S01]  /*4020*/  LDL.LU R194, [R1+0x98] ;  /* 0x0000980001c27983 */ /* 0x0005620000300800 */
[----:B------:R-:W-:Y:S01]  /*4030*/  FADD.FTZ R117, R66, -R117 ;  /* 0x8000007542757221 */ /* 0x000fe20000010000 */
[----:B------:R-:W-:-:S02]  /*4040*/  FMUL.FTZ R58, R21, R58 ;  /* 0x0000003a153a7220 */ /* 0x000fc40000410000 */
[----:B----4-:R-:W-:Y:S04]  /*4050*/  SHFL.IDX PT, R108, R219, R108, 0x1f ;  /* 0x00001f6cdb6c7589 */ /* 0x010fe800000e0000 */
[----:B------:R-:W-:Y:S04]  /*4060*/  SHFL.IDX PT, R106, R219, R106, 0x1f ;  /* 0x00001f6adb6a7589 */ /* 0x000fe800000e0000 */
[----:B------:R-:W-:Y:S04]  /*4070*/  SHFL.IDX PT, R111, R219, R111, 0x1f ;  /* 0x00001f6fdb6f7589 */ /* 0x000fe800000e0000 */
[----:B------:R-:W-:Y:S04]  /*4080*/  SHFL.IDX PT, R112, R219, R112, 0x1f ;  /* 0x00001f70db707589 */ /* 0x000fe800000e0000 */
[----:B------:R-:W-:Y:S01]  /*4090*/  SHFL.IDX PT, R109, R219, R109, 0x1f ;  /* 0x00001f6ddb6d7589 */ /* 0x000fe200000e0000 */
[----:B------:R-:W-:-:S03]  /*40a0*/  FMUL.FTZ R62, R20, R62 ;  /* 0x0000003e143e7220 */ /* 0x000fc60000410000 */
[----:B------:R-:W-:Y:S01]  /*40b0*/  SHFL.IDX PT, R110, R219, R110, 0x1f ;  /* 0x00001f6edb6e7589 */ /* 0x000fe200000e0000 */
[----:B------:R-:W-:Y:S01]  /*40c0*/  FMUL.FTZ R60, R19, R60 ;  /* 0x0000003c133c7220 */ /* 0x000fe20000410000 */
[----:B------:R-:W-:Y:S02]  /*40d0*/  FMUL.FTZ R59, R33, R59 ;  /* 0x0000003b213b7220 */ /* 0x000fe40000410000 */
[----:B------:R-:W-:Y:S01]  /*40e0*/  SHFL.IDX PT, R114, R219, R114, 0x1f ;  /* 0x00001f72db727589 */ /* 0x000fe200000e0000 */
[----:B------:R-:W-:Y:S01]  /*40f0*/  FMUL.FTZ R63, R37, R63 ;  /* 0x0000003f253f7220 */ /* 0x000fe20000410000 */
[----:B------:R-:W-:Y:S01]  /*4100*/  FMUL.FTZ R48, R12, R48 ;  /* 0x000000300c307220 */ /* 0x000fe20000410000 */
[----:B------:R-:W-:Y:S01]  /*4110*/  FMUL.FTZ R67, R40, R67 ;  /* 0x0000004328437220 */ /* 0x000fe20000410000 */
[----:B------:R-:W4:Y:S01]  /*4120*/  SHFL.IDX PT, R24, R219, R10, 0x1f ;  /* 0x00001f0adb187589 */ /* 0x000f2200000e0000 */
[----:B-1----:R-:W-:Y:S01]  /*4130*/  FFMA.FTZ R25, -R189, R189, 1 ;  /* 0x3f800000bd197423 */ /* 0x002fe200000101bd */
[----:B------:R-:W-:Y:S01]  /*4140*/  FMUL.FTZ R68, R68, R56 ;  /* 0x0000003844447220 */ /* 0x000fe20000410000 */
[----:B------:R-:W-:Y:S01]  /*4150*/  FMUL.FTZ R56, R65, R57 ;  /* 0x0000003941387220 */ /* 0x000fe20000410000 */
[----:B------:R2:W5:Y:S01]  /*4160*/  LDL.LU R193, [R1+0x94] ;  /* 0x0000940001c17983 */ /* 0x0005620000300800 */
[----:B------:R-:W-:Y:S01]  /*4170*/  FADD.FTZ R116, R70, -R116 ;  /* 0x8000007446747221 */ /* 0x000fe20000010000 */
[----:B------:R-:W-:Y:S01]  /*4180*/  FFMA.FTZ R57, -R185, R185, 1 ;  /* 0x3f800000b9397423 */ /* 0x000fe200000101b9 */
[----:B------:R-:W1:Y:S01]  /*4190*/  MUFU.EX2 R211, R211 ;  /* 0x000000d300d37308 */ /* 0x000e620000000800 */
[----:B------:R2:W5:Y:S01]  /*41a0*/  LDL.LU R192, [R1+0x90] ;  /* 0x0000900001c07983 */ /* 0x0005620000300800 */
[--C-:B------:R-:W-:Y:S01]  /*41b0*/  FADD.FTZ R66, R69, -R220.reuse ;  /* 0x800000dc45427221 */ /* 0x100fe20000010000 */
[----:B------:R-:W-:Y:S01]  /*41c0*/  FMUL.FTZ R25, R25, R58 ;  /* 0x0000003a19197220 */ /* 0x000fe20000410000 */
[----:B------:R-:W-:Y:S01]  /*41d0*/  FFMA.FTZ R70, -R187, R187, 1 ;  /* 0x3f800000bb467423 */ /* 0x000fe200000101bb */
[----:B------:R2:W5:Y:S01]  /*41e0*/  LDL.LU R191, [R1+0x8c] ;  /* 0x00008c0001bf7983 */ /* 0x0005620000300800 */
[----:B------:R-:W-:Y:S01]  /*41f0*/  FFMA.FTZ R65, -R182, R182, 1 ;  /* 0x3f800000b6417423 */ /* 0x000fe200000101b6 */
[----:B------:R-:W-:Y:S01]  /*4200*/  FMUL.FTZ R117, R38, R117 ;  /* 0x0000007526757220 */ /* 0x000fe20000410000 */
[----:B------:R-:W-:Y:S01]  /*4210*/  FADD.FTZ R220, R71, -R220 ;  /* 0x800000dc47dc7221 */ /* 0x000fe20000010000 */
[----:B------:R2:W5:Y:S01]  /*4220*/  LDL.LU R190, [R1+0x88] ;  /* 0x0000880001be7983 */ /* 0x0005620000300800 */
[----:B------:R-:W-:Y:S01]  /*4230*/  FFMA.FTZ R69, -R188, R188, 1 ;  /* 0x3f800000bc457423 */ /* 0x000fe200000101bc */
[----:B------:R-:W-:Y:S01]  /*4240*/  FFMA.FTZ R58, -R183, R183, 1 ;  /* 0x3f800000b73a7423 */ /* 0x000fe200000101b7 */
[----:B------:R-:W-:Y:S01]  /*4250*/  FFMA.FTZ R71, -R186, R186, 1 ;  /* 0x3f800000ba477423 */ /* 0x000fe200000101ba */
[----:B------:R2:W5:Y:S01]  /*4260*/  LDL.LU R189, [R1+0x84] ;  /* 0x0000840001bd7983 */ /* 0x0005620000300800 */
[----:B------:R-:W-:Y:S01]  /*4270*/  FMUL.FTZ R57, R57, R62 ;  /* 0x0000003e39397220 */ /* 0x000fe20000410000 */
[----:B------:R-:W-:Y:S01]  /*4280*/  FMUL.FTZ R70, R70, R60 ;  /* 0x0000003c46467220 */ /* 0x000fe20000410000 */
[----:B------:R-:W2:Y:S01]  /*4290*/  MUFU.EX2 R205, R205 ;  /* 0x000000cd00cd7308 */ /* 0x000ea20000000800 */
[----:B------:R1:W5:Y:S01]  /*42a0*/  LDL.LU R188, [R1+0x80] ;  /* 0x0000800001bc7983 */ /* 0x0003620000300800 */
[----:B------:R-:W-:Y:S01]  /*42b0*/  FMUL.FTZ R65, R65, R117 ;  /* 0x0000007541417220 */ /* 0x000fe20000410000 */
[----:B------:R-:W-:Y:S01]  /*42c0*/  FFMA.FTZ R62, -R179, R179, 1 ;  /* 0x3f800000b33e7423 */ /* 0x000fe200000101b3 */
[----:B------:R-:W-:Y:S01]  /*42d0*/  FMUL.FTZ R61, R41, R61 ;  /* 0x0000003d293d7220 */ /* 0x000fe20000410000 */
[----:B------:R1:W5:Y:S01]  /*42e0*/  LDL.LU R187, [R1+0x7c] ;  /* 0x00007c0001bb7983 */ /* 0x0003620000300800 */
[----:B------:R-:W-:Y:S01]  /*42f0*/  FMUL.FTZ R69, R69, R59 ;  /* 0x0000003b45457220 */ /* 0x000fe20000410000 */
[----:B------:R-:W-:Y:S01]  /*4300*/  FMUL.FTZ R58, R58, R63 ;  /* 0x0000003f3a3a7220 */ /* 0x000fe20000410000 */
[----:B------:R-:W-:Y:S01]  /*4310*/  FFMA.FTZ R60, -R178, R178, 1 ;  /* 0x3f800000b23c7423 */ /* 0x000fe200000101b2 */
[----:B------:R1:W5:Y:S01]  /*4320*/  LDL.LU R186, [R1+0x78] ;  /* 0x0000780001ba7983 */ /* 0x0003620000300800 */
[----:B------:R-:W-:Y:S01]  /*4330*/  FMUL.FTZ R117, R43, R66 ;  /* 0x000000422b757220 */ /* 0x000fe20000410000 */
[----:B------:R-:W-:Y:S01]  /*4340*/  FMUL.FTZ R71, R71, R48 ;  /* 0x0000003047477220 */ /* 0x000fe20000410000 */
[----:B------:R-:W-:Y:S01]  /*4350*/  FFMA.FTZ R59, -R181, R181, 1 ;  /* 0x3f800000b53b7423 */ /* 0x000fe200000101b5 */
[----:B------:R1:W5:Y:S01]  /*4360*/  LDL.LU R185, [R1+0x74] ;  /* 0x0000740001b97983 */ /* 0x0003620000300800 */
[----:B------:R-:W-:Y:S01]  /*4370*/  FMUL.FTZ R26, R39, R26 ;  /* 0x0000001a271a7220 */ /* 0x000fe20000410000 */
[----:B------:R-:W-:Y:S01]  /*4380*/  FFMA.FTZ R63, -R176, R176, 1 ;  /* 0x3f800000b03f7423 */ /* 0x000fe200000101b0 */
[----:B------:R-:W-:Y:S01]  /*4390*/  FMUL.FTZ R220, R44, R220 ;  /* 0x000000dc2cdc7220 */ /* 0x000fe20000410000 */
[----:B------:R1:W5:Y:S01]  /*43a0*/  LDL.LU R184, [R1+0x70] ;  /* 0x0000700001b87983 */ /* 0x0003620000300800 */
[----:B------:R-:W-:Y:S01]  /*43b0*/  FFMA.FTZ R48, -R180, R180, 1 ;  /* 0x3f800000b4307423 */ /* 0x000fe200000101b4 */
[----:B----4-:R-:W-:Y:S01]  /*43c0*/  FADD.FTZ R72, R72, -R24 ;  /* 0x8000001848487221 */ /* 0x010fe20000010000 */
[----:B------:R-:W-:Y:S01]  /*43d0*/  FMUL.FTZ R66, R62, R61 ;  /* 0x0000003d3e427220 */ /* 0x000fe20000410000 */
[----:B------:R4:W5:Y:S01]  /*43e0*/  LDL.LU R183, [R1+0x6c] ;  /* 0x00006c0001b77983 */ /* 0x0009620000300800 */
[----:B------:R-:W-:Y:S01]  /*43f0*/  FMUL.FTZ R61, R60, R117 ;  /* 0x000000753c3d7220 */ /* 0x000fe20000410000 */
[----:B------:R-:W-:Y:S01]  /*4400*/  FMUL.FTZ R59, R59, R26 ;  /* 0x0000001a3b3b7220 */ /* 0x000fe20000410000 */
[----:B------:R-:W4:Y:S01]  /*4410*/  MUFU.EX2 R207, R207 ;  /* 0x000000cf00cf7308 */ /* 0x000f220000000800 */
[----:B------:R1:W5:Y:S01]  /*4420*/  LDL.LU R182, [R1+0x68] ;  /* 0x0000680001b67983 */ /* 0x0003620000300800 */
[----:B------:R-:W-:Y:S01]  /*4430*/  FMUL.FTZ R60, R63, R220 ;  /* 0x000000dc3f3c7220 */ /* 0x000fe20000410000 */
[----:B------:R-:W-:-:S05]  /*4440*/  FMUL.FTZ R26, R48, R67 ;  /* 0x00000043301a7220 */ /* 0x000fca0000410000 */
[----:B------:R-:W4:Y:S01]  /*4450*/  MUFU.EX2 R209, R209 ;  /* 0x000000d100d17308 */ /* 0x000f220000000800 */
[----:B------:R1:W5:Y:S01]  /*4460*/  LDL.LU R181, [R1+0x64] ;  /* 0x0000640001b57983 */ /* 0x0003620000300800 */
[----:B------:R-:W-:Y:S01]  /*4470*/  FFMA.FTZ R62, -R175, R175, 1 ;  /* 0x3f800000af3e7423 */ /* 0x000fe200000101af */
[----:B---3--:R-:W-:-:S05]  /*4480*/  FMUL.FTZ R63, R45, R72 ;  /* 0x000000482d3f7220 */ /* 0x008fca0000410000 */
[----:B------:R-:W-:Y:S01]  /*4490*/  MUFU.EX2 R210, R210 ;  /* 0x000000d200d27308 */ /* 0x000fe20000000800 */
[----:B------:R3:W5:Y:S01]  /*44a0*/  LDL.LU R180, [R1+0x60] ;  /* 0x0000600001b47983 */ /* 0x0007620000300800 */
[----:B------:R-:W-:-:S06]  /*44b0*/  FFMA.FTZ R67, -R177, R177, 1 ;  /* 0x3f800000b1437423 */ /* 0x000fcc00000101b1 */
[----:B------:R-:W-:Y:S01]  /*44c0*/  MUFU.EX2 R206, R206 ;  /* 0x000000ce00ce7308 */ /* 0x000fe20000000800 */
[----:B------:R3:W5:Y:S01]  /*44d0*/  LDL.LU R179, [R1+0x5c] ;  /* 0x00005c0001b37983 */ /* 0x0007620000300800 */
[--C-:B------:R-:W-:Y:S01]  /*44e0*/  FADD.FTZ R77, R77, -R108.reuse ;  /* 0x8000006c4d4d7221 */ /* 0x100fe20000010000 */
[----:B------:R-:W-:-:S05]  /*44f0*/  FADD.FTZ R79, R79, -R108 ;  /* 0x8000006c4f4f7221 */ /* 0x000fca0000010000 */
[----:B------:R-:W-:Y:S01]  /*4500*/  MUFU.EX2 R124, R124 ;  /* 0x0000007c007c7308 */ /* 0x000fe20000000800 */
[----:B------:R3:W5:Y:S01]  /*4510*/  LDL.LU R178, [R1+0x58] ;  /* 0x0000580001b27983 */ /* 0x0007620000300800 */
[----:B------:R-:W-:Y:S01]  /*4520*/  FMUL.FTZ R62, R62, R63 ;  /* 0x0000003f3e3e7220 */ /* 0x000fe20000410000 */
[----:B------:R-:W-:-:S05]  /*4530*/  FFMA.FTZ R108, -R174, R174, 1 ;  /* 0x3f800000ae6c7423 */ /* 0x000fca00000101ae */
[----:B------:R-:W-:Y:S01]  /*4540*/  MUFU.EX2 R123, R123 ;  /* 0x0000007b007b7308 */ /* 0x000fe20000000800 */
[----:B------:R3:W5:Y:S01]  /*4550*/  LDL.LU R177, [R1+0x54] ;  /* 0x0000540001b17983 */ /* 0x0007620000300800 */
[--C-:B------:R-:W-:Y:S01]  /*4560*/  FADD.FTZ R73, R73, -R106.reuse ;  /* 0x8000006a49497221 */ /* 0x100fe20000010000 */
[----:B------:R-:W-:-:S05]  /*4570*/  FADD.FTZ R75, R75, -R106 ;  /* 0x8000006a4b4b7221 */ /* 0x000fca0000010000 */
[----:B------:R-:W-:Y:S01]  /*4580*/  MUFU.EX2 R122, R122 ;  /* 0x0000007a007a7308 */ /* 0x000fe20000000800 */
[----:B------:R3:W5:Y:S01]  /*4590*/  LDL.LU R176, [R1+0x50] ;  /* 0x0000500001b07983 */ /* 0x0007620000300800 */
[----:B------:R-:W-:Y:S01]  /*45a0*/  FFMA.FTZ R63, -R173, R173, 1 ;  /* 0x3f800000ad3f7423 */ /* 0x000fe200000101ad */
[----:B------:R-:W-:-:S05]  /*45b0*/  FADD.FTZ R84, R84, -R111 ;  /* 0x8000006f54547221 */ /* 0x000fca0000010000 */
[----:B------:R-:W-:Y:S01]  /*45c0*/  MUFU.EX2 R121, R121 ;  /* 0x0000007900797308 */ /* 0x000fe20000000800 */
[----:B------:R3:W5:Y:S01]  /*45d0*/  LDL.LU R175, [R1+0x4c] ;  /* 0x00004c0001af7983 */ /* 0x0007620000300800 */
[----:B------:R-:W-:Y:S01]  /*45e0*/  FADD.FTZ R86, R86, -R111 ;  /* 0x8000006f56567221 */ /* 0x000fe20000010000 */
[----:B------:R-:W-:Y:S01]  /*45f0*/  FFMA.FTZ R106, -R172, R172, 1 ;  /* 0x3f800000ac6a7423 */ /* 0x000fe200000101ac */
        /* <DEDUP_REMOVED lines=11> */
[--C-:B------:R-:W-:Y:S01]  /*46b0*/  FADD.FTZ R81, R81, -R110.reuse ;  /* 0x8000006e51517221 */ /* 0x100fe20000010000 */
[----:B------:R-:W-:Y:S01]  /*46c0*/  FADD.FTZ R83, R83, -R110 ;  /* 0x8000006e53537221 */ /* 0x000fe20000010000 */
[----:B------:R3:W5:Y:S01]  /*46d0*/  LDL.LU R171, [R1+0x3c] ;  /* 0x00003c0001ab7983 */ /* 0x0007620000300800 */
[----:B------:R-:W-:Y:S01]  /*46e0*/  FFMA.FTZ R109, -R169, R169, 1 ;  /* 0x3f800000a96d7423 */ /* 0x000fe200000101a9 */
[----:B------:R-:W-:Y:S01]  /*46f0*/  FFMA.FTZ R110, -R168, R168, 1 ;  /* 0x3f800000a86e7423 */ /* 0x000fe200000101a8 */
[----:B------:R-:W4:Y:S01]  /*4700*/  MUFU.EX2 R208, R208 ;  /* 0x000000d000d07308 */ /* 0x000f220000000800 */
[----:B------:R3:W5:Y:S01]  /*4710*/  LDL.LU R170, [R1+0x38] ;  /* 0x0000380001aa7983 */ /* 0x0007620000300800 */
[----:B------:R-:W-:Y:S01]  /*4720*/  FFMA.FTZ R117, -R9, R9, 1 ;  /* 0x3f80000009757423 */ /* 0x000fe20000010109 */
[--C-:B------:R-:W-:Y:S01]  /*4730*/  FADD.FTZ R85, R85, -R114.reuse ;  /* 0x8000007255557221 */ /* 0x100fe20000010000 */
[----:B------:R-:W-:Y:S01]  /*4740*/  FMUL.FTZ R131, R131, R226 ;  /* 0x000000e283837220 */ /* 0x000fe20000410000 */
[----:B------:R3:W5:Y:S01]  /*4750*/  LDL.LU R169, [R1+0x34] ;  /* 0x0000340001a97983 */ /* 0x0007620000300800 */
[----:B------:R-:W-:-:S02]  /*4760*/  FADD.FTZ R87, R87, -R114 ;  /* 0x8000007257577221 */ /* 0x000fc40000010000 */
[----:B------:R2:W4:Y:S01]  /*4770*/  MUFU.EX2 R48, R212 ;  /* 0x000000d400307308 */ /* 0x0005220000000800 */
[----:B------:R3:W5:Y:S01]  /*4780*/  LDL.LU R168, [R1+0x30] ;  /* 0x0000300001a87983 */ /* 0x0007620000300800 */
[----:B------:R-:W-:Y:S01]  /*4790*/  FMUL.FTZ R67, R67, R116 ;  /* 0x0000007443437220 */ /* 0x000fe20000410000 */
[----:B------:R-:W-:Y:S02]  /*47a0*/  FFMA.FTZ R114, -R6, R6, 1 ;  /* 0x3f80000006727423 */ /* 0x000fe40000010106 */
[----:B------:R3:W5:Y:S01]  /*47b0*/  LDL.LU R9, [R1+0x2c] ;  /* 0x00002c0001097983 */ /* 0x0007620000300800 */
[----:B------:R-:W-:Y:S01]  /*47c0*/  FFMA.FTZ R116, -R5, R5, 1 ;  /* 0x3f80000005747423 */ /* 0x000fe20000010105 */
[----:B--2---:R-:W-:Y:S02]  /*47d0*/  FFMA.FTZ R212, -R7, R7, 1 ;  /* 0x3f80000007d47423 */ /* 0x004fe40000010107 */
[----:B------:R3:W5:Y:S01]  /*47e0*/  LDL.LU R7, [R1+0x28] ;  /* 0x0000280001077983 */ /* 0x0007620000300800 */
[----:B------:R-:W-:Y:S01]  /*47f0*/  FFMA.FTZ R219, -R3, R3, 1 ;  /* 0x3f80000003db7423 */ /* 0x000fe20000010103 */
[----:B------:R-:W-:-:S02]  /*4800*/  FFMA.FTZ R220, -R0, R0, 1 ;  /* 0x3f80000000dc7423 */ /* 0x000fc40000010100 */
[----:B------:R3:W5:Y:S01]  /*4810*/  LDL.LU R6, [R1+0x24] ;  /* 0x0000240001067983 */ /* 0x0007620000300800 */
[----:B------:R-:W-:-:S03]  /*4820*/  FMUL.FTZ R52, R52, R221 ;  /* 0x000000dd34347220 */ /* 0x000fc60000410000 */
[----:B------:R3:W5:Y:S04]  /*4830*/  LDL.LU R5, [R1+0x20] ;  /* 0x0000200001057983 */ /* 0x0007680000300800 */
[----:B------:R3:W5:Y:S04]  /*4840*/  LDL.LU R3, [R1+0x1c] ;  /* 0x00001c0001037983 */ /* 0x0007680000300800 */
[----:B------:R3:W5:Y:S04]  /*4850*/  LDL.LU R0, [R1+0x18] ;  /* 0x0000180001007983 */ /* 0x0007680000300800 */
[----:B------:R-:W2:Y:S01]  /*4860*/  LDL R221, [R1+0x4] ;  /* 0x0000040001dd7983 */ /* 0x000ea20000100800 */
[----:B------:R-:W-:Y:S01]  /*4870*/  FADD.FTZ R24, R74, -R24 ;  /* 0x800000184a187221 */ /* 0x000fe20000010000 */
[----:B------:R-:W-:-:S03]  /*4880*/  FMUL.FTZ R73, R47, R73 ;  /* 0x000000492f497220 */ /* 0x000fc60000410000 */
[----:B------:R-:W-:Y:S01]  /*4890*/  FMUL.FTZ R24, R46, R24 ;  /* 0x000000182e187220 */ /* 0x000fe20000410000 */
[----:B------:R-:W-:Y:S01]  /*48a0*/  FMUL.FTZ R108, R108, R73 ;  /* 0x000000496c6c7220 */ /* 0x000fe20000410000 */
[----:B-1----:R-:W-:Y:S02]  /*48b0*/  FMUL.FTZ R73, R211, R82 ;  /* 0x00000052d3497220 */ /* 0x002fe40000410000 */
[----:B------:R-:W-:Y:S01]  /*48c0*/  FMUL.FTZ R63, R63, R24 ;  /* 0x000000183f3f7220 */ /* 0x000fe20000410000 */
[----:B------:R-:W-:Y:S01]  /*48d0*/  FFMA.FTZ R24, -R217, R217, 1 ;  /* 0x3f800000d9187423 */ /* 0x000fe200000101d9 */
[----:B------:R-:W-:Y:S01]  /*48e0*/  FMUL.FTZ R217, R205, R86 ;  /* 0x00000056cdd97220 */ /* 0x000fe20000410000 */
[----:B------:R-:W-:Y:S01]  /*48f0*/  F2FP.F16.F32.PACK_AB R69, R69, R25 ;  /* 0x000000194545723e */ /* 0x000fe200000000ff */
[----:B----4-:R-:W-:Y:S01]  /*4900*/  FMUL.FTZ R84, R207, R84 ;  /* 0x00000054cf547220 */ /* 0x010fe20000410000 */
[----:B------:R-:W-:Y:S01]  /*4910*/  FMUL.FTZ R85, R209, R85 ;  /* 0x00000055d1557220 */ /* 0x000fe20000410000 */
        /* <DEDUP_REMOVED lines=14> */
[----:B------:R-:W-:Y:S01]  /*4a00*/  F2FP.F16.F32.PACK_AB R73, R51, R49 ;  /* 0x000000313349723e */ /* 0x000fe200000000ff */
[----:B------:R-:W-:Y:S01]  /*4a10*/  FMUL.FTZ R106, R106, R75 ;  /* 0x0000004b6a6a7220 */ /* 0x000fe20000410000 */
[----:B------:R-:W-:Y:S01]  /*4a20*/  FMUL.FTZ R117, R117, R80 ;  /* 0x0000005075757220 */ /* 0x000fe20000410000 */
[----:B------:R-:W-:Y:S01]  /*4a30*/  FMUL.FTZ R212, R212, R81 ;  /* 0x00000051d4d47220 */ /* 0x000fe20000410000 */
[----:B------:R-:W-:Y:S01]  /*4a40*/  FMUL.FTZ R116, R116, R83 ;  /* 0x0000005374747220 */ /* 0x000fe20000410000 */
[----:B------:R-:W-:Y:S01]  /*4a50*/  F2FP.F16.F32.PACK_AB R84, R134, R129 ;  /* 0x000000818654723e */ /* 0x000fe200000000ff */
[----:B------:R-:W-:Y:S01]  /*4a60*/  FMUL.FTZ R111, R111, R76 ;  /* 0x0000004c6f6f7220 */ /* 0x000fe20000410000 */
[----:B------:R-:W-:Y:S01]  /*4a70*/  F2FP.F16.F32.PACK_AB R85, R202, R132 ;  /* 0x00000084ca55723e */ /* 0x000fe200000000ff */
[----:B------:R-:W-:Y:S01]  /*4a80*/  FMUL.FTZ R109, R109, R78 ;  /* 0x0000004e6d6d7220 */ /* 0x000fe20000410000 */
[----:B------:R-:W-:Y:S01]  /*4a90*/  F2FP.F16.F32.PACK_AB R86, R203, R204 ;  /* 0x000000cccb56723e */ /* 0x000fe200000000ff */
[----:B------:R-:W-:Y:S01]  /*4aa0*/  FMUL.FTZ R112, R112, R77 ;  /* 0x0000004d70707220 */ /* 0x000fe20000410000 */
[----:B------:R-:W-:Y:S01]  /*4ab0*/  F2FP.F16.F32.PACK_AB R87, R200, R201 ;  /* 0x000000c9c857723e */ /* 0x000fe200000000ff */
[----:B------:R-:W-:Y:S01]  /*4ac0*/  FMUL.FTZ R110, R110, R79 ;  /* 0x0000004f6e6e7220 */ /* 0x000fe20000410000 */
        /* <DEDUP_REMOVED lines=29> */
[----:B------:R-:W-:Y:S01]  /*4ca0*/  UMOV UR11, 0x40000040 ;  /* 0x40000040000b7882 */ /* 0x000fe20000000000 */
[----:B------:R-:W-:Y:S01]  /*4cb0*/  UIADD3 UR4, UR10, 0x80, URZ ;  /* 0x000000800a047890 */ /* 0x000fe2000fffe03f */
[----:B------:R-:W-:-:S06]  /*4cc0*/  UMOV UR7, 0x40000040 ;  /* 0x4000004000077882 */ /* 0x000fcc0000000000 */
[----:B------:R-:W-:Y:S01]  /*4cd0*/  UMOV UR6, UR4 ;  /* 0x0000000400067c82 */ /* 0x000fe20008000000 */
[----:B------:R-:W-:Y:S01]  /*4ce0*/  F2FP.F16.F32.PACK_AB R88, R23, R88 ;  /* 0x000000581758723e */ /* 0x000fe200000000ff */
[----:B------:R-:W-:Y:S01]  /*4cf0*/  UIADD3 UR4, UR10, 0x100, URZ ;  /* 0x000001000a047890 */ /* 0x000fe2000fffe03f */
[----:B--2---:R-:W-:-:S05]  /*4d00*/  LEA R25, R4, R221, 0xe ;  /* 0x000000dd04197211 */ /* 0x004fca00078e70ff */
        /* <DEDUP_REMOVED lines=20> */
[----:B------:R-:W-:Y:S02]  /*4e50*/  F2FP.F16.F32.PACK_AB R90, R99, R98 ;  /* 0x00000062635a723e */ /* 0x000fe400000000ff */
[----:B------:R-:W-:Y:S01]  /*4e60*/  F2FP.F16.F32.PACK_AB R91, R28, R16 ;  /* 0x000000101c5b723e */ /* 0x000fe200000000ff */
[----:B------:R-:W-:Y:S01]  /*4e70*/  UMOV UR6, UR4 ;  /* 0x0000000400067c82 */ /* 0x000fe20008000000 */
[----:B------:R-:W-:Y:S01]  /*4e80*/  UMOV UR7, 0x40000040 ;  /* 0x4000004000077882 */ /* 0x000fe20000000000 */
[----:B------:R-:W-:Y:S01]  /*4e90*/  F2FP.F16.F32.PACK_AB R28, R32, R30 ;  /* 0x0000001e201c723e */ /* 0x000fe200000000ff */
[----:B------:R-:W-:Y:S02]  /*4ea0*/  WARPGROUP.DEPBAR.LE gsb0, 0x0 ;  /* 0x00008000000079c5 */ /* 0x000fe40000010000 */
[----:B------:R-:W-:-:S06]  /*4eb0*/  WARPGROUP.ARRIVE ;  /* 0x00000000000079c5 */ /* 0x000fcc0000000000 */
[----:B------:R-:W-:Y:S01]  /*4ec0*/  HGMMA.64x64x16.F32 R136, R88, gdesc[UR4].tnspB, R136, gsb0 ;  /* 0x40e0000458887df0 */ /* 0x000fe20008000888 */
[----:B------:R-:W-:Y:S01]  /*4ed0*/  F2FP.F16.F32.PACK_AB R29, R31, R29 ;  /* 0x0000001d1f1d723e */ /* 0x000fe200000000ff */
[----:B------:R-:W-:Y:S01]  /*4ee0*/  UIADD3 UR4, UR10, 0x180, URZ ;  /* 0x000001800a047890 */ /* 0x000fe2000fffe03f */
[----:B------:R-:W-:Y:S02]  /*4ef0*/  F2FP.F16.F32.PACK_AB R30, R13, R17 ;  /* 0x000000110d1e723e */ /* 0x000fe400000000ff */
[----:B------:R-:W-:Y:S01]  /*4f00*/  F2FP.F16.F32.PACK_AB R31, R36, R18 ;  /* 0x00000012241f723e */ /* 0x000fe200000000ff */
[----:B------:R-:W-:-:S03]  /*4f10*/  UMOV UR7, 0x40000040 ;  /* 0x4000004000077882 */ /* 0x000fc60000000000 */
        /* <DEDUP_REMOVED lines=38> */
[----:B-1----:R-:W-:Y:S02]  /*5180*/  F2FP.F16.F32.PACK_AB R49, R206, R211 ;  /* 0x000000d3ce31723e */ /* 0x002fe400000000ff */
[----:B------:R-:W-:Y:S02]  /*5190*/  F2FP.F16.F32.PACK_AB R50, R209, R207 ;  /* 0x000000cfd132723e */ /* 0x000fe400000000ff */
        /* <DEDUP_REMOVED lines=73> */
[----:B---3--:R-:W-:Y:S05]  /*5630*/  @!P0 BRA `(.L_x_124) ;  /* 0x0000000000048947 */ /* 0x008fea0003800000 */
[----:B------:R-:W-:Y:S01]  /*5640*/  BPT.TRAP 0x1 ;  /* 0x000000040000795c */ /* 0x000fe20000300000 */
.L_x_124:
[C---:B-----5:R-:W-:Y:S01]  /*5650*/  IMAD R0, R4.reuse, 0x400, R0 ;  /* 0x0000040004007824 */ /* 0x060fe200078e0200 */
[----:B------:R-:W-:Y:S01]  /*5660*/  LEA R13, R4, R2, 0x3 ;  /* 0x00000002040d7211 */ /* 0x000fe200078e18ff */
[----:B------:R-:W-:Y:S01]  /*5670*/  UMOV UR7, 0x40000040 ;  /* 0x4000004000077882 */ /* 0x000fe20000000000 */
[----:B------:R-:W1:Y:S02]  /*5680*/  S2R R12, SR_TID.X ;  /* 0x00000000000c7919 */ /* 0x000e640000002100 */
[----:B------:R-:W-:Y:S01]  /*5690*/  R2UR UR4, R0 ;  /* 0x00000000000472ca */ /* 0x000fe200000e0000 */
[----:B------:R-:W-:-:S05]  /*56a0*/  VIADD R0, R13, 0x30c40 ;  /* 0x00030c400d007836 */ /* 0x000fca0000000000 */
[----:B------:R-:W-:-:S04]  /*56b0*/  PRMT R0, RZ, 0x654, R0 ;  /* 0x00000654ff007816 */ /* 0x000fc80000000000 */
[----:B------:R2:W-:Y:S01]  /*56c0*/  SYNCS.ARRIVE.TRANS64.RED.A1T0 RZ, [R0+URZ], RZ ;  /* 0x000000ff00ff79a7 */ /* 0x0005e2000810043f */
[----:B------:R-:W-:Y:S02]  /*56d0*/  WARPGROUP.ARRIVE ;  /* 0x00000000000079c5 */ /* 0x000fe40000000000 */
[----:B------:R-:W-:-:S04]  /*56e0*/  UMOV UR6, UR4 ;  /* 0x0000000400067c82 */ /* 0x000fc80008000000 */
[----:B------:R-:W-:Y:S01]  /*56f0*/  HGMMA.64x64x16.F32 R168, R84, gdesc[UR4].tnspB, R168, gsb0 ;  /* 0x40e0000454a87df0 */ /* 0x000fe200080008a8 */
[----:B------:R-:W-:Y:S01]  /*5700*/  UIADD3 UR6, UR4, 0x80, URZ ;  /* 0x0000008004067890 */ /* 0x000fe2000fffe03f */
[----:B------:R-:W-:Y:S01]  /*5710*/  UMOV UR7, 0x40000040 ;  /* 0x4000004000077882 */ /* 0x000fe20000000000 */
[----:B-1----:R-:W-:-:S04]  /*5720*/  SHF.R.U32.HI R14, RZ, 0x7, R12 ;  /* 0x00000007ff0e7819 */ /* 0x002fc8000001160c */
[C---:B--2---:R-:W-:Y:S01]  /*5730*/  IADD3 R0, R14.reuse, 0xc, RZ ;  /* 0x0000000c0e007810 */ /* 0x044fe20007ffe0ff */
[----:B------:R-:W-:Y:S01]  /*5740*/  VIADD R12, R14, 0x9 ;  /* 0x000000090e0c7836 */ /* 0x000fe20000000000 */
        /* <DEDUP_REMOVED lines=53> */
.L_x_125:
[----:B-1----:R-:W2:Y:S01]  /*5aa0*/  LDL R12, [R1] ;  /* 0x00000000010c7983 */ /* 0x002ea20000100800 */
[----:B------:R-:W-:Y:S01]  /*5ab0*/  IADD3 R6, R6, 0x1, RZ ;  /* 0x0000000106067810 */ /* 0x000fe20007ffe0ff */
[----:B------:R-:W-:Y:S02]  /*5ac0*/  VIADD R0, R13, 0x30c20 ;  /* 0x00030c200d007836 */ /* 0x000fe40000000000 */
        /* <DEDUP_REMOVED lines=9> */
.L_x_115:
        /* <DEDUP_REMOVED lines=43> */
[----:B--2---:R-:W-:Y:S01]  /*5e10*/  IMAD.U32 R7, RZ, RZ, UR7 ;  /* 0x00000007ff077e24 */ /* 0x004fe2000f8e00ff */
[----:B------:R-:W-:Y:S01]  /*5e20*/  MOV R11, UR5 ;  /* 0x00000005000b7c02 */ /* 0x000fe20008000f00 */
[----:B------:R-:W-:Y:S01]  /*5e30*/  IMAD.U32 R10, RZ, RZ, UR4 ;  /* 0x00000004ff0a7e24 */ /* 0x000fe2000f8e00ff */
[----:B-1----:R-:W-:Y:S01]  /*5e40*/  MOV R13, RZ ;  /* 0x000000ff000d7202 */ /* 0x002fe20000000f00 */
[----:B------:R-:W-:-:S02]  /*5e50*/  IMAD.MOV.U32 R8, RZ, RZ, 0x70 ;  /* 0x00000070ff087424 */ /* 0x000fc400078e00ff */
[----:B---3--:R-:W-:-:S07]  /*5e60*/  IMAD.MOV.U32 R12, RZ, RZ, 0x1 ;  /* 0x00000001ff0c7424 */ /* 0x008fce00078e00ff */
[----:B------:R-:W-:-:S07]  /*5e70*/  LEPC R20, `(.L_x_127) ;  /* 0x000000001014794e */ /* 0x000fce0000000000 */
[----:B----4-:R-:W-:Y:S05]  /*5e80*/  CALL.ABS.NOINC R14 ;  /* 0x000000000e007343 */ /* 0x010fea0003c00000 */
.L_x_127:
[----:B------:R-:W-:-:S05]  /*5e90*/  VIADD R22, R2, 0x4000 ;  /* 0x0000400002167836 */ /* 0x000fca0000000000 */
[----:B------:R-:W-:-:S13]  /*5ea0*/  LOP3.LUT P0, RZ, R22, 0x3ff, RZ, 0xc0, !PT ;  /* 0x000003ff16ff7812 */ /* 0x000fda000780c0ff */
[----:B------:R-:W-:Y:S05]  /*5eb0*/  @!P0 BRA `(.L_x_128) ;  /* 0x0000000000408947 */ /* 0x000fea0003800000 */
[----:B------:R-:W-:Y:S01]  /*5ec0*/  MOV R0, 0x0 ;  /* 0x0000000000007802 */ /* 0x000fe20000000f00 */
[----:B------:R-:W-:Y:S01]  /*5ed0*/  ULDC.64 UR4, c[0x4][0x90] ;  /* 0x0100240000047ab9 */ /* 0x000fe20000000a00 */
[----:B------:R-:W-:Y:S01]  /*5ee0*/  ULDC.64 UR6, c[0x4][0x18] ;  /* 0x0100060000067ab9 */ /* 0x000fe20000000a00 */
[----:B------:R-:W-:Y:S01]  /*5ef0*/  IMAD.U32 R4, RZ, RZ, UR4 ;  /* 0x00000004ff047e24 */ /* 0x000fe2000f8e00ff */
[----:B------:R3:W4:Y:S01]  /*5f00*/  LDC.64 R14, c[0x4][R0] ;  /* 0x01000000000e7b82 */ /* 0x0007220000000a00 */
[----:B------:R-:W-:Y:S01]  /*5f10*/  MOV R5, UR5 ;  /* 0x0000000500057c02 */ /* 0x000fe20008000f00 */
[----:B------:R-:W-:Y:S01]  /*5f20*/  ULDC.64 UR4, c[0x4][0x98] ;  /* 0x0100260000047ab9 */ /* 0x000fe20000000a00 */
[----:B------:R-:W-:Y:S01]  /*5f30*/  MOV R10, UR6 ;  /* 0x00000006000a7c02 */ /* 0x000fe20008000f00 */
[----:B------:R-:W-:Y:S01]  /*5f40*/  IMAD.U32 R6, RZ, RZ, UR4 ;  /* 0x00000004ff067e24 */ /* 0x000fe2000f8e00ff */
[----:B------:R-:W-:Y:S01]  /*5f50*/  MOV R12, 0x1 ;  /* 0x00000001000c7802 */ /* 0x000fe20000000f00 */
[----:B--2---:R-:W-:-:S02]  /*5f60*/  IMAD.U32 R7, RZ, RZ, UR5 ;  /* 0x00000005ff077e24 */ /* 0x004fc4000f8e00ff */
[----:B------:R-:W-:Y:S02]  /*5f70*/  IMAD.U32 R11, RZ, RZ, UR7 ;  /* 0x00000007ff0b7e24 */ /* 0x000fe4000f8e00ff */
[----:B------:R-:W-:Y:S02]  /*5f80*/  IMAD.MOV.U32 R8, RZ, RZ, 0x70 ;  /* 0x00000070ff087424 */ /* 0x000fe400078e00ff */
[----:B-1-3--:R-:W-:-:S07]  /*5f90*/  IMAD.MOV.U32 R13, RZ, RZ, RZ ;  /* 0x000000ffff0d7224 */ /* 0x00afce00078e00ff */
[----:B------:R-:W-:-:S07]  /*5fa0*/  LEPC R20, `(.L_x_128) ;  /* 0x000000001014794e */ /* 0x000fce0000000000 */
[----:B----4-:R-:W-:Y:S05]  /*5fb0*/  CALL.ABS.NOINC R14 ;  /* 0x000000000e007343 */ /* 0x010fea0003c00000 */
.L_x_128:
        /* <DEDUP_REMOVED lines=9> */
[----:B------:R-:W-:Y:S01]  /*6050*/  IMAD.U32 R6, RZ, RZ, UR6 ;  /* 0x00000006ff067e24 */ /* 0x000fe2000f8e00ff */
[----:B------:R-:W-:Y:S01]  /*6060*/  MOV R10, UR4 ;  /* 0x00000004000a7c02 */ /* 0x000fe20008000f00 */
[----:B--2---:R-:W-:Y:S01]  /*6070*/  IMAD.U32 R7, RZ, RZ, UR7 ;  /* 0x00000007ff077e24 */ /* 0x004fe2000f8e00ff */
[----:B------:R-:W-:Y:S01]  /*6080*/  MOV R12, 0x1 ;  /* 0x00000001000c7802 */ /* 0x000fe20000000f00 */
[----:B------:R-:W-:-:S02]  /*6090*/  IMAD.U32 R11, RZ, RZ, UR5 ;  /* 0x00000005ff0b7e24 */ /* 0x000fc4000f8e00ff */
[----:B------:R-:W-:Y:S02]  /*60a0*/  IMAD.MOV.U32 R8, RZ, RZ, 0x70 ;  /* 0x00000070ff087424 */ /* 0x000fe400078e00ff */
[----:B-1-3--:R-:W-:-:S07]  /*60b0*/  IMAD.MOV.U32 R13, RZ, RZ, RZ ;  /* 0x000000ffff0d7224 */ /* 0x00afce00078e00ff */
[----:B------:R-:W-:-:S07]  /*60c0*/  LEPC R20, `(.L_x_129) ;  /* 0x000000001014794e */ /* 0x000fce0000000000 */
[----:B----4-:R-:W-:Y:S05]  /*60d0*/  CALL.ABS.NOINC R14 ;  /* 0x000000000e007343 */ /* 0x010fea0003c00000 */
.L_x_129:
        /* <DEDUP_REMOVED lines=18> */
.L_x_130:
[----:B------:R-:W2:Y:S01]  /*6200*/  S2R R0, SR_TID.X ;  /* 0x0000000000007919 */ /* 0x000ea20000002100 */
[----:B------:R-:W-:Y:S02]  /*6210*/  F2FP.F16.F32.PACK_AB R136, R137, R136 ;  /* 0x000000888988723e */ /* 0x000fe400000000ff */
[----:B------:R-:W-:Y:S01]  /*6220*/  F2FP.F16.F32.PACK_AB R137, R139, R138 ;  /* 0x0000008a8b89723e */ /* 0x000fe200000000ff */
[----:B------:R-:W3:Y:S01]  /*6230*/  S2R R3, SR_TID.X ;  /* 0x0000000000037919 */ /* 0x000ee20000002100 */
        /* <DEDUP_REMOVED lines=15> */
[----:B--2---:R-:W-:Y:S01]  /*6330*/  VIADD R7, R0, 0xffffff80 ;  /* 0xffffff8000077836 */ /* 0x004fe20000000000 */
[----:B------:R-:W-:Y:S02]  /*6340*/  F2FP.F16.F32.PACK_AB R8, R177, R176 ;  /* 0x000000b0b108723e */ /* 0x000fe400000000ff */
[----:B------:R-:W-:-:S02]  /*6350*/  F2FP.F16.F32.PACK_AB R10, R181, R180 ;  /* 0x000000b4b50a723e */ /* 0x000fc400000000ff */
[----:B------:R-:W-:Y:S02]  /*6360*/  SHF.R.S32.HI R4, RZ, 0x1f, R7 ;  /* 0x0000001fff047819 */ /* 0x000fe40000011407 */
[----:B---3--:R-:W-:Y:S02]  /*6370*/  IADD3 R3, R3, -0x80, RZ ;  /* 0xffffff8003037810 */ /* 0x008fe40007ffe0ff */
[----:B------:R-:W-:Y:S02]  /*6380*/  LEA.HI R0, R4, R7, RZ, 0x4 ;  /* 0x0000000704007211 */ /* 0x000fe400078f20ff */
[----:B------:R-:W-:Y:S02]  /*6390*/  SHF.R.S32.HI R6, RZ, 0x1f, R3 ;  /* 0x0000001fff067819 */ /* 0x000fe40000011403 */
[----:B------:R-:W-:Y:S02]  /*63a0*/  LOP3.LUT R0, R0, 0xfffffff0, RZ, 0xc0, !PT ;  /* 0xfffffff000007812 */ /* 0x000fe400078ec0ff */
[----:B------:R-:W-:-:S02]  /*63b0*/  LEA.HI R6, R6, R3, RZ, 0x4 ;  /* 0x0000000306067211 */ /* 0x000fc400078f20ff */
[----:B------:R-:W-:Y:S01]  /*63c0*/  LEA.HI R4, R4, R7, RZ, 0x5 ;  /* 0x0000000704047211 */ /* 0x000fe200078f28ff */
[----:B------:R-:W-:Y:S01]  /*63d0*/  IMAD.IADD R0, R7, 0x1, -R0 ;  /* 0x0000000107007824 */ /* 0x000fe200078e0a00 */
[----:B------:R-:W-:Y:S02]  /*63e0*/  SHF.R.S32.HI R9, RZ, 0x4, R6 ;  /* 0x00000004ff097819 */ /* 0x000fe40000011406 */
[----:B------:R-:W-:Y:S01]  /*63f0*/  SHF.R.S32.HI R22, RZ, 0x5, R4 ;  /* 0x00000005ff167819 */ /* 0x000fe20000011404 */
[----:B------:R-:W-:Y:S01]  /*6400*/  IMAD.MOV.U32 R4, RZ, RZ, 0x40 ;  /* 0x00000040ff047424 */ /* 0x000fe200078e00ff */
[----:B------:R-:W-:Y:S02]  /*6410*/  SHF.R.S32.HI R3, RZ, 0x1f, R0 ;  /* 0x0000001fff037819 */ /* 0x000fe40000011400 */
[----:B------:R-:W-:Y:S02]  /*6420*/  LEA.HI R6, R6, R9, RZ, 0x1 ;  /* 0x0000000906067211 */ /* 0x000fe400078f08ff */
[----:B------:R-:W-:-:S02]  /*6430*/  LEA.HI R3, R3, R0, RZ, 0x3 ;  /* 0x0000000003037211 */ /* 0x000fc400078f18ff */
[----:B------:R-:W-:Y:S02]  /*6440*/  LOP3.LUT R6, R6, 0xfffffffe, RZ, 0xc0, !PT ;  /* 0xfffffffe06067812 */ /* 0x000fe400078ec0ff */
[----:B------:R-:W-:Y:S02]  /*6450*/  LOP3.LUT R5, R3, 0xfffffff8, RZ, 0xc0, !PT ;  /* 0xfffffff803057812 */ /* 0x000fe400078ec0ff */
[----:B------:R-:W-:Y:S02]  /*6460*/  IADD3 R6, R9, -R6, RZ ;  /* 0x8000000609067210 */ /* 0x000fe40007ffe0ff */
[----:B------:R-:W-:Y:S01]  /*6470*/  SHF.L.U32 R3, R3, 0x6, RZ ;  /* 0x0000000603037819 */ /* 0x000fe200000006ff */
[----:B------:R-:W-:Y:S01]  /*6480*/  IMAD.IADD R5, R0, 0x1, -R5 ;  /* 0x0000000100057824 */ /* 0x000fe200078e0a05 */
[----:B------:R-:W-:Y:S01]  /*6490*/  F2FP.F16.F32.PACK_AB R9, R179, R178 ;  /* 0x000000b2b309723e */ /* 0x000fe200000000ff */
[----:B------:R-:W-:Y:S01]  /*64a0*/  IMAD.SHL.U32 R7, R6, 0x8, RZ ;  /* 0x0000000806077824 */ /* 0x000fe200078e00ff */
[----:B------:R-:W-:Y:S01]  /*64b0*/  LOP3.LUT R3, R3, 0x7ffffe00, RZ, 0xc0, !PT ;  /* 0x7ffffe0003037812 */ /* 0x000fe200078ec0ff */
[C---:B------:R-:W-:Y:S01]  /*64c0*/  IMAD.SHL.U32 R0, R5.reuse, 0x40, RZ ;  /* 0x0000004005007824 */ /* 0x040fe200078e00ff */
[----:B------:R-:W-:-:S02]  /*64d0*/  R2P PR, R5, 0x6 ;  /* 0x0000000605007804 */ /* 0x000fc40000000000 */
[----:B------:R-:W-:Y:S01]  /*64e0*/  F2FP.F16.F32.PACK_AB R5, R171, R170 ;  /* 0x000000aaab05723e */ /* 0x000fe200000000ff */
[----:B------:R-:W-:Y:S01]  /*64f0*/  IMAD R3, R22, 0x400, R3 ;  /* 0x0000040016037824 */ /* 0x000fe200078e0203 */
[----:B------:R-:W-:Y:S01]  /*6500*/  LOP3.LUT R0, R0, 0x1c0, RZ, 0xc0, !PT ;  /* 0x000001c000007812 */ /* 0x000fe200078ec0ff */
[----:B------:R-:W2:Y:S01]  /*6510*/  SHFL.IDX PT, R22, R22, RZ, 0x1f ;  /* 0x00001fff16167589 */ /* 0x000ea200000e0000 */
[----:B------:R-:W-:Y:S02]  /*6520*/  SEL R4, R4, 0xffffffc0, !P2 ;  /* 0xffffffc004047807 */ /* 0x000fe40005000000 */
[----:B------:R-:W-:Y:S02]  /*6530*/  LOP3.LUT R7, R0, 0x8, R7, 0xf8, !PT ;  /* 0x0000000800077812 */ /* 0x000fe400078ef807 */
[----:B------:R-:W-:Y:S02]  /*6540*/  SHF.R.U32.HI R0, RZ, 0x3, R0 ;  /* 0x00000003ff007819 */ /* 0x000fe40000011600 */
[----:B------:R-:W-:-:S02]  /*6550*/  F2FP.F16.F32.PACK_AB R6, R173, R172 ;  /* 0x000000acad06723e */ /* 0x000fc400000000ff */
[----:B------:R-:W-:Y:S02]  /*6560*/  LOP3.LUT R0, R7, R0, RZ, 0x3c, !PT ;  /* 0x0000000007007212 */ /* 0x000fe400078e3cff */
[----:B------:R-:W-:Y:S02]  /*6570*/  F2FP.F16.F32.PACK_AB R7, R175, R174 ;  /* 0x000000aeaf07723e */ /* 0x000fe400000000ff */
[----:B------:R-:W-:Y:S01]  /*6580*/  F2FP.F16.F32.PACK_AB R11, R183, R182 ;  /* 0x000000b6b70b723e */ /* 0x000fe200000000ff */
[----:B------:R-:W-:Y:S01]  /*6590*/  IMAD.IADD R3, R0, 0x1, R3 ;  /* 0x0000000100037824 */ /* 0x000fe200078e0203 */
[----:B------:R-:W-:Y:S02]  /*65a0*/  MOV R0, 0x20 ;  /* 0x0000002000007802 */ /* 0x000fe40000000f00 */
[----:B------:R-:W-:Y:S01]  /*65b0*/  F2FP.F16.F32.PACK_AB R12, R185, R184 ;  /* 0x000000b8b90c723e */ /* 0x000fe200000000ff */
[----:B------:R-:W-:Y:S01]  /*65c0*/  IMAD R3, R3, 0x2, R2 ;  /* 0x0000000203037824 */ /* 0x000fe200078e0202 */
[----:B------:R-:W-:-:S02]  /*65d0*/  SEL R0, R0, 0xffffffe0, !P1 ;  /* 0xffffffe000007807 */ /* 0x000fc40004800000 */
[----:B-1----:R-:W-:Y:S02]  /*65e0*/  F2FP.F16.F32.PACK_AB R13, R187, R186 ;  /* 0x000000babb0d723e */ /* 0x002fe400000000ff */
[--C-:B------:R-:W-:Y:S01]  /*65f0*/  IADD3 R21, R4, 0x4000, R3.reuse ;  /* 0x0000400004157810 */ /* 0x100fe20007ffe003 */
[----:B------:R1:W-:Y:S01]  /*6600*/  STSM.16.M88.4 [R3+0x4000], R136 ;  /* 0x0040008803007844 */ /* 0x0003e20000000200 */
[C---:B------:R-:W-:Y:S02]  /*6610*/  IADD3 R20, R0.reuse, 0x4000, R3 ;  /* 0x0000400000147810 */ /* 0x040fe40007ffe003 */
[----:B------:R-:W-:Y:S02]  /*6620*/  IADD3 R0, R0, R21, RZ ;  /* 0x0000001500007210 */ /* 0x000fe40007ffe0ff */
[----:B------:R-:W-:Y:S01]  /*6630*/  F2FP.F16.F32.PACK_AB R4, R169, R168 ;  /* 0x000000a8a904723e */ /* 0x000fe200000000ff */
        /* <DEDUP_REMOVED lines=18> */
[----:B--2---:R-:W2:Y:S02]  /*6760*/  FENCE.VIEW.ASYNC.S ;  /* 0x00000000000073c6 */ /* 0x004ea40000000000 */
[----:B--2---:R-:W-:Y:S06]  /*6770*/  BAR.ARV 0x1, 0x120 ;  /* 0x0044800000007b1d */ /* 0x004fec0000002000 */
[----:B------:R-:W-:Y:S05]  /*6780*/  @P0 BRA `(.L_x_131) ;  /* 0x0000000000540947 */ /* 0x000fea0003800000 */
[----:B------:R-:W-:Y:S01]  /*6790*/  BAR.SYNC.DEFER_BLOCKING 0x1, 0x120 ;  /* 0x0044800000007b1d */ /* 0x000fe20000010000 */
[----:B------:R-:W-:-:S05]  /*67a0*/  ELECT P0, URZ, PT ;  /* 0x00000000003f782f */ /* 0x000fca0003800000 */
[----:B------:R-:W-:Y:S08]  /*67b0*/  BSSY B0, `(.L_x_131) ;  /* 0x0000012000007945 */ /* 0x000ff00003800000 */
[----:B------:R-:W-:Y:S05]  /*67c0*/  @!P0 BRA `(.L_x_132) ;  /* 0x0000000000408947 */ /* 0x000fea0003800000 */
[----:B------:R-:W2:Y:S01]  /*67d0*/  S2UR UR10, SR_CTAID.X ;  /* 0x00000000000a79c3 */ /* 0x000ea20000002500 */
        /* <DEDUP_REMOVED lines=9> */
[----:B------:R-:W3:Y:S01]  /*6870*/  S2UR UR11, SR_CTAID.Y ;  /* 0x00000000000b79c3 */ /* 0x000ee20000002600 */
[----:B--2---:R-:W-:-:S09]  /*6880*/  USHF.L.U32 UR10, UR10, 0x7, URZ ;  /* 0x000000070a0a7899 */ /* 0x004fd2000800063f */
[----:B---3--:R2:W-:Y:S02]  /*6890*/  UTMASTG.4D [UR8], [UR4] ;  /* 0x00000008040073b5 */ /* 0x0085e40008018000 */
[----:B--2---:R-:W-:Y:S02]  /*68a0*/  UMOV UR8, UR6 ;  /* 0x0000000600087c82 */ /* 0x004fe40008000000 */
[----:B------:R2:W-:Y:S02]  /*68b0*/  UTMASTG.4D [UR8], [UR14] ;  /* 0x000000080e0073b5 */ /* 0x0005e40008018000 */
[----:B--2---:R0:W-:Y:S02]  /*68c0*/  UTMACMDFLUSH ;  /* 0x00000000000079b7 */ /* 0x0041e40000000000 */
.L_x_132:
[----:B------:R-:W-:Y:S05]  /*68d0*/  BSYNC B0 ;  /* 0x0000000000007941 */ /* 0x000fea0003800000 */
.L_x_131:
[----:B------:R-:W-:-:S04]  /*68e0*/  DEPBAR.LE SB0, 0x0 ;  /* 0x000080000000791a */ /* 0x000fc80000000000 */
[----:B------:R-:W-:Y:S05]  /*68f0*/  BRA `(.L_x_107) ;  /* 0x0000002c00147947 */ /* 0x000fea0003800000 */
.L_x_105:
[----:B------:R-:W-:-:S08]  /*6900*/  NOP ;  /* 0x0000000000007918 */ /* 0x000fd00000000000 */
[----:B------:R-:W1:-:S00]  /*6910*/  USETMAXREG.DEALLOC.CTAPOOL 0x18 ;  /* 0x00000018000079c8 */ /* 0x000e4000080e0500 */
[----:B-1----:R-:W-:Y:S01]  /*6920*/  LOP3.LUT R2, R0, 0x3, RZ, 0xc0, !PT ;  /* 0x0000000300027812 */ /* 0x002fe200078ec0ff */
[----:B------:R-:W-:-:S05]  /*6930*/  IMAD.MOV.U32 R0, RZ, RZ, RZ ;  /* 0x000000ffff007224 */ /* 0x000fca00078e00ff */
        /* <DEDUP_REMOVED lines=10> */
[----:B------:R-:W-:Y:S01]  /*69e0*/  ULDC UR13, c[0x0][0x288] ;  /* 0x0000a200000d7ab9 */ /* 0x000fe20000000800 */
[----:B------:R-:W-:Y:S01]  /*69f0*/  ULDC.64 UR14, c[0x0][0x2e0] ;  /* 0x0000b800000e7ab9 */ /* 0x000fe20000000a00 */
[----:B------:R-:W-:-:S04]  /*6a00*/  ELECT P0, URZ, PT ;  /* 0x00000000003f782f */ /* 0x000fc80003800000 */
[----:B------:R-:W2:Y:S01]  /*6a10*/  LDC R4, c[0x0][0x280] ;  /* 0x0000a000ff047b82 */ /* 0x000ea20000000800 */
[----:B-1----:R-:W-:Y:S02]  /*6a20*/  USHF.R.S32.HI UR8, URZ, 0x1f, UR16 ;  /* 0x0000001f3f087899 */ /* 0x002fe40008011410 */
[----:B------:R-:W-:Y:S02]  /*6a30*/  UIMAD.WIDE.U32 UR4, UR16, UR10, URZ ;  /* 0x0000000a100472a5 */ /* 0x000fe4000f8e003f */
[----:B------:R-:W-:Y:S01]  /*6a40*/  UIMAD UR6, UR8, UR10, URZ ;  /* 0x0000000a080672a4 */ /* 0x000fe2000f8e023f */
[----:B--2---:R-:W-:-:S03]  /*6a50*/  ISETP.GE.AND P1, PT, R4, 0x1, PT ;  /* 0x000000010400780c */ /* 0x004fc60003f26270 */
[----:B------:R-:W-:Y:S02]  /*6a60*/  UIMAD UR7, UR16, UR11, UR6 ;  /* 0x0000000b100772a4 */ /* 0x000fe4000f8e0206 */
[----:B------:R-:W-:Y:S02]  /*6a70*/  USHF.R.S32.HI UR6, URZ, 0x1f, UR9 ;  /* 0x0000001f3f067899 */ /* 0x000fe40008011409 */
[----:B------:R-:W-:Y:S02]  /*6a80*/  UIMAD UR11, UR9, UR13, URZ ;  /* 0x0000000d090b72a4 */ /* 0x000fe4000f8e023f */
[----:B------:R-:W-:Y:S02]  /*6a90*/  UIMAD UR6, UR6, UR14, URZ ;  /* 0x0000000e060672a4 */ /* 0x000fe4000f8e023f */
[----:B------:R-:W-:Y:S02]  /*6aa0*/  UIADD3 UR5, UR5, UR7, URZ ;  /* 0x0000000705057290 */ /* 0x000fe4000fffe03f */
[----:B------:R-:W-:-:S02]  /*6ab0*/  UIADD3 UR10, UP0, UR11, UR16, URZ ;  /* 0x000000100b0a7290 */ /* 0x000fc4000ff1e03f */
[----:B------:R-:W-:Y:S02]  /*6ac0*/  UIMAD UR12, UR9, UR15, UR6 ;  /* 0x0000000f090c72a4 */ /* 0x000fe4000f8e0206 */
[----:B------:R-:W-:Y:S02]  /*6ad0*/  UIMAD.WIDE.U32 UR6, UR9, UR14, UR4 ;  /* 0x0000000e090672a5 */ /* 0x000fe4000f8e0004 */
[----:B------:R-:W-:Y:S01]  /*6ae0*/  ULEA.HI.X.SX32 UR11, UR11, UR8, 0x1, UP0 ;  /* 0x000000080b0b7291 */ /* 0x000fe200080f0e3f */
[----:B------:R-:W-:Y:S11]  /*6af0*/  @!P1 BRA `(.L_x_107) ;  /* 0x0000002800949947 */ /* 0x000ff60003800000 */
[----:B------:R-:W1:Y:S01]  /*6b00*/  S2R R5, SR_TID.X ;  /* 0x0000000000057919 */ /* 0x000e620000002100 */
[C---:B------:R-:W-:Y:S01]  /*6b10*/  VIADD R0, R4.reuse, 0x7f ;  /* 0x0000007f04007836 */ /* 0x040fe20000000000 */
[----:B------:R-:W-:Y:S01]  /*6b20*/  ISETP.GE.AND P1, PT, R4, 0x81, PT ;  /* 0x000000810400780c */ /* 0x000fe20003f26270 */
[----:B------:R-:W-:Y:S01]  /*6b30*/  ULDC UR4, c[0x0][0x760] ;  /* 0x0001d80000047ab9 */ /* 0x000fe20000000800 */
[----:B------:R-:W2:Y:S01]  /*6b40*/  S2UR UR28, SR_CTAID.X ;  /* 0x00000000001c79c3 */ /* 0x000ea20000002500 */
[----:B------:R-:W-:Y:S01]  /*6b50*/  UIMAD UR13, UR13, UR4, URZ ;  /* 0x000000040d0d72a4 */ /* 0x000fe2000f8e023f */
[----:B------:R-:W-:Y:S01]  /*6b60*/  SHF.R.S32.HI R3, RZ, 0x1f, R0 ;  /* 0x0000001fff037819 */ /* 0x000fe20000011400 */
[----:B------:R-:W-:Y:S01]  /*6b70*/  UIADD3 UR12, UR7, UR12, URZ ;  /* 0x0000000c070c7290 */ /* 0x000fe2000fffe03f */
[----:B------:R-:W-:Y:S02]  /*6b80*/  UMOV UR4, URZ ;  /* 0x0000003f00047c82 */ /* 0x000fe40008000000 */
[----:B------:R-:W-:Y:S01]  /*6b90*/  LEA.HI R3, R3, R0, RZ, 0x7 ;  /* 0x0000000003037211 */ /* 0x000fe200078f38ff */
[----:B------:R-:W-:-:S03]  /*6ba0*/  ULDC.64 UR26, c[0x0][0x208] ;  /* 0x00008200001a7ab9 */ /* 0x000fc60000000a00 */
[----:B------:R-:W-:-:S04]  /*6bb0*/  SHF.R.S32.HI R2, RZ, 0x7, R3 ;  /* 0x00000007ff027819 */ /* 0x000fc80000011403 */
[----:B------:R-:W-:Y:S02]  /*6bc0*/  VIMNMX R2, R2, 0x1, !PT ;  /* 0x0000000102027848 */ /* 0x000fe40007fe0100 */
[----:B-1----:R-:W-:Y:S02]  /*6bd0*/  LOP3.LUT R0, R5, 0x1f, RZ, 0xc0, !PT ;  /* 0x0000001f05007812 */ /* 0x002fe400078ec0ff */
[----:B------:R-:W-:Y:S01]  /*6be0*/  LOP3.LUT R5, R2, 0x1, RZ, 0xc0, !PT ;  /* 0x0000000102057812 */ /* 0x000fe200078ec0ff */
[----:B--2---:R-:W-:Y:S06]  /*6bf0*/  @!P1 BRA `(.L_x_134) ;  /* 0x0000000800ac9947 */ /* 0x004fec0003800000 */
[----:B------:R-:W-:Y:S01]  /*6c00*/  ULDC.64 UR20, c[0x0][0x2c0] ;  /* 0x0000b00000147ab9 */ /* 0x000fe20000000a00 */
[----:B------:R-:W-:Y:S01]  /*6c10*/  IADD3 R4, R2, -R5, RZ ;  /* 0x8000000502047210 */ /* 0x000fe20007ffe0ff */
        /* <DEDUP_REMOVED lines=9> */
[----:B------:R-:W-:-:S12]  /*6cb0*/  UIADD3.X UR21, URZ, UR21, URZ, UP2, !UPT ;  /* 0x000000153f157290 */ /* 0x000fd800097fe43f */
.L_x_159:
[----:B------:R-:W-:Y:S01]  /*6cc0*/  UIMAD UR22, UR13, UR4, URZ ;  /* 0x000000040d1672a4 */ /* 0x000fe2000f8e023f */
[----:B------:R-:W-:Y:S01]  /*6cd0*/  ISETP.NE.AND P1, PT, R0, RZ, PT ;  /* 0x000000ff0000720c */ /* 0x000fe20003f25270 */
[----:B------:R-:W-:Y:S01]  /*6ce0*/  ULDC.64 UR8, c[0x0][0x768] ;  /* 0x0001da0000087ab9 */ /* 0x000fe20000000a00 */
[----:B------:R-:W-:Y:S01]  /*6cf0*/  USHF.L.U32 UR14, UR5, 0xe, URZ ;  /* 0x0000000e050e7899 */ /* 0x000fe2000800063f */
[----:B------:R-:W-:Y:S01]  /*6d00*/  VIADD R4, R4, 0xfffffffe ;  /* 0xfffffffe04047836 */ /* 0x000fe20000000000 */
[----:B------:R-:W-:Y:S01]  /*6d10*/  UIADD3 UR15, UP0, UR22, UR10, URZ ;  /* 0x0000000a160f7290 */ /* 0x000fe2000ff1e03f */
[----:B------:R-:W-:Y:S01]  /*6d20*/  BSSY B0, `(.L_x_135) ;  /* 0x0000010000007945 */ /* 0x000fe20003800000 */
[----:B------:R-:W-:Y:S02]  /*6d30*/  UIMAD.WIDE UR32, UR14, 0x4, UR16 ;  /* 0x000000040e2078a5 */ /* 0x000fe4000f8e0210 */
[----:B------:R-:W-:Y:S01]  /*6d40*/  ULEA.HI.X.SX32 UR23, UR22, UR11, 0x1, UP0 ;  /* 0x0000000b16177291 */ /* 0x000fe200080f0e3f */
[----:B------:R-:W-:Y:S01]  /*6d50*/  ISETP.NE.AND P2, PT, R4, RZ, PT ;  /* 0x000000ff0400720c */ /* 0x000fe20003f45270 */
[----:B------:R-:W-:-:S02]  /*6d60*/  ULEA UR24, UP0, UR15, UR8, 0x2 ;  /* 0x000000080f187291 */ /* 0x000fc4000f80103f */
[----:B------:R-:W-:Y:S02]  /*6d70*/  UIMAD.WIDE UR30, UR14, 0x4, UR18 ;  /* 0x000000040e1e78a5 */ /* 0x000fe4000f8e0212 */
[----:B------:R-:W-:Y:S02]  /*6d80*/  ULEA.HI.X UR23, UR15, UR9, UR23, 0x2, UP0 ;  /* 0x000000090f177291 */ /* 0x000fe400080f1417 */
[----:B-1----:R-:W-:Y:S01]  /*6d90*/  IMAD.U32 R2, RZ, RZ, UR24 ;  /* 0x00000018ff027e24 */ /* 0x002fe2000f8e00ff */
[----:B------:R-:W-:-:S03]  /*6da0*/  UIMAD.WIDE UR14, UR14, 0x4, UR20 ;  /* 0x000000040e0e78a5 */ /* 0x000fc6000f8e0214 */
[----:B------:R-:W-:Y:S01]  /*6db0*/  MOV R3, UR23 ;  /* 0x0000001700037c02 */ /* 0x000fe20008000f00 */
[----:B------:R-:W-:Y:S08]  /*6dc0*/  @P1 BRA `(.L_x_136) ;  /* 0x0000000000141947 */ /* 0x000ff00003800000 */
.L_x_137:
[----:B------:R-:W2:Y:S04]  /*6dd0*/  LDG.E.STRONG.GPU R6, desc[UR26][R2.64] ;  /* 0x0000001a02067981 */ /* 0x000ea8000c1ef900 */
[----:B--2---:R-:W-:Y:S01]  /*6de0*/  CCTL.IVALL ;  /* 0x00000000ff00798f */ /* 0x004fe20002000000 */
[----:B------:R-:W-:Y:S05]  /*6df0*/  YIELD ;  /* 0x0000000000007946 */ /* 0x000fea0003800000 */
[----:B------:R-:W-:-:S13]  /*6e00*/  ISETP.NE.AND P3, PT, R6, UR28, PT ;  /* 0x0000001c06007c0c */ /* 0x000fda000bf65270 */
[----:B------:R-:W-:Y:S05]  /*6e10*/  @P3 BRA `(.L_x_137) ;  /* 0xfffffffc00ec3947 */ /* 0x000fea000383ffff */
.L_x_136:
[----:B------:R-:W-:Y:S05]  /*6e20*/  BSYNC B0 ;  /* 0x0000000000007941 */ /* 0x000fea0003800000 */
.L_x_135:
[----:B------:R-:W-:-:S03]  /*6e30*/  UMOV UR23, 0xffffffff ;  /* 0xffffffff00177882 */ /* 0x000fc60000000000 */
[----:B------:R-:W-:Y:S05]  /*6e40*/  BRA.DIV UR23, `(.L_x_138) ;  /* 0x0000002a17207947 */ /* 0x000fea000b800000 */
[----:B------:R-:W-:Y:S01]  /*6e50*/  NOP ;  /* 0x0000000000007918 */ /* 0x000fe20000000000 */
.L_x_202:
[----:B------:R-:W-:Y:S05]  /*6e60*/  WARPSYNC.ALL ;  /* 0x0000000000007948 */ /* 0x000fea0003800000 */
[----:B------:R-:W-:Y:S06]  /*6e70*/  BAR.SYNC.DEFER_BLOCKING 0xd, 0xa0 ;  /* 0x0342800000007b1d */ /* 0x000fec0000010000 */
[----:B------:R-:W-:Y:S04]  /*6e80*/  BSSY B0, `(.L_x_139) ;  /* 0x0000011000007945 */ /* 0x000fe80003800000 */
[----:B------:R-:W-:Y:S05]  /*6e90*/  @!P0 BRA `(.L_x_140) ;  /* 0x00000000003c8947 */ /* 0x000fea0003800000 */
[----:B------:R-:W1:Y:S01]  /*6ea0*/  S2UR UR34, SR_CgaCtaId ;  /* 0x00000000002279c3 */ /* 0x000e620000008800 */
[----:B------:R-:W-:Y:S01]  /*6eb0*/  USHF.L.U32 UR23, UR4, 0xd, URZ ;  /* 0x0000000d04177899 */ /* 0x000fe2000800063f */
        /* <DEDUP_REMOVED lines=13> */
.L_x_140:
[----:B------:R-:W-:Y:S05]  /*6f90*/  BSYNC B0 ;  /* 0x0000000000007941 */ /* 0x000fea0003800000 */
.L_x_139:
        /* <DEDUP_REMOVED lines=13> */
.L_x_142:
[----:B------:R-:W-:Y:S05]  /*7070*/  BSYNC B0 ;  /* 0x0000000000007941 */ /* 0x000fea0003800000 */
.L_x_141:
[----:B------:R-:W-:Y:S06]  /*7080*/  BAR.ARV 0xa, 0xa0 ;  /* 0x0282800000007b1d */ /* 0x000fec0000002000 */
[----:B------:R-:W-:Y:S04]  /*7090*/  BSSY B0, `(.L_x_143) ;  /* 0x0000003000007945 */ /* 0x000fe80003800000 */
[----:B------:R-:W-:Y:S05]  /*70a0*/  @!P0 BRA `(.L_x_144) ;  /* 0x0000000000048947 */ /* 0x000fea0003800000 */
[----:B------:R-:W-:-:S04]  /*70b0*/  DEPBAR.LE SB0, 0x0 ;  /* 0x000080000000791a */ /* 0x000fc80000000000 */
.L_x_144:
[----:B------:R-:W-:Y:S05]  /*70c0*/  BSYNC B0 ;  /* 0x0000000000007941 */ /* 0x000fea0003800000 */
.L_x_143:
[----:B------:R-:W-:Y:S06]  /*70d0*/  BAR.ARV 0xb, 0xa0 ;  /* 0x02c2800000007b1d */ /* 0x000fec0000002000 */
[----:B------:R-:W-:Y:S01]  /*70e0*/  NOP ;  /* 0x0000000000007918 */ /* 0x000fe20000000000 */
[----:B------:R-:W-:Y:S04]  /*70f0*/  BSSY B0, `(.L_x_145) ;  /* 0x0000011000007945 */ /* 0x000fe80003800000 */
[----:B------:R-:W-:Y:S05]  /*7100*/  @P1 BRA `(.L_x_146) ;  /* 0x00000000003c1947 */ /* 0x000fea0003800000 */
[----:B------:R-:W-:Y:S01]  /*7110*/  @!PT LDS RZ, [RZ] ;  /* 0x00000000fffff984 */ /* 0x000fe20000000800 */
[----:B------:R-:W-:Y:S01]  /*7120*/  @!PT LDS RZ, [RZ] ;  /* 0x00000000fffff984 */ /* 0x000fe20000000800 */
[----:B------:R-:W-:Y:S01]  /*7130*/  @!PT LDS RZ, [RZ] ;  /* 0x00000000fffff984 */ /* 0x000fe20000000800 */
[----:B------:R-:W-:Y:S01]  /*7140*/  @!PT LDS RZ, [RZ] ;  /* 0x00000000fffff984 */ /* 0x000fe20000000800 */
[----:B------:R1:W-:Y:S06]  /*7150*/  MEMBAR.ALL.CTA ;  /* 0x0000000000007992 */ /* 0x0003ec0000008000 */
[----:B-1----:R-:W-:Y:S06]  /*7160*/  MEMBAR.ALL.GPU ;  /* 0x0000000000007992 */ /* 0x002fec000000a000 */
[----:B------:R-:W-:-:S00]  /*7170*/  ERRBAR ;  /* 0x00000000000079ab */ /* 0x000fc00000000000 */
[----:B------:R-:W-:Y:S06]  /*7180*/  CGAERRBAR ;  /* 0x00000000000075ab */ /* 0x000fec0000000000 */
[----:B012345:R-:W-:Y:S01]  /*7190*/  CCTL.IVALL ;  /* 0x00000000ff00798f */ /* 0x03ffe20002000000 */
[----:B------:R-:W1:Y:S01]  /*71a0*/  S2R R6, SR_LANEID ;  /* 0x0000000000067919 */ /* 0x000e620000000000 */
[----:B------:R-:W-:Y:S02]  /*71b0*/  VOTEU.ANY UR23, UPT, PT ;  /* 0x0000000000177886 */ /* 0x000fe400038e0100 */
[----:B------:R-:W-:-:S02]  /*71c0*/  UFLO.U32 UR24, UR23 ;  /* 0x00000017001872bd */ /* 0x000fc400080e0000 */
[----:B------:R-:W2:Y:S04]  /*71d0*/  POPC R7, UR23 ;  /* 0x0000001700077d09 */ /* 0x000ea80008000000 */
[----:B-1----:R-:W-:-:S13]  /*71e0*/  ISETP.EQ.U32.AND P3, PT, R6, UR24, PT ;  /* 0x0000001806007c0c */ /* 0x002fda000bf62070 */
[----:B--2---:R1:W-:Y:S02]  /*71f0*/  @P3 REDG.E.ADD.S32.STRONG.GPU desc[UR26][R2.64], R7 ;  /* 0x000000070200398e */ /* 0x0043e4000c10e39a */
.L_x_146:
[----:B------:R-:W-:Y:S05]  /*7200*/  BSYNC B0 ;  /* 0x0000000000007941 */ /* 0x000fea0003800000 */
.L_x_145:
[----:B------:R-:W-:Y:S01]  /*7210*/  UIADD3 UR22, UR13, UR22, URZ ;  /* 0x000000160d167290 */ /* 0x000fe2000fffe03f */
[----:B------:R-:W-:Y:S03]  /*7220*/  BSSY B0, `(.L_x_147) ;  /* 0x000000d000007945 */ /* 0x000fe60003800000 */
[----:B------:R-:W-:-:S04]  /*7230*/  UIADD3 UR23, UP0, UR22, UR10, URZ ;  /* 0x0000000a16177290 */ /* 0x000fc8000ff1e03f */
[----:B------:R-:W-:Y:S02]  /*7240*/  ULEA.HI.X.SX32 UR22, UR22, UR11, 0x1, UP0 ;  /* 0x0000000b16167291 */ /* 0x000fe400080f0e3f */
[----:B------:R-:W-:-:S04]  /*7250*/  ULEA UR8, UP0, UR23, UR8, 0x2 ;  /* 0x0000000817087291 */ /* 0x000fc8000f80103f */
[----:B------:R-:W-:Y:S02]  /*7260*/  ULEA.HI.X UR22, UR23, UR9, UR22, 0x2, UP0 ;  /* 0x0000000917167291 */ /* 0x000fe400080f1416 */
[----:B-1----:R-:W-:-:S04]  /*7270*/  IMAD.U32 R2, RZ, RZ, UR8 ;  /* 0x00000008ff027e24 */ /* 0x002fc8000f8e00ff */
[----:B------:R-:W-:Y:S01]  /*7280*/  IMAD.U32 R3, RZ, RZ, UR22 ;  /* 0x00000016ff037e24 */ /* 0x000fe2000f8e00ff */
[----:B------:R-:W-:Y:S06]  /*7290*/  @P1 BRA `(.L_x_148) ;  /* 0x0000000000141947 */ /* 0x000fec0003800000 */
.L_x_149:
[----:B------:R-:W2:Y:S04]  /*72a0*/  LDG.E.STRONG.GPU R6, desc[UR26][R2.64] ;  /* 0x0000001a02067981 */ /* 0x000ea8000c1ef900 */
[----:B--2---:R-:W-:Y:S01]  /*72b0*/  CCTL.IVALL ;  /* 0x00000000ff00798f */ /* 0x004fe20002000000 */
[----:B------:R-:W-:Y:S05]  /*72c0*/  YIELD ;  /* 0x0000000000007946 */ /* 0x000fea0003800000 */
[----:B------:R-:W-:-:S13]  /*72d0*/  ISETP.NE.AND P3, PT, R6, UR28, PT ;  /* 0x0000001c06007c0c */ /* 0x000fda000bf65270 */
[----:B------:R-:W-:Y:S05]  /*72e0*/  @P3 BRA `(.L_x_149) ;  /* 0xfffffffc00ec3947 */ /* 0x000fea000383ffff */
.L_x_148:
[----:B------:R-:W-:Y:S05]  /*72f0*/  BSYNC B0 ;  /* 0x0000000000007941 */ /* 0x000fea0003800000 */
.L_x_147:
[----:B------:R-:W-:-:S03]  /*7300*/  UMOV UR8, 0xffffffff ;  /* 0xffffffff00087882 */ /* 0x000fc60000000000 */
[----:B------:R-:W-:Y:S05]  /*7310*/  BRA.DIV UR8, `(.L_x_150) ;  /* 0x0000002608087947 */ /* 0x000fea000b800000 */
[----:B------:R-:W-:Y:S01]  /*7320*/  NOP ;  /* 0x0000000000007918 */ /* 0x000fe20000000000 */
.L_x_205:
[----:B------:R-:W-:Y:S05]  /*7330*/  WARPSYNC.ALL ;  /* 0x0000000000007948 */ /* 0x000fea0003800000 */
        /* <DEDUP_REMOVED lines=12> */
.L_x_152:
[----:B------:R-:W-:Y:S05]  /*7400*/  BSYNC B0 ;  /* 0x0000000000007941 */ /* 0x000fea0003800000 */
.L_x_151:
        /* <DEDUP_REMOVED lines=13> */
.L_x_154:
[----:B------:R-:W-:Y:S05]  /*74e0*/  BSYNC B0 ;  /* 0x0000000000007941 */ /* 0x000fea0003800000 */
.L_x_153:
[----:B------:R-:W-:Y:S06]  /*74f0*/  BAR.ARV 0xa, 0xa0 ;  /* 0x0282800000007b1d */ /* 0x000fec0000002000 */
[----:B------:R-:W-:Y:S04]  /*7500*/  BSSY B0, `(.L_x_155) ;  /* 0x0000003000007945 */ /* 0x000fe80003800000 */
[----:B------:R-:W-:Y:S05]  /*7510*/  @!P0 BRA `(.L_x_156) ;  /* 0x0000000000048947 */ /* 0x000fea0003800000 */
[----:B------:R-:W-:-:S04]  /*7520*/  DEPBAR.LE SB0, 0x0 ;  /* 0x000080000000791a */ /* 0x000fc80000000000 */
.L_x_156:
[----:B------:R-:W-:Y:S05]  /*7530*/  BSYNC B0 ;  /* 0x0000000000007941 */ /* 0x000fea0003800000 */
.L_x_155:
[----:B------:R-:W-:Y:S06]  /*7540*/  BAR.ARV 0xb, 0xa0 ;  /* 0x02c2800000007b1d */ /* 0x000fec0000002000 */
[----:B------:R-:W-:Y:S01]  /*7550*/  NOP ;  /* 0x0000000000007918 */ /* 0x000fe20000000000 */
[----:B------:R-:W-:Y:S04]  /*7560*/  BSSY B0, `(.L_x_157) ;  /* 0x0000011000007945 */ /* 0x000fe80003800000 */
[----:B------:R-:W-:Y:S05]  /*7570*/  @P1 BRA `(.L_x_158) ;  /* 0x00000000003c1947 */ /* 0x000fea0003800000 */
[----:B------:R-:W1:Y:S01]  /*7580*/  S2R R6, SR_LANEID ;  /* 0x0000000000067919 */ /* 0x000e620000000000 */
[----:B------:R-:W-:Y:S01]  /*7590*/  @!PT LDS RZ, [RZ] ;  /* 0x00000000fffff984 */ /* 0x000fe20000000800 */
[----:B------:R-:W-:Y:S01]  /*75a0*/  @!PT LDS RZ, [RZ] ;  /* 0x00000000fffff984 */ /* 0x000fe20000000800 */
[----:B------:R-:W-:Y:S01]  /*75b0*/  @!PT LDS RZ, [RZ] ;  /* 0x00000000fffff984 */ /* 0x000fe20000000800 */
[----:B------:R-:W-:Y:S01]  /*75c0*/  @!PT LDS RZ, [RZ] ;  /* 0x00000000fffff984 */ /* 0x000fe20000000800 */
[----:B------:R2:W-:Y:S06]  /*75d0*/  MEMBAR.ALL.CTA ;  /* 0x0000000000007992 */ /* 0x0005ec0000008000 */
[----:B--2---:R-:W-:Y:S06]  /*75e0*/  MEMBAR.ALL.GPU ;  /* 0x0000000000007992 */ /* 0x004fec000000a000 */
[----:B------:R-:W-:-:S00]  /*75f0*/  ERRBAR ;  /* 0x00000000000079ab */ /* 0x000fc00000000000 */
[----:B------:R-:W-:Y:S06]  /*7600*/  CGAERRBAR ;  /* 0x00000000000075ab */ /* 0x000fec0000000000 */
[----:B012345:R-:W-:Y:S01]  /*7610*/  CCTL.IVALL ;  /* 0x00000000ff00798f */ /* 0x03ffe20002000000 */
[----:B------:R-:W-:Y:S02]  /*7620*/  VOTEU.ANY UR8, UPT, PT ;  /* 0x0000000000087886 */ /* 0x000fe400038e0100 */
[----:B------:R-:W-:Y:S02]  /*7630*/  UFLO.U32 UR9, UR8 ;  /* 0x00000008000972bd */ /* 0x000fe400080e0000 */
[----:B------:R-:W2:Y:S04]  /*7640*/  POPC R7, UR8 ;  /* 0x0000000800077d09 */ /* 0x000ea80008000000 */
[----:B-1----:R-:W-:-:S13]  /*7650*/  ISETP.EQ.U32.AND P1, PT, R6, UR9, PT ;  /* 0x0000000906007c0c */ /* 0x002fda000bf22070 */
[----:B--2---:R1:W-:Y:S02]  /*7660*/  @P1 REDG.E.ADD.S32.STRONG.GPU desc[UR26][R2.64], R7 ;  /* 0x000000070200198e */ /* 0x0043e4000c10e39a */
.L_x_158:
[----:B------:R-:W-:Y:S05]  /*7670*/  BSYNC B0 ;  /* 0x0000000000007941 */ /* 0x000fea0003800000 */
.L_x_157:
[----:B------:R-:W-:Y:S02]  /*7680*/  UIADD3 UR4, UR4, 0x2, URZ ;  /* 0x0000000204047890 */ /* 0x000fe4000fffe03f */
[----:B------:R-:W-:Y:S01]  /*7690*/  UIADD3 UR5, UR5, 0x1, URZ ;  /* 0x0000000105057890 */ /* 0x000fe2000fffe03f */
[----:B------:R-:W-:Y:S11]  /*76a0*/  @P2 BRA `(.L_x_159) ;  /* 0xfffffff400842947 */ /* 0x000ff6000383ffff */
.L_x_134:
[----:B------:R-:W-:-:S13]  /*76b0*/  ISETP.NE.AND P1, PT, R5, RZ, PT ;  /* 0x000000ff0500720c */ /* 0x000fda0003f25270 */
[----:B------:R-:W-:Y:S05]  /*76c0*/  @!P1 BRA `(.L_x_107) ;  /* 0x0000001c00a09947 */ /* 0x000fea0003800000 */
[----:B------:R-:W-:Y:S01]  /*76d0*/  UIMAD UR5, UR13, UR4, URZ ;  /* 0x000000040d0572a4 */ /* 0x000fe2000f8e023f */
[----:B------:R-:W-:Y:S01]  /*76e0*/  ISETP.NE.AND P1, PT, R0, RZ, PT ;  /* 0x000000ff0000720c */ /* 0x000fe20003f25270 */
[----:B------:R-:W-:Y:S01]  /*76f0*/  ULDC.64 UR14, c[0x0][0x768] ;  /* 0x0001da00000e7ab9 */ /* 0x000fe20000000a00 */
[----:B------:R-:W-:Y:S01]  /*7700*/  BSSY B0, `(.L_x_160) ;  /* 0x000000d000007945 */ /* 0x000fe20003800000 */
[----:B------:R-:W-:-:S04]  /*7710*/  UIADD3 UR8, UP0, UR5, UR10, URZ ;  /* 0x0000000a05087290 */ /* 0x000fc8000ff1e03f */
[----:B------:R-:W-:Y:S02]  /*7720*/  ULEA.HI.X.SX32 UR5, UR5, UR11, 0x1, UP0 ;  /* 0x0000000b05057291 */ /* 0x000fe400080f0e3f */
[----:B------:R-:W-:-:S04]  /*7730*/  ULEA UR9, UP0, UR8, UR14, 0x2 ;  /* 0x0000000e08097291 */ /* 0x000fc8000f80103f */
[----:B------:R-:W-:Y:S02]  /*7740*/  ULEA.HI.X UR5, UR8, UR15, UR5, 0x2, UP0 ;  /* 0x0000000f08057291 */ /* 0x000fe400080f1405 */
[----:B-1----:R-:W-:-:S04]  /*7750*/  MOV R2, UR9 ;  /* 0x0000000900027c02 */ /* 0x002fc80008000f00 */
[----:B------:R-:W-:Y:S01]  /*7760*/  IMAD.U32 R3, RZ, RZ, UR5 ;  /* 0x00000005ff037e24 */ /* 0x000fe2000f8e00ff */
[----:B------:R-:W-:Y:S06]  /*7770*/  @P1 BRA `(.L_x_161) ;  /* 0x0000000000141947 */ /* 0x000fec0003800000 */
.L_x_162:
[----:B------:R-:W2:Y:S04]  /*7780*/  LDG.E.STRONG.GPU R0, desc[UR26][R2.64] ;  /* 0x0000001a02007981 */ /* 0x000ea8000c1ef900 */
[----:B--2---:R-:W-:Y:S01]  /*7790*/  CCTL.IVALL ;  /* 0x00000000ff00798f */ /* 0x004fe20002000000 */
[----:B------:R-:W-:Y:S05]  /*77a0*/  YIELD ;  /* 0x0000000000007946 */ /* 0x000fea0003800000 */
[----:B------:R-:W-:-:S13]  /*77b0*/  ISETP.NE.AND P2, PT, R0, UR28, PT ;  /* 0x0000001c00007c0c */ /* 0x000fda000bf45270 */
[----:B------:R-:W-:Y:S05]  /*77c0*/  @P2 BRA `(.L_x_162) ;  /* 0xfffffffc00ec2947 */ /* 0x000fea000383ffff */
.L_x_161:
[----:B------:R-:W-:Y:S05]  /*77d0*/  BSYNC B0 ;  /* 0x0000000000007941 */ /* 0x000fea0003800000 */
.L_x_160:
[----:B------:R-:W-:-:S03]  /*77e0*/  UMOV UR5, 0xffffffff ;  /* 0xffffffff00057882 */ /* 0x000fc60000000000 */
[----:B------:R-:W-:Y:S05]  /*77f0*/  BRA.DIV UR5, `(.L_x_163) ;  /* 0x0000001e05ec7947 */ /* 0x000fea000b800000 */
[----:B------:R-:W-:Y:S01]  /*7800*/  NOP ;  /* 0x0000000000007918 */ /* 0x000fe20000000000 */
.L_x_208:
[----:B------:R-:W-:Y:S01]  /*7810*/  IMAD.U32 R6, RZ, RZ, UR4 ;  /* 0x00000004ff067e24 */ /* 0x000fe2000f8e00ff */
[----:B------:R-:W-:Y:S05]  /*7820*/  WARPSYNC.ALL ;  /* 0x0000000000007948 */ /* 0x000fea0003800000 */
[----:B------:R-:W-:Y:S01]  /*7830*/  BAR.SYNC.DEFER_BLOCKING 0xd, 0xa0 ;  /* 0x0342800000007b1d */ /* 0x000fe20000010000 */
[----:B------:R-:W-:-:S05]  /*7840*/  SHF.L.U32 R6, R6, 0xd, RZ ;  /* 0x0000000d06067819 */ /* 0x000fca00000006ff */
[----:B------:R-:W-:Y:S04]  /*7850*/  BSSY B0, `(.L_x_164) ;  /* 0x0000012000007945 */ /* 0x000fe80003800000 */
[----:B------:R-:W-:Y:S05]  /*7860*/  @!P0 BRA `(.L_x_165) ;  /* 0x0000000000408947 */ /* 0x000fea0003800000 */
[----:B------:R-:W1:Y:S01]  /*7870*/  LDC.64 R8, c[0x0][0x2c0] ;  /* 0x0000b000ff087b82 */ /* 0x000e620000000a00 */
[C---:B------:R-:W-:Y:S01]  /*7880*/  IADD3 R4, P2, R6.reuse, UR6, RZ ;  /* 0x0000000606047c10 */ /* 0x040fe2000ff5e0ff */
[----:B------:R-:W-:Y:S01]  /*7890*/  UMOV UR5, 0x400 ;  /* 0x0000040000057882 */ /* 0x000fe20000000000 */
[----:B------:R-:W-:Y:S01]  /*78a0*/  UMOV UR16, 0x0 ;  /* 0x0000000000107882 */ /* 0x000fe20000000000 */
[----:B------:R-:W-:Y:S01]  /*78b0*/  UMOV UR17, 0x14f00000 ;  /* 0x14f0000000117882 */ /* 0x000fe20000000000 */
[----:B------:R-:W-:-:S03]  /*78c0*/  LEA.HI.X.SX32 R5, R6, UR12, 0x1, P2 ;  /* 0x0000000c06057c11 */ /* 0x000fc600090f0eff */
[----:B------:R-:W2:Y:S01]  /*78d0*/  S2UR UR8, SR_CgaCtaId ;  /* 0x00000000000879c3 */ /* 0x000ea20000008800 */
[----:B-1----:R-:W-:-:S04]  /*78e0*/  LEA R0, P3, R4, R8, 0x2 ;  /* 0x0000000804007211 */ /* 0x002fc800078610ff */
[----:B------:R-:W-:Y:S02]  /*78f0*/  LEA.HI.X R4, R4, R9, R5, 0x2, P3 ;  /* 0x0000000904047211 */ /* 0x000fe400018f1405 */
[----:B------:R-:W-:Y:S02]  /*7900*/  R2UR UR14, R0 ;  /* 0x00000000000e72ca */ /* 0x000fe400000e0000 */
[----:B------:R-:W-:Y:S01]  /*7910*/  R2UR UR15, R4 ;  /* 0x00000000040f72ca */ /* 0x000fe200000e0000 */
[----:B--2---:R-:W-:-:S03]  /*7920*/  ULEA UR5, UR8, UR5, 0x18 ;  /* 0x0000000508057291 */ /* 0x004fc6000f8ec03f */
[----:B------:R-:W-:Y:S01]  /*7930*/  UMOV UR8, 0x400 ;  /* 0x0000040000087882 */ /* 0x000fe20000000000 */
[----:B------:R-:W-:-:S09]  /*7940*/  UIADD3 UR5, UR5, 0x8000, URZ ;  /* 0x0000800005057890 */ /* 0x000fd2000fffe03f */
[----:B------:R1:W-:Y:S02]  /*7950*/  UBLKRED.G.S.ADD.F32.RN [UR14], [UR5], UR8, desc[UR16] ;  /* 0x0000100e050073bb */ /* 0x0003e400080a1408 */
[----:B-1----:R0:W-:Y:S02]  /*7960*/  UTMACMDFLUSH ;  /* 0x00000000000079b7 */ /* 0x0021e40000000000 */
.L_x_165:
[----:B------:R-:W-:Y:S05]  /*7970*/  BSYNC B0 ;  /* 0x0000000000007941 */ /* 0x000fea0003800000 */
.L_x_164:
[----:B------:R-:W-:Y:S06]  /*7980*/  BAR.SYNC.DEFER_BLOCKING 0xe, 0xa0 ;  /* 0x0382800000007b1d */ /* 0x000fec0000010000 */
[----:B------:R-:W-:Y:S04]  /*7990*/  BSSY B0, `(.L_x_166) ;  /* 0x0000013000007945 */ /* 0x000fe80003800000 */
[----:B------:R-:W-:Y:S05]  /*79a0*/  @!P0 BRA `(.L_x_167) ;  /* 0x0000000000448947 */ /* 0x000fea0003800000 */
[----:B------:R-:W1:Y:S01]  /*79b0*/  S2UR UR15, SR_CgaCtaId ;  /* 0x00000000000f79c3 */ /* 0x000e620000008800 */
[----:B------:R-:W-:Y:S01]  /*79c0*/  R2UR UR5, R6 ;  /* 0x00000000060572ca */ /* 0x000fe200000e0000 */
[----:B------:R-:W-:Y:S01]  /*79d0*/  UMOV UR14, 0x400 ;  /* 0x00000400000e7882 */ /* 0x000fe20000000000 */
[----:B------:R-:W-:Y:S01]  /*79e0*/  ULDC.64 UR8, c[0x0][0x2c0] ;  /* 0x0000b00000087ab9 */ /* 0x000fe20000000a00 */
[----:B------:R-:W-:-:S10]  /*79f0*/  UMOV UR17, 0x14f00000 ;  /* 0x14f0000000117882 */ /* 0x000fd40000000000 */
[----:B------:R-:W-:-:S04]  /*7a00*/  UIADD3 UR5, UR5, 0x1000, URZ ;  /* 0x0000100005057890 */ /* 0x000fc8000fffe03f */
[----:B------:R-:W-:-:S04]  /*7a10*/  UIADD3 UR16, UP0, UR5, UR6, URZ ;  /* 0x0000000605107290 */ /* 0x000fc8000ff1e03f */
[----:B------:R-:W-:Y:S02]  /*7a20*/  ULEA.HI.X.SX32 UR5, UR5, UR12, 0x1, UP0 ;  /* 0x0000000c05057291 */ /* 0x000fe400080f0e3f */
[----:B-1----:R-:W-:Y:S02]  /*7a30*/  ULEA UR14, UR15, UR14, 0x18 ;  /* 0x0000000e0f0e7291 */ /* 0x002fe4000f8ec03f */
[----:B------:R-:W-:Y:S02]  /*7a40*/  ULEA UR8, UP0, UR16, UR8, 0x2 ;  /* 0x0000000810087291 */ /* 0x000fe4000f80103f */
[----:B------:R-:W-:Y:S02]  /*7a50*/  UIADD3 UR14, UR14, 0xc000, URZ ;  /* 0x0000c0000e0e7890 */ /* 0x000fe4000fffe03f */
[----:B------:R-:W-:-:S03]  /*7a60*/  ULEA.HI.X UR9, UR16, UR9, UR5, 0x2, UP0 ;  /* 0x0000000910097291 */ /* 0x000fc600080f1405 */
[----:B------:R-:W-:Y:S01]  /*7a70*/  UMOV UR5, 0x400 ;  /* 0x0000040000057882 */ /* 0x000fe20000000000 */
[----:B------:R-:W-:-:S05]  /*7a80*/  UMOV UR16, 0x0 ;  /* 0x0000000000107882 */ /* 0x000fca0000000000 */
[----:B------:R1:W-:Y:S01]  /*7a90*/  UBLKRED.G.S.ADD.F32.RN [UR8], [UR14], UR5, desc[UR16] ;  /* 0x000010080e0073bb */ /* 0x0003e200080a1405 */
[----:B------:R0:W-:Y:S01]  /*7aa0*/  UTMACMDFLUSH ;  /* 0x00000000000079b7 */ /* 0x0001e20000000000 */
[----:B-1----:R-:W-:-:S04]  /*7ab0*/  DEPBAR.LE SB0, 0x1 ;  /* 0x000080400000791a */ /* 0x002fc80000000000 */
.L_x_167:
[----:B------:R-:W-:Y:S05]  /*7ac0*/  BSYNC B0 ;  /* 0x0000000000007941 */ /* 0x000fea0003800000 */
.L_x_166:
[----:B------:R-:W-:Y:S06]  /*7ad0*/  BAR.ARV 0xa, 0xa0 ;  /* 0x0282800000007b1d */ /* 0x000fec0000002000 */
[----:B------:R-:W-:Y:S04]  /*7ae0*/  BSSY B0, `(.L_x_168) ;  /* 0x0000003000007945 */ /* 0x000fe80003800000 */
[----:B------:R-:W-:Y:S05]  /*7af0*/  @!P0 BRA `(.L_x_169) ;  /* 0x0000000000048947 */ /* 0x000fea0003800000 */
[----:B------:R-:W-:-:S04]  /*7b00*/  DEPBAR.LE SB0, 0x0 ;  /* 0x000080000000791a */ /* 0x000fc80000000000 */
.L_x_169:
[----:B------:R-:W-:Y:S05]  /*7b10*/  BSYNC B0 ;  /* 0x0000000000007941 */ /* 0x000fea0003800000 */
.L_x_168:
[----:B------:R-:W-:Y:S06]  /*7b20*/  BAR.ARV 0xb, 0xa0 ;  /* 0x02c2800000007b1d */ /* 0x000fec0000002000 */
[----:B------:R-:W-:Y:S01]  /*7b30*/  NOP ;  /* 0x0000000000007918 */ /* 0x000fe20000000000 */
        /* <DEDUP_REMOVED lines=15> */
[----:B--2---:R4:W-:Y:S01]  /*7c30*/  @P0 REDG.E.ADD.S32.STRONG.GPU desc[UR26][R2.64], R5 ;  /* 0x000000050200098e */ /* 0x0049e2000c10e39a */
[----:B------:R-:W-:Y:S05]  /*7c40*/  BRA `(.L_x_107) ;  /* 0x0000001800407947 */ /* 0x000fea0003800000 */
.L_x_133:
        /* <DEDUP_REMOVED lines=55> */
.L_x_209:
[----:B------:R-:W-:Y:S01]  /*7fc0*/  IMAD.IADD R10, R7, 0x1, R3 ;  /* 0x00000001070a7824 */ /* 0x000fe200078e0203 */
[----:B------:R-:W-:Y:S01]  /*7fd0*/  MOV R9, 0x1 ;  /* 0x0000000100097802 */ /* 0x000fe20000000f00 */
[----:B------:R-:W-:Y:S01]  /*7fe0*/  IMAD.SHL.U32 R2, R2, 0x80, RZ ;  /* 0x0000008002027824 */ /* 0x000fe200078e00ff */
[----:B------:R-:W-:Y:S06]  /*7ff0*/  @P0 BRA `(.L_x_173) ;  /* 0x0000000000180947 */ /* 0x000fec0003800000 */
[----:B------:R-:W2:Y:S01]  /*8000*/  S2R R4, SR_TID.X ;  /* 0x0000000000047919 */ /* 0x000ea20000002100 */
[----:B-1----:R-:W-:-:S04]  /*8010*/  IMAD.MOV.U32 R0, RZ, RZ, 0x4200 ;  /* 0x00004200ff007424 */ /* 0x002fc800078e00ff */
[----:B------:R3:W-:Y:S01]  /*8020*/  SYNCS.ARRIVE.TRANS64 RZ, [R11+URZ+0x30c10], R0 ;  /* 0x030c10000bff79a7 */ /* 0x0007e2000800003f */
[----:B--2---:R-:W-:-:S13]  /*8030*/  LOP3.LUT P1, RZ, R4, 0x1f, RZ, 0xc0, !PT ;  /* 0x0000001f04ff7812 */ /* 0x004fda000782c0ff */
[----:B---3--:R-:W-:Y:S05]  /*8040*/  @!P1 BRA `(.L_x_173) ;  /* 0x0000000000049947 */ /* 0x008fea0003800000 */
[----:B------:R-:W-:Y:S01]  /*8050*/  BPT.TRAP 0x1 ;  /* 0x000000040000795c */ /* 0x000fe20000300000 */
.L_x_173:
        /* <DEDUP_REMOVED lines=23> */
[----:B------:R-:W-:Y:S01]  /*81d0*/  IMAD.MOV.U32 R4, RZ, RZ, 0x8000 ;  /* 0x00008000ff047424 */ /* 0x000fe200078e00ff */
        /* <DEDUP_REMOVED lines=9> */
[----:B------:R-:W-:Y:S01]  /*8270*/  R2UR UR33, R2 ;  /* 0x00000000022172ca */ /* 0x000fe200000e0000 */
[----:B------:R-:W-:-:S05]  /*8280*/  IMAD.X R2, RZ, RZ, R0, P2 ;  /* 0x000000ffff027224 */ /* 0x000fca00010e0600 */
[----:B------:R-:W-:Y:S02]  /*8290*/  R2UR UR35, R2 ;  /* 0x00000000022372ca */ /* 0x000fe400000e0000 */
[----:B------:R-:W-:-:S04]  /*82a0*/  IADD3 R2, P1, R8, 0xf0, RZ ;  /* 0x000000f008027810 */ /* 0x000fc80007f3e0ff */
[----:B------:R-:W-:Y:S02]  /*82b0*/  IADD3.X R3, RZ, R0, RZ, P1, !PT ;  /* 0x00000000ff037210 */ /* 0x000fe40000ffe4ff */
[----:B------:R-:W-:Y:S02]  /*82c0*/  R2UR UR6, R2 ;  /* 0x00000000020672ca */ /* 0x000fe400000e0000 */
[----:B------:R-:W-:Y:S02]  /*82d0*/  R2UR UR7, R3 ;  /* 0x00000000030772ca */ /* 0x000fe400000e0000 */
[----:B---3--:R-:W-:-:S11]  /*82e0*/  ISETP.GE.AND P1, PT, R12, 0x81, PT ;  /* 0x000000810c00780c */ /* 0x008fd60003f26270 */
        /* <DEDUP_REMOVED lines=13> */
[----:B------:R-:W-:Y:S01]  /*83c0*/  LEA.HI R4, R9, R4, RZ, 0x7 ;  /* 0x0000000409047211 */ /* 0x000fe200078f38ff */
[----:B------:R-:W-:-:S03]  /*83d0*/  IMAD.MOV.U32 R9, RZ, RZ, 0x1 ;  /* 0x00000001ff097424 */ /* 0x000fc600078e00ff */
        /* <DEDUP_REMOVED lines=8> */
.L_x_184:
[----:B------:R-:W-:-:S04]  /*8460*/  SHF.L.U32 R21, R9, 0x1f, RZ ;  /* 0x0000001f09157819 */ /* 0x000fc800000006ff */
[----:B-1----:R-:W1:Y:S02]  /*8470*/  SYNCS.PHASECHK.TRANS64.TRYWAIT P1, [R11+URZ+0x30c40], R21 ;  /* 0x030c40150b0075a7 */ /* 0x002e64000802017f */
[----:B-12---:R-:W-:Y:S05]  /*8480*/  @!P1 BRA `(.L_x_176) ;  /* 0x0000001000f89947 */ /* 0x006fea0003800000 */
.L_x_210:
[----:B------:R-:W-:Y:S05]  /*8490*/  @P0 BRA `(.L_x_177) ;  /* 0x0000000000140947 */ /* 0x000fea0003800000 */
[----:B------:R-:W-:Y:S01]  /*84a0*/  ISETP.NE.AND P1, PT, R14, RZ, PT ;  /* 0x000000ff0e00720c */ /* 0x000fe20003f25270 */
[----:B------:R-:W-:-:S04]  /*84b0*/  IMAD.MOV.U32 R0, RZ, RZ, 0x4200 ;  /* 0x00004200ff007424 */ /* 0x000fc800078e00ff */
[----:B------:R2:W-:Y:S08]  /*84c0*/  SYNCS.ARRIVE.TRANS64 RZ, [R11+URZ+0x30c30], R0 ;  /* 0x030c30000bff79a7 */ /* 0x0005f0000800003f */
[----:B------:R-:W-:Y:S05]  /*84d0*/  @!P1 BRA `(.L_x_177) ;  /* 0x0000000000049947 */ /* 0x000fea0003800000 */
[----:B------:R-:W-:Y:S01]  /*84e0*/  BPT.TRAP 0x1 ;  /* 0x000000040000795c */ /* 0x000fe20000300000 */
.L_x_177:
[----:B------:R-:W3:Y:S01]  /*84f0*/  LDC.64 R12, c[0x0][0x728] ;  /* 0x0001ca00ff0c7b82 */ /* 0x000ee20000000a00 */
[----:B------:R-:W-:Y:S01]  /*8500*/  SHF.L.U32 R17, R15, 0x7, RZ ;  /* 0x000000070f117819 */ /* 0x000fe200000006ff */
[----:B------:R-:W-:Y:S01]  /*8510*/  UMOV UR14, 0x0 ;  /* 0x00000000000e7882 */ /* 0x000fe20000000000 */
[----:B------:R-:W-:Y:S01]  /*8520*/  R2UR UR6, R11 ;  /* 0x000000000b0672ca */ /* 0x000fe200000e0000 */
[----:B------:R-:W-:Y:S01]  /*8530*/  UMOV UR15, 0x14f00000 ;  /* 0x14f00000000f7882 */ /* 0x000fe20000000000 */
[C---:B--2---:R-:W-:Y:S01]  /*8540*/  IADD3 R0, P1, R17.reuse, R6, RZ ;  /* 0x0000000611007210 */ /* 0x044fe20007f3e0ff */
[----:B------:R-:W-:Y:S01]  /*8550*/  UMOV UR18, URZ ;  /* 0x0000003f00127c82 */ /* 0x000fe20008000000 */
[----:B------:R-:W-:Y:S01]  /*8560*/  R2UR UR19, R17 ;  /* 0x00000000111372ca */ /* 0x000fe200000e0000 */
[----:B------:R-:W2:Y:S01]  /*8570*/  LDC.64 R4, c[0x0][0x198] ;  /* 0x00006600ff047b82 */ /* 0x000ea20000000a00 */
[----:B------:R-:W-:-:S07]  /*8580*/  UMOV UR13, 0x20 ;  /* 0x00000020000d7882 */ /* 0x000fce0000000000 */
[----:B------:R-:W-:Y:S02]  /*8590*/  UIADD3 UR16, UR6, 0x18000, URZ ;  /* 0x0001800006107890 */ /* 0x000fe4000fffe03f */
[----:B------:R-:W-:Y:S02]  /*85a0*/  UIADD3 UR17, UR6, 0x30c30, URZ ;  /* 0x00030c3006117890 */ /* 0x000fe4000fffe03f */
[----:B------:R-:W-:Y:S01]  /*85b0*/  UIADD3 UR6, UR6, 0x20400, URZ ;  /* 0x0002040006067890 */ /* 0x000fe2000fffe03f */
[----:B---3--:R-:W-:-:S04]  /*85c0*/  LEA R2, P2, R0, R12, 0x2 ;  /* 0x0000000c00027211 */ /* 0x008fc800078410ff */
[----:B------:R-:W-:Y:S01]  /*85d0*/  UMOV UR7, UR17 ;  /* 0x0000001100077c82 */ /* 0x000fe20008000000 */
[----:B------:R-:W-:Y:S02]  /*85e0*/  R2UR UR8, R2 ;  /* 0x00000000020872ca */ /* 0x000fe400000e0000 */
[----:B------:R-:W-:Y:S01]  /*85f0*/  LEA.HI.X.SX32 R2, R17, R10, 0x1, P1 ;  /* 0x0000000a11027211 */ /* 0x000fe200008f0eff */
[----:B--2---:R-:W-:-:S03]  /*8600*/  IMAD.MOV.U32 R8, RZ, RZ, R4 ;  /* 0x000000ffff087224 */ /* 0x004fc600078e0004 */
        /* <DEDUP_REMOVED lines=11> */
.L_x_211:
[----:B------:R-:W-:Y:S05]  /*86c0*/  @P0 BRA `(.L_x_179) ;  /* 0x0000000000140947 */ /* 0x000fea0003800000 */
[----:B------:R-:W-:Y:S01]  /*86d0*/  ISETP.NE.AND P1, PT, R14, RZ, PT ;  /* 0x000000ff0e00720c */ /* 0x000fe20003f25270 */
[----:B------:R-:W-:-:S04]  /*86e0*/  IMAD.MOV.U32 R2, RZ, RZ, 0x4200 ;  /* 0x00004200ff027424 */ /* 0x000fc800078e00ff */
[----:B------:R3:W-:Y:S08]  /*86f0*/  SYNCS.ARRIVE.TRANS64 RZ, [R11+URZ+0x30c18], R2 ;  /* 0x030c18020bff79a7 */ /* 0x0007f0000800003f */
[----:B------:R-:W-:Y:S05]  /*8700*/  @!P1 BRA `(.L_x_179) ;  /* 0x0000000000049947 */ /* 0x000fea0003800000 */
[----:B------:R-:W-:Y:S01]  /*8710*/  BPT.TRAP 0x1 ;  /* 0x000000040000795c */ /* 0x000fe20000300000 */
.L_x_179:
[----:B------:R-:W-:Y:S01]  /*8720*/  VIADD R17, R17, 0x80 ;  /* 0x0000008011117836 */ /* 0x000fe20000000000 */
[----:B------:R-:W-:Y:S01]  /*8730*/  R2UR UR17, R11 ;  /* 0x000000000b1172ca */ /* 0x000fe200000e0000 */
[----:B------:R-:W-:Y:S01]  /*8740*/  UMOV UR14, 0x0 ;  /* 0x00000000000e7882 */ /* 0x000fe20000000000 */
[----:B---3--:R-:W-:Y:S01]  /*8750*/  IADD3 R2, P1, R8, 0xf0, RZ ;  /* 0x000000f008027810 */ /* 0x008fe20007f3e0ff */
[----:B------:R-:W-:Y:S01]  /*8760*/  UMOV UR15, 0x14f00000 ;  /* 0x14f00000000f7882 */ /* 0x000fe20000000000 */
[----:B------:R-:W-:Y:S01]  /*8770*/  R2UR UR19, R17 ;  /* 0x00000000111372ca */ /* 0x000fe200000e0000 */
[----:B------:R-:W-:Y:S01]  /*8780*/  UMOV UR18, URZ ;  /* 0x0000003f00127c82 */ /* 0x000fe20008000000 */
[----:B------:R-:W-:Y:S01]  /*8790*/  IADD3.X R3, RZ, R0, RZ, P1, !PT ;  /* 0x00000000ff037210 */ /* 0x000fe20000ffe4ff */
[----:B------:R-:W-:Y:S01]  /*87a0*/  UMOV UR13, 0x20 ;  /* 0x00000020000d7882 */ /* 0x000fe20000000000 */
[----:B------:R-:W-:Y:S02]  /*87b0*/  R2UR UR10, R2 ;  /* 0x00000000020a72ca */ /* 0x000fe400000e0000 */
[----:B------:R-:W-:-:S03]  /*87c0*/  R2UR UR11, R3 ;  /* 0x00000000030b72ca */ /* 0x000fc600000e0000 */
        /* <DEDUP_REMOVED lines=9> */
.L_x_212:
[----:B-123--:R-:W-:Y:S01]  /*8860*/  SHF.R.S32.HI R21, RZ, 0x1f, R17 ;  /* 0x0000001fff157819 */ /* 0x00efe20000011411 */
[----:B------:R-:W-:Y:S06]  /*8870*/  @P0 BRA `(.L_x_181) ;  /* 0x00000000001c0947 */ /* 0x000fec0003800000 */
[----:B------:R-:W-:-:S04]  /*8880*/  IMAD.MOV.U32 R14, RZ, RZ, 0x4200 ;  /* 0x00004200ff0e7424 */ /* 0x000fc800078e00ff */
[----:B------:R1:W-:Y:S02]  /*8890*/  SYNCS.ARRIVE.TRANS64 RZ, [R11+URZ+0x30c38], R14 ;  /* 0x030c380e0bff79a7 */ /* 0x0003e4000800003f */
[----:B-1----:R-:W1:Y:S02]  /*88a0*/  S2R R14, SR_TID.X ;  /* 0x00000000000e7919 */ /* 0x002e640000002100 */
[----:B-1----:R-:W-:-:S04]  /*88b0*/  LOP3.LUT R14, R14, 0x1f, RZ, 0xc0, !PT ;  /* 0x0000001f0e0e7812 */ /* 0x002fc800078ec0ff */
[----:B------:R-:W-:-:S13]  /*88c0*/  ISETP.NE.AND P1, PT, R14, RZ, PT ;  /* 0x000000ff0e00720c */ /* 0x000fda0003f25270 */
[----:B------:R-:W-:Y:S05]  /*88d0*/  @!P1 BRA `(.L_x_181) ;  /* 0x0000000000049947 */ /* 0x000fea0003800000 */
[----:B------:R-:W-:Y:S01]  /*88e0*/  BPT.TRAP 0x1 ;  /* 0x000000040000795c */ /* 0x000fe20000300000 */
.L_x_181:
        /* <DEDUP_REMOVED lines=24> */
.L_x_214:
[----:B------:R-:W-:Y:S05]  /*8a70*/  @P0 BRA `(.L_x_183) ;  /* 0x0000000000140947 */ /* 0x000fea0003800000 */
[----:B------:R-:W-:Y:S02]  /*8a80*/  ISETP.NE.AND P1, PT, R14, RZ, PT ;  /* 0x000000ff0e00720c */ /* 0x000fe40003f25270 */
[----:B-1----:R-:W-:-:S04]  /*8a90*/  MOV R4, 0x4200 ;  /* 0x0000420000047802 */ /* 0x002fc80000000f00 */
[----:B------:R2:W-:Y:S07]  /*8aa0*/  SYNCS.ARRIVE.TRANS64 RZ, [R11+URZ+0x30c10], R4 ;  /* 0x030c10040bff79a7 */ /* 0x0005ee000800003f */
[----:B------:R-:W-:Y:S05]  /*8ab0*/  @!P1 BRA `(.L_x_183) ;  /* 0x0000000000049947 */ /* 0x000fea0003800000 */
[----:B------:R-:W-:Y:S01]  /*8ac0*/  BPT.TRAP 0x1 ;  /* 0x000000040000795c */ /* 0x000fe20000300000 */
.L_x_183:
        /* <DEDUP_REMOVED lines=14> */
[----:B------:R-:W-:Y:S01]  /*8bb0*/  IMAD.U32 R15, RZ, RZ, UR6 ;  /* 0x00000006ff0f7e24 */ /* 0x000fe2000f8e00ff */
[----:B------:R-:W-:Y:S02]  /*8bc0*/  UIADD3 UR17, UR17, 0x30c10, URZ ;  /* 0x00030c1011117890 */ /* 0x000fe4000fffe03f */
[----:B------:R-:W-:-:S05]  /*8bd0*/  UIMAD.WIDE UR8, UR19, 0x4, UR4 ;  /* 0x00000004130878a5 */ /* 0x000fca000f8e0204 */
[----:B------:R-:W-:Y:S02]  /*8be0*/  UMOV UR11, UR17 ;  /* 0x00000011000b7c82 */ /* 0x000fe40008000000 */
[----:B------:R3:W-:Y:S02]  /*8bf0*/  UTMALDG.4D [UR16], [UR14], desc[UR22] ;  /* 0x000016100e0075b4 */ /* 0x0007e40008019000 */
[----:B------:R3:W-:Y:S02]  /*8c00*/  UBLKCP.S.G [UR10], [UR8], UR7 ;  /* 0x0000000a080073ba */ /* 0x0007e40008000207 */
[----:B---3--:R-:W-:Y:S05]  /*8c10*/  @P1 BRA `(.L_x_184) ;  /* 0xfffffff800101947 */ /* 0x008fea000383ffff */
[----:B------:R-:W-:-:S07]  /*8c20*/  MOV R5, UR19 ;  /* 0x0000001300057c02 */ /* 0x000fce0008000f00 */
.L_x_175:
[----:B------:R-:W-:-:S13]  /*8c30*/  ISETP.NE.AND P1, PT, R19, RZ, PT ;  /* 0x000000ff1300720c */ /* 0x000fda0003f25270 */
[----:B------:R-:W-:Y:S05]  /*8c40*/  @!P1 BRA `(.L_x_174) ;  /* 0x0000000000f09947 */ /* 0x000fea0003800000 */
[----:B------:R-:W-:-:S04]  /*8c50*/  SHF.L.U32 R12, R9, 0x1f, RZ ;  /* 0x0000001f090c7819 */ /* 0x000fc800000006ff */
[----:B------:R-:W3:Y:S02]  /*8c60*/  SYNCS.PHASECHK.TRANS64.TRYWAIT P1, [R11+URZ+0x30c40], R12 ;  /* 0x030c400c0b0075a7 */ /* 0x000ee4000802017f */
[----:B---3--:R-:W-:Y:S05]  /*8c70*/  @!P1 BRA `(.L_x_185) ;  /* 0x0000000c00509947 */ /* 0x008fea0003800000 */
.L_x_215:
[----:B------:R-:W-:Y:S05]  /*8c80*/  @P0 BRA `(.L_x_186) ;  /* 0x0000000000140947 */ /* 0x000fea0003800000 */
[----:B------:R-:W-:Y:S01]  /*8c90*/  ISETP.NE.AND P1, PT, R14, RZ, PT ;  /* 0x000000ff0e00720c */ /* 0x000fe20003f25270 */
[----:B-12---:R-:W-:-:S04]  /*8ca0*/  IMAD.MOV.U32 R4, RZ, RZ, 0x4200 ;  /* 0x00004200ff047424 */ /* 0x006fc800078e00ff */
[----:B------:R4:W-:Y:S08]  /*8cb0*/  SYNCS.ARRIVE.TRANS64 RZ, [R11+URZ+0x30c30], R4 ;  /* 0x030c30040bff79a7 */ /* 0x0009f0000800003f */
[----:B------:R-:W-:Y:S05]  /*8cc0*/  @!P1 BRA `(.L_x_186) ;  /* 0x0000000000049947 */ /* 0x000fea0003800000 */
[----:B------:R-:W-:Y:S01]  /*8cd0*/  BPT.TRAP 0x1 ;  /* 0x000000040000795c */ /* 0x000fe20000300000 */
.L_x_186:
        /* <DEDUP_REMOVED lines=26> */
.L_x_216:
[----:B------:R-:W-:Y:S05]  /*8e80*/  @P0 BRA `(.L_x_188) ;  /* 0x0000000000140947 */ /* 0x000fea0003800000 */
[----:B------:R-:W-:Y:S01]  /*8e90*/  ISETP.NE.AND P0, PT, R14, RZ, PT ;  /* 0x000000ff0e00720c */ /* 0x000fe20003f05270 */
[----:B------:R-:W-:-:S04]  /*8ea0*/  IMAD.MOV.U32 R4, RZ, RZ, 0x4200 ;  /* 0x00004200ff047424 */ /* 0x000fc800078e00ff */
[----:B------:R2:W-:Y:S08]  /*8eb0*/  SYNCS.ARRIVE.TRANS64 RZ, [R11+URZ+0x30c18], R4 ;  /* 0x030c18040bff79a7 */ /* 0x0005f0000800003f */
[----:B------:R-:W-:Y:S05]  /*8ec0*/  @!P0 BRA `(.L_x_188) ;  /* 0x0000000000048947 */ /* 0x000fea0003800000 */
[----:B------:R-:W-:Y:S01]  /*8ed0*/  BPT.TRAP 0x1 ;  /* 0x000000040000795c */ /* 0x000fe20000300000 */
.L_x_188:
        /* <DEDUP_REMOVED lines=8> */
[----:B------:R-:W-:-:S05]  /*8f60*/  IMAD.MOV.U32 R20, RZ, RZ, 0x1 ;  /* 0x00000001ff147424 */ /* 0x000fca00078e00ff */
[----:B------:R-:W-:Y:S02]  /*8f70*/  UIADD3 UR19, UR19, 0x80, URZ ;  /* 0x0000008013137890 */ /* 0x000fe4000fffe03f */
[----:B------:R-:W-:Y:S02]  /*8f80*/  UIADD3 UR8, UR17, 0x20200, URZ ;  /* 0x0002020011087890 */ /* 0x000fe4000fffe03f */
[----:B------:R-:W-:Y:S02]  /*8f90*/  UIADD3 UR16, UR17, 0x14000, URZ ;  /* 0x0001400011107890 */ /* 0x000fe4000fffe03f */
[----:B------:R-:W-:Y:S01]  /*8fa0*/  UIADD3 UR17, UR17, 0x30c18, URZ ;  /* 0x00030c1811117890 */ /* 0x000fe2000fffe03f */
[----:B------:R-:W-:Y:S01]  /*8fb0*/  MOV R5, UR19 ;  /* 0x0000001300057c02 */ /* 0x000fe20008000f00 */
[----:B------:R-:W-:-:S05]  /*8fc0*/  UIMAD.WIDE UR6, UR19, 0x4, UR4 ;  /* 0x00000004130678a5 */ /* 0x000fca000f8e0204 */
[----:B------:R-:W-:Y:S02]  /*8fd0*/  UMOV UR9, UR17 ;  /* 0x0000001100097c82 */ /* 0x000fe40008000000 */
[----:B------:R4:W-:Y:S02]  /*8fe0*/  UTMALDG.4D [UR16], [UR10], desc[UR14] ;  /* 0x00000e100a0075b4 */ /* 0x0009e40008019000 */
[----:B------:R4:W-:Y:S02]  /*8ff0*/  UBLKCP.S.G [UR8], [UR6], UR13 ;  /* 0x00000008060073ba */ /* 0x0009e4000800020d */
[----:B----4-:R-:W-:Y:S01]  /*9000*/  NOP ;  /* 0x0000000000007918 */ /* 0x010fe20000000000 */
.L_x_174:
[----:B------:R-:W4:Y:S01]  /*9010*/  S2R R2, SR_TID.X ;  /* 0x0000000000027919 */ /* 0x000f220000002100 */
[----:B------:R-:W-:Y:S01]  /*9020*/  IMAD R13, R20, 0x8, R11 ;  /* 0x00000008140d7824 */ /* 0x000fe200078e020b */
[----:B----4-:R-:W-:Y:S02]  /*9030*/  LOP3.LUT R3, R2, 0x7f, RZ, 0xc0, !PT ;  /* 0x0000007f02037812 */ /* 0x010fe400078ec0ff */
[----:B------:R-:W-:Y:S02]  /*9040*/  SHF.L.U32 R2, R9, 0x1f, RZ ;  /* 0x0000001f09027819 */ /* 0x000fe400000006ff */
[----:B------:R-:W-:Y:S02]  /*9050*/  ISETP.NE.AND P1, PT, R3, RZ, PT ;  /* 0x000000ff0300720c */ /* 0x000fe40003f25270 */
[----:B------:R-:W4:Y:S02]  /*9060*/  SYNCS.PHASECHK.TRANS64.TRYWAIT P0, [R13+URZ+0x30c40], R2 ;  /* 0x030c40020d0075a7 */ /* 0x000f24000800017f */
[----:B----4-:R-:W-:Y:S09]  /*9070*/  @!P0 BRA `(.L_x_189) ;  /* 0x0000000800788947 */ /* 0x010ff20003800000 */
.L_x_217:
[----:B------:R-:W-:Y:S05]  /*9080*/  @P1 BRA `(.L_x_190) ;  /* 0x0000000000181947 */ /* 0x000fea0003800000 */
[----:B------:R-:W5:Y:S01]  /*9090*/  S2R R3, SR_TID.X ;  /* 0x0000000000037919 */ /* 0x000f620000002100 */
[----:B----4-:R-:W-:-:S04]  /*90a0*/  MOV R2, 0x4200 ;  /* 0x0000420000027802 */ /* 0x010fc80000000f00 */
[----:B------:R4:W-:Y:S01]  /*90b0*/  SYNCS.ARRIVE.TRANS64 RZ, [R13+URZ+0x30c30], R2 ;  /* 0x030c30020dff79a7 */ /* 0x0009e2000800003f */
[----:B-----5:R-:W-:-:S13]  /*90c0*/  LOP3.LUT P0, RZ, R3, 0x1f, RZ, 0xc0, !PT ;  /* 0x0000001f03ff7812 */ /* 0x020fda000780c0ff */
[----:B----4-:R-:W-:Y:S05]  /*90d0*/  @!P0 BRA `(.L_x_190) ;  /* 0x0000000000048947 */ /* 0x010fea0003800000 */
[----:B--2---:R-:W-:Y:S01]  /*90e0*/  BPT.TRAP 0x1 ;  /* 0x000000040000795c */ /* 0x004fe20000300000 */
.L_x_190:
[----:B----4-:R-:W4:Y:S01]  /*90f0*/  LDC.64 R2, c[0x0][0x728] ;  /* 0x0001ca00ff027b82 */ /* 0x010f220000000a00 */
[C---:B------:R-:W-:Y:S01]  /*9100*/  IADD3 R6, P0, R5.reuse, R6, RZ ;  /* 0x0000000605067210 */ /* 0x040fe20007f1e0ff */
[C---:B-12---:R-:W-:Y:S01]  /*9110*/  IMAD R4, R20.reuse, 0x4000, R11 ;  /* 0x0000400014047824 */ /* 0x046fe200078e020b */
[----:B---3--:R-:W-:Y:S01]  /*9120*/  LEA R11, R20, R11, 0x9 ;  /* 0x0000000b140b7211 */ /* 0x008fe200078e48ff */
[----:B------:R-:W-:Y:S01]  /*9130*/  UMOV UR8, 0x0 ;  /* 0x0000000000087882 */ /* 0x000fe20000000000 */
        /* <DEDUP_REMOVED lines=16> */
[----:B------:R-:W-:Y:S01]  /*9240*/  R2UR UR6, R8 ;  /* 0x00000000080672ca */ /* 0x000fe200000e0000 */
[----:B------:R-:W-:Y:S01]  /*9250*/  IMAD.X R0, RZ, RZ, R0, P0 ;  /* 0x000000ffff007224 */ /* 0x000fe200000e0600 */
[----:B------:R-:W-:-:S04]  /*9260*/  R2UR UR15, R3 ;  /* 0x00000000030f72ca */ /* 0x000fc800000e0000 */
[----:B------:R-:W-:Y:S02]  /*9270*/  R2UR UR7, R0 ;  /* 0x00000000000772ca */ /* 0x000fe400000e0000 */
[----:B------:R-:W-:-:S04]  /*9280*/  IADD3 R0, R20, 0x1, RZ ;  /* 0x0000000114007810 */ /* 0x000fc80007ffe0ff */
[----:B------:R-:W-:-:S04]  /*9290*/  ISETP.NE.AND P0, PT, R0, 0x2, PT ;  /* 0x000000020000780c */ /* 0x000fc80003f05270 */
[----:B------:R-:W-:Y:S02]  /*92a0*/  SEL R2, RZ, 0x1, P0 ;  /* 0x00000001ff027807 */ /* 0x000fe40000000000 */
[----:B------:R-:W-:Y:S01]  /*92b0*/  SEL R0, R0, RZ, P0 ;  /* 0x000000ff00007207 */ /* 0x000fe20000000000 */
[----:B------:R1:W-:Y:S01]  /*92c0*/  UTMALDG.4D [UR16], [UR6], desc[UR8] ;  /* 0x00000810060075b4 */ /* 0x0003e20008019000 */
[----:B------:R-:W-:Y:S01]  /*92d0*/  LOP3.LUT R9, R9, R2, RZ, 0x3c, !PT ;  /* 0x0000000209097212 */ /* 0x000fe200078e3cff */
[----:B------:R1:W-:Y:S02]  /*92e0*/  UBLKCP.S.G [UR10], [UR14], UR13 ;  /* 0x0000000a0e0073ba */ /* 0x0003e4000800020d */
[----:B-1----:R-:W-:-:S04]  /*92f0*/  NOP ;  /* 0x0000000000007918 */ /* 0x002fc80000000000 */
.L_x_171:
[----:B------:R-:W-:Y:S05]  /*9300*/  BSYNC B0 ;  /* 0x0000000000007941 */ /* 0x000fea0003800000 */
.L_x_170:
[----:B------:R-:W-:-:S03]  /*9310*/  UMOV UR6, 0xffffffff ;  /* 0xffffffff00067882 */ /* 0x000fc60000000000 */
[----:B------:R-:W-:Y:S05]  /*9320*/  BRA.DIV UR6, `(.L_x_191) ;  /* 0x0000000606e07947 */ /* 0x000fea000b800000 */
[----:B------:R-:W-:-:S13]  /*9330*/  ELECT P0, URZ, PT ;  /* 0x00000000003f782f */ /* 0x000fda0003800000 */
.L_x_220:
[----:B------:R-:W-:Y:S05]  /*9340*/  @!P0 BRA `(.L_x_107) ;  /* 0x0000000000808947 */ /* 0x000fea0003800000 */
[----:B------:R-:W-:-:S04]  /*9350*/  LOP3.LUT R16, R16, 0x2, RZ, 0xfc, !PT ;  /* 0x0000000210107812 */ /* 0x000fc800078efcff */
[----:B------:R-:W-:-:S13]  /*9360*/  ISETP.NE.AND P0, PT, R16, 0x3, PT ;  /* 0x000000031000780c */ /* 0x000fda0003f05270 */
[----:B------:R-:W-:Y:S05]  /*9370*/  @!P0 BRA `(.L_x_192) ;  /* 0x0000000000048947 */ /* 0x000fea0003800000 */
[----:B------:R-:W-:Y:S01]  /*9380*/  BPT.TRAP 0x1 ;  /* 0x000000040000795c */ /* 0x000fe20000300000 */
.L_x_192:
[----:B------:R-:W1:Y:S01]  /*9390*/  S2R R3, SR_CgaCtaId ;  /* 0x0000000000037919 */ /* 0x000e620000008800 */
[----:B------:R-:W-:Y:S02]  /*93a0*/  MOV R2, 0x400 ;  /* 0x0000040000027802 */ /* 0x000fe40000000f00 */
[----:B------:R-:W-:Y:S02]  /*93b0*/  SHF.L.U32 R5, R9, 0x1f, RZ ;  /* 0x0000001f09057819 */ /* 0x000fe400000006ff */
[----:B-1----:R-:W-:Y:S01]  /*93c0*/  LEA R7, R3, R2, 0x18 ;  /* 0x0000000203077211 */ /* 0x002fe200078ec0ff */
[----:B------:R-:W-:-:S04]  /*93d0*/  VIADD R2, R0, 0x1 ;  /* 0x0000000100027836 */ /* 0x000fc80000000000 */
[----:B------:R-:W-:Y:S01]  /*93e0*/  VIADD R3, R7, 0x30c20 ;  /* 0x00030c2007037836 */ /* 0x000fe20000000000 */
[----:B------:R-:W-:-:S04]  /*93f0*/  ISETP.NE.AND P2, PT, R2, 0x2, PT ;  /* 0x000000020200780c */ /* 0x000fc80003f45270 */
[----:B------:R-:W-:Y:S02]  /*9400*/  LEA R6, R0, R3, 0x3 ;  /* 0x0000000300067211 */ /* 0x000fe400078e18ff */
[----:B------:R-:W-:Y:S02]  /*9410*/  SEL R4, RZ, 0x1, P2 ;  /* 0x00000001ff047807 */ /* 0x000fe40001000000 */
[----:B------:R-:W1:Y:S02]  /*9420*/  SYNCS.PHASECHK.TRANS64.TRYWAIT P1, [R6+URZ], R5 ;  /* 0x00000005060075a7 */ /* 0x000e64000802017f */
[----:B------:R-:W-:Y:S02]  /*9430*/  LOP3.LUT R9, R9, R4, RZ, 0x3c, !PT ;  /* 0x0000000409097212 */ /* 0x000fe400078e3cff */
[----:B------:R-:W-:Y:S02]  /*9440*/  SEL R4, R2, RZ, P2 ;  /* 0x000000ff02047207 */ /* 0x000fe40001000000 */
[----:B------:R-:W-:-:S02]  /*9450*/  SHF.L.U32 R2, R9, 0x1f, RZ ;  /* 0x0000001f09027819 */ /* 0x000fc400000006ff */
[----:B------:R-:W-:Y:S01]  /*9460*/  LEA R3, R4, R3, 0x3 ;  /* 0x0000000304037211 */ /* 0x000fe200078e18ff */
[----:B-1----:R-:W-:Y:S06]  /*9470*/  @!P1 BRA `(.L_x_193) ;  /* 0x0000000400b09947 */ /* 0x002fec0003800000 */
.L_x_221:
[----:B------:R-:W2:Y:S02]  /*9480*/  SYNCS.PHASECHK.TRANS64.TRYWAIT P1, [R3+URZ], R2 ;  /* 0x00000002030075a7 */ /* 0x000ea4000802017f */
[----:B--2---:R-:W-:Y:S05]  /*9490*/  @!P1 BRA `(.L_x_194) ;  /* 0x0000000400bc9947 */ /* 0x004fea0003800000 */
.L_x_222:
[----:B------:R-:W-:Y:S05]  /*94a0*/  @!P0 BRA `(.L_x_195) ;  /* 0x0000000000048947 */ /* 0x000fea0003800000 */
[----:B------:R-:W-:Y:S01]  /*94b0*/  BPT.TRAP 0x1 ;  /* 0x000000040000795c */ /* 0x000fe20000300000 */
.L_x_195:
[----:B--2---:R-:W-:-:S05]  /*94c0*/  VIADD R3, R7, 0x30c40 ;  /* 0x00030c4007037836 */ /* 0x004fca0000000000 */
[----:B------:R-:W-:-:S04]  /*94d0*/  LEA R0, R0, R3, 0x3 ;  /* 0x0000000300007211 */ /* 0x000fc800078e18ff */
[----:B------:R-:W2:Y:S02]  /*94e0*/  SYNCS.PHASECHK.TRANS64.TRYWAIT P0, [R0+URZ], R5 ;  /* 0x00000005000075a7 */ /* 0x000ea4000800017f */
[----:B--2---:R-:W-:Y:S05]  /*94f0*/  @!P0 BRA `(.L_x_196) ;  /* 0x0000000400b88947 */ /* 0x004fea0003800000 */
.L_x_223:
[----:B------:R-:W-:-:S07]  /*9500*/  IMAD R3, R4, 0x8, R3 ;  /* 0x0000000804037824 */ /* 0x000fce00078e0203 */
.L_x_197:
[----:B---3--:R3:W4:Y:S02]  /*9510*/  SYNCS.PHASECHK.TRANS64.TRYWAIT P0, [R3+URZ], R2 ;  /* 0x00000002030075a7 */ /* 0x008724000800017f */
[----:B----4-:R-:W-:Y:S05]  /*9520*/  @!P0 NANOSLEEP.SYNCS 0x989680 ;  /* 0x009896800000895d */ /* 0x010fea0003900000 */
[----:B------:R-:W4:Y:S02]  /*9530*/  @!P0 SYNCS.PHASECHK.TRANS64 P0, [R3+URZ], R2 ;  /* 0x00000002030085a7 */ /* 0x000f24000800007f */
[----:B----4-:R-:W-:Y:S05]  /*9540*/  @!P0 BRA `(.L_x_197) ;  /* 0xfffffffc00f08947 */ /* 0x010fea000383ffff */
.L_x_107:
[----:B------:R-:W-:Y:S05]  /*9550*/  BSYNC B6 ;  /* 0x0000000000067941 */ /* 0x000fea0003800000 */
.L_x_104:
[----:B------:R-:W-:Y:S05]  /*9560*/  EXIT ;  /* 0x000000000000794d */ /* 0x000fea0003800000 */
.L_x_112:
[----:B------:R-:W-:Y:S01]  /*9570*/  MOV R12, RZ ;  /* 0x000000ff000c7202 */ /* 0x000fe20000000f00 */
[----:B------:R-:W-:Y:S01]  /*9580*/  IMAD.MOV.U32 R11, RZ, RZ, 0x1f ;  /* 0x0000001fff0b7424 */ /* 0x000fe200078e00ff */
[----:B------:R-:W-:-:S07]  /*9590*/  MOV R15, 0xffffffff ;  /* 0xffffffff000f7802 */ /* 0x000fce0000000f00 */
[----:B------:R-:W-:Y:S05]  /*95a0*/  WARPSYNC.COLLECTIVE R15, `(.L_x_198) ;  /* 0x000000000f087348 */ /* 0x000fea0003c00000 */
[----:B------:R1:W2:Y:S02]  /*95b0*/  SHFL.IDX P6, R14, R13, R12, R11 ;  /* 0x0000000c0d0e7389 */ /* 0x0002a400000c000b */
[----:B-12---:R-:W-:Y:S01]  /*95c0*/  ENDCOLLECTIVE ;  /* 0x000000000000791b */ /* 0x006fe20003800000 */
.L_x_198:
[----:B------:R-:W-:Y:S05]  /*95d0*/  BRA `(.L_x_199) ;  /* 0xffffff7400707947 */ /* 0x000fea000383ffff */
.L_x_114:
[----:B--2---:R2:W3:Y:S02]  /*95e0*/  SYNCS.PHASECHK.TRANS64.TRYWAIT P0, [R2+URZ+0x30c00], R7 ;  /* 0x030c0007020075a7 */ /* 0x0044e4000800017f */
[----:B---3--:R-:W-:Y:S05]  /*95f0*/  @!P0 NANOSLEEP.SYNCS 0x989680 ;  /* 0x009896800000895d */ /* 0x008fea0003900000 */
[----:B------:R-:W3:Y:S02]  /*9600*/  @!P0 SYNCS.PHASECHK.TRANS64 P0, [R2+URZ+0x30c00], R7 ;  /* 0x030c0007020085a7 */ /* 0x000ee4000800007f */
[----:B---3--:R-:W-:Y:S05]  /*9610*/  @!P0 BRA `(.L_x_114) ;  /* 0xfffffffc00f08947 */ /* 0x008fea000383ffff */
[----:B------:R-:W-:Y:S05]  /*9620*/  BRA `(.L_x_113) ;  /* 0xffffff7400907947 */ /* 0x000fea000383ffff */
.L_x_119:
[----:B-1----:R1:W3:Y:S02]  /*9630*/  SYNCS.PHASECHK.TRANS64.TRYWAIT P1, [R21+URZ+0x30c10], R20 ;  /* 0x030c1014150075a7 */ /* 0x0022e4000802017f */
[----:B---3--:R-:W-:Y:S05]  /*9640*/  @!P1 NANOSLEEP.SYNCS 0x989680 ;  /* 0x009896800000995d */ /* 0x008fea0003900000 */
[----:B------:R-:W3:Y:S02]  /*9650*/  @!P1 SYNCS.PHASECHK.TRANS64 P1, [R21+URZ+0x30c10], R20 ;  /* 0x030c1014150095a7 */ /* 0x000ee4000802007f */
[----:B---3--:R-:W-:Y:S05]  /*9660*/  @!P1 BRA `(.L_x_119) ;  /* 0xfffffffc00f09947 */ /* 0x008fea000383ffff */
[----:B------:R-:W-:Y:S05]  /*9670*/  BRA `(.L_x_118) ;  /* 0xffffff7c00cc7947 */ /* 0x000fea000383ffff */
.L_x_123:
[----:B------:R1:W1:Y:S02]  /*9680*/  SYNCS.PHASECHK.TRANS64.TRYWAIT P1, [R21+URZ+0x30c30], R20 ;  /* 0x030c3014150075a7 */ /* 0x000264000802017f */
[----:B-1----:R-:W-:Y:S05]  /*9690*/  @!P1 NANOSLEEP.SYNCS 0x989680 ;  /* 0x009896800000995d */ /* 0x002fea0003900000 */
[----:B------:R-:W1:Y:S02]  /*96a0*/  @!P1 SYNCS.PHASECHK.TRANS64 P1, [R21+URZ+0x30c30], R20 ;  /* 0x030c3014150095a7 */ /* 0x000e64000802007f */
[----:B-1----:R-:W-:Y:S05]  /*96b0*/  @!P1 BRA `(.L_x_123) ;  /* 0xfffffffc00f09947 */ /* 0x002fea000383ffff */
[----:B------:R-:W-:Y:S05]  /*96c0*/  BRA `(.L_x_122) ;  /* 0xffffff8000d07947 */ /* 0x000fea000383ffff */
.L_x_138:
[----:B------:R-:W-:Y:S01]  /*96d0*/  BSSY B0, `(.L_x_200) ;  /* 0x0000005000007945 */ /* 0x000fe20003800000 */
[----:B------:R-:W-:-:S07]  /*96e0*/  IMAD.MOV.U32 R15, RZ, RZ, -0x1 ;  /* 0xffffffffff0f7424 */ /* 0x000fce00078e00ff */
[----:B------:R-:W-:Y:S05]  /*96f0*/  WARPSYNC.COLLECTIVE R15, `(.L_x_201) ;  /* 0x000000000f087348 */ /* 0x000fea0003c00000 */
[----:B------:R-:W-:Y:S01]  /*9700*/  NOP ;  /* 0x0000000000007918 */ /* 0x000fe20000000000 */
[----:B------:R-:W-:Y:S01]  /*9710*/  ENDCOLLECTIVE ;  /* 0x000000000000791b */ /* 0x000fe20003800000 */
.L_x_201:
[----:B------:R-:W-:Y:S05]  /*9720*/  BSYNC B0 ;  /* 0x0000000000007941 */ /* 0x000fea0003800000 */
.L_x_200:
[----:B------:R-:W-:Y:S05]  /*9730*/  BRA `(.L_x_202) ;  /* 0xffffffd400c87947 */ /* 0x000fea000383ffff */
.L_x_150:
[----:B------:R-:W-:Y:S01]  /*9740*/  BSSY B0, `(.L_x_203) ;  /* 0x0000005000007945 */ /* 0x000fe20003800000 */
[----:B------:R-:W-:-:S07]  /*9750*/  MOV R15, 0xffffffff ;  /* 0xffffffff000f7802 */ /* 0x000fce0000000f00 */
[----:B------:R-:W-:Y:S05]  /*9760*/  WARPSYNC.COLLECTIVE R15, `(.L_x_204) ;  /* 0x000000000f087348 */ /* 0x000fea0003c00000 */
[----:B------:R-:W-:Y:S01]  /*9770*/  NOP ;  /* 0x0000000000007918 */ /* 0x000fe20000000000 */
[----:B------:R-:W-:Y:S01]  /*9780*/  ENDCOLLECTIVE ;  /* 0x000000000000791b */ /* 0x000fe20003800000 */
.L_x_204:
[----:B------:R-:W-:Y:S05]  /*9790*/  BSYNC B0 ;  /* 0x0000000000007941 */ /* 0x000fea0003800000 */
.L_x_203:
[----:B------:R-:W-:Y:S05]  /*97a0*/  BRA `(.L_x_205) ;  /* 0xffffffd800e07947 */ /* 0x000fea000383ffff */
.L_x_163:
[----:B------:R-:W-:Y:S01]  /*97b0*/  BSSY B0, `(.L_x_206) ;  /* 0x0000005000007945 */ /* 0x000fe20003800000 */
[----:B------:R-:W-:-:S07]  /*97c0*/  IMAD.MOV.U32 R15, RZ, RZ, -0x1 ;  /* 0xffffffffff0f7424 */ /* 0x000fce00078e00ff */
[----:B------:R-:W-:Y:S05]  /*97d0*/  WARPSYNC.COLLECTIVE R15, `(.L_x_207) ;  /* 0x000000000f087348 */ /* 0x000fea0003c00000 */
[----:B------:R-:W-:Y:S01]  /*97e0*/  NOP ;  /* 0x0000000000007918 */ /* 0x000fe20000000000 */
[----:B------:R-:W-:Y:S01]  /*97f0*/  ENDCOLLECTIVE ;  /* 0x000000000000791b */ /* 0x000fe20003800000 */
.L_x_207:
[----:B------:R-:W-:Y:S05]  /*9800*/  BSYNC B0 ;  /* 0x0000000000007941 */ /* 0x000fea0003800000 */
.L_x_206:
[----:B------:R-:W-:Y:S05]  /*9810*/  BRA `(.L_x_208) ;  /* 0xffffffdc00fc7947 */ /* 0x000fea000383ffff */
.L_x_172:
[----:B-1----:R1:W2:Y:S02]  /*9820*/  SYNCS.PHASECHK.TRANS64.TRYWAIT P1, [R11+URZ+0x30c20], R0 ;  /* 0x030c20000b0075a7 */ /* 0x0022a4000802017f */
[----:B--2---:R-:W-:Y:S05]  /*9830*/  @!P1 NANOSLEEP.SYNCS 0x989680 ;  /* 0x009896800000995d */ /* 0x004fea0003900000 */
[----:B------:R-:W2:Y:S02]  /*9840*/  @!P1 SYNCS.PHASECHK.TRANS64 P1, [R11+URZ+0x30c20], R0 ;  /* 0x030c20000b0095a7 */ /* 0x000ea4000802007f */
[----:B--2---:R-:W-:Y:S05]  /*9850*/  @!P1 BRA `(.L_x_172) ;  /* 0xfffffffc00f09947 */ /* 0x004fea000383ffff */
[----:B------:R-:W-:Y:S05]  /*9860*/  BRA `(.L_x_209) ;  /* 0xffffffe400d47947 */ /* 0x000fea000383ffff */
.L_x_176:
[----:B-1----:R1:W2:Y:S02]  /*9870*/  SYNCS.PHASECHK.TRANS64.TRYWAIT P1, [R11+URZ+0x30c40], R21 ;  /* 0x030c40150b0075a7 */ /* 0x0022a4000802017f */
[----:B--2---:R-:W-:Y:S05]  /*9880*/  @!P1 NANOSLEEP.SYNCS 0x989680 ;  /* 0x009896800000995d */ /* 0x004fea0003900000 */
[----:B------:R-:W2:Y:S02]  /*9890*/  @!P1 SYNCS.PHASECHK.TRANS64 P1, [R11+URZ+0x30c40], R21 ;  /* 0x030c40150b0095a7 */ /* 0x000ea4000802007f */
[----:B--2---:R-:W-:Y:S05]  /*98a0*/  @!P1 BRA `(.L_x_176) ;  /* 0xfffffffc00f09947 */ /* 0x004fea000383ffff */
[----:B------:R-:W-:Y:S05]  /*98b0*/  BRA `(.L_x_210) ;  /* 0xffffffe800f47947 */ /* 0x000fea000383ffff */
.L_x_178:
[----:B--2---:R2:W3:Y:S02]  /*98c0*/  SYNCS.PHASECHK.TRANS64.TRYWAIT P1, [R11+URZ+0x30c28], R21 ;  /* 0x030c28150b0075a7 */ /* 0x0044e4000802017f */
[----:B---3--:R-:W-:Y:S05]  /*98d0*/  @!P1 NANOSLEEP.SYNCS 0x989680 ;  /* 0x009896800000995d */ /* 0x008fea0003900000 */
[----:B------:R-:W3:Y:S02]  /*98e0*/  @!P1 SYNCS.PHASECHK.TRANS64 P1, [R11+URZ+0x30c28], R21 ;  /* 0x030c28150b0095a7 */ /* 0x000ee4000802007f */
[----:B---3--:R-:W-:Y:S05]  /*98f0*/  @!P1 BRA `(.L_x_178) ;  /* 0xfffffffc00f09947 */ /* 0x008fea000383ffff */
[----:B------:R-:W-:Y:S05]  /*9900*/  BRA `(.L_x_211) ;  /* 0xffffffec006c7947 */ /* 0x000fea000383ffff */
.L_x_180:
[----:B---3--:R3:W4:Y:S02]  /*9910*/  SYNCS.PHASECHK.TRANS64.TRYWAIT P1, [R11+URZ+0x30c48], R21 ;  /* 0x030c48150b0075a7 */ /* 0x008724000802017f */
[----:B----4-:R-:W-:Y:S05]  /*9920*/  @!P1 NANOSLEEP.SYNCS 0x989680 ;  /* 0x009896800000995d */ /* 0x010fea0003900000 */
[----:B------:R-:W4:Y:S02]  /*9930*/  @!P1 SYNCS.PHASECHK.TRANS64 P1, [R11+URZ+0x30c48], R21 ;  /* 0x030c48150b0095a7 */ /* 0x000f24000802007f */
[----:B----4-:R-:W-:Y:S05]  /*9940*/  @!P1 BRA `(.L_x_180) ;  /* 0xfffffffc00f09947 */ /* 0x010fea000383ffff */
[----:B------:R-:W-:Y:S05]  /*9950*/  BRA `(.L_x_212) ;  /* 0xffffffec00c07947 */ /* 0x000fea000383ffff */
.L_x_182:
[----:B------:R-:W-:-:S07]  /*9960*/  SHF.L.U32 R4, R9, 0x1f, RZ ;  /* 0x0000001f09047819 */ /* 0x000fce00000006ff */
.L_x_213:
[----:B-1----:R1:W2:Y:S02]  /*9970*/  SYNCS.PHASECHK.TRANS64.TRYWAIT P1, [R11+URZ+0x30c20], R4 ;  /* 0x030c20040b0075a7 */ /* 0x0022a4000802017f */
[----:B--2---:R-:W-:Y:S05]  /*9980*/  @!P1 NANOSLEEP.SYNCS 0x989680 ;  /* 0x009896800000995d */ /* 0x004fea0003900000 */
[----:B------:R-:W2:Y:S02]  /*9990*/  @!P1 SYNCS.PHASECHK.TRANS64 P1, [R11+URZ+0x30c20], R4 ;  /* 0x030c20040b0095a7 */ /* 0x000ea4000802007f */
[----:B--2---:R-:W-:Y:S05]  /*99a0*/  @!P1 BRA `(.L_x_213) ;  /* 0xfffffffc00f09947 */ /* 0x004fea000383ffff */
[----:B------:R-:W-:Y:S05]  /*99b0*/  BRA `(.L_x_214) ;  /* 0xfffffff0002c7947 */ /* 0x000fea000383ffff */
.L_x_185:
[----:B---3--:R3:W4:Y:S02]  /*99c0*/  SYNCS.PHASECHK.TRANS64.TRYWAIT P1, [R11+URZ+0x30c40], R12 ;  /* 0x030c400c0b0075a7 */ /* 0x008724000802017f */
[----:B----4-:R-:W-:Y:S05]  /*99d0*/  @!P1 NANOSLEEP.SYNCS 0x989680 ;  /* 0x009896800000995d */ /* 0x010fea0003900000 */
[----:B------:R-:W4:Y:S02]  /*99e0*/  @!P1 SYNCS.PHASECHK.TRANS64 P1, [R11+URZ+0x30c40], R12 ;  /* 0x030c400c0b0095a7 */ /* 0x000f24000802007f */
[----:B----4-:R-:W-:Y:S05]  /*99f0*/  @!P1 BRA `(.L_x_185) ;  /* 0xfffffffc00f09947 */ /* 0x010fea000383ffff */
[----:B------:R-:W-:Y:S05]  /*9a00*/  BRA `(.L_x_215) ;  /* 0xfffffff0009c7947 */ /* 0x000fea000383ffff */
.L_x_187:
[----:B-1----:R1:W2:Y:S02]  /*9a10*/  SYNCS.PHASECHK.TRANS64.TRYWAIT P1, [R11+URZ+0x30c28], R12 ;  /* 0x030c280c0b0075a7 */ /* 0x0022a4000802017f */
[----:B--2---:R-:W-:Y:S05]  /*9a20*/  @!P1 NANOSLEEP.SYNCS 0x989680 ;  /* 0x009896800000995d */ /* 0x004fea0003900000 */
[----:B------:R-:W2:Y:S02]  /*9a30*/  @!P1 SYNCS.PHASECHK.TRANS64 P1, [R11+URZ+0x30c28], R12 ;  /* 0x030c280c0b0095a7 */ /* 0x000ea4000802007f */
[----:B--2---:R-:W-:Y:S05]  /*9a40*/  @!P1 BRA `(.L_x_187) ;  /* 0xfffffffc00f09947 */ /* 0x004fea000383ffff */
[----:B------:R-:W-:Y:S05]  /*9a50*/  BRA `(.L_x_216) ;  /* 0xfffffff400087947 */ /* 0x000fea000383ffff */
.L_x_189:
[----:B----4-:R4:W1:Y:S02]  /*9a60*/  SYNCS.PHASECHK.TRANS64.TRYWAIT P0, [R13+URZ+0x30c40], R2 ;  /* 0x030c40020d0075a7 */ /* 0x010864000800017f */
[----:B-1----:R-:W-:Y:S05]  /*9a70*/  @!P0 NANOSLEEP.SYNCS 0x989680 ;  /* 0x009896800000895d */ /* 0x002fea0003900000 */
[----:B------:R-:W1:Y:S02]  /*9a80*/  @!P0 SYNCS.PHASECHK.TRANS64 P0, [R13+URZ+0x30c40], R2 ;  /* 0x030c40020d0085a7 */ /* 0x000e64000800007f */
[----:B-1----:R-:W-:Y:S05]  /*9a90*/  @!P0 BRA `(.L_x_189) ;  /* 0xfffffffc00f08947 */ /* 0x002fea000383ffff */
[----:B------:R-:W-:Y:S05]  /*9aa0*/  BRA `(.L_x_217) ;  /* 0xfffffff400747947 */ /* 0x000fea000383ffff */
.L_x_191:
[----:B------:R-:W-:Y:S01]  /*9ab0*/  BSSY B0, `(.L_x_218) ;  /* 0x0000006000007945 */ /* 0x000fe20003800000 */
[----:B------:R-:W-:-:S07]  /*9ac0*/  MOV R15, 0xffffffff ;  /* 0xffffffff000f7802 */ /* 0x000fce0000000f00 */
[----:B------:R-:W-:Y:S05]  /*9ad0*/  WARPSYNC.COLLECTIVE R15, `(.L_x_219) ;  /* 0x000000000f0c7348 */ /* 0x000fea0003c00000 */
[----:B------:R-:W-:Y:S02]  /*9ae0*/  ELECT P6, UR62, PT ;  /* 0x00000000003e782f */ /* 0x000fe400038c0000 */
[----:B------:R-:W-:Y:S01]  /*9af0*/  MOV R14, UR62 ;  /* 0x0000003e000e7c02 */ /* 0x000fe20008000f00 */
[----:B------:R-:W-:Y:S10]  /*9b00*/  ENDCOLLECTIVE ;  /* 0x000000000000791b */ /* 0x000ff40003800000 */
.L_x_219:
[----:B------:R-:W-:Y:S05]  /*9b10*/  BSYNC B0 ;  /* 0x0000000000007941 */ /* 0x000fea0003800000 */
.L_x_218:
[----:B------:R-:W-:Y:S01]  /*9b20*/  PLOP3.LUT P0, PT, P6, PT, PT, 0x80, 0x0 ;  /* 0x000000000000781c */ /* 0x000fe2000370f070 */
[----:B------:R-:W-:-:S12]  /*9b30*/  BRA `(.L_x_220) ;  /* 0xfffffff800007947 */ /* 0x000fd8000383ffff */
.L_x_193:
[----:B-1----:R1:W2:Y:S02]  /*9b40*/  SYNCS.PHASECHK.TRANS64.TRYWAIT P1, [R6+URZ], R5 ;  /* 0x00000005060075a7 */ /* 0x0022a4000802017f */
[----:B--2---:R-:W-:Y:S05]  /*9b50*/  @!P1 NANOSLEEP.SYNCS 0x989680 ;  /* 0x009896800000995d */ /* 0x004fea0003900000 */
[----:B------:R-:W2:Y:S02]  /*9b60*/  @!P1 SYNCS.PHASECHK.TRANS64 P1, [R6+URZ], R5 ;  /* 0x00000005060095a7 */ /* 0x000ea4000802007f */
[----:B--2---:R-:W-:Y:S05]  /*9b70*/  @!P1 BRA `(.L_x_193) ;  /* 0xfffffffc00f09947 */ /* 0x004fea000383ffff */
[----:B------:R-:W-:Y:S05]  /*9b80*/  BRA `(.L_x_221) ;  /* 0xfffffff8003c7947 */ /* 0x000fea000383ffff */
.L_x_194:
[----:B--2---:R2:W3:Y:S02]  /*9b90*/  SYNCS.PHASECHK.TRANS64.TRYWAIT P1, [R3+URZ], R2 ;  /* 0x00000002030075a7 */ /* 0x0044e4000802017f */
[----:B---3--:R-:W-:Y:S05]  /*9ba0*/  @!P1 NANOSLEEP.SYNCS 0x989680 ;  /* 0x009896800000995d */ /* 0x008fea0003900000 */
[----:B------:R-:W3:Y:S02]  /*9bb0*/  @!P1 SYNCS.PHASECHK.TRANS64 P1, [R3+URZ], R2 ;  /* 0x00000002030095a7 */ /* 0x000ee4000802007f */
[----:B---3--:R-:W-:Y:S05]  /*9bc0*/  @!P1 BRA `(.L_x_194) ;  /* 0xfffffffc00f09947 */ /* 0x008fea000383ffff */
[----:B------:R-:W-:Y:S05]  /*9bd0*/  BRA `(.L_x_222) ;  /* 0xfffffff800307947 */ /* 0x000fea000383ffff */
.L_x_196:
[----:B--2---:R2:W3:Y:S02]  /*9be0*/  SYNCS.PHASECHK.TRANS64.TRYWAIT P0, [R0+URZ], R5 ;  /* 0x00000005000075a7 */ /* 0x0044e4000800017f */
[----:B---3--:R-:W-:Y:S05]  /*9bf0*/  @!P0 NANOSLEEP.SYNCS 0x989680 ;  /* 0x009896800000895d */ /* 0x008fea0003900000 */
[----:B------:R-:W3:Y:S02]  /*9c00*/  @!P0 SYNCS.PHASECHK.TRANS64 P0, [R0+URZ], R5 ;  /* 0x00000005000085a7 */ /* 0x000ee4000800007f */
[----:B---3--:R-:W-:Y:S05]  /*9c10*/  @!P0 BRA `(.L_x_196) ;  /* 0xfffffffc00f08947 */ /* 0x008fea000383ffff */
[----:B------:R-:W-:Y:S05]  /*9c20*/  BRA `(.L_x_223) ;  /* 0xfffffff800347947 */ /* 0x000fea000383ffff */
.L_x_224:
        /* <DEDUP_REMOVED lines=13> */
.L_x_3719:


//--------------------- .text._ZN7cutlass13device_kernelIN5flash11enable_sm90INS1_16FlashAttnBwdSm90INS1_25CollectiveMainloopBwdSm90ILi2ELi2ELi2EN4cute5tupleIJNS5_1CILi1EEES8_S8_EEENS6_IJNS7_ILi128EEESA_NS7_ILi64EEEEEENS_6half_tEfNS_4arch4Sm90ELb0ELb0ELb1ELb0ELb0ELb1ELb0ELb0ELi2ELi1ELi2ELi2ELb0EEENS1_24CollectiveEpilogueBwdGQAISC_fSF_Li256ELb0ELb0EEENS1_19SingleTileSchedulerILb0ELb0ELb0ELi128EEEEEEEEEvNT_6ParamsE --------------------------
	.section	.text._ZN7cutlass13device_kernelIN5flash11enable_sm90INS1_16FlashAttnBwdSm90INS1_25CollectiveMainloopBwdSm90ILi2ELi2ELi2EN4cute5tupleIJNS5_1CILi1EEES8_S8_EEENS6_IJNS7_ILi128EEESA_NS7_ILi64EEEEEENS_6half_tEfNS_4arch4Sm90ELb0ELb0ELb1ELb0ELb0ELb1ELb0ELb0ELi2ELi1ELi2ELi2ELb0EEENS1_24CollectiveEpilogueBwdGQAISC_fSF_Li256ELb0ELb0EEENS1_19SingleTileSchedulerILb0ELb0ELb0ELi128EEEEEEEEEvNT_6ParamsE,"ax",@progbits
	.align	128
.text._ZN7cutlass13device_kernelIN5flash11enable_sm90INS1_16FlashAttnBwdSm90INS1_25CollectiveMainloopBwdSm90ILi2ELi2ELi2EN4cute5tupleIJNS5_1CILi1EEES8_S8_EEENS6_IJNS7_ILi128EEESA_NS7_ILi64EEEEEENS_6half_tEfNS_4arch4Sm90ELb0ELb0ELb1ELb0ELb0ELb1ELb0ELb0ELi2ELi1ELi2ELi2ELb0EEENS1_24CollectiveEpilogueBwdGQAISC_fSF_Li256ELb0ELb0EEENS1_19SingleTileSchedulerILb0ELb0ELb0ELi128EEEEEEEEEvNT_6ParamsE:
        .type           _ZN7cutlass13device_kernelIN5flash11enable_sm90INS1_16FlashAttnBwdSm90INS1_25CollectiveMainloopBwdSm90ILi2ELi2ELi2EN4cute5tupleIJNS5_1CILi1EEES8_S8_EEENS6_IJNS7_ILi128EEESA_NS7_ILi64EEEEEENS_6half_tEfNS_4arch4Sm90ELb0ELb0ELb1ELb0ELb0ELb1ELb0ELb0ELi2ELi1ELi2ELi2ELb0EEENS1_24CollectiveEpilogueBwdGQAISC_fSF_Li256ELb0ELb0EEENS1_19SingleTileSchedulerILb0ELb0ELb0ELi128EEEEEEEEEvNT_6ParamsE,@function
        .size           _ZN7cutlass13device_kernelIN5flash11enable_sm90INS1_16FlashAttnBwdSm90INS1_25CollectiveMainloopBwdSm90ILi2ELi2ELi2EN4cute5tupleIJNS5_1CILi1EEES8_S8_EEENS6_IJNS7_ILi128EEESA_NS7_ILi64EEEEEENS_6half_tEfNS_4arch4Sm90ELb0ELb0ELb1ELb0ELb0ELb1ELb0ELb0ELi2ELi1ELi2ELi2ELb0EEENS1_24CollectiveEpilogueBwdGQAISC_fSF_Li256ELb0ELb0EEENS1_19SingleTileSchedulerILb0ELb0ELb0ELi128EEEEEEEEEvNT_6ParamsE,(.L_x_3720 - _ZN7cutlass13device_kernelIN5flash11enable_sm90INS1_16FlashAttnBwdSm90INS1_25CollectiveMainloopBwdSm90ILi2ELi2ELi2EN4cute5tupleIJNS5_1CILi1EEES8_S8_EEENS6_IJNS7_ILi128EEESA_NS7_ILi64EEEEEENS_6half_tEfNS_4arch4Sm90ELb0ELb0ELb1ELb0ELb0ELb1ELb0ELb0ELi2ELi1ELi2ELi2ELb0EEENS1_24CollectiveEpilogueBwdGQAISC_fSF_Li256ELb0ELb0EEENS1_19SingleTileSchedulerILb0ELb0ELb0ELi128EEEEEEEEEvNT_6ParamsE)
        .other          _ZN7cutlass13device_kernelIN5flash11enable_sm90INS1_16FlashAttnBwdSm90INS1_25CollectiveMainloopBwdSm90ILi2ELi2ELi2EN4cute5tupleIJNS5_1CILi1EEES8_S8_EEENS6_IJNS7_ILi128EEESA_NS7_ILi64EEEEEENS_6half_tEfNS_4arch4Sm90ELb0ELb0ELb1ELb0ELb0ELb1ELb0ELb0ELi2ELi1ELi2ELi2ELb0EEENS1_24CollectiveEpilogueBwdGQAISC_fSF_Li256ELb0ELb0EEENS1_19SingleTileSchedulerILb0ELb0ELb0ELi128EEEEEEEEEvNT_6ParamsE,@"STO_CUDA_ENTRY STV_DEFAULT"
_ZN7cutlass13device_kernelIN5flash11enable_sm90INS1_16FlashAttnBwdSm90INS1_25CollectiveMainloopBwdSm90ILi2ELi2ELi2EN4cute5tupleIJNS5_1CILi1EEES8_S8_EEENS6_IJNS7_ILi128EEESA_NS7_ILi64EEEEEENS_6half_tEfNS_4arch4Sm90ELb0ELb0ELb1ELb0ELb0ELb1ELb0ELb0ELi2ELi1ELi2ELi2ELb0EEENS1_24CollectiveEpilogueBwdGQAISC_fSF_Li256ELb0ELb0EEENS1_19SingleTileSchedulerILb0ELb0ELb0ELi128EEEEEEEEEvNT_6ParamsE:
        /* <DEDUP_REMOVED lines=14> */
[----:B------:R-:W-:-:S02]  /*00e0*/  UIADD3.X UR7, URZ, UR5, URZ, UP0, !UPT ;  /* 0x000000053f077290 */ /* 0x000fc400087fe43f */
[----:B------:R-:W-:Y:S02]  /*00f0*/  UIADD3.X UR9, URZ, UR5, URZ, UP1, !UPT ;  /* 0x000000053f097290 */ /* 0x000fe40008ffe43f */
[----:B------:R-:W-:Y:S02]  /*0100*/  UIADD3.X UR11, URZ, UR5, URZ, UP2, !UPT ;  /* 0x000000053f0b7290 */ /* 0x000fe400097fe43f */
[----:B------:R-:W-:-:S03]  /*0110*/  UIADD3.X UR5, URZ, UR5, URZ, UP3, !UPT ;  /* 0x000000053f057290 */ /* 0x000fc60009ffe43f */
[----:B------:R1:W-:Y:S02]  /*0120*/  UTMACCTL.PF [UR6] ;  /* 0x00000000060079b9 */ /* 0x0003e40008040000 */
[----:B------:R1:W-:Y:S02]  /*0130*/  UTMACCTL.PF [UR8] ;  /* 0x00000000080079b9 */ /* 0x0003e40008040000 */
[----:B------:R1:W-:Y:S02]  /*0140*/  UTMACCTL.PF [UR10] ;  /* 0x000000000a0079b9 */ /* 0x0003e40008040000 */
[----:B------:R1:W-:Y:S02]  /*0150*/  UTMACCTL.PF [UR4] ;  /* 0x00000000040079b9 */ /* 0x0003e40008040000 */
[----:B-1----:R-:W-:Y:S01]  /*0160*/  NOP ;  /* 0x0000000000007918 */ /* 0x002fe20000000000 */
.L_x_226:
[----:B------:R-:W-:Y:S05]  /*0170*/  BSYNC B0 ;  /* 0x0000000000007941 */ /* 0x000fea0003800000 */
.L_x_225:
        /* <DEDUP_REMOVED lines=34> */
.L_x_227:
        /* <DEDUP_REMOVED lines=22> */
.L_x_228:
[----:B---3--:R-:W-:Y:S01]  /*0500*/  ISETP.NE.AND P0, PT, R2, RZ, PT ;  /* 0x000000ff0200720c */ /* 0x008fe20003f05270 */
[----:B------:R-:W-:Y:S01]  /*0510*/  IMAD.MOV.U32 R16, RZ, RZ, 0x1 ;  /* 0x00000001ff107424 */ /* 0x000fe200078e00ff */
[----:B------:R-:W-:Y:S01]  /*0520*/  NOP ;  /* 0x0000000000007918 */ /* 0x000fe20000000000 */
[----:B------:R-:W-:Y:S03]  /*0530*/  BSSY B6, `(.L_x_229) ;  /* 0x0000851000067945 */ /* 0x000fe60003800000 */
[----:B------:R-:W-:Y:S01]  /*0540*/  SEL R16, R16, 0x2, !P0 ;  /* 0x0000000210107807 */ /* 0x000fe20004000000 */
[----:B-12-4-:R-:W-:Y:S06]  /*0550*/  BAR.SYNC.DEFER_BLOCKING 0x0 ;  /* 0x0000000000007b1d */ /* 0x016fec0000010000 */
[----:B------:R-:W-:Y:S05]  /*0560*/  @!P0 BRA `(.L_x_230) ;  /* 0x0000006000288947 */ /* 0x000fea0003800000 */
.L_x_231:
        /* <DEDUP_REMOVED lines=13> */
[----:B----4-:R-:W-:Y:S05]  /*0640*/  @!P0 BRA `(.L_x_232) ;  /* 0x0000008000fc8947 */ /* 0x010fea0003800000 */
        /* <DEDUP_REMOVED lines=21> */
.L_x_234:
        /* <DEDUP_REMOVED lines=15> */
.L_x_233:
        /* <DEDUP_REMOVED lines=22> */
.L_x_236:
        /* <DEDUP_REMOVED lines=15> */
.L_x_235:
[----:B------:R-:W-:Y:S01]  /*0ae0*/  SHF.R.S32.HI R3, RZ, 0x1f, R18 ;  /* 0x0000001fff037819 */ /* 0x000fe20000011412 */
[----:B------:R-:W-:-:S03]  /*0af0*/  UMOV UR4, 0xffffffff ;  /* 0xffffffff00047882 */ /* 0x000fc60000000000 */
[----:B------:R-:W-:-:S04]  /*0b00*/  LEA.HI R0, R3, R18, RZ, 0x7 ;  /* 0x0000001203007211 */ /* 0x000fc800078f38ff */
[----:B------:R-:W-:Y:S01]  /*0b10*/  SHF.R.S32.HI R13, RZ, 0x7, R0 ;  /* 0x00000007ff0d7819 */ /* 0x000fe20000011400 */
[----:B------:R-:W-:Y:S06]  /*0b20*/  BRA.DIV UR4, `(.L_x_237) ;  /* 0x0000007e04cc7947 */ /* 0x000fec000b800000 */
[----:B------:R1:W2:Y:S02]  /*0b30*/  SHFL.IDX PT, R14, R13, RZ, 0x1f ;  /* 0x00001fff0d0e7589 */ /* 0x0002a400000e0000 */
.L_x_306:
[----:B------:R-:W-:Y:S02]  /*0b40*/  SHF.L.U32 R9, RZ, 0x1f, RZ ;  /* 0x0000001fff097819 */ /* 0x000fe400000006ff */
[----:B--2---:R-:W-:Y:S02]  /*0b50*/  LEA.HI R4, R14, R14, RZ, 0x1 ;  /* 0x0000000e0e047211 */ /* 0x004fe400078f08ff */
[----:B------:R-:W2:Y:S01]  /*0b60*/  SYNCS.PHASECHK.TRANS64.TRYWAIT P0, [R2+URZ+0x30c00], R9 ;  /* 0x030c0009020075a7 */ /* 0x000ea2000800017f */
[----:B------:R-:W-:Y:S02]  /*0b70*/  LOP3.LUT R7, R0, 0xffffff80, RZ, 0xc0, !PT ;  /* 0xffffff8000077812 */ /* 0x000fe400078ec0ff */
[----:B------:R-:W-:-:S04]  /*0b80*/  LOP3.LUT R5, R4, 0xffffe, RZ, 0xc0, !PT ;  /* 0x000ffffe04057812 */ /* 0x000fc800078ec0ff */
[----:B------:R-:W-:Y:S01]  /*0b90*/  IADD3 R12, R14, -R5, RZ ;  /* 0x800000050e0c7210 */ /* 0x000fe20007ffe0ff */
[----:B--2---:R-:W-:Y:S06]  /*0ba0*/  @P0 BRA `(.L_x_238) ;  /* 0x0000000000080947 */ /* 0x004fec0003800000 */
[----:B------:R-:W2:Y:S02]  /*0bb0*/  SYNCS.PHASECHK.TRANS64.TRYWAIT P0, [R2+URZ+0x30c00], R9 ;  /* 0x030c0009020075a7 */ /* 0x000ea4000800017f */
[----:B--2---:R-:W-:Y:S05]  /*0bc0*/  @!P0 BRA `(.L_x_239) ;  /* 0x0000007c00c08947 */ /* 0x004fea0003800000 */
.L_x_238:
[----:B------:R-:W3:Y:S01]  /*0bd0*/  LDC R14, c[0x0][0x280] ;  /* 0x0000a000ff0e7b82 */ /* 0x000ee20000000800 */
[----:B------:R-:W-:Y:S01]  /*0be0*/  IMAD.IADD R0, R18, 0x1, -R7 ;  /* 0x0000000112007824 */ /* 0x000fe200078e0a07 */
[----:B------:R-:W-:Y:S02]  /*0bf0*/  CS2R R136, SRZ ;  /* 0x0000000000887805 */ /* 0x000fe4000001ff00 */
[----:B------:R-:W-:Y:S02]  /*0c00*/  CS2R R168, SRZ ;  /* 0x0000000000a87805 */ /* 0x000fe4000001ff00 */
[----:B------:R-:W-:Y:S01]  /*0c10*/  CS2R R170, SRZ ;  /* 0x0000000000aa7805 */ /* 0x000fe2000001ff00 */
[----:B------:R-:W-:Y:S01]  /*0c20*/  IMAD R11, R13, 0x400, R0 ;  /* 0x000004000d0b7824 */ /* 0x000fe200078e0200 */
[----:B------:R-:W-:Y:S02]  /*0c30*/  CS2R R172, SRZ ;  /* 0x0000000000ac7805 */ /* 0x000fe4000001ff00 */
[----:B------:R-:W-:-:S02]  /*0c40*/  CS2R R174, SRZ ;  /* 0x0000000000ae7805 */ /* 0x000fc4000001ff00 */
[----:B------:R-:W-:Y:S02]  /*0c50*/  CS2R R176, SRZ ;  /* 0x0000000000b07805 */ /* 0x000fe4000001ff00 */
[----:B------:R-:W-:Y:S02]  /*0c60*/  CS2R R178, SRZ ;  /* 0x0000000000b27805 */ /* 0x000fe4000001ff00 */
[----:B------:R-:W-:Y:S02]  /*0c70*/  SHF.L.U32 R11, R11, 0x2, RZ ;  /* 0x000000020b0b7819 */ /* 0x000fe400000006ff */
        /* <DEDUP_REMOVED lines=13> */
[----:B---3--:R-:W-:Y:S02]  /*0d50*/  ISETP.GE.AND P0, PT, R14, 0x1, PT ;  /* 0x000000010e00780c */ /* 0x008fe40003f06270 */
        /* <DEDUP_REMOVED lines=11> */
[----:B------:R-:W-:Y:S01]  /*0e10*/  CS2R R166, SRZ ;  /* 0x0000000000a67805 */ /* 0x000fe2000001ff00 */
[----:B------:R-:W-:Y:S01]  /*0e20*/  IMAD R11, R11, 0x4, R2 ;  /* 0x000000040b0b7824 */ /* 0x000fe200078e0202 */
[----:B------:R-:W-:Y:S06]  /*0e30*/  @!P0 BRA `(.L_x_240) ;  /* 0x0000004c00ac8947 */ /* 0x000fec0003800000 */
[CC--:B------:R-:W-:Y:S01]  /*0e40*/  LEA.HI R5, R3.reuse, R18.reuse, RZ, 0x5 ;  /* 0x0000001203057211 */ /* 0x0c0fe200078f28ff */
[----:B------:R-:W-:Y:S01]  /*0e50*/  IMAD.SHL.U32 R4, R18, 0x40, RZ ;  /* 0x0000004012047824 */ /* 0x000fe200078e00ff */
[CC--:B------:R-:W-:Y:S01]  /*0e60*/  LEA.HI R8, R3.reuse, R18.reuse, RZ, 0x4 ;  /* 0x0000001203087211 */ /* 0x0c0fe200078f20ff */
[----:B------:R-:W3:Y:S01]  /*0e70*/  S2R R20, SR_CTAID.X ;  /* 0x0000000000147919 */ /* 0x000ee20000002500 */
[CC--:B------:R-:W-:Y:S01]  /*0e80*/  LEA.HI R6, R3.reuse, R18.reuse, RZ, 0x2 ;  /* 0x0000001203067211 */ /* 0x0c0fe200078f10ff */
[----:B------:R-:W3:Y:S01]  /*0e90*/  LDC R25, c[0x0][0x290] ;  /* 0x0000a400ff197b82 */ /* 0x000ee20000000800 */
[----:B------:R-:W-:Y:S02]  /*0ea0*/  LEA.HI R15, R3, R18, RZ, 0x3 ;  /* 0x00000012030f7211 */ /* 0x000fe400078f18ff */
[----:B------:R-:W-:Y:S02]  /*0eb0*/  CS2R R198, SRZ ;  /* 0x0000000000c67805 */ /* 0x000fe4000001ff00 */
[----:B------:R-:W-:-:S02]  /*0ec0*/  LOP3.LUT R3, R5, 0xffffffe0, RZ, 0xc0, !PT ;  /* 0xffffffe005037812 */ /* 0x000fc400078ec0ff */
[----:B------:R-:W-:Y:S02]  /*0ed0*/  CS2R R196, SRZ ;  /* 0x0000000000c47805 */ /* 0x000fe4000001ff00 */
[----:B------:R-:W-:Y:S02]  /*0ee0*/  SHF.R.S32.HI R5, RZ, 0x5, R5 ;  /* 0x00000005ff057819 */ /* 0x000fe40000011405 */
[----:B------:R-:W-:Y:S02]  /*0ef0*/  CS2R R194, SRZ ;  /* 0x0000000000c27805 */ /* 0x000fe4000001ff00 */
[----:B--2---:R-:W-:Y:S02]  /*0f00*/  SHF.R.S32.HI R9, RZ, 0x4, R8 ;  /* 0x00000004ff097819 */ /* 0x004fe40000011408 */
[----:B------:R-:W-:Y:S02]  /*0f10*/  CS2R R192, SRZ ;  /* 0x0000000000c07805 */ /* 0x000fe4000001ff00 */
[----:B------:R-:W-:Y:S01]  /*0f20*/  LOP3.LUT R7, R6, 0xfffffffc, RZ, 0xc0, !PT ;  /* 0xfffffffc06077812 */ /* 0x000fe200078ec0ff */
[----:B------:R-:W-:Y:S01]  /*0f30*/  IMAD.SHL.U32 R5, R5, 0x10, RZ ;  /* 0x0000001005057824 */ /* 0x000fe200078e00ff */
[----:B------:R-:W-:-:S02]  /*0f40*/  IADD3 R14, R14, 0x7f, RZ ;  /* 0x0000007f0e0e7810 */ /* 0x000fc40007ffe0ff */
[----:B------:R-:W-:Y:S02]  /*0f50*/  CS2R R190, SRZ ;  /* 0x0000000000be7805 */ /* 0x000fe4000001ff00 */
[----:B------:R-:W-:Y:S01]  /*0f60*/  LEA.HI R8, R8, R9, RZ, 0x1 ;  /* 0x0000000908087211 */ /* 0x000fe200078f08ff */
[----:B------:R-:W-:Y:S01]  /*0f70*/  IMAD.IADD R10, R18, 0x1, -R7 ;  /* 0x00000001120a7824 */ /* 0x000fe200078e0a07 */
[----:B------:R-:W-:Y:S02]  /*0f80*/  LOP3.LUT R4, R4, 0x1c0, RZ, 0xc0, !PT ;  /* 0x000001c004047812 */ /* 0x000fe400078ec0ff */
[----:B------:R-:W-:Y:S02]  /*0f90*/  CS2R R188, SRZ ;  /* 0x0000000000bc7805 */ /* 0x000fe4000001ff00 */
[----:B------:R-:W-:Y:S02]  /*0fa0*/  SHF.R.S32.HI R17, RZ, 0x1f, R14 ;  /* 0x0000001fff117819 */ /* 0x000fe4000001140e */
[----:B------:R-:W-:-:S02]  /*0fb0*/  CS2R R186, SRZ ;  /* 0x0000000000ba7805 */ /* 0x000fc4000001ff00 */
[----:B------:R-:W-:Y:S02]  /*0fc0*/  IADD3 R3, R18, -R3, RZ ;  /* 0x8000000312037210 */ /* 0x000fe40007ffe0ff */
[----:B------:R-:W-:Y:S02]  /*0fd0*/  CS2R R184, SRZ ;  /* 0x0000000000b87805 */ /* 0x000fe4000001ff00 */
[----:B------:R-:W-:Y:S02]  /*0fe0*/  LOP3.LUT R8, R8, 0x7ffffe, RZ, 0xc0, !PT ;  /* 0x007ffffe08087812 */ /* 0x000fe400078ec0ff */
[----:B------:R-:W-:Y:S02]  /*0ff0*/  CS2R R182, SRZ ;  /* 0x0000000000b67805 */ /* 0x000fe4000001ff00 */
[----:B------:R-:W-:Y:S02]  /*1000*/  LOP3.LUT R18, R4, 0x30, R5, 0xf8, !PT ;  /* 0x0000003004127812 */ /* 0x000fe400078ef805 */
[----:B------:R-:W-:-:S02]  /*1010*/  CS2R R180, SRZ ;  /* 0x0000000000b47805 */ /* 0x000fc4000001ff00 */
[----:B------:R-:W-:Y:S02]  /*1020*/  LEA.HI R5, R13, R13, RZ, 0x1 ;  /* 0x0000000d0d057211 */ /* 0x000fe400078f08ff */
[----:B------:R-:W-:Y:S02]  /*1030*/  CS2R R178, SRZ ;  /* 0x0000000000b27805 */ /* 0x000fe4000001ff00 */
[----:B------:R-:W-:Y:S01]  /*1040*/  LEA.HI R23, R17, R14, RZ, 0x7 ;  /* 0x0000000e11177211 */ /* 0x000fe200078f38ff */
[----:B------:R-:W-:Y:S01]  /*1050*/  IMAD.IADD R14, R9, 0x1, -R8 ;  /* 0x00000001090e7824 */ /* 0x000fe200078e0a08 */
[----:B------:R-:W-:Y:S01]  /*1060*/  SHF.R.S32.HI R6, RZ, 0x1f, R3 ;  /* 0x0000001fff067819 */ /* 0x000fe20000011403 */
[----:B---3--:R-:W-:Y:S01]  /*1070*/  IMAD R20, R20, -0x80, R25 ;  /* 0xffffff8014147824 */ /* 0x008fe200078e0219 */
[----:B------:R-:W-:Y:S02]  /*1080*/  LOP3.LUT R8, R5, 0xfffffffe, RZ, 0xc0, !PT ;  /* 0xfffffffe05087812 */ /* 0x000fe400078ec0ff */
[----:B------:R-:W-:-:S02]  /*1090*/  CS2R R176, SRZ ;  /* 0x0000000000b07805 */ /* 0x000fc4000001ff00 */
[CC--:B------:R-:W-:Y:S02]  /*10a0*/  LEA.HI R5, R6.reuse, R3.reuse, RZ, 0x3 ;  /* 0x0000000306057211 */ /* 0x0c0fe400078f18ff */
[----:B------:R-:W-:Y:S02]  /*10b0*/  CS2R R174, SRZ ;  /* 0x0000000000ae7805 */ /* 0x000fe4000001ff00 */
[----:B------:R-:W-:Y:S01]  /*10c0*/  LEA.HI R7, R6, R3, RZ, 0x2 ;  /* 0x0000000306077211 */ /* 0x000fe200078f10ff */
[----:B------:R-:W-:Y:S01]  /*10d0*/  IMAD.IADD R21, R13, 0x1, -R8 ;  /* 0x000000010d157824 */ /* 0x000fe200078e0a08 */
[----:B------:R-:W-:Y:S02]  /*10e0*/  SHF.R.S32.HI R3, RZ, 0x1f, R0 ;  /* 0x0000001fff037819 */ /* 0x000fe40000011400 */
[----:B------:R-:W-:Y:S02]  /*10f0*/  CS2R R172, SRZ ;  /* 0x0000000000ac7805 */ /* 0x000fe4000001ff00 */
[----:B------:R-:W-:-:S02]  /*1100*/  SHF.R.U32.HI R8, RZ, 0x3, R4 ;  /* 0x00000003ff087819 */ /* 0x000fc40000011604 */
[----:B------:R-:W-:Y:S02]  /*1110*/  CS2R R170, SRZ ;  /* 0x0000000000aa7805 */ /* 0x000fe4000001ff00 */
[----:B------:R-:W-:Y:S02]  /*1120*/  LEA.HI R4, R3, R0, RZ, 0x2 ;  /* 0x0000000003047211 */ /* 0x000fe400078f10ff */
[----:B------:R-:W-:Y:S02]  /*1130*/  CS2R R168, SRZ ;  /* 0x0000000000a87805 */ /* 0x000fe4000001ff00 */
[----:B------:R-:W-:Y:S02]  /*1140*/  LOP3.LUT R15, R18, 0x8, R15, 0xf8, !PT ;  /* 0x00000008120f7812 */ /* 0x000fe400078ef80f */
[----:B------:R-:W-:Y:S02]  /*1150*/  CS2R R166, SRZ ;  /* 0x0000000000a67805 */ /* 0x000fe4000001ff00 */
[----:B------:R-:W-:-:S02]  /*1160*/  LOP3.LUT R9, R4, 0x7ffffffc, RZ, 0xc0, !PT ;  /* 0x7ffffffc04097812 */ /* 0x000fc400078ec0ff */
[----:B------:R-:W-:Y:S02]  /*1170*/  CS2R R164, SRZ ;  /* 0x0000000000a47805 */ /* 0x000fe4000001ff00 */
[----:B------:R-:W-:Y:S02]  /*1180*/  LEA R18, R13, R14, 0x4 ;  /* 0x0000000e0d127211 */ /* 0x000fe400078e20ff */
[----:B------:R-:W-:Y:S02]  /*1190*/  CS2R R162, SRZ ;  /* 0x0000000000a27805 */ /* 0x000fe4000001ff00 */
[----:B------:R-:W-:Y:S01]  /*11a0*/  LOP3.LUT R15, R15, R8, RZ, 0x3c, !PT ;  /* 0x000000080f0f7212 */ /* 0x000fe200078e3cff */
[----:B------:R-:W-:Y:S01]  /*11b0*/  IMAD.IADD R9, R0, 0x1, -R9 ;  /* 0x0000000100097824 */ /* 0x000fe200078e0a09 */
[----:B------:R-:W-:Y:S02]  /*11c0*/  LEA.HI R14, R3, R0, RZ, 0x5 ;  /* 0x00000000030e7211 */ /* 0x000fe400078f28ff */
[----:B------:R-:W-:-:S02]  /*11d0*/  CS2R R160, SRZ ;  /* 0x0000000000a07805 */ /* 0x000fc4000001ff00 */
[----:B------:R-:W-:Y:S01]  /*11e0*/  SHF.R.S32.HI R8, RZ, 0x2, R7 ;  /* 0x00000002ff087819 */ /* 0x000fe20000011407 */
[----:B------:R-:W-:Y:S01]  /*11f0*/  IMAD.U32 R0, R18, 0x200, R15 ;  /* 0x0000020012007824 */ /* 0x000fe200078e000f */
[--C-:B------:R-:W-:Y:S02]  /*1200*/  SHF.R.S32.HI R6, RZ, 0x3, R5.reuse ;  /* 0x00000003ff067819 */ /* 0x100fe40000011405 */
[----:B------:R-:W-:Y:S02]  /*1210*/  CS2R R158, SRZ ;  /* 0x00000000009e7805 */ /* 0x000fe4000001ff00 */
[----:B------:R-:W-:Y:S01]  /*1220*/  SHF.R.S32.HI R5, RZ, 0x1f, R5 ;  /* 0x0000001fff057819 */ /* 0x000fe20000011405 */
[----:B-1----:R-:W-:Y:S01]  /*1230*/  VIADD R13, R8, 0x10 ;  /* 0x00000010080d7836 */ /* 0x002fe20000000000 */
[----:B------:R-:W-:Y:S01]  /*1240*/  LEA.HI R7, R7, R8, RZ, 0x1 ;  /* 0x0000000807077211 */ /* 0x000fe200078f08ff */
[----:B------:R1:W-:Y:S01]  /*1250*/  STL [R1+0x4], R0 ;  /* 0x0000040001007387 */ /* 0x0003e20000100800 */
[----:B------:R-:W-:-:S02]  /*1260*/  LEA.HI R5, R5, R6, RZ, 0x4 ;  /* 0x0000000605057211 */ /* 0x000fc400078f20ff */
[----:B------:R-:W-:Y:S02]  /*1270*/  CS2R R156, SRZ ;  /* 0x00000000009c7805 */ /* 0x000fe4000001ff00 */
[----:B------:R-:W-:Y:S02]  /*1280*/  LOP3.LUT R7, R7, 0xfffffffe, RZ, 0xc0, !PT ;  /* 0xfffffffe07077812 */ /* 0x000fe400078ec0ff */
[----:B------:R-:W-:Y:S02]  /*1290*/  CS2R R154, SRZ ;  /* 0x00000000009a7805 */ /* 0x000fe4000001ff00 */
[----:B------:R-:W-:Y:S02]  /*12a0*/  LOP3.LUT R5, R5, 0x1ffffff0, RZ, 0xc0, !PT ;  /* 0x1ffffff005057812 */ /* 0x000fe400078ec0ff */
[----:B------:R-:W-:Y:S02]  /*12b0*/  CS2R R152, SRZ ;  /* 0x0000000000987805 */ /* 0x000fe4000001ff00 */
[C---:B------:R-:W-:Y:S01]  /*12c0*/  IADD3 R15, R8.reuse, 0x18, RZ ;  /* 0x00000018080f7810 */ /* 0x040fe20007ffe0ff */
[----:B------:R-:W-:Y:S01]  /*12d0*/  IMAD.IADD R7, R8, 0x1, -R7 ;  /* 0x0000000108077824 */ /* 0x000fe200078e0a07 */
[----:B------:R-:W-:Y:S01]  /*12e0*/  IADD3 R6, R6, -R5, RZ ;  /* 0x8000000506067210 */ /* 0x000fe20007ffe0ff */
[----:B-1----:R-:W-:Y:S01]  /*12f0*/  VIADD R0, R8, 0x8 ;  /* 0x0000000808007836 */ /* 0x002fe20000000000 */
[----:B------:R-:W-:-:S02]  /*1300*/  LEA.HI R8, R13, R13, RZ, 0x1 ;  /* 0x0000000d0d087211 */ /* 0x000fc400078f08ff */
[----:B------:R-:W-:Y:S02]  /*1310*/  CS2R R150, SRZ ;  /* 0x0000000000967805 */ /* 0x000fe4000001ff00 */
[----:B------:R-:W-:Y:S01]  /*1320*/  LEA.HI R17, R15, R15, RZ, 0x1 ;  /* 0x0000000f0f117211 */ /* 0x000fe200078f08ff */
[----:B------:R-:W-:Y:S01]  /*1330*/  IMAD R6, R6, 0x8, R7 ;  /* 0x0000000806067824 */ /* 0x000fe200078e0207 */
[----:B------:R-:W-:Y:S02]  /*1340*/  LEA.HI R3, R0, R0, RZ, 0x1 ;  /* 0x0000000000037211 */ /* 0x000fe400078f08ff */
[----:B------:R-:W-:Y:S02]  /*1350*/  CS2R R148, SRZ ;  /* 0x0000000000947805 */ /* 0x000fe4000001ff00 */
[----:B------:R-:W-:Y:S02]  /*1360*/  SHF.R.S32.HI R19, RZ, 0x5, R14 ;  /* 0x00000005ff137819 */ /* 0x000fe4000001140e */
[----:B------:R-:W-:-:S02]  /*1370*/  CS2R R146, SRZ ;  /* 0x0000000000927805 */ /* 0x000fc4000001ff00 */
[----:B------:R-:W-:Y:S01]  /*1380*/  LOP3.LUT R5, R3, 0xfffffffe, RZ, 0xc0, !PT ;  /* 0xfffffffe03057812 */ /* 0x000fe200078ec0ff */
[----:B------:R1:W-:Y:S01]  /*1390*/  STL [R1+0x14], R6 ;  /* 0x0000140601007387 */ /* 0x0003e20000100800 */
[----:B------:R-:W-:Y:S01]  /*13a0*/  LOP3.LUT R14, R8, 0xfffffffe, RZ, 0xc0, !PT ;  /* 0xfffffffe080e7812 */ /* 0x000fe200078ec0ff */
[----:B------:R-:W-:Y:S01]  /*13b0*/  IMAD R22, R19, -0x10, R20 ;  /* 0xfffffff013167824 */ /* 0x000fe200078e0214 */
[----:B------:R-:W-:Y:S01]  /*13c0*/  LOP3.LUT R18, R17, 0xfffffffe, RZ, 0xc0, !PT ;  /* 0xfffffffe11127812 */ /* 0x000fe200078ec0ff */
[----:B------:R-:W-:Y:S01]  /*13d0*/  IMAD.IADD R5, R0, 0x1, -R5 ;  /* 0x0000000100057824 */ /* 0x000fe200078e0a05 */
[--C-:B------:R-:W-:Y:S02]  /*13e0*/  SHF.R.S32.HI R0, RZ, 0x1, R3.reuse ;  /* 0x00000001ff007819 */ /* 0x100fe40000011403 */
[----:B------:R-:W-:Y:S02]  /*13f0*/  CS2R R144, SRZ ;  /* 0x0000000000907805 */ /* 0x000fe4000001ff00 */
[----:B------:R-:W-:Y:S01]  /*1400*/  IADD3 R14, R13, -R14, RZ ;  /* 0x8000000e0d0e7210 */ /* 0x000fe20007ffe0ff */
[----:B------:R-:W-:Y:S01]  /*1410*/  IMAD.IADD R18, R15, 0x1, -R18 ;  /* 0x000000010f127824 */ /* 0x000fe200078e0a12 */
[----:B------:R-:W-:-:S02]  /*1420*/  SHF.R.S32.HI R3, RZ, 0x1f, R3 ;  /* 0x0000001fff037819 */ /* 0x000fc40000011403 */
[----:B------:R-:W-:Y:S02]  /*1430*/  CS2R R142, SRZ ;  /* 0x00000000008e7805 */ /* 0x000fe4000001ff00 */
[--C-:B------:R-:W-:Y:S02]  /*1440*/  SHF.R.S32.HI R13, RZ, 0x1, R8.reuse ;  /* 0x00000001ff0d7819 */ /* 0x100fe40000011408 */
[----:B------:R-:W-:Y:S02]  /*1450*/  CS2R R140, SRZ ;  /* 0x00000000008c7805 */ /* 0x000fe4000001ff00 */
[----:B------:R-:W-:Y:S02]  /*1460*/  SHF.R.S32.HI R8, RZ, 0x1f, R8 ;  /* 0x0000001fff087819 */ /* 0x000fe40000011408 */
[----:B------:R-:W-:Y:S02]  /*1470*/  CS2R R138, SRZ ;  /* 0x00000000008a7805 */ /* 0x000fe4000001ff00 */
[----:B------:R-:W-:-:S02]  /*1480*/  SHF.R.S32.HI R15, RZ, 0x1, R17 ;  /* 0x00000001ff0f7819 */ /* 0x000fc40000011411 */
[----:B------:R-:W-:Y:S02]  /*1490*/  CS2R R136, SRZ ;  /* 0x0000000000887805 */ /* 0x000fe4000001ff00 */
[----:B------:R-:W-:Y:S02]  /*14a0*/  SHF.R.S32.HI R20, RZ, 0x1f, R17 ;  /* 0x0000001fff147819 */ /* 0x000fe40000011411 */
[----:B------:R-:W-:Y:S02]  /*14b0*/  LEA.HI R3, R3, R0, RZ, 0x4 ;  /* 0x0000000003037211 */ /* 0x000fe400078f20ff */
[----:B------:R-:W-:Y:S02]  /*14c0*/  LEA.HI R8, R8, R13, RZ, 0x4 ;  /* 0x0000000d08087211 */ /* 0x000fe400078f20ff */
[----:B------:R-:W-:Y:S02]  /*14d0*/  LEA.HI R20, R20, R15, RZ, 0x4 ;  /* 0x0000000f14147211 */ /* 0x000fe400078f20ff */
[----:B------:R-:W-:-:S02]  /*14e0*/  LOP3.LUT R3, R3, 0x1ffffff0, RZ, 0xc0, !PT ;  /* 0x1ffffff003037812 */ /* 0x000fc400078ec0ff */
[----:B------:R-:W-:Y:S02]  /*14f0*/  LOP3.LUT R8, R8, 0x1ffffff0, RZ, 0xc0, !PT ;  /* 0x1ffffff008087812 */ /* 0x000fe400078ec0ff */
[----:B------:R-:W-:Y:S01]  /*1500*/  LOP3.LUT R20, R20, 0x1ffffff0, RZ, 0xc0, !PT ;  /* 0x1ffffff014147812 */ /* 0x000fe200078ec0ff */
[----:B------:R-:W-:Y:S01]  /*1510*/  IMAD.IADD R0, R0, 0x1, -R3 ;  /* 0x0000000100007824 */ /* 0x000fe200078e0a03 */
[----:B------:R-:W-:Y:S02]  /*1520*/  IADD3 R13, R13, -R8, RZ ;  /* 0x800000080d0d7210 */ /* 0x000fe40007ffe0ff */
[----:B------:R-:W-:Y:S01]  /*1530*/  SHF.R.S32.HI R19, RZ, 0x2, R4 ;  /* 0x00000002ff137819 */ /* 0x000fe20000011404 */
[----:B------:R-:W-:Y:S01]  /*1540*/  IMAD.IADD R15, R15, 0x1, -R20 ;  /* 0x000000010f0f7824 */ /* 0x000fe200078e0a14 */
[----:B------:R-:W-:Y:S01]  /*1550*/  LEA R5, R0, R5, 0x3 ;  /* 0x0000000500057211 */ /* 0x000fe200078e18ff */
[----:B------:R-:W-:Y:S01]  /*1560*/  IMAD R3, R13, 0x8, R14 ;  /* 0x000000080d037824 */ /* 0x000fe200078e020e */
[----:B------:R-:W-:Y:S01]  /*1570*/  SHF.R.S32.HI R4, RZ, 0x1f, R4 ;  /* 0x0000001fff047819 */ /* 0x000fe20000011404 */
[----:B------:R-:W-:Y:S01]  /*1580*/  IMAD R0, R15, 0x8, R18 ;  /* 0x000000080f007824 */ /* 0x000fe200078e0212 */
[----:B------:R-:W-:Y:S01]  /*1590*/  LOP3.LUT R7, R16, 0x1, RZ, 0xfc, !PT ;  /* 0x0000000110077812 */ /* 0x000fe200078efcff */
[----:B------:R2:W-:Y:S01]  /*15a0*/  STL [R1+0x10], R5 ;  /* 0x0000100501007387 */ /* 0x0005e20000100800 */
[----:B------:R-:W-:-:S02]  /*15b0*/  LEA.HI R4, R4, R19, RZ, 0x3 ;  /* 0x0000001304047211 */ /* 0x000fc400078f18ff */
[----:B-1----:R-:W-:Y:S01]  /*15c0*/  MOV R6, RZ ;  /* 0x000000ff00067202 */ /* 0x002fe20000000f00 */
[----:B------:R-:W-:Y:S01]  /*15d0*/  STL [R1+0xc], R3 ;  /* 0x00000c0301007387 */ /* 0x000fe20000100800 */
[----:B------:R-:W-:-:S03]  /*15e0*/  LOP3.LUT R4, R4, 0xfffffff8, RZ, 0xc0, !PT ;  /* 0xfffffff804047812 */ /* 0x000fc600078ec0ff */
[----:B------:R1:W-:Y:S01]  /*15f0*/  STL [R1+0x8], R0 ;  /* 0x0000080001007387 */ /* 0x0003e20000100800 */
[----:B------:R-:W-:-:S05]  /*1600*/  IADD3 R4, R22, R4, -R19 ;  /* 0x0000000416047210 */ /* 0x000fca0007ffe813 */
[----:B------:R-:W-:Y:S01]  /*1610*/  IMAD R8, R21, -0x40, R4 ;  /* 0xffffffc015087824 */ /* 0x000fe200078e0204 */
[----:B--2---:R-:W-:Y:S02]  /*1620*/  CS2R R4, SRZ ;  /* 0x0000000000047805 */ /* 0x004fe4000001ff00 */
[----:B-1----:R-:W-:-:S05]  /*1630*/  SHF.R.S32.HI R0, RZ, 0x7, R23 ;  /* 0x00000007ff007819 */ /* 0x002fca0000011417 */
[----:B------:R1:W-:Y:S02]  /*1640*/  STL [R1], R0 ;  /* 0x0000000001007387 */ /* 0x0003e40000100800 */
.L_x_251:
[----:B------:R-:W-:-:S13]  /*1650*/  ISETP.NE.AND P0, PT, R7, 0x3, PT ;  /* 0x000000030700780c */ /* 0x000fda0003f05270 */
[----:B------:R-:W-:Y:S05]  /*1660*/  @!P0 BRA `(.L_x_241) ;  /* 0x0000000000048947 */ /* 0x000fea0003800000 */
[----:B------:R-:W-:Y:S01]  /*1670*/  BPT.TRAP 0x1 ;  /* 0x000000040000795c */ /* 0x000fe20000300000 */
.L_x_241:
[----:B------:R-:W-:Y:S01]  /*1680*/  IMAD R3, R4, 0x8, R2 ;  /* 0x0000000804037824 */ /* 0x000fe200078e0202 */
[----:B------:R-:W-:-:S04]  /*1690*/  SHF.L.U32 R22, R5, 0x1f, RZ ;  /* 0x0000001f05167819 */ /* 0x000fc800000006ff */
[----:B------:R2:W3:Y:S01]  /*16a0*/  SYNCS.PHASECHK.TRANS64.TRYWAIT P1, [R3+URZ+0x30c10], R22 ;  /* 0x030c1016030075a7 */ /* 0x0004e2000802017f */
[----:B------:R-:W-:Y:S05]  /*16b0*/  @!P0 BRA `(.L_x_242) ;  /* 0x0000000000048947 */ /* 0x000fea0003800000 */
[----:B------:R-:W-:Y:S01]  /*16c0*/  BPT.TRAP 0x1 ;  /* 0x000000040000795c */ /* 0x000fe20000300000 */
.L_x_242:
[----:B-1----:R-:W-:-:S05]  /*16d0*/  VIADD R0, R2, 0x10000 ;  /* 0x0001000002007836 */ /* 0x002fca0000000000 */
[----:B------:R-:W-:-:S04]  /*16e0*/  SHF.R.U32.HI R0, RZ, 0x4, R0 ;  /* 0x00000004ff007819 */ /* 0x000fc80000011600 */
[----:B------:R-:W-:Y:S01]  /*16f0*/  LOP3.LUT R0, R0, 0x3fff, RZ, 0xc0, !PT ;  /* 0x00003fff00007812 */ /* 0x000fe200078ec0ff */
[----:B---3--:R-:W-:Y:S06]  /*1700*/  @P1 BRA `(.L_x_243) ;  /* 0x0000000000081947 */ /* 0x008fec0003800000 */
[----:B------:R-:W1:Y:S02]  /*1710*/  SYNCS.PHASECHK.TRANS64.TRYWAIT P1, [R3+URZ+0x30c10], R22 ;  /* 0x030c1016030075a7 */ /* 0x000e64000802017f */
[----:B-1----:R-:W-:Y:S05]  /*1720*/  @!P1 BRA `(.L_x_244) ;  /* 0x0000007000fc9947 */ /* 0x002fea0003800000 */
.L_x_243:
[----:B------:R-:W-:Y:S05]  /*1730*/  WARPSYNC.ALL ;  /* 0x0000000000007948 */ /* 0x000fea0003800000 */
[----:B------:R-:W-:Y:S02]  /*1740*/  LOP3.LUT R13, R0, 0x10000, RZ, 0xfc, !PT ;  /* 0x00010000000d7812 */ /* 0x000fe400078efcff */
[----:B------:R-:W-:Y:S01]  /*1750*/  LEA R14, R12, R2, 0xd ;  /* 0x000000020c0e7211 */ /* 0x000fe200078e68ff */
[----:B------:R-:W3:Y:S03]  /*1760*/  LDL R18, [R1+0x14] ;  /* 0x0000140001127983 */ /* 0x000ee60000100800 */
        /* <DEDUP_REMOVED lines=34> */
[C---:B-----5:R-:W-:Y:S01]  /*1990*/  LEA R16, R4.reuse, R16, 0x7 ;  /* 0x0000001004107211 */ /* 0x060fe200078e38ff */
[C---:B----4-:R-:W-:Y:S02]  /*19a0*/  IMAD R20, R4.reuse, 0x80, R15 ;  /* 0x0000008004147824 */ /* 0x050fe400078e020f */
[----:B--2---:R-:W-:Y:S01]  /*19b0*/  IMAD R18, R4, 0x80, R17 ;  /* 0x0000008004127824 */ /* 0x004fe200078e0211 */
[C---:B------:R-:W-:Y:S01]  /*19c0*/  LEA R13, R9.reuse, R14, 0x1 ;  /* 0x0000000e090d7211 */ /* 0x040fe200078e08ff */
[C---:B------:R-:W-:Y:S01]  /*19d0*/  IMAD R15, R9.reuse, 0x2, R16 ;  /* 0x00000002090f7824 */ /* 0x040fe200078e0210 */
[C---:B------:R-:W-:Y:S01]  /*19e0*/  LEA R21, R9.reuse, R20, 0x1 ;  /* 0x0000001409157211 */ /* 0x040fe200078e08ff */
[----:B------:R-:W-:-:S02]  /*19f0*/  IMAD R19, R9, 0x2, R18 ;  /* 0x0000000209137824 */ /* 0x000fc400078e0212 */
[--C-:B------:R-:W-:Y:S02]  /*1a00*/  IMAD R202, R13, 0x4, R2.reuse ;  /* 0x000000040dca7824 */ /* 0x100fe400078e0202 */
[--C-:B------:R-:W-:Y:S01]  /*1a10*/  IMAD R23, R15, 0x4, R2.reuse ;  /* 0x000000040f177824 */ /* 0x100fe200078e0202 */
[----:B------:R-:W-:Y:S01]  /*1a20*/  LEA R17, R19, R2, 0x2 ;  /* 0x0000000213117211 */ /* 0x000fe200078e10ff */
[----:B------:R-:W-:Y:S01]  /*1a30*/  IMAD R14, R21, 0x4, R2 ;  /* 0x00000004150e7824 */ /* 0x000fe200078e0202 */
[----:B------:R-:W-:Y:S02]  /*1a40*/  WARPGROUP.DEPBAR.LE gsb0, 0x0 ;  /* 0x00008000000079c5 */ /* 0x000fe40000010000 */
[----:B------:R-:W-:-:S06]  /*1a50*/  WARPGROUP.ARRIVE ;  /* 0x00000000000079c5 */ /* 0x000fcc0000000000 */
[----:B------:R-:W-:Y:S01]  /*1a60*/  HGMMA.64x128x16.F32 R72, gdesc[UR4], R72, gsb0 ;  /* 0x01e00000044879f0 */ /* 0x000fe20008000848 */
[----:B------:R-:W-:-:S05]  /*1a70*/  VIADD R18, R2, 0x20000 ;  /* 0x0002000002127836 */ /* 0x000fca0000000000 */
[-C--:B------:R-:W-:Y:S01]  /*1a80*/  LEA R200, R13, R18.reuse, 0x2 ;  /* 0x000000120dc87211 */ /* 0x080fe200078e10ff */
[--C-:B------:R-:W-:Y:S01]  /*1a90*/  IMAD R13, R15, 0x4, R18.reuse ;  /* 0x000000040f0d7824 */ /* 0x100fe200078e0212 */
[----:B------:R-:W-:Y:S01]  /*1aa0*/  LEA R15, R21, R18, 0x2 ;  /* 0x00000012150f7211 */ /* 0x000fe200078e10ff */
        /* <DEDUP_REMOVED lines=8> */
.L_x_245:
[----:B------:R1:W1:Y:S01]  /*1b30*/  SYNCS.PHASECHK.TRANS64.TRYWAIT P1, [R3+URZ+0x30c30], R22 ;  /* 0x030c3016030075a7 */ /* 0x000262000802017f */
[----:B------:R-:W-:Y:S05]  /*1b40*/  @!P0 BRA `(.L_x_246) ;  /* 0x0000000000048947 */ /* 0x000fea0003800000 */
[----:B------:R-:W-:Y:S01]  /*1b50*/  BPT.TRAP 0x1 ;  /* 0x000000040000795c */ /* 0x000fe20000300000 */
.L_x_246:
[----:B-1----:R-:W-:Y:S05]  /*1b60*/  @P1 BRA `(.L_x_247) ;  /* 0x0000000000081947 */ /* 0x002fea0003800000 */
[----:B------:R-:W1:Y:S02]  /*1b70*/  SYNCS.PHASECHK.TRANS64.TRYWAIT P1, [R3+URZ+0x30c30], R22 ;  /* 0x030c3016030075a7 */ /* 0x000e64000802017f */
[----:B-1----:R-:W-:Y:S05]  /*1b80*/  @!P1 BRA `(.L_x_248) ;  /* 0x0000006c00f89947 */ /* 0x002fea0003800000 */
.L_x_247:
        /* <DEDUP_REMOVED lines=17> */
[----:B------:R-:W-:Y:S01]  /*1ca0*/  FMUL.FTZ R201, R78, UR10 ;  /* 0x0000000a4ec97c20 */ /* 0x000fe20008410000 */
[----:B------:R-:W-:-:S02]  /*1cb0*/  IMAD R25, R4, 0x400, R25 ;  /* 0x0000040004197824 */ /* 0x000fc400078e0219 */
[----:B------:R-:W-:Y:S01]  /*1cc0*/  FMUL.FTZ R221, R79, UR10 ;  /* 0x0000000a4fdd7c20 */ /* 0x000fe20008410000 */
        /* <DEDUP_REMOVED lines=14> */
[----:B------:R-:W2:Y:S01]  /*1db0*/  MUFU.TANH R20, R20 ;  /* 0x0000001400147308 */ /* 0x000ea20000002400 */
[----:B------:R-:W-:Y:S01]  /*1dc0*/  IADD3 R218, R10, 0x4, RZ ;  /* 0x000000040ada7810 */ /* 0x000fe20007ffe0ff */
[----:B------:R-:W-:Y:S01]  /*1dd0*/  UMOV UR6, UR8 ;  /* 0x0000000800067c82 */ /* 0x000fe20008000000 */
[----:B------:R-:W-:Y:S01]  /*1de0*/  STL [R1+0xac], R198 ;  /* 0x0000acc601007387 */ /* 0x000fe20000100800 */
[----:B------:R-:W-:Y:S01]  /*1df0*/  HGMMA.64x128x16.F32 R24, gdesc[UR4], RZ, !UPT, gsb0 ;  /* 0x01e00000041879f0 */ /* 0x000fe2000c0008ff */
[----:B------:R-:W-:Y:S01]  /*1e00*/  UIADD3 UR6, UR8, 0x2, URZ ;  /* 0x0000000208067890 */ /* 0x000fe2000fffe03f */
[----:B------:R-:W-:Y:S01]  /*1e10*/  FMUL.FTZ R109, R109, UR10 ;  /* 0x0000000a6d6d7c20 */ /* 0x000fe20008410000 */
[----:B------:R-:W-:Y:S01]  /*1e20*/  UIADD3 UR4, UR9, 0x2, URZ ;  /* 0x0000000209047890 */ /* 0x000fe2000fffe03f */
[----:B------:R-:W-:Y:S01]  /*1e30*/  STL [R1+0xa8], R197 ;  /* 0x0000a8c501007387 */ /* 0x000fe20000100800 */
[----:B------:R-:W-:Y:S01]  /*1e40*/  UMOV UR7, 0x40000040 ;  /* 0x4000004000077882 */ /* 0x000fe20000000000 */
[----:B------:R-:W-:Y:S01]  /*1e50*/  UMOV UR5, 0x40000040 ;  /* 0x4000004000057882 */ /* 0x000fe20000000000 */
[----:B-1----:R1:W-:Y:S01]  /*1e60*/  MUFU.TANH R12, R92 ;  /* 0x0000005c000c7308 */ /* 0x0023e20000002400 */
[----:B------:R-:W-:Y:S01]  /*1e70*/  STL [R1+0xa4], R196 ;  /* 0x0000a4c401007387 */ /* 0x000fe20000100800 */
[----:B------:R-:W-:Y:S01]  /*1e80*/  FMUL.FTZ R236, R89, UR10 ;  /* 0x0000000a59ec7c20 */ /* 0x000fe20008410000 */
[----:B------:R-:W-:Y:S01]  /*1e90*/  FMUL.FTZ R232, R88, UR10 ;  /* 0x0000000a58e87c20 */ /* 0x000fe20008410000 */
[----:B------:R-:W-:Y:S01]  /*1ea0*/  ISETP.GT.AND P1, PT, R8, 0x8, PT ;  /* 0x000000080800780c */ /* 0x000fe20003f24270 */
[----:B------:R-:W-:Y:S01]  /*1eb0*/  STL [R1+0xa0], R195 ;  /* 0x0000a0c301007387 */ /* 0x000fe20000100800 */
[----:B------:R-:W-:Y:S01]  /*1ec0*/  FMUL.FTZ R108, R108, UR10 ;  /* 0x0000000a6c6c7c20 */ /* 0x000fe20008410000 */
[----:B------:R-:W-:Y:S01]  /*1ed0*/  ISETP.GT.AND P2, PT, R8, RZ, PT ;  /* 0x000000ff0800720c */ /* 0x000fe20003f44270 */
[----:B------:R-:W3:Y:S01]  /*1ee0*/  MUFU.TANH R18, R18 ;  /* 0x0000001200127308 */ /* 0x000ee20000002400 */
[----:B------:R-:W-:Y:S01]  /*1ef0*/  STL [R1+0x9c], R194 ;  /* 0x00009cc201007387 */ /* 0x000fe20000100800 */
[----:B------:R-:W-:Y:S01]  /*1f00*/  FMUL.FTZ R231, R91, UR10 ;  /* 0x0000000a5be77c20 */ /* 0x000fe20008410000 */
[----:B------:R-:W-:Y:S01]  /*1f10*/  FMUL.FTZ R112, R112, UR10 ;  /* 0x0000000a70707c20 */ /* 0x000fe20008410000 */
[----:B--2---:R-:W-:Y:S01]  /*1f20*/  FSEL R91, R20, -INF , P1 ;  /* 0xff800000145b7808 */ /* 0x004fe20000800000 */
[----:B------:R-:W-:Y:S01]  /*1f30*/  STL [R1+0x98], R193 ;  /* 0x000098c101007387 */ /* 0x000fe20000100800 */
[----:B------:R-:W-:Y:S01]  /*1f40*/  FMUL.FTZ R235, R90, UR10 ;  /* 0x0000000a5aeb7c20 */ /* 0x000fe20008410000 */
[----:B------:R-:W-:Y:S01]  /*1f50*/  FMUL.FTZ R102, R102, UR10 ;  /* 0x0000000a66667c20 */ /* 0x000fe20008410000 */
[----:B------:R-:W-:Y:S01]  /*1f60*/  MUFU.TANH R19, R19 ;  /* 0x0000001300137308 */ /* 0x000fe20000002400 */
[----:B------:R-:W-:Y:S01]  /*1f70*/  STL [R1+0x94], R192 ;  /* 0x000094c001007387 */ /* 0x000fe20000100800 */
[----:B------:R-:W-:Y:S01]  /*1f80*/  FMUL.FTZ R114, R114, UR10 ;  /* 0x0000000a72727c20 */ /* 0x000fe20008410000 */
[----:B------:R-:W-:Y:S01]  /*1f90*/  FMUL.FTZ R113, R113, UR10 ;  /* 0x0000000a71717c20 */ /* 0x000fe20008410000 */
[----:B------:R-:W-:Y:S01]  /*1fa0*/  FMUL.FTZ R110, R110, UR10 ;  /* 0x0000000a6e6e7c20 */ /* 0x000fe20008410000 */
[----:B-1----:R-:W1:Y:S01]  /*1fb0*/  SHFL.IDX PT, R92, R202, R10, 0x1f ;  /* 0x00001f0aca5c7589 */ /* 0x002e6200000e0000 */
[----:B------:R-:W-:Y:S01]  /*1fc0*/  ULDC UR11, c[0x0][0x744] ;  /* 0x0001d100000b7ab9 */ /* 0x000fe20000000800 */
[----:B------:R-:W-:Y:S01]  /*1fd0*/  FMUL.FTZ R105, R105, UR10 ;  /* 0x0000000a69697c20 */ /* 0x000fe20008410000 */
[----:B------:R-:W-:Y:S01]  /*1fe0*/  MUFU.TANH R21, R21 ;  /* 0x0000001500157308 */ /* 0x000fe20000002400 */
[----:B------:R-:W-:Y:S01]  /*1ff0*/  STL [R1+0x90], R191 ;  /* 0x000090bf01007387 */ /* 0x000fe20000100800 */
[----:B---3--:R-:W-:Y:S01]  /*2000*/  FSEL R90, R18, -INF , P2 ;  /* 0xff800000125a7808 */ /* 0x008fe20001000000 */
[----:B------:R-:W-:Y:S01]  /*2010*/  FMUL.FTZ R122, R122, UR10 ;  /* 0x0000000a7a7a7c20 */ /* 0x000fe20008410000 */
[----:B------:R-:W-:Y:S01]  /*2020*/  FMUL.FTZ R111, R111, UR10 ;  /* 0x0000000a6f6f7c20 */ /* 0x000fe20008410000 */
        /* <DEDUP_REMOVED lines=8> */
[----:B------:R-:W-:Y:S01]  /*20b0*/  STL [R1+0x84], R188 ;  /* 0x000084bc01007387 */ /* 0x000fe20000100800 */
[----:B------:R-:W-:Y:S01]  /*20c0*/  FMUL.FTZ R115, R115, UR10 ;  /* 0x0000000a73737c20 */ /* 0x000fe20008410000 */
[----:B------:R-:W-:Y:S01]  /*20d0*/  FMUL.FTZ R100, R100, UR10 ;  /* 0x0000000a64647c20 */ /* 0x000fe20008410000 */
[----:B------:R-:W-:Y:S01]  /*20e0*/  MUFU.TANH R201, R201 ;  /* 0x000000c900c97308 */ /* 0x000fe20000002400 */
[----:B------:R2:W-:Y:S01]  /*20f0*/  STL [R1+0x80], R187 ;  /* 0x000080bb01007387 */ /* 0x0005e20000100800 */
[----:B------:R-:W-:Y:S01]  /*2100*/  FMUL.FTZ R103, R103, UR10 ;  /* 0x0000000a67677c20 */ /* 0x000fe20008410000 */
[----:B------:R-:W-:Y:S01]  /*2110*/  FMUL.FTZ R93, R93, UR10 ;  /* 0x0000000a5d5d7c20 */ /* 0x000fe20008410000 */
[----:B------:R-:W-:Y:S01]  /*2120*/  FMUL.FTZ R131, R131, UR10 ;  /* 0x0000000a83837c20 */ /* 0x000fe20008410000 */
[----:B------:R-:W-:Y:S01]  /*2130*/  STL [R1+0x7c], R186 ;  /* 0x00007cba01007387 */ /* 0x000fe20000100800 */
[----:B-1----:R-:W-:Y:S01]  /*2140*/  FFMA.FTZ R91, R91, UR11, -R92 ;  /* 0x0000000b5b5b7c23 */ /* 0x002fe2000801085c */
[----:B------:R-:W-:Y:S01]  /*2150*/  FMUL.FTZ R219, R135, UR10 ;  /* 0x0000000a87db7c20 */ /* 0x000fe20008410000 */
[----:B------:R-:W-:Y:S01]  /*2160*/  MUFU.TANH R193, R102 ;  /* 0x0000006600c17308 */ /* 0x000fe20000002400 */
[----:B------:R1:W-:Y:S01]  /*2170*/  STL [R1+0x78], R185 ;  /* 0x000078b901007387 */ /* 0x0003e20000100800 */
[----:B------:R-:W-:Y:S01]  /*2180*/  FMUL.FTZ R129, R129, UR10 ;  /* 0x0000000a81817c20 */ /* 0x000fe20008410000 */
[----:B------:R-:W-:Y:S01]  /*2190*/  FMUL.FTZ R107, R107, UR10 ;  /* 0x0000000a6b6b7c20 */ /* 0x000fe20008410000 */
[----:B------:R-:W-:Y:S01]  /*21a0*/  FMUL.FTZ R237, R97, UR10 ;  /* 0x0000000a61ed7c20 */ /* 0x000fe20008410000 */
[----:B------:R-:W3:Y:S01]  /*21b0*/  SHFL.IDX PT, R89, R202, R218, 0x1f ;  /* 0x00001fdaca597589 */ /* 0x000ee200000e0000 */
[----:B------:R-:W-:Y:S01]  /*21c0*/  FMUL.FTZ R101, R101, UR10 ;  /* 0x0000000a65657c20 */ /* 0x000fe20008410000 */
[----:B------:R-:W-:Y:S01]  /*21d0*/  FMUL.FTZ R104, R104, UR10 ;  /* 0x0000000a68687c20 */ /* 0x000fe20008410000 */
[----:B--2---:R2:W-:Y:S01]  /*21e0*/  MUFU.TANH R187, R108 ;  /* 0x0000006c00bb7308 */ /* 0x0045e20000002400 */
[----:B------:R4:W-:Y:S01]  /*21f0*/  STL [R1+0x74], R184 ;  /* 0x000074b801007387 */ /* 0x0009e20000100800 */
[----:B------:R-:W-:Y:S01]  /*2200*/  FMUL.FTZ R106, R106, UR10 ;  /* 0x0000000a6a6a7c20 */ /* 0x000fe20008410000 */
[----:B------:R-:W-:Y:S01]  /*2210*/  FMUL.FTZ R99, R99, UR10 ;  /* 0x0000000a63637c20 */ /* 0x000fe20008410000 */
[----:B------:R-:W-:Y:S01]  /*2220*/  FMUL.FTZ R118, R118, UR10 ;  /* 0x0000000a76767c20 */ /* 0x000fe20008410000 */
[----:B------:R-:W-:Y:S01]  /*2230*/  STL [R1+0x70], R183 ;  /* 0x000070b701007387 */ /* 0x000fe20000100800 */
[----:B------:R-:W-:Y:S01]  /*2240*/  FMUL.FTZ R126, R126, UR10 ;  /* 0x0000000a7e7e7c20 */ /* 0x000fe20008410000 */
[----:B------:R-:W-:Y:S01]  /*2250*/  FMUL.FTZ R128, R128, UR10 ;  /* 0x0000000a80807c20 */ /* 0x000fe20008410000 */
[----:B-1----:R1:W-:Y:S01]  /*2260*/  MUFU.TANH R185, R109 ;  /* 0x0000006d00b97308 */ /* 0x0023e20000002400 */
[----:B------:R3:W-:Y:S01]  /*2270*/  STL [R1+0x6c], R182 ;  /* 0x00006cb601007387 */ /* 0x0007e20000100800 */
[----:B--2---:R-:W-:-:S02]  /*2280*/  VIADD R108, R10, 0xc ;  /* 0x0000000c0a6c7836 */ /* 0x004fc40000000000 */
[----:B------:R-:W-:Y:S01]  /*2290*/  FMUL.FTZ R134, R134, UR10 ;  /* 0x0000000a86867c20 */ /* 0x000fe20008410000 */
[----:B------:R-:W-:Y:S01]  /*22a0*/  FMUL.FTZ R116, R116, UR10 ;  /* 0x0000000a74747c20 */ /* 0x000fe20008410000 */
[----:B------:R2:W-:Y:S01]  /*22b0*/  STL [R1+0x68], R181 ;  /* 0x000068b501007387 */ /* 0x0005e20000100800 */
[----:B------:R-:W-:Y:S01]  /*22c0*/  FMUL.FTZ R133, R133, UR10 ;  /* 0x0000000a85857c20 */ /* 0x000fe20008410000 */
[----:B------:R-:W-:Y:S01]  /*22d0*/  FMUL.FTZ R121, R121, UR10 ;  /* 0x0000000a79797c20 */ /* 0x000fe20008410000 */
[----:B----4-:R4:W2:Y:S01]  /*22e0*/  MUFU.TANH R184, R112 ;  /* 0x0000007000b87308 */ /* 0x0108a20000002400 */
[----:B-1----:R-:W-:Y:S01]  /*22f0*/  VIADD R109, R10, 0x8 ;  /* 0x000000080a6d7836 */ /* 0x002fe20000000000 */
[----:B------:R-:W-:Y:S01]  /*2300*/  STL [R1+0x64], R180 ;  /* 0x000064b401007387 */ /* 0x000fe20000100800 */
[----:B------:R-:W-:Y:S01]  /*2310*/  FMUL.FTZ R127, R127, UR10 ;  /* 0x0000000a7f7f7c20 */ /* 0x000fe20008410000 */
[----:B------:R-:W-:Y:S01]  /*2320*/  FMUL.FTZ R119, R119, UR10 ;  /* 0x0000000a77777c20 */ /* 0x000fe20008410000 */
[----:B------:R-:W-:Y:S01]  /*2330*/  FMUL.FTZ R117, R117, UR10 ;  /* 0x0000000a75757c20 */ /* 0x000fe20008410000 */
[----:B------:R-:W-:Y:S01]  /*2340*/  SHFL.IDX PT, R88, R202, R109, 0x1f ;  /* 0x00001f6dca587589 */ /* 0x000fe200000e0000 */
[----:B------:R-:W-:Y:S01]  /*2350*/  FMUL.FTZ R130, R130, UR10 ;  /* 0x0000000a82827c20 */ /* 0x000fe20008410000 */
[----:B---3--:R1:W-:Y:S01]  /*2360*/  MUFU.TANH R182, R114 ;  /* 0x0000007200b67308 */ /* 0x0083e20000002400 */
[----:B----4-:R-:W-:Y:S01]  /*2370*/  IADD3 R112, R10, 0x10, RZ ;  /* 0x000000100a707810 */ /* 0x010fe20007ffe0ff */
[----:B------:R-:W-:Y:S01]  /*2380*/  STL [R1+0x60], R179 ;  /* 0x000060b301007387 */ /* 0x000fe20000100800 */
[----:B------:R-:W-:Y:S01]  /*2390*/  FMUL.FTZ R125, R125, UR10 ;  /* 0x0000000a7d7d7c20 */ /* 0x000fe20008410000 */
[----:B------:R-:W-:Y:S01]  /*23a0*/  LEA R204, R4, R204, 0xa ;  /* 0x000000cc04cc7211 */ /* 0x000fe200078e50ff */
[----:B------:R-:W-:Y:S01]  /*23b0*/  FMUL.FTZ R120, R120, UR10 ;  /* 0x0000000a78787c20 */ /* 0x000fe20008410000 */
[----:B------:R-:W-:Y:S01]  /*23c0*/  STL [R1+0x5c], R178 ;  /* 0x00005cb201007387 */ /* 0x000fe20000100800 */
[----:B------:R-:W-:Y:S01]  /*23d0*/  FMUL.FTZ R123, R123, UR10 ;  /* 0x0000000a7b7b7c20 */ /* 0x000fe20008410000 */
[----:B--2---:R2:W-:Y:S01]  /*23e0*/  MUFU.TANH R181, R113 ;  /* 0x0000007100b57308 */ /* 0x0045e20000002400 */
[----:B-1----:R-:W-:Y:S01]  /*23f0*/  IADD3 R114, R10, 0x1c, RZ ;  /* 0x0000001c0a727810 */ /* 0x002fe20007ffe0ff */
        /* <DEDUP_REMOVED lines=24> */
[----:B------:R-:W-:Y:S04]  /*2580*/  SHFL.IDX PT, R102, R202, R108, 0x1f ;  /* 0x00001f6cca667589 */ /* 0x000fe800000e0000 */
[----:B------:R-:W-:Y:S01]  /*2590*/  STL [R1+0x38], R169 ;  /* 0x000038a901007387 */ /* 0x000fe20000100800 */
[----:B------:R-:W-:-:S02]  /*25a0*/  WARPGROUP.DEPBAR.LE gsb0, 0x0 ;  /* 0x00008000000079c5 */ /* 0x000fc40000010000 */
[----:B------:R-:W-:Y:S01]  /*25b0*/  WARPGROUP.ARRIVE ;  /* 0x00000000000079c5 */ /* 0x000fe20000000000 */
[----:B------:R-:W-:Y:S01]  /*25c0*/  STL [R1+0x34], R168 ;  /* 0x000034a801007387 */ /* 0x000fe20000100800 */
[----:B------:R-:W-:Y:S03]  /*25d0*/  MUFU.TANH R221, R221 ;  /* 0x000000dd00dd7308 */ /* 0x000fe60000002400 */
[----:B------:R-:W-:Y:S01]  /*25e0*/  STL [R1+0x30], R11 ;  /* 0x0000300b01007387 */ /* 0x000fe20000100800 */
[----:B------:R-:W-:Y:S01]  /*25f0*/  HGMMA.64x128x16.F32 R24, gdesc[UR4], R24, gsb0 ;  /* 0x01e00000041879f0 */ /* 0x000fe20008000818 */
[----:B------:R-:W-:Y:S02]  /*2600*/  UIADD3 UR6, UR8, 0x4, URZ ;  /* 0x0000000408067890 */ /* 0x000fe4000fffe03f */
[----:B------:R-:W-:Y:S01]  /*2610*/  UIADD3 UR4, UR9, 0x4, URZ ;  /* 0x0000000409047890 */ /* 0x000fe2000fffe03f */
[----:B------:R2:W-:Y:S01]  /*2620*/  MUFU.TANH R183, R111 ;  /* 0x0000006f00b77308 */ /* 0x0005e20000002400 */
[----:B------:R-:W-:Y:S01]  /*2630*/  UMOV UR7, 0x40000040 ;  /* 0x4000004000077882 */ /* 0x000fe20000000000 */
[----:B------:R-:W-:Y:S01]  /*2640*/  UMOV UR5, 0x40000040 ;  /* 0x4000004000057882 */ /* 0x000fe20000000000 */
[----:B-1----:R-:W1:Y:S04]  /*2650*/  SHFL.IDX PT, R122, R23, R112, 0x1f ;  /* 0x00001f70177a7589 */ /* 0x002e6800000e0000 */
[----:B------:R-:W-:Y:S01]  /*2660*/  STL [R1+0x2c], R9 ;  /* 0x00002c0901007387 */ /* 0x000fe20000100800 */
[----:B------:R3:W-:Y:S01]  /*2670*/  MUFU.EX2 R105, R91 ;  /* 0x0000005b00697308 */ /* 0x0007e20000000800 */
[----:B--2---:R-:W-:-:S02]  /*2680*/  VIADD R111, R10, 0x18 ;  /* 0x000000180a6f7836 */ /* 0x004fc40000000000 */
[----:B------:R-:W-:Y:S04]  /*2690*/  STL [R1+0x28], R7 ;  /* 0x0000280701007387 */ /* 0x000fe80000100800 */
[----:B------:R-:W2:Y:S01]  /*26a0*/  SHFL.IDX PT, R94, R202, R112, 0x1f ;  /* 0x00001f70ca5e7589 */ /* 0x000ea200000e0000 */
[----:B------:R4:W-:Y:S03]  /*26b0*/  MUFU.TANH R197, R95 ;  /* 0x0000005f00c57308 */ /* 0x0009e60000002400 */
[----:B---3--:R-:W-:Y:S04]  /*26c0*/  SHFL.IDX PT, R91, R202, R114, 0x1f ;  /* 0x00001f72ca5b7589 */ /* 0x008fe800000e0000 */
[----:B------:R-:W-:Y:S01]  /*26d0*/  STL [R1+0x24], R6 ;  /* 0x0000240601007387 */ /* 0x000fe20000100800 */
[----:B------:R-:W3:Y:S03]  /*26e0*/  MUFU.TANH R198, R96 ;  /* 0x0000006000c67308 */ /* 0x000ee60000002400 */
[----:B----4-:R-:W-:Y:S04]  /*26f0*/  SHFL.IDX PT, R95, R202, R110, 0x1f ;  /* 0x00001f6eca5f7589 */ /* 0x010fe800000e0000 */
[----:B------:R-:W-:Y:S01]  /*2700*/  STL [R1+0x20], R5 ;  /* 0x0000200501007387 */ /* 0x000fe20000100800 */
[----:B------:R-:W-:Y:S03]  /*2710*/  MUFU.TANH R230, R230 ;  /* 0x000000e600e67308 */ /* 0x000fe60000002400 */
[----:B------:R-:W-:Y:S04]  /*2720*/  SHFL.IDX PT, R135, R23, R108, 0x1f ;  /* 0x00001f6c17877589 */ /* 0x000fe800000e0000 */
[----:B------:R-:W-:Y:S01]  /*2730*/  SHFL.IDX PT, R205, R23, R114, 0x1f ;  /* 0x00001f7217cd7589 */ /* 0x000fe200000e0000 */
[----:B------:R-:W-:Y:S01]  /*2740*/  MUFU.TANH R233, R233 ;  /* 0x000000e900e97308 */ /* 0x000fe20000002400 */
[----:B---3--:R-:W-:-:S02]  /*2750*/  FSEL R211, R198, -INF , P2 ;  /* 0xff800000c6d37808 */ /* 0x008fc40001000000 */
[----:B------:R-:W-:Y:S03]  /*2760*/  STL [R1+0x1c], R3 ;  /* 0x00001c0301007387 */ /* 0x000fe60000100800 */
[----:B-1----:R-:W-:Y:S01]  /*2770*/  FFMA.FTZ R211, R211, UR11, -R122 ;  /* 0x0000000bd3d37c23 */ /* 0x002fe2000801087a */
[----:B------:R-:W-:Y:S01]  /*2780*/  STL [R1+0x18], R0 ;  /* 0x0000180001007387 */ /* 0x000fe20000100800 */
[----:B------:R-:W1:Y:S03]  /*2790*/  MUFU.TANH R220, R220 ;  /* 0x000000dc00dc7308 */ /* 0x000e660000002400 */
[----:B------:R-:W-:Y:S04]  /*27a0*/  SHFL.IDX PT, R215, R17, R108, 0x1f ;  /* 0x00001f6c11d77589 */ /* 0x000fe800000e0000 */
[----:B------:R-:W3:Y:S01]  /*27b0*/  SHFL.IDX PT, R213, R17, R112, 0x1f ;  /* 0x00001f7011d57589 */ /* 0x000ee200000e0000 */
[----:B------:R-:W4:Y:S03]  /*27c0*/  MUFU.TANH R227, R227 ;  /* 0x000000e300e37308 */ /* 0x000f260000002400 */
[----:B------:R-:W-:Y:S05]  /*27d0*/  SHFL.IDX PT, R224, R14, R109, 0x1f ;  /* 0x00001f6d0ee07589 */ /* 0x000fea00000e0000 */
        /* <DEDUP_REMOVED lines=21> */
[----:B-1----:R-:W1:Y:S07]  /*2930*/  SHFL.IDX PT, R115, R23, R10, 0x1f ;  /* 0x00001f0a17737589 */ /* 0x002e6e00000e0000 */
[----:B------:R-:W4:Y:S01]  /*2940*/  MUFU.TANH R232, R232 ;  /* 0x000000e800e87308 */ /* 0x000f220000002400 */
[----:B--2---:R-:W-:Y:S01]  /*2950*/  FSEL R93, R230, -INF , P2 ;  /* 0xff800000e65d7808 */ /* 0x004fe20001000000 */
[----:B------:R-:W-:-:S02]  /*2960*/  WARPGROUP.DEPBAR.LE gsb0, 0x0 ;  /* 0x00008000000079c5 */ /* 0x000fc40000010000 */
[----:B------:R-:W-:Y:S02]  /*2970*/  WARPGROUP.ARRIVE ;  /* 0x00000000000079c5 */ /* 0x000fe40000000000 */
[--C-:B------:R-:W-:Y:S01]  /*2980*/  FFMA.FTZ R93, R93, UR11, -R91.reuse ;  /* 0x0000000b5d5d7c23 */ /* 0x100fe2000801085b */
[----:B------:R-:W-:Y:S01]  /*2990*/  FFMA.FTZ R91, R98, UR11, -R91 ;  /* 0x0000000b625b7c23 */ /* 0x000fe2000801085b */
[----:B------:R2:W-:Y:S01]  /*29a0*/  MUFU.TANH R6, R131 ;  /* 0x0000008300067308 */ /* 0x0005e20000002400 */
[----:B---3--:R-:W-:Y:S01]  /*29b0*/  FSEL R98, R199, -INF , P2 ;  /* 0xff800000c7627808 */ /* 0x008fe20001000000 */
[----:B------:R-:W-:Y:S01]  /*29c0*/  HGMMA.64x128x16.F32 R24, gdesc[UR4], R24, gsb0 ;  /* 0x01e00000041879f0 */ /* 0x000fe20008000818 */
[----:B------:R-:W-:Y:S02]  /*29d0*/  UIADD3 UR6, UR8, 0x6, URZ ;  /* 0x0000000608067890 */ /* 0x000fe4000fffe03f */
[----:B------:R-:W-:Y:S01]  /*29e0*/  UIADD3 UR4, UR9, 0x6, URZ ;  /* 0x0000000609047890 */ /* 0x000fe2000fffe03f */
[----:B------:R-:W-:Y:S01]  /*29f0*/  FFMA.FTZ R98, R98, UR11, -R135 ;  /* 0x0000000b62627c23 */ /* 0x000fe20008010887 */
[----:B------:R-:W-:Y:S01]  /*2a00*/  UMOV UR7, 0x40000040 ;  /* 0x4000004000077882 */ /* 0x000fe20000000000 */
[----:B------:R-:W-:Y:S01]  /*2a10*/  UMOV UR5, 0x40000040 ;  /* 0x4000004000057882 */ /* 0x000fe20000000000 */
[----:B------:R-:W3:Y:S01]  /*2a20*/  MUFU.TANH R235, R235 ;  /* 0x000000eb00eb7308 */ /* 0x000ee20000002400 */
[----:B--2---:R-:W2:Y:S07]  /*2a30*/  SHFL.IDX PT, R131, R17, R10, 0x1f ;  /* 0x00001f0a11837589 */ /* 0x004eae00000e0000 */
[----:B------:R1:W-:Y:S08]  /*2a40*/  MUFU.TANH R9, R129 ;  /* 0x0000008100097308 */ /* 0x0003f00000002400 */
[----:B------:R4:W2:Y:S01]  /*2a50*/  MUFU.TANH R194, R101 ;  /* 0x0000006500c27308 */ /* 0x0008a20000002400 */
[----:B-1----:R-:W1:Y:S07]  /*2a60*/  SHFL.IDX PT, R129, R23, R110, 0x1f ;  /* 0x00001f6e17817589 */ /* 0x002e6e00000e0000 */
[----:B------:R3:W-:Y:S01]  /*2a70*/  MUFU.TANH R191, R104 ;  /* 0x0000006800bf7308 */ /* 0x0007e20000002400 */
[----:B----4-:R-:W-:Y:S01]  /*2a80*/  FFMA.FTZ R101, R89, UR11, -R88 ;  /* 0x0000000b59657c23 */ /* 0x010fe20008010858 */
        /* <DEDUP_REMOVED lines=19> */
[----:B---3--:R2:W3:Y:S07]  /*2bc0*/  SHFL.IDX PT, R90, R202, R111, 0x1f ;  /* 0x00001f6fca5a7589 */ /* 0x0084ee00000e0000 */
[----:B------:R-:W-:Y:S01]  /*2bd0*/  MUFU.TANH R196, R99 ;  /* 0x0000006300c47308 */ /* 0x000fe20000002400 */
[----:B--2---:R-:W-:-:S07]  /*2be0*/  FSEL R202, R194, -INF , P2 ;  /* 0xff800000c2ca7808 */ /* 0x004fce0001000000 */
[----:B------:R-:W-:Y:S01]  /*2bf0*/  MUFU.TANH R222, R222 ;  /* 0x000000de00de7308 */ /* 0x000fe20000002400 */
[----:B------:R-:W-:-:S07]  /*2c00*/  FFMA.FTZ R202, R202, UR11, -R205 ;  /* 0x0000000bcaca7c23 */ /* 0x000fce00080108cd */
[----:B------:R2:W4:Y:S08]  /*2c10*/  MUFU.TANH R177, R118 ;  /* 0x0000007600b17308 */ /* 0x0005300000002400 */
[----:B------:R1:W-:Y:S01]  /*2c20*/  MUFU.TANH R169, R126 ;  /* 0x0000007e00a97308 */ /* 0x0003e20000002400 */
[----:B--2---:R2:W-:Y:S07]  /*2c30*/  SHFL.IDX PT, R118, R23, R109, 0x1f ;  /* 0x00001f6d17767589 */ /* 0x0045ee00000e0000 */
[----:B------:R-:W3:Y:S01]  /*2c40*/  MUFU.TANH R229, R229 ;  /* 0x000000e500e57308 */ /* 0x000ee20000002400 */
[----:B-1----:R-:W1:Y:S01]  /*2c50*/  SHFL.IDX PT, R126, R17, R109, 0x1f ;  /* 0x00001f6d117e7589 */ /* 0x002e6200000e0000 */
[----:B----4-:R-:W-:-:S02]  /*2c60*/  FSEL R207, R177, -INF , P1 ;  /* 0xff800000b1cf7808 */ /* 0x010fc40000800000 */
[----:B--2---:R-:W-:-:S04]  /*2c70*/  FSEL R23, R233, -INF , P1 ;  /* 0xff800000e9177808 */ /* 0x004fc80000800000 */
[----:B------:R-:W2:Y:S01]  /*2c80*/  MUFU.TANH R236, R236 ;  /* 0x000000ec00ec7308 */ /* 0x000ea20000002400 */
[----:B------:R-:W-:Y:S01]  /*2c90*/  FFMA.FTZ R122, R23, UR11, -R122 ;  /* 0x0000000b177a7c23 */ /* 0x000fe2000801087a */
[----:B------:R-:W-:-:S06]  /*2ca0*/  FSEL R23, R193, -INF , P1 ;  /* 0xff800000c1177808 */ /* 0x000fcc0000800000 */
[----:B------:R-:W-:Y:S01]  /*2cb0*/  MUFU.TANH R231, R231 ;  /* 0x000000e700e77308 */ /* 0x000fe20000002400 */
[----:B---3--:R-:W-:-:S07]  /*2cc0*/  FSEL R99, R229, -INF , P1 ;  /* 0xff800000e5637808 */ /* 0x008fce0000800000 */
[----:B------:R3:W-:Y:S01]  /*2cd0*/  MUFU.TANH R0, R134 ;  /* 0x0000008600007308 */ /* 0x0007e20000002400 */
[----:B--2---:R-:W-:-:S05]  /*2ce0*/  FSEL R88, R236, -INF , P2 ;  /* 0xff800000ec587808 */ /* 0x004fca0001000000 */
[----:B------:R-:W-:Y:S01]  /*2cf0*/  FFMA.FTZ R88, R88, UR11, -R100 ;  /* 0x0000000b58587c23 */ /* 0x000fe20008010864 */
[----:B------:R-:W-:Y:S02]  /*2d00*/  WARPGROUP.DEPBAR.LE gsb0, 0x0 ;  /* 0x00008000000079c5 */ /* 0x000fe40000010000 */
[----:B------:R-:W-:Y:S01]  /*2d10*/  WARPGROUP.ARRIVE ;  /* 0x00000000000079c5 */ /* 0x000fe20000000000 */
[----:B------:R2:W-:Y:S01]  /*2d20*/  MUFU.TANH R11, R128 ;  /* 0x00000080000b7308 */ /* 0x0005e20000002400 */
[----:B---3--:R-:W-:-:S04]  /*2d30*/  FSEL R134, R195, -INF , P2 ;  /* 0xff800000c3867808 */ /* 0x008fc80001000000 */
[----:B------:R-:W-:Y:S01]  /*2d40*/  HGMMA.64x128x16.F32 R24, gdesc[UR4], R24, gsb0 ;  /* 0x01e00000041879f0 */ /* 0x000fe20008000818 */
[--C-:B------:R-:W-:Y:S01]  /*2d50*/  FFMA.FTZ R134, R134, UR11, -R132.reuse ;  /* 0x0000000b86867c23 */ /* 0x100fe20008010884 */
[----:B------:R-:W-:Y:S01]  /*2d60*/  FFMA.FTZ R132, R23, UR11, -R132 ;  /* 0x0000000b17847c23 */ /* 0x000fe20008010884 */
[----:B------:R-:W-:Y:S01]  /*2d70*/  MUFU.TANH R234, R234 ;  /* 0x000000ea00ea7308 */ /* 0x000fe20000002400 */
[----:B--2---:R-:W2:Y:S01]  /*2d80*/  SHFL.IDX PT, R128, R17, R218, 0x1f ;  /* 0x00001fda11807589 */ /* 0x004ea200000e0000 */
[----:B------:R-:W-:-:S06]  /*2d90*/  FSEL R23, R189, -INF , P1 ;  /* 0xff800000bd177808 */ /* 0x000fcc0000800000 */
[----:B------:R3:W4:Y:S08]  /*2da0*/  MUFU.TANH R179, R116 ;  /* 0x0000007400b37308 */ /* 0x0007300000002400 */
[----:B------:R1:W-:Y:S01]  /*2db0*/  MUFU.TANH R3, R133 ;  /* 0x0000008500037308 */ /* 0x0003e20000002400 */
[----:B---3--:R-:W-:-:S05]  /*2dc0*/  FSEL R116, R197, -INF , P1 ;  /* 0xff800000c5747808 */ /* 0x008fca0000800000 */
[----:B------:R-:W-:Y:S01]  /*2dd0*/  FFMA.FTZ R135, R116, UR11, -R135 ;  /* 0x0000000b74877c23 */ /* 0x000fe20008010887 */
[----:B------:R-:W-:Y:S01]  /*2de0*/  FSEL R116, R196, -INF , P1 ;  /* 0xff800000c4747808 */ /* 0x000fe20000800000 */
[----:B------:R3:W-:Y:S01]  /*2df0*/  MUFU.TANH R174, R121 ;  /* 0x0000007900ae7308 */ /* 0x0007e20000002400 */
[----:B-1----:R-:W-:Y:S02]  /*2e00*/  FSEL R133, R191, -INF , P2 ;  /* 0xff800000bf857808 */ /* 0x002fe40001000000 */
[----:B----4-:R-:W-:-:S03]  /*2e10*/  FSEL R209, R179, -INF , P2 ;  /* 0xff800000b3d17808 */ /* 0x010fc60001000000 */
[--C-:B------:R-:W-:Y:S01]  /*2e20*/  FFMA.FTZ R133, R133, UR11, -R131.reuse ;  /* 0x0000000b85857c23 */ /* 0x100fe20008010883 */
[----:B------:R-:W-:Y:S01]  /*2e30*/  FFMA.FTZ R131, R23, UR11, -R131 ;  /* 0x0000000b17837c23 */ /* 0x000fe20008010883 */
[----:B------:R1:W-:Y:S01]  /*2e40*/  MUFU.EX2 R106, R92 ;  /* 0x0000005c006a7308 */ /* 0x0003e20000000800 */
[----:B---3--:R-:W-:-:S05]  /*2e50*/  FSEL R121, R237, -INF , P2 ;  /* 0xff800000ed797808 */ /* 0x008fca0001000000 */
[--C-:B------:R-:W-:Y:S01]  /*2e60*/  FFMA.FTZ R121, R121, UR11, -R129.reuse ;  /* 0x0000000b79797c23 */ /* 0x100fe20008010881 */
[----:B------:R-:W-:Y:S01]  /*2e70*/  FFMA.FTZ R129, R116, UR11, -R129 ;  /* 0x0000000b74817c23 */ /* 0x000fe20008010881 */
[----:B------:R3:W-:Y:S01]  /*2e80*/  MUFU.TANH R168, R127 ;  /* 0x0000007f00a87308 */ /* 0x0007e20000002400 */
[----:B-1----:R-:W-:Y:S02]  /*2e90*/  FSEL R92, R222, -INF , P2 ;  /* 0xff800000de5c7808 */ /* 0x002fe40001000000 */
[----:B------:R-:W-:-:S03]  /*2ea0*/  FSEL R116, R192, -INF , P1 ;  /* 0xff800000c0747808 */ /* 0x000fc60000800000 */
[--C-:B------:R-:W-:Y:S01]  /*2eb0*/  FFMA.FTZ R92, R92, UR11, -R90.reuse ;  /* 0x0000000b5c5c7c23 */ /* 0x100fe2000801085a */
[----:B------:R-:W-:Y:S01]  /*2ec0*/  FFMA.FTZ R90, R99, UR11, -R90 ;  /* 0x0000000b635a7c23 */ /* 0x000fe2000801085a */
[----:B------:R1:W-:Y:S01]  /*2ed0*/  MUFU.EX2 R23, R115 ;  /* 0x0000007300177308 */ /* 0x0003e20000000800 */
[----:B---3--:R-:W-:Y:S01]  /*2ee0*/  FSEL R127, R187, -INF , P2 ;  /* 0xff800000bb7f7808 */ /* 0x008fe20001000000 */
[----:B------:R-:W-:Y:S01]  /*2ef0*/  FFMA.FTZ R205, R116, UR11, -R205 ;  /* 0x0000000b74cd7c23 */ /* 0x000fe200080108cd */
[----:B------:R-:W-:Y:S02]  /*2f00*/  FSEL R99, R12, -INF , P2 ;  /* 0xff8000000c637808 */ /* 0x000fe40001000000 */
[----:B------:R-:W-:Y:S01]  /*2f10*/  FSEL R116, R188, -INF , P1 ;  /* 0xff800000bc747808 */ /* 0x000fe20000800000 */
[----:B------:R-:W-:Y:S02]  /*2f20*/  FFMA.FTZ R127, R127, UR11, -R126 ;  /* 0x0000000b7f7f7c23 */ /* 0x000fe4000801087e */
[----:B------:R3:W-:Y:S01]  /*2f30*/  MUFU.TANH R176, R119 ;  /* 0x0000007700b07308 */ /* 0x0007e20000002400 */
[----:B-1----:R-:W-:Y:S01]  /*2f40*/  FSEL R115, R186, -INF , P1 ;  /* 0xff800000ba737808 */ /* 0x002fe20000800000 */
[----:B------:R-:W-:-:S04]  /*2f50*/  FFMA.FTZ R99, R99, UR11, -R118 ;  /* 0x0000000b63637c23 */ /* 0x000fc80008010876 */
[----:B------:R-:W-:Y:S02]  /*2f60*/  FFMA.FTZ R126, R115, UR11, -R126 ;  /* 0x0000000b737e7c23 */ /* 0x000fe4000801087e */
[----:B------:R1:W4:Y:S01]  /*2f70*/  MUFU.TANH R178, R117 ;  /* 0x0000007500b27308 */ /* 0x0003220000002400 */
[C---:B---3--:R-:W-:Y:S01]  /*2f80*/  FSEL R119, R231.reuse, -INF , P1 ;  /* 0xff800000e7777808 */ /* 0x048fe20000800000 */
[----:B------:R-:W-:Y:S01]  /*2f90*/  SHFL.IDX PT, R115, R17, R114, 0x1f ;  /* 0x00001f7211737589 */ /* 0x000fe200000e0000 */
[----:B------:R-:W-:-:S03]  /*2fa0*/  FFMA.FTZ R231, -R231, R231, 1 ;  /* 0x3f800000e7e77423 */ /* 0x000fc600000101e7 */
[----:B------:R-:W-:Y:S02]  /*2fb0*/  FFMA.FTZ R100, R119, UR11, -R100 ;  /* 0x0000000b77647c23 */ /* 0x000fe40008010864 */
[----:B------:R3:W-:Y:S01]  /*2fc0*/  MUFU.TANH R7, R130 ;  /* 0x0000008200077308 */ /* 0x0007e20000002400 */
[----:B-1----:R-:W-:Y:S01]  /*2fd0*/  FSEL R117, R234, -INF , P1 ;  /* 0xff800000ea757808 */ /* 0x002fe20000800000 */
[----:B------:R-:W1:Y:S04]  /*2fe0*/  SHFL.IDX PT, R119, R17, R110, 0x1f ;  /* 0x00001f6e11777589 */ /* 0x000e6800000e0000 */
[----:B------:R-:W-:Y:S02]  /*2ff0*/  FFMA.FTZ R118, R117, UR11, -R118 ;  /* 0x0000000b75767c23 */ /* 0x000fe40008010876 */
[----:B------:R4:W1:Y:S01]  /*3000*/  SHFL.IDX PT, R117, R17, R111, 0x1f ;  /* 0x00001f6f11757589 */ /* 0x00086200000e0000 */
[----:B---3--:R-:W-:Y:S01]  /*3010*/  FSEL R130, R190, -INF , P2 ;  /* 0xff800000be827808 */ /* 0x008fe20001000000 */
[----:B------:R3:W-:Y:S04]  /*3020*/  MUFU.TANH R170, R125 ;  /* 0x0000007d00aa7308 */ /* 0x0007e80000002400 */
[--C-:B--2---:R-:W-:Y:S01]  /*3030*/  FFMA.FTZ R130, R130, UR11, -R128.reuse ;  /* 0x0000000b82827c23 */ /* 0x104fe20008010880 */
[----:B------:R-:W-:Y:S01]  /*3040*/  FFMA.FTZ R128, R116, UR11, -R128 ;  /* 0x0000000b74807c23 */ /* 0x000fe20008010880 */
[----:B------:R-:W-:-:S02]  /*3050*/  FSEL R116, R183, -INF , P1 ;  /* 0xff800000b7747808 */ /* 0x000fc40000800000 */
[----:B------:R2:W-:Y:S01]  /*3060*/  MUFU.TANH R175, R120 ;  /* 0x0000007800af7308 */ /* 0x0005e20000002400 */
[----:B---3--:R-:W-:Y:S02]  /*3070*/  FSEL R125, R185, -INF , P2 ;  /* 0xff800000b97d7808 */ /* 0x008fe40001000000 */
[----:B----4-:R-:W-:-:S03]  /*3080*/  FSEL R17, R180, -INF , P1 ;  /* 0xff800000b4117808 */ /* 0x010fc60000800000 */
[--C-:B------:R-:W-:Y:S01]  /*3090*/  FFMA.FTZ R125, R125, UR11, -R215.reuse ;  /* 0x0000000b7d7d7c23 */ /* 0x100fe200080108d7 */
[----:B------:R-:W-:Y:S01]  /*30a0*/  FFMA.FTZ R215, R116, UR11, -R215 ;  /* 0x0000000b74d77c23 */ /* 0x000fe200080108d7 */
[----:B------:R-:W-:Y:S01]  /*30b0*/  FSEL R116, R182, -INF , P1 ;  /* 0xff800000b6747808 */ /* 0x000fe20000800000 */
[----:B------:R3:W-:Y:S01]  /*30c0*/  MUFU.TANH R172, R123 ;  /* 0x0000007b00ac7308 */ /* 0x0007e20000002400 */
[----:B--2---:R-:W-:-:S03]  /*30d0*/  FSEL R120, R181, -INF , P2 ;  /* 0xff800000b5787808 */ /* 0x004fc60001000000 */
[----:B------:R-:W-:Y:S01]  /*30e0*/  FFMA.FTZ R213, R116, UR11, -R213 ;  /* 0x0000000b74d57c23 */ /* 0x000fe200080108d5 */
[----:B------:R-:W-:Y:S01]  /*30f0*/  FSEL R116, R178, -INF , P2 ;  /* 0xff800000b2747808 */ /* 0x000fe20001000000 */
[--C-:B-1----:R-:W-:Y:S01]  /*3100*/  FFMA.FTZ R120, R120, UR11, -R119.reuse ;  /* 0x0000000b78787c23 */ /* 0x102fe20008010877 */
[----:B------:R-:W-:Y:S01]  /*3110*/  FFMA.FTZ R119, R17, UR11, -R119 ;  /* 0x0000000b11777c23 */ /* 0x000fe20008010877 */
[----:B------:R1:W-:Y:S01]  /*3120*/  MUFU.TANH R171, R124 ;  /* 0x0000007c00ab7308 */ /* 0x0003e20000002400 */
[----:B---3--:R-:W-:Y:S01]  /*3130*/  FSEL R123, R176, -INF , P1 ;  /* 0xff800000b07b7808 */ /* 0x008fe20000800000 */
        /* <DEDUP_REMOVED lines=470> */
[----:B------:R-:W-:Y:S01]  /*4ea0*/  F2FP.F16.F32.PACK_AB R89, R100, R23 ;  /* 0x000000176459723e */ /* 0x000fe200000000ff */
[----:B---3--:R-:W-:-:S05]  /*4eb0*/  IMAD R25, R4, 0x4000, R222 ;  /* 0x0000400004197824 */ /* 0x008fca00078e02de */
[----:B------:R-:W-:-:S05]  /*4ec0*/  LEA R50, R25, R2, 0x1 ;  /* 0x0000000219327211 */ /* 0x000fca00078e08ff */
[----:B------:R-:W-:Y:S01]  /*4ed0*/  STSM.16.MT88.4 [R50+0x20c00], R84 ;  /* 0x020c005432007844 */ /* 0x000fe20000004200 */
[----:B------:R-:W-:-:S03]  /*4ee0*/  F2FP.F16.F32.PACK_AB R25, R106, R105 ;  /* 0x000000696a19723e */ /* 0x000fc600000000ff */
        /* <DEDUP_REMOVED lines=144> */
.L_x_249:
[----:B-----5:R-:W-:Y:S01]  /*57f0*/  LEA R0, R4, R0, 0xa ;  /* 0x0000000004007211 */ /* 0x020fe200078e50ff */
        /* <DEDUP_REMOVED lines=12> */
[C---:B------:R-:W-:Y:S01]  /*58c0*/  IADD3 R13, R14.reuse, 0x9, RZ ;  /* 0x000000090e0d7810 */ /* 0x040fe20007ffe0ff */
        /* <DEDUP_REMOVED lines=54> */
.L_x_250:
[----:B-1----:R-:W2:Y:S01]  /*5c30*/  LDL R0, [R1] ;  /* 0x0000000001007983 */ /* 0x002ea20000100800 */
[----:B------:R-:W-:Y:S01]  /*5c40*/  IADD3 R6, R6, 0x1, RZ ;  /* 0x0000000106067810 */ /* 0x000fe20007ffe0ff */
[----:B------:R-:W-:Y:S01]  /*5c50*/  VIADD R4, R4, 0x1 ;  /* 0x0000000104047836 */ /* 0x000fe20000000000 */
[----:B------:R-:W-:-:S04]  /*5c60*/  IADD3 R3, R3, 0x30c20, RZ ;  /* 0x00030c2003037810 */ /* 0x000fc80007ffe0ff */
[C---:B------:R-:W-:Y:S02]  /*5c70*/  ISETP.NE.AND P0, PT, R4.reuse, 0x2, PT ;  /* 0x000000020400780c */ /* 0x040fe40003f05270 */
[----:B------:R-:W-:Y:S02]  /*5c80*/  PRMT R3, RZ, 0x654, R3 ;  /* 0x00000654ff037816 */ /* 0x000fe40000000003 */
[----:B------:R-:W-:Y:S02]  /*5c90*/  SEL R4, R4, RZ, P0 ;  /* 0x000000ff04047207 */ /* 0x000fe40000000000 */
[----:B------:R3:W-:Y:S01]  /*5ca0*/  SYNCS.ARRIVE.TRANS64.RED.A1T0 RZ, [R3+URZ], RZ ;  /* 0x000000ff03ff79a7 */ /* 0x0007e2000810043f */
[----:B--2---:R-:W-:Y:S02]  /*5cb0*/  ISETP.GE.AND P1, PT, R6, R0, PT ;  /* 0x000000000600720c */ /* 0x004fe40003f26270 */
[----:B------:R-:W-:-:S04]  /*5cc0*/  SEL R0, RZ, 0x1, P0 ;  /* 0x00000001ff007807 */ /* 0x000fc80000000000 */
[----:B------:R-:W-:-:S07]  /*5cd0*/  LOP3.LUT R5, R5, R0, RZ, 0x3c, !PT ;  /* 0x0000000005057212 */ /* 0x000fce00078e3cff */
[----:B---3--:R-:W-:Y:S05]  /*5ce0*/  @!P1 BRA `(.L_x_251) ;  /* 0xffffffb800589947 */ /* 0x008fea000383ffff */
.L_x_240:
[----:B------:R-:W3:Y:S01]  /*5cf0*/  S2UR UR8, SR_CTAID.Y ;  /* 0x00000000000879c3 */ /* 0x000ee20000002600 */
[----:B------:R-:W-:Y:S01]  /*5d00*/  ULDC UR5, c[0x0][0x850] ;  /* 0x0002140000057ab9 */ /* 0x000fe20000000800 */
[----:B------:R-:W-:Y:S01]  /*5d10*/  ULDC.64 UR10, c[0x0][0x818] ;  /* 0x00020600000a7ab9 */ /* 0x000fe20000000a00 */
[----:B------:R-:W-:Y:S01]  /*5d20*/  UISETP.NE.AND UP0, UPT, UR5, 0x1, UPT ;  /* 0x000000010500788c */ /* 0x000fe2000bf05270 */
[----:B------:R-:W4:Y:S01]  /*5d30*/  S2R R10, SR_TID.X ;  /* 0x00000000000a7919 */ /* 0x000f220000002100 */
[----:B------:R-:W-:-:S03]  /*5d40*/  ULDC.64 UR12, c[0x0][0x840] ;  /* 0x00021000000c7ab9 */ /* 0x000fc60000000a00 */
[----:B------:R-:W5:Y:S06]  /*5d50*/  S2UR UR4, SR_CTAID.X ;  /* 0x00000000000479c3 */ /* 0x000f6c0000002500 */
[----:B------:R-:W-:Y:S01]  /*5d60*/  @UP0 ULDC UR6, c[0x0][0x854] ;  /* 0x0002150000060ab9 */ /* 0x000fe20000000800 */
[----:B------:R-:W-:Y:S01]  /*5d70*/  @UP0 ULDC UR9, c[0x0][0x858] ;  /* 0x0002160000090ab9 */ /* 0x000fe20000000800 */
[----:B------:R-:W2:Y:S01]  /*5d80*/  S2UR UR16, SR_CTAID.Z ;  /* 0x00000000001079c3 */ /* 0x000ea20000002700 */
[----:B---3--:R-:W-:-:S07]  /*5d90*/  UIMAD.WIDE.U32 UR6, UR8, UR6, URZ ;  /* 0x00000006080672a5 */ /* 0x008fce000f8e003f */
[----:B------:R-:W3:Y:S01]  /*5da0*/  LDC.64 R14, c[0x0][0x848] ;  /* 0x00021200ff0e7b82 */ /* 0x000ee20000000a00 */
[----:B------:R-:W-:Y:S02]  /*5db0*/  @UP0 USHF.R.U32.HI UR8, URZ, UR9, UR7 ;  /* 0x000000093f080299 */ /* 0x000fe40008011607 */
[----:B-----5:R-:W-:-:S05]  /*5dc0*/  USHF.L.U32 UR4, UR4, 0xd, URZ ;  /* 0x0000000d04047899 */ /* 0x020fca000800063f */
[----:B-1----:R-:W1:Y:S01]  /*5dd0*/  LDC.64 R12, c[0x0][0x820] ;  /* 0x00020800ff0c7b82 */ /* 0x002e620000000a00 */
[----:B------:R-:W-:Y:S02]  /*5de0*/  USHF.R.S32.HI UR6, URZ, 0x1f, UR8 ;  /* 0x0000001f3f067899 */ /* 0x000fe40008011408 */
[----:B------:R-:W-:Y:S02]  /*5df0*/  USHF.R.S32.HI UR5, URZ, 0x1f, UR4 ;  /* 0x0000001f3f057899 */ /* 0x000fe40008011404 */
[----:B------:R-:W-:Y:S02]  /*5e00*/  UIMAD UR7, UR6, UR10, URZ ;  /* 0x0000000a060772a4 */ /* 0x000fe4000f8e023f */
[----:B------:R-:W-:Y:S02]  /*5e10*/  UIMAD UR6, UR6, UR12, URZ ;  /* 0x0000000c060672a4 */ /* 0x000fe4000f8e023f */
[----:B------:R-:W-:Y:S02]  /*5e20*/  UIMAD.WIDE.U32 UR14, UR8, UR10, UR4 ;  /* 0x0000000a080e72a5 */ /* 0x000fe4000f8e0004 */
[----:B------:R-:W-:-:S02]  /*5e30*/  UIMAD.WIDE.U32 UR4, UR8, UR12, UR4 ;  /* 0x0000000c080472a5 */ /* 0x000fc4000f8e0004 */
[----:B------:R-:W-:Y:S02]  /*5e40*/  UIMAD UR6, UR8, UR13, UR6 ;  /* 0x0000000d080672a4 */ /* 0x000fe4000f8e0206 */
[----:B------:R-:W-:Y:S01]  /*5e50*/  UIMAD UR7, UR8, UR11, UR7 ;  /* 0x0000000b080772a4 */ /* 0x000fe2000f8e0207 */
[----:B------:R-:W-:Y:S01]  /*5e60*/  MOV R5, UR15 ;  /* 0x0000000f00057c02 */ /* 0x000fe20008000f00 */
[----:B------:R-:W-:Y:S02]  /*5e70*/  UIADD3 UR6, UR5, UR6, URZ ;  /* 0x0000000605067290 */ /* 0x000fe4000fffe03f */
[----:B------:R-:W-:Y:S01]  /*5e80*/  IMAD.U32 R7, RZ, RZ, UR5 ;  /* 0x00000005ff077e24 */ /* 0x000fe2000f8e00ff */
[----:B--2---:R-:W-:Y:S01]  /*5e90*/  USHF.R.S32.HI UR8, URZ, 0x1f, UR16 ;  /* 0x0000001f3f087899 */ /* 0x004fe20008011410 */
[----:B------:R-:W-:Y:S01]  /*5ea0*/  MOV R6, UR4 ;  /* 0x0000000400067c02 */ /* 0x000fe20008000f00 */
[----:B------:R-:W-:Y:S01]  /*5eb0*/  UIADD3 UR7, UR15, UR7, URZ ;  /* 0x000000070f077290 */ /* 0x000fe2000fffe03f */
[----:B------:R-:W-:Y:S01]  /*5ec0*/  IMAD.U32 R4, RZ, RZ, UR14 ;  /* 0x0000000eff047e24 */ /* 0x000fe2000f8e00ff */
[----:B------:R-:W-:Y:S01]  /*5ed0*/  MOV R7, UR6 ;  /* 0x0000000600077c02 */ /* 0x000fe20008000f00 */
[----:B------:R-:W-:Y:S01]  /*5ee0*/  ULDC UR4, c[0x0][0x740] ;  /* 0x0001d00000047ab9 */ /* 0x000fe20000000800 */
[----:B---3--:R-:W-:-:S02]  /*5ef0*/  IMAD R8, R14, UR8, RZ ;  /* 0x000000080e087c24 */ /* 0x008fc4000f8e02ff */
[----:B------:R-:W-:Y:S01]  /*5f00*/  FMUL.FTZ R168, R168, UR4 ;  /* 0x00000004a8a87c20 */ /* 0x000fe20008410000 */
[----:B------:R-:W-:Y:S02]  /*5f10*/  IMAD.U32 R5, RZ, RZ, UR7 ;  /* 0x00000007ff057e24 */ /* 0x000fe4000f8e00ff */
[----:B------:R-:W-:Y:S01]  /*5f20*/  FMUL.FTZ R169, R169, UR4 ;  /* 0x00000004a9a97c20 */ /* 0x000fe20008410000 */
[----:B-1----:R-:W-:Y:S02]  /*5f30*/  IMAD R0, R12, UR8, RZ ;  /* 0x000000080c007c24 */ /* 0x002fe4000f8e02ff */
[----:B------:R-:W-:Y:S01]  /*5f40*/  FMUL.FTZ R170, R170, UR4 ;  /* 0x00000004aaaa7c20 */ /* 0x000fe20008410000 */
[----:B------:R-:W-:Y:S02]  /*5f50*/  IMAD R9, R15, UR16, R8 ;  /* 0x000000100f097c24 */ /* 0x000fe4000f8e0208 */
[----:B------:R-:W-:Y:S01]  /*5f60*/  FMUL.FTZ R171, R171, UR4 ;  /* 0x00000004abab7c20 */ /* 0x000fe20008410000 */
[----:B------:R-:W-:-:S04]  /*5f70*/  IMAD.WIDE.U32 R6, R14, UR16, R6 ;  /* 0x000000100e067c25 */ /* 0x000fc8000f8e0006 */
[----:B------:R-:W-:Y:S01]  /*5f80*/  FMUL.FTZ R172, R172, UR4 ;  /* 0x00000004acac7c20 */ /* 0x000fe20008410000 */
[----:B------:R-:W-:Y:S01]  /*5f90*/  FMUL.FTZ R173, R173, UR4 ;  /* 0x00000004adad7c20 */ /* 0x000fe20008410000 */
[----:B------:R-:W-:Y:S01]  /*5fa0*/  FMUL.FTZ R174, R174, UR4 ;  /* 0x00000004aeae7c20 */ /* 0x000fe20008410000 */
[----:B------:R-:W-:Y:S02]  /*5fb0*/  IMAD R3, R13, UR16, R0 ;  /* 0x000000100d037c24 */ /* 0x000fe4000f8e0200 */
[----:B------:R-:W-:Y:S01]  /*5fc0*/  FMUL.FTZ R175, R175, UR4 ;  /* 0x00000004afaf7c20 */ /* 0x000fe20008410000 */
[----:B------:R-:W-:-:S04]  /*5fd0*/  IMAD.WIDE.U32 R4, R12, UR16, R4 ;  /* 0x000000100c047c25 */ /* 0x000fc8000f8e0004 */
        /* <DEDUP_REMOVED lines=24> */
[----:B------:R-:W-:Y:S05]  /*6160*/  WARPSYNC.ALL ;  /* 0x0000000000007948 */ /* 0x000fea0003800000 */
[----:B------:R-:W-:Y:S01]  /*6170*/  IMAD.IADD R3, R5, 0x1, R3 ;  /* 0x0000000105037824 */ /* 0x000fe200078e0203 */
[----:B------:R-:W-:Y:S01]  /*6180*/  IADD3 R0, R7, R9, RZ ;  /* 0x0000000907007210 */ /* 0x000fe20007ffe0ff */
[----:B------:R-:W-:Y:S01]  /*6190*/  BAR.SYNC.DEFER_BLOCKING 0x1, 0x100 ;  /* 0x0044000000007b1d */ /* 0x000fe20000010000 */
[----:B----4-:R-:W-:-:S07]  /*61a0*/  ISETP.NE.AND P1, PT, R10, 0x80, PT ;  /* 0x000000800a00780c */ /* 0x010fce0003f25270 */
[----:B------:R-:W1:Y:S01]  /*61b0*/  LDC.64 R8, c[0x0][0x800] ;  /* 0x00020000ff087b82 */ /* 0x000e620000000a00 */
[----:B------:R-:W-:Y:S07]  /*61c0*/  BSSY B0, `(.L_x_252) ;  /* 0x0000024000007945 */ /* 0x000fee0003800000 */
[----:B------:R-:W2:Y:S01]  /*61d0*/  LDC.64 R12, c[0x0][0x828] ;  /* 0x00020a00ff0c7b82 */ /* 0x000ea20000000a00 */
[----:B------:R3:W-:Y:S04]  /*61e0*/  STS.128 [R11], R136 ;  /* 0x000000880b007388 */ /* 0x0007e80000000c00 */
[----:B------:R3:W-:Y:S01]  /*61f0*/  STS.128 [R11+0x800], R140 ;  /* 0x0008008c0b007388 */ /* 0x0007e20000000c00 */
[----:B-1----:R-:W-:-:S03]  /*6200*/  LEA R8, P0, R4, R8, 0x2 ;  /* 0x0000000804087211 */ /* 0x002fc600078010ff */
[----:B------:R3:W-:Y:S01]  /*6210*/  STS.128 [R11+0x1000], R144 ;  /* 0x001000900b007388 */ /* 0x0007e20000000c00 */
[----:B------:R-:W-:-:S03]  /*6220*/  LEA.HI.X R3, R4, R9, R3, 0x2, P0 ;  /* 0x0000000904037211 */ /* 0x000fc600000f1403 */
[----:B------:R3:W-:Y:S01]  /*6230*/  STS.128 [R11+0x1800], R148 ;  /* 0x001800940b007388 */ /* 0x0007e20000000c00 */
[----:B--2---:R-:W-:-:S03]  /*6240*/  LEA R12, P2, R6, R12, 0x2 ;  /* 0x0000000c060c7211 */ /* 0x004fc600078410ff */
[----:B------:R3:W-:Y:S01]  /*6250*/  STS.128 [R11+0x2000], R152 ;  /* 0x002000980b007388 */ /* 0x0007e20000000c00 */
[----:B------:R-:W-:-:S03]  /*6260*/  LEA.HI.X R0, R6, R13, R0, 0x2, P2 ;  /* 0x0000000d06007211 */ /* 0x000fc600010f1400 */
        /* <DEDUP_REMOVED lines=8> */
[----:B-1----:R-:W1:Y:S02]  /*62f0*/  FENCE.VIEW.ASYNC.S ;  /* 0x00000000000073c6 */ /* 0x002e640000000000 */
[----:B-1----:R-:W-:Y:S06]  /*6300*/  BAR.SYNC.DEFER_BLOCKING 0x1, 0x100 ;  /* 0x0044000000007b1d */ /* 0x002fec0000010000 */
[----:B------:R-:W-:Y:S05]  /*6310*/  @P1 BRA `(.L_x_253) ;  /* 0x0000000000381947 */ /* 0x000fea0003800000 */
[----:B------:R-:W-:Y:S01]  /*6320*/  R2UR UR4, R12 ;  /* 0x000000000c0472ca */ /* 0x000fe200000e0000 */
[----:B------:R-:W-:Y:S01]  /*6330*/  UMOV UR7, 0x800 ;  /* 0x0000080000077882 */ /* 0x000fe20000000000 */
[----:B------:R-:W-:Y:S01]  /*6340*/  R2UR UR5, R0 ;  /* 0x00000000000572ca */ /* 0x000fe200000e0000 */
[----:B------:R-:W-:Y:S01]  /*6350*/  UMOV UR8, 0x0 ;  /* 0x0000000000087882 */ /* 0x000fe20000000000 */
[----:B------:R-:W-:Y:S01]  /*6360*/  R2UR UR6, R2 ;  /* 0x00000000020672ca */ /* 0x000fe200000e0000 */
[----:B------:R-:W-:Y:S01]  /*6370*/  UMOV UR9, 0x14f00000 ;  /* 0x14f0000000097882 */ /* 0x000fe20000000000 */
[----:B------:R-:W-:-:S13]  /*6380*/  PLOP3.LUT P0, PT, PT, PT, PT, 0x80, 0x0 ;  /* 0x000000000000781c */ /* 0x000fda0003f0f070 */
.L_x_254:
[----:B------:R-:W-:Y:S01]  /*6390*/  @P0 ELECT P2, URZ, PT ;  /* 0x00000000003f082f */ /* 0x000fe20003840000 */
[----:B------:R1:W-:-:S12]  /*63a0*/  UBLKRED.G.S.ADD.F32.RN [UR4], [UR6], UR7, desc[UR8] ;  /* 0x00000804060073bb */ /* 0x0003d800080a1407 */
[----:B------:R-:W-:Y:S02]  /*63b0*/  @P2 PLOP3.LUT P0, PT, P2, PT, PT, 0x8, 0x0 ;  /* 0x000000000000281c */ /* 0x000fe4000170e170 */
[----:B------:R-:W-:-:S11]  /*63c0*/  PLOP3.LUT P2, PT, PT, PT, PT, 0x8, 0x0 ;  /* 0x000000000000781c */ /* 0x000fd60003f4e170 */
[----:B-1----:R-:W-:Y:S05]  /*63d0*/  @P0 BRA.U.ANY `(.L_x_254) ;  /* 0xfffffffd00ec0947 */ /* 0x002fea000393ffff */
[----:B------:R0:W-:Y:S01]  /*63e0*/  UTMACMDFLUSH ;  /* 0x00000000000079b7 */ /* 0x0001e20000000000 */
[----:B------:R-:W-:-:S04]  /*63f0*/  DEPBAR.LE SB0, 0x0 ;  /* 0x000080000000791a */ /* 0x000fc80000000000 */
.L_x_253:
[----:B------:R-:W-:Y:S05]  /*6400*/  BSYNC B0 ;  /* 0x0000000000007941 */ /* 0x000fea0003800000 */
.L_x_252:
[----:B------:R-:W-:Y:S06]  /*6410*/  BAR.SYNC.DEFER_BLOCKING 0x1, 0x100 ;  /* 0x0044000000007b1d */ /* 0x000fec0000010000 */
[----:B------:R4:W-:Y:S04]  /*6420*/  STS.128 [R11], R168 ;  /* 0x000000a80b007388 */ /* 0x0009e80000000c00 */
        /* <DEDUP_REMOVED lines=22> */
.L_x_255:
[----:B------:R-:W-:Y:S01]  /*6590*/  @P0 ELECT P1, URZ, PT ;  /* 0x00000000003f082f */ /* 0x000fe20003820000 */
[----:B------:R1:W-:-:S12]  /*65a0*/  UBLKRED.G.S.ADD.F32.RN [UR4], [UR6], UR7, desc[UR8] ;  /* 0x00000804060073bb */ /* 0x0003d800080a1407 */
[----:B------:R-:W-:Y:S02]  /*65b0*/  @P1 PLOP3.LUT P0, PT, P1, PT, PT, 0x8, 0x0 ;  /* 0x000000000000181c */ /* 0x000fe40000f0e170 */
[----:B------:R-:W-:-:S11]  /*65c0*/  PLOP3.LUT P1, PT, PT, PT, PT, 0x8, 0x0 ;  /* 0x000000000000781c */ /* 0x000fd60003f2e170 */
[----:B-1----:R-:W-:Y:S05]  /*65d0*/  @P0 BRA.U.ANY `(.L_x_255) ;  /* 0xfffffffd00ec0947 */ /* 0x002fea000393ffff */
[----:B------:R0:W-:Y:S01]  /*65e0*/  UTMACMDFLUSH ;  /* 0x00000000000079b7 */ /* 0x0001e20000000000 */
[----:B------:R-:W-:-:S04]  /*65f0*/  DEPBAR.LE SB0, 0x0 ;  /* 0x000080000000791a */ /* 0x000fc80000000000 */
[----:B------:R-:W-:Y:S05]  /*6600*/  BRA `(.L_x_232) ;  /* 0x00000024000c7947 */ /* 0x000fea0003800000 */
.L_x_230:
        /* <DEDUP_REMOVED lines=28> */
[C---:B------:R-:W-:Y:S01]  /*67d0*/  IADD3 R0, R2.reuse, 0x7f, RZ ;  /* 0x0000007f02007810 */ /* 0x040fe20007ffe0ff */
[----:B------:R-:W-:Y:S01]  /*67e0*/  UIADD3 UR10, UR7, UR10, URZ ;  /* 0x0000000a070a7290 */ /* 0x000fe2000fffe03f */
[----:B------:R-:W-:Y:S01]  /*67f0*/  ISETP.GE.AND P1, PT, R2, 0x81, PT ;  /* 0x000000810200780c */ /* 0x000fe20003f26270 */
[----:B------:R-:W-:Y:S01]  /*6800*/  UMOV UR5, URZ ;  /* 0x0000003f00057c82 */ /* 0x000fe20008000000 */
        /* <DEDUP_REMOVED lines=19> */
.L_x_270:
        /* <DEDUP_REMOVED lines=21> */
.L_x_259:
[----:B------:R-:W-:Y:S05]  /*6a90*/  BSYNC B0 ;  /* 0x0000000000007941 */ /* 0x000fea0003800000 */
.L_x_258:
        /* <DEDUP_REMOVED lines=13> */
.L_x_261:
[----:B------:R-:W-:Y:S05]  /*6b70*/  BSYNC B0 ;  /* 0x0000000000007941 */ /* 0x000fea0003800000 */
.L_x_260:
[----:B------:R-:W-:Y:S06]  /*6b80*/  BAR.ARV 0xa, 0xa0 ;  /* 0x0282800000007b1d */ /* 0x000fec0000002000 */
[----:B------:R-:W-:Y:S04]  /*6b90*/  BSSY B0, `(.L_x_262) ;  /* 0x0000003000007945 */ /* 0x000fe80003800000 */
[----:B------:R-:W-:Y:S05]  /*6ba0*/  @!P0 BRA `(.L_x_263) ;  /* 0x0000000000048947 */ /* 0x000fea0003800000 */
[----:B------:R-:W-:-:S04]  /*6bb0*/  DEPBAR.LE SB0, 0x0 ;  /* 0x000080000000791a */ /* 0x000fc80000000000 */
.L_x_263:
[----:B------:R-:W-:Y:S05]  /*6bc0*/  BSYNC B0 ;  /* 0x0000000000007941 */ /* 0x000fea0003800000 */
.L_x_262:
        /* <DEDUP_REMOVED lines=13> */
.L_x_265:
[----:B------:R-:W-:Y:S05]  /*6ca0*/  BSYNC B0 ;  /* 0x0000000000007941 */ /* 0x000fea0003800000 */
.L_x_264:
        /* <DEDUP_REMOVED lines=13> */
.L_x_267:
[----:B------:R-:W-:Y:S05]  /*6d80*/  BSYNC B0 ;  /* 0x0000000000007941 */ /* 0x000fea0003800000 */
.L_x_266:
[----:B------:R-:W-:Y:S01]  /*6d90*/  IADD3 R0, R0, -0x2, RZ ;  /* 0xfffffffe00007810 */ /* 0x000fe20007ffe0ff */
[----:B------:R-:W-:Y:S06]  /*6da0*/  BAR.ARV 0xa, 0xa0 ;  /* 0x0282800000007b1d */ /* 0x000fec0000002000 */
[----:B------:R-:W-:Y:S01]  /*6db0*/  BSSY B0, `(.L_x_268) ;  /* 0x0000004000007945 */ /* 0x000fe20003800000 */
[----:B------:R-:W-:-:S03]  /*6dc0*/  ISETP.NE.AND P1, PT, R0, RZ, PT ;  /* 0x000000ff0000720c */ /* 0x000fc60003f25270 */
[----:B------:R-:W-:Y:S10]  /*6dd0*/  @!P0 BRA `(.L_x_269) ;  /* 0x0000000000048947 */ /* 0x000ff40003800000 */
[----:B------:R-:W-:-:S04]  /*6de0*/  DEPBAR.LE SB0, 0x0 ;  /* 0x000080000000791a */ /* 0x000fc80000000000 */
.L_x_269:
[----:B------:R-:W-:Y:S05]  /*6df0*/  BSYNC B0 ;  /* 0x0000000000007941 */ /* 0x000fea0003800000 */
.L_x_268:
[----:B------:R-:W-:Y:S06]  /*6e00*/  BAR.ARV 0xb, 0xa0 ;  /* 0x02c2800000007b1d */ /* 0x000fec0000002000 */
[----:B------:R-:W-:Y:S02]  /*6e10*/  UIADD3 UR5, UR5, 0x2, URZ ;  /* 0x0000000205057890 */ /* 0x000fe4000fffe03f */
[----:B------:R-:W-:Y:S01]  /*6e20*/  UIADD3 UR4, UR4, 0x1, URZ ;  /* 0x0000000104047890 */ /* 0x000fe2000fffe03f */
[----:B------:R-:W-:Y:S11]  /*6e30*/  @P1 BRA `(.L_x_270) ;  /* 0xfffffff800c01947 */ /* 0x000ff6000383ffff */
[----:B------:R-:W-:-:S12]  /*6e40*/  USHF.L.U32 UR5, UR5, 0xd, URZ ;  /* 0x0000000d05057899 */ /* 0x000fd8000800063f */
.L_x_257:
        /* <DEDUP_REMOVED lines=19> */
.L_x_272:
[----:B------:R-:W-:Y:S05]  /*6f80*/  BSYNC B0 ;  /* 0x0000000000007941 */ /* 0x000fea0003800000 */
.L_x_271:
        /* <DEDUP_REMOVED lines=19> */
.L_x_274:
[----:B------:R-:W-:Y:S05]  /*70c0*/  BSYNC B0 ;  /* 0x0000000000007941 */ /* 0x000fea0003800000 */
.L_x_273:
[----:B------:R-:W-:Y:S06]  /*70d0*/  BAR.ARV 0xa, 0xa0 ;  /* 0x0282800000007b1d */ /* 0x000fec0000002000 */
[----:B------:R-:W-:Y:S04]  /*70e0*/  BSSY B0, `(.L_x_275) ;  /* 0x0000003000007945 */ /* 0x000fe80003800000 */
[----:B------:R-:W-:Y:S05]  /*70f0*/  @!P0 BRA `(.L_x_276) ;  /* 0x0000000000048947 */ /* 0x000fea0003800000 */
[----:B------:R-:W-:-:S04]  /*7100*/  DEPBAR.LE SB0, 0x0 ;  /* 0x000080000000791a */ /* 0x000fc80000000000 */
.L_x_276:
[----:B------:R-:W-:Y:S05]  /*7110*/  BSYNC B0 ;  /* 0x0000000000007941 */ /* 0x000fea0003800000 */
.L_x_275:
[----:B------:R-:W-:Y:S06]  /*7120*/  BAR.ARV 0xb, 0xa0 ;  /* 0x02c2800000007b1d */ /* 0x000fec0000002000 */
[----:B------:R-:W-:Y:S05]  /*7130*/  BRA `(.L_x_232) ;  /* 0x0000001800407947 */ /* 0x000fea0003800000 */
.L_x_256:
        /* <DEDUP_REMOVED lines=23> */
[----:B-----5:R-:W-:Y:S01]  /*72b0*/  IMAD R0, R13, R10, RZ ;  /* 0x0000000a0d007224 */ /* 0x020fe200078e02ff */
[----:B------:R-:W-:Y:S02]  /*72c0*/  IADD3 R3, R3, R7, RZ ;  /* 0x0000000703037210 */ /* 0x000fe40007ffe0ff */
[----:B------:R-:W1:Y:S01]  /*72d0*/  LDC.64 R6, c[0x0][0x730] ;  /* 0x0001cc00ff067b82 */ /* 0x000e620000000a00 */
[----:B------:R-:W-:Y:S02]  /*72e0*/  IMAD R11, R11, UR21, R0 ;  /* 0x000000150b0b7c24 */ /* 0x000fe4000f8e0200 */
[----:B------:R-:W-:-:S04]  /*72f0*/  IMAD.WIDE.U32 R2, R10, UR21, R2 ;  /* 0x000000150a027c25 */ /* 0x000fc8000f8e0002 */
[----:B------:R-:W-:Y:S01]  /*7300*/  IMAD.IADD R0, R3, 0x1, R11 ;  /* 0x0000000103007824 */ /* 0x000fe200078e020b */
[----:B------:R-:W-:-:S04]  /*7310*/  LEA R4, P0, R2, R4, 0x2 ;  /* 0x0000000402047211 */ /* 0x000fc800078010ff */
[----:B------:R-:W-:Y:S02]  /*7320*/  LEA.HI.X R0, R2, R5, R0, 0x2, P0 ;  /* 0x0000000502007211 */ /* 0x000fe400000f1400 */
[----:B------:R-:W-:Y:S02]  /*7330*/  ELECT P0, URZ, PT ;  /* 0x00000000003f782f */ /* 0x000fe40003800000 */
[----:B------:R-:W-:Y:S02]  /*7340*/  R2UR UR4, R4 ;  /* 0x00000000040472ca */ /* 0x000fe400000e0000 */
[----:B------:R-:W-:Y:S01]  /*7350*/  R2UR UR5, R0 ;  /* 0x00000000000572ca */ /* 0x000fe200000e0000 */
[----:B-1----:R-:W-:-:S04]  /*7360*/  IMAD R2, R15, R6, RZ ;  /* 0x000000060f027224 */ /* 0x002fc800078e02ff */
[----:B------:R-:W-:Y:S02]  /*7370*/  IMAD R5, R7, UR20, R2 ;  /* 0x0000001407057c24 */ /* 0x000fe4000f8e0202 */
[----:B------:R-:W1:Y:S01]  /*7380*/  LDC.64 R2, c[0x0][0x738] ;  /* 0x0001ce00ff027b82 */ /* 0x000e620000000a00 */
[----:B------:R-:W-:-:S05]  /*7390*/  IMAD.WIDE.U32 R6, R6, UR20, RZ ;  /* 0x0000001406067c25 */ /* 0x000fca000f8e00ff */
[----:B------:R-:W-:Y:S01]  /*73a0*/  IADD3 R7, R7, R5, RZ ;  /* 0x0000000507077210 */ /* 0x000fe20007ffe0ff */
        /* <DEDUP_REMOVED lines=16> */
.L_x_307:
[----:B------:R-:W-:Y:S01]  /*74b0*/  IMAD.IADD R10, R7, 0x1, R3 ;  /* 0x00000001070a7824 */ /* 0x000fe200078e0203 */
[----:B-1----:R-:W-:Y:S01]  /*74c0*/  SHF.L.U32 R0, R2, 0x7, RZ ;  /* 0x0000000702007819 */ /* 0x002fe200000006ff */
[----:B------:R-:W-:Y:S01]  /*74d0*/  IMAD.MOV.U32 R9, RZ, RZ, 0x1 ;  /* 0x00000001ff097424 */ /* 0x000fe200078e00ff */
[----:B------:R-:W-:Y:S06]  /*74e0*/  @P0 BRA `(.L_x_280) ;  /* 0x0000000000180947 */ /* 0x000fec0003800000 */
[----:B------:R-:W1:Y:S01]  /*74f0*/  S2R R4, SR_TID.X ;  /* 0x0000000000047919 */ /* 0x000e620000002100 */
[----:B------:R-:W-:-:S04]  /*7500*/  MOV R2, 0x4200 ;  /* 0x0000420000027802 */ /* 0x000fc80000000f00 */
[----:B------:R2:W-:Y:S01]  /*7510*/  SYNCS.ARRIVE.TRANS64 RZ, [R11+URZ+0x30c10], R2 ;  /* 0x030c10020bff79a7 */ /* 0x0005e2000800003f */
[----:B-1----:R-:W-:-:S13]  /*7520*/  LOP3.LUT P1, RZ, R4, 0x1f, RZ, 0xc0, !PT ;  /* 0x0000001f04ff7812 */ /* 0x002fda000782c0ff */
[----:B--2---:R-:W-:Y:S05]  /*7530*/  @!P1 BRA `(.L_x_280) ;  /* 0x0000000000049947 */ /* 0x004fea0003800000 */
[----:B------:R-:W-:Y:S01]  /*7540*/  BPT.TRAP 0x1 ;  /* 0x000000040000795c */ /* 0x000fe20000300000 */
.L_x_280:
[----:B------:R-:W1:Y:S01]  /*7550*/  LDC.64 R2, c[0x0][0x198] ;  /* 0x00006600ff027b82 */ /* 0x000e620000000a00 */
[----:B------:R-:W-:Y:S01]  /*7560*/  R2UR UR11, R0 ;  /* 0x00000000000b72ca */ /* 0x000fe200000e0000 */
[----:B------:R-:W-:Y:S01]  /*7570*/  UMOV UR14, 0x0 ;  /* 0x00000000000e7882 */ /* 0x000fe20000000000 */
[----:B------:R-:W-:Y:S01]  /*7580*/  R2UR UR8, R11 ;  /* 0x000000000b0872ca */ /* 0x000fe200000e0000 */
[----:B------:R-:W-:Y:S01]  /*7590*/  UMOV UR15, 0x14f00000 ;  /* 0x14f00000000f7882 */ /* 0x000fe20000000000 */
[----:B------:R-:W-:Y:S01]  /*75a0*/  UMOV UR19, URZ ;  /* 0x0000003f00137c82 */ /* 0x000fe20008000000 */
[----:B------:R-:W-:Y:S01]  /*75b0*/  UMOV UR18, URZ ;  /* 0x0000003f00127c82 */ /* 0x000fe20008000000 */
[----:B------:R-:W-:Y:S01]  /*75c0*/  MOV R4, 0x8000 ;  /* 0x0000800000047802 */ /* 0x000fe20000000f00 */
[----:B------:R-:W2:Y:S01]  /*75d0*/  LDC R12, c[0x0][0x280] ;  /* 0x0000a000ff0c7b82 */ /* 0x000ea20000000800 */
[----:B------:R-:W-:Y:S01]  /*75e0*/  UMOV UR25, 0x20 ;  /* 0x0000002000197882 */ /* 0x000fe20000000000 */
[----:B------:R-:W-:Y:S01]  /*75f0*/  UMOV UR22, 0x0 ;  /* 0x0000000000167882 */ /* 0x000fe20000000000 */
[----:B------:R-:W-:Y:S01]  /*7600*/  UMOV UR23, 0x10000000 ;  /* 0x1000000000177882 */ /* 0x000fe20000000000 */
[----:B------:R-:W-:Y:S01]  /*7610*/  UMOV UR13, UR21 ;  /* 0x00000015000d7c82 */ /* 0x000fe20008000000 */
[----:B------:R-:W-:Y:S01]  /*7620*/  UMOV UR10, UR18 ;  /* 0x00000012000a7c82 */ /* 0x000fe20008000000 */
[----:B------:R-:W-:Y:S01]  /*7630*/  UMOV UR28, UR12 ;  /* 0x0000000c001c7c82 */ /* 0x000fe20008000000 */
[----:B------:R-:W-:Y:S01]  /*7640*/  UMOV UR29, UR21 ;  /* 0x00000015001d7c82 */ /* 0x000fe20008000000 */
[----:B------:R-:W-:Y:S01]  /*7650*/  UIADD3 UR16, UR8, 0x10000, URZ ;  /* 0x0001000008107890 */ /* 0x000fe2000fffe03f */
[----:B------:R-:W-:Y:S01]  /*7660*/  IMAD.MOV.U32 R20, RZ, RZ, RZ ;  /* 0x000000ffff147224 */ /* 0x000fe200078e00ff */
[----:B------:R-:W-:Y:S01]  /*7670*/  UIADD3 UR17, UR8, 0x30c10, URZ ;  /* 0x00030c1008117890 */ /* 0x000fe2000fffe03f */
[----:B------:R-:W-:Y:S01]  /*7680*/  MOV R5, RZ ;  /* 0x000000ff00057202 */ /* 0x000fe20000000f00 */
[----:B------:R-:W-:-:S02]  /*7690*/  UIADD3 UR30, UR8, 0x20000, URZ ;  /* 0x00020000081e7890 */ /* 0x000fc4000fffe03f */
[----:B------:R-:W-:Y:S01]  /*76a0*/  UIADD3 UR9, UR8, 0x30c00, URZ ;  /* 0x00030c0008097890 */ /* 0x000fe2000fffe03f */
[----:B-1----:R-:W-:Y:S01]  /*76b0*/  IMAD.MOV.U32 R8, RZ, RZ, R2 ;  /* 0x000000ffff087224 */ /* 0x002fe200078e0002 */
[----:B------:R-:W-:Y:S01]  /*76c0*/  UIADD3 UR24, UR8, 0x4000, URZ ;  /* 0x0000400008187890 */ /* 0x000fe2000fffe03f */
[----:B------:R-:W-:Y:S01]  /*76d0*/  UMOV UR31, UR17 ;  /* 0x00000011001f7c82 */ /* 0x000fe20008000000 */
[----:B------:R-:W-:Y:S02]  /*76e0*/  UMOV UR26, UR18 ;  /* 0x00000012001a7c82 */ /* 0x000fe40008000000 */
[----:B------:R-:W-:Y:S01]  /*76f0*/  IADD3 R0, P1, R8, 0x2f0, RZ ;  /* 0x000002f008007810 */ /* 0x000fe20007f3e0ff */
[----:B------:R-:W-:-:S03]  /*7700*/  UMOV UR27, UR11 ;  /* 0x0000000b001b7c82 */ /* 0x000fc60008000000 */
[----:B------:R-:W-:Y:S02]  /*7710*/  R2UR UR32, R0 ;  /* 0x00000000002072ca */ /* 0x000fe400000e0000 */
[----:B------:R-:W-:-:S04]  /*7720*/  IADD3 R0, P2, R8, 0x3f0, RZ ;  /* 0x000003f008007810 */ /* 0x000fc80007f5e0ff */
[----:B------:R-:W-:Y:S02]  /*7730*/  R2UR UR34, R0 ;  /* 0x00000000002272ca */ /* 0x000fe400000e0000 */
[----:B------:R-:W-:-:S05]  /*7740*/  MOV R0, R3 ;  /* 0x0000000300007202 */ /* 0x000fca0000000f00 */
[----:B------:R-:W-:-:S05]  /*7750*/  IMAD.X R2, RZ, RZ, R0, P1 ;  /* 0x000000ffff027224 */ /* 0x000fca00008e0600 */
[----:B------:R-:W-:Y:S02]  /*7760*/  R2UR UR33, R2 ;  /* 0x00000000022172ca */ /* 0x000fe400000e0000 */
[----:B------:R-:W-:-:S04]  /*7770*/  IADD3.X R2, RZ, R0, RZ, P2, !PT ;  /* 0x00000000ff027210 */ /* 0x000fc800017fe4ff */
[----:B------:R-:W-:Y:S02]  /*7780*/  R2UR UR35, R2 ;  /* 0x00000000022372ca */ /* 0x000fe400000e0000 */
[----:B------:R-:W-:-:S04]  /*7790*/  IADD3 R2, P1, R8, 0xf0, RZ ;  /* 0x000000f008027810 */ /* 0x000fc80007f3e0ff */
[----:B------:R-:W-:Y:S01]  /*77a0*/  R2UR UR6, R2 ;  /* 0x00000000020672ca */ /* 0x000fe200000e0000 */
[----:B------:R-:W-:Y:S01]  /*77b0*/  IMAD.X R3, RZ, RZ, R0, P1 ;  /* 0x000000ffff037224 */ /* 0x000fe200008e0600 */
[----:B--2---:R-:W-:-:S04]  /*77c0*/  ISETP.GE.AND P1, PT, R12, 0x81, PT ;  /* 0x000000810c00780c */ /* 0x004fc80003f26270 */
        /* <DEDUP_REMOVED lines=24> */
.L_x_291:
[----:B------:R-:W-:-:S04]  /*7950*/  SHF.L.U32 R21, R9, 0x1f, RZ ;  /* 0x0000001f09157819 */ /* 0x000fc800000006ff */
[----:B-1----:R-:W1:Y:S02]  /*7960*/  SYNCS.PHASECHK.TRANS64.TRYWAIT P1, [R11+URZ+0x30c40], R21 ;  /* 0x030c40150b0075a7 */ /* 0x002e64000802017f */
[----:B-12---:R-:W-:Y:S05]  /*7970*/  @!P1 BRA `(.L_x_283) ;  /* 0x0000001000a49947 */ /* 0x006fea0003800000 */
.L_x_308:
[----:B------:R-:W-:Y:S05]  /*7980*/  @P0 BRA `(.L_x_284) ;  /* 0x0000000000140947 */ /* 0x000fea0003800000 */
[----:B------:R-:W-:Y:S02]  /*7990*/  ISETP.NE.AND P1, PT, R14, RZ, PT ;  /* 0x000000ff0e00720c */ /* 0x000fe40003f25270 */
[----:B------:R-:W-:-:S04]  /*79a0*/  MOV R0, 0x4200 ;  /* 0x0000420000007802 */ /* 0x000fc80000000f00 */
[----:B------:R2:W-:Y:S07]  /*79b0*/  SYNCS.ARRIVE.TRANS64 RZ, [R11+URZ+0x30c30], R0 ;  /* 0x030c30000bff79a7 */ /* 0x0005ee000800003f */
[----:B------:R-:W-:Y:S05]  /*79c0*/  @!P1 BRA `(.L_x_284) ;  /* 0x0000000000049947 */ /* 0x000fea0003800000 */
[----:B------:R-:W-:Y:S01]  /*79d0*/  BPT.TRAP 0x1 ;  /* 0x000000040000795c */ /* 0x000fe20000300000 */
.L_x_284:
        /* <DEDUP_REMOVED lines=29> */
.L_x_309:
[----:B------:R-:W-:Y:S05]  /*7bb0*/  @P0 BRA `(.L_x_286) ;  /* 0x0000000000140947 */ /* 0x000fea0003800000 */
[----:B------:R-:W-:Y:S01]  /*7bc0*/  ISETP.NE.AND P1, PT, R14, RZ, PT ;  /* 0x000000ff0e00720c */ /* 0x000fe20003f25270 */
[----:B------:R-:W-:-:S04]  /*7bd0*/  IMAD.MOV.U32 R2, RZ, RZ, 0x4200 ;  /* 0x00004200ff027424 */ /* 0x000fc800078e00ff */
[----:B------:R3:W-:Y:S08]  /*7be0*/  SYNCS.ARRIVE.TRANS64 RZ, [R11+URZ+0x30c18], R2 ;  /* 0x030c18020bff79a7 */ /* 0x0007f0000800003f */
[----:B------:R-:W-:Y:S05]  /*7bf0*/  @!P1 BRA `(.L_x_286) ;  /* 0x0000000000049947 */ /* 0x000fea0003800000 */
[----:B------:R-:W-:Y:S01]  /*7c00*/  BPT.TRAP 0x1 ;  /* 0x000000040000795c */ /* 0x000fe20000300000 */
.L_x_286:
        /* <DEDUP_REMOVED lines=20> */
.L_x_310:
        /* <DEDUP_REMOVED lines=9> */
.L_x_288:
        /* <DEDUP_REMOVED lines=24> */
.L_x_312:
[----:B------:R-:W-:Y:S05]  /*7f60*/  @P0 BRA `(.L_x_290) ;  /* 0x0000000000140947 */ /* 0x000fea0003800000 */
[----:B------:R-:W-:Y:S02]  /*7f70*/  ISETP.NE.AND P1, PT, R14, RZ, PT ;  /* 0x000000ff0e00720c */ /* 0x000fe40003f25270 */
[----:B-1----:R-:W-:-:S04]  /*7f80*/  MOV R4, 0x4200 ;  /* 0x0000420000047802 */ /* 0x002fc80000000f00 */
[----:B------:R2:W-:Y:S07]  /*7f90*/  SYNCS.ARRIVE.TRANS64 RZ, [R11+URZ+0x30c10], R4 ;  /* 0x030c10040bff79a7 */ /* 0x0005ee000800003f */
[----:B------:R-:W-:Y:S05]  /*7fa0*/  @!P1 BRA `(.L_x_290) ;  /* 0x0000000000049947 */ /* 0x000fea0003800000 */
[----:B------:R-:W-:Y:S01]  /*7fb0*/  BPT.TRAP 0x1 ;  /* 0x000000040000795c */ /* 0x000fe20000300000 */
.L_x_290:
        /* <DEDUP_REMOVED lines=22> */
.L_x_282:
[----:B------:R-:W-:-:S13]  /*8120*/  ISETP.NE.AND P1, PT, R19, RZ, PT ;  /* 0x000000ff1300720c */ /* 0x000fda0003f25270 */
[----:B------:R-:W-:Y:S05]  /*8130*/  @!P1 BRA `(.L_x_281) ;  /* 0x0000000000f09947 */ /* 0x000fea0003800000 */
[----:B------:R-:W-:-:S04]  /*8140*/  SHF.L.U32 R12, R9, 0x1f, RZ ;  /* 0x0000001f090c7819 */ /* 0x000fc800000006ff */
[----:B------:R-:W3:Y:S02]  /*8150*/  SYNCS.PHASECHK.TRANS64.TRYWAIT P1, [R11+URZ+0x30c40], R12 ;  /* 0x030c400c0b0075a7 */ /* 0x000ee4000802017f */
[----:B---3--:R-:W-:Y:S05]  /*8160*/  @!P1 BRA `(.L_x_292) ;  /* 0x0000000800fc9947 */ /* 0x008fea0003800000 */
.L_x_313:
[----:B------:R-:W-:Y:S05]  /*8170*/  @P0 BRA `(.L_x_293) ;  /* 0x0000000000140947 */ /* 0x000fea0003800000 */
[----:B------:R-:W-:Y:S02]  /*8180*/  ISETP.NE.AND P1, PT, R14, RZ, PT ;  /* 0x000000ff0e00720c */ /* 0x000fe40003f25270 */
[----:B-12---:R-:W-:-:S04]  /*8190*/  MOV R4, 0x4200 ;  /* 0x0000420000047802 */ /* 0x006fc80000000f00 */
[----:B------:R4:W-:Y:S07]  /*81a0*/  SYNCS.ARRIVE.TRANS64 RZ, [R11+URZ+0x30c30], R4 ;  /* 0x030c30040bff79a7 */ /* 0x0009ee000800003f */
[----:B------:R-:W-:Y:S05]  /*81b0*/  @!P1 BRA `(.L_x_293) ;  /* 0x0000000000049947 */ /* 0x000fea0003800000 */
[----:B------:R-:W-:Y:S01]  /*81c0*/  BPT.TRAP 0x1 ;  /* 0x000000040000795c */ /* 0x000fe20000300000 */
.L_x_293:
        /* <DEDUP_REMOVED lines=26> */
.L_x_314:
[----:B------:R-:W-:Y:S05]  /*8370*/  @P0 BRA `(.L_x_295) ;  /* 0x0000000000140947 */ /* 0x000fea0003800000 */
[----:B------:R-:W-:Y:S01]  /*8380*/  ISETP.NE.AND P0, PT, R14, RZ, PT ;  /* 0x000000ff0e00720c */ /* 0x000fe20003f05270 */
[----:B------:R-:W-:-:S04]  /*8390*/  IMAD.MOV.U32 R4, RZ, RZ, 0x4200 ;  /* 0x00004200ff047424 */ /* 0x000fc800078e00ff */
[----:B------:R2:W-:Y:S08]  /*83a0*/  SYNCS.ARRIVE.TRANS64 RZ, [R11+URZ+0x30c18], R4 ;  /* 0x030c18040bff79a7 */ /* 0x0005f0000800003f */
[----:B------:R-:W-:Y:S05]  /*83b0*/  @!P0 BRA `(.L_x_295) ;  /* 0x0000000000048947 */ /* 0x000fea0003800000 */
[----:B------:R-:W-:Y:S01]  /*83c0*/  BPT.TRAP 0x1 ;  /* 0x000000040000795c */ /* 0x000fe20000300000 */
.L_x_295:
        /* <DEDUP_REMOVED lines=19> */
.L_x_281:
[----:B------:R-:W4:Y:S01]  /*8500*/  S2R R2, SR_TID.X ;  /* 0x0000000000027919 */ /* 0x000f220000002100 */
[----:B------:R-:W-:Y:S02]  /*8510*/  LEA R13, R20, R11, 0x3 ;  /* 0x0000000b140d7211 */ /* 0x000fe400078e18ff */
[----:B----4-:R-:W-:Y:S02]  /*8520*/  LOP3.LUT R3, R2, 0x7f, RZ, 0xc0, !PT ;  /* 0x0000007f02037812 */ /* 0x010fe400078ec0ff */
[----:B------:R-:W-:Y:S02]  /*8530*/  SHF.L.U32 R2, R9, 0x1f, RZ ;  /* 0x0000001f09027819 */ /* 0x000fe400000006ff */
[----:B------:R-:W-:Y:S02]  /*8540*/  ISETP.NE.AND P1, PT, R3, RZ, PT ;  /* 0x000000ff0300720c */ /* 0x000fe40003f25270 */
[----:B------:R-:W4:Y:S02]  /*8550*/  SYNCS.PHASECHK.TRANS64.TRYWAIT P0, [R13+URZ+0x30c40], R2 ;  /* 0x030c40020d0075a7 */ /* 0x000f24000800017f */
[----:B----4-:R-:W-:Y:S09]  /*8560*/  @!P0 BRA `(.L_x_296) ;  /* 0x0000000800248947 */ /* 0x010ff20003800000 */
.L_x_315:
[----:B------:R-:W-:Y:S05]  /*8570*/  @P1 BRA `(.L_x_297) ;  /* 0x0000000000181947 */ /* 0x000fea0003800000 */
[----:B------:R-:W5:Y:S01]  /*8580*/  S2R R3, SR_TID.X ;  /* 0x0000000000037919 */ /* 0x000f620000002100 */
[----:B----4-:R-:W-:-:S04]  /*8590*/  IMAD.MOV.U32 R2, RZ, RZ, 0x4200 ;  /* 0x00004200ff027424 */ /* 0x010fc800078e00ff */
[----:B------:R4:W-:Y:S01]  /*85a0*/  SYNCS.ARRIVE.TRANS64 RZ, [R13+URZ+0x30c30], R2 ;  /* 0x030c30020dff79a7 */ /* 0x0009e2000800003f */
[----:B-----5:R-:W-:-:S13]  /*85b0*/  LOP3.LUT P0, RZ, R3, 0x1f, RZ, 0xc0, !PT ;  /* 0x0000001f03ff7812 */ /* 0x020fda000780c0ff */
[----:B----4-:R-:W-:Y:S05]  /*85c0*/  @!P0 BRA `(.L_x_297) ;  /* 0x0000000000048947 */ /* 0x010fea0003800000 */
[----:B--2---:R-:W-:Y:S01]  /*85d0*/  BPT.TRAP 0x1 ;  /* 0x000000040000795c */ /* 0x004fe20000300000 */
.L_x_297:
        /* <DEDUP_REMOVED lines=33> */
.L_x_278:
[----:B------:R-:W-:Y:S05]  /*87f0*/  BSYNC B0 ;  /* 0x0000000000007941 */ /* 0x000fea0003800000 */
.L_x_277:
[----:B------:R-:W-:-:S03]  /*8800*/  UMOV UR6, 0xffffffff ;  /* 0xffffffff00067882 */ /* 0x000fc60000000000 */
[----:B------:R-:W-:Y:S05]  /*8810*/  BRA.DIV UR6, `(.L_x_298) ;  /* 0x00000006068c7947 */ /* 0x000fea000b800000 */
[----:B------:R-:W-:-:S13]  /*8820*/  ELECT P0, URZ, PT ;  /* 0x00000000003f782f */ /* 0x000fda0003800000 */
.L_x_318:
[----:B------:R-:W-:Y:S05]  /*8830*/  @!P0 BRA `(.L_x_232) ;  /* 0x0000000000808947 */ /* 0x000fea0003800000 */
[----:B------:R-:W-:-:S04]  /*8840*/  LOP3.LUT R16, R16, 0x2, RZ, 0xfc, !PT ;  /* 0x0000000210107812 */ /* 0x000fc800078efcff */
[----:B------:R-:W-:-:S13]  /*8850*/  ISETP.NE.AND P0, PT, R16, 0x3, PT ;  /* 0x000000031000780c */ /* 0x000fda0003f05270 */
[----:B------:R-:W-:Y:S05]  /*8860*/  @!P0 BRA `(.L_x_299) ;  /* 0x0000000000048947 */ /* 0x000fea0003800000 */
[----:B------:R-:W-:Y:S01]  /*8870*/  BPT.TRAP 0x1 ;  /* 0x000000040000795c */ /* 0x000fe20000300000 */
.L_x_299:
        /* <DEDUP_REMOVED lines=15> */
.L_x_319:
[----:B------:R-:W2:Y:S02]  /*8970*/  SYNCS.PHASECHK.TRANS64.TRYWAIT P1, [R3+URZ], R2 ;  /* 0x00000002030075a7 */ /* 0x000ea4000802017f */
[----:B--2---:R-:W-:Y:S05]  /*8980*/  @!P1 BRA `(.L_x_301) ;  /* 0x0000000400689947 */ /* 0x004fea0003800000 */
.L_x_320:
[----:B------:R-:W-:Y:S05]  /*8990*/  @!P0 BRA `(.L_x_302) ;  /* 0x0000000000048947 */ /* 0x000fea0003800000 */
[----:B------:R-:W-:Y:S01]  /*89a0*/  BPT.TRAP 0x1 ;  /* 0x000000040000795c */ /* 0x000fe20000300000 */
.L_x_302:
[----:B--2---:R-:W-:-:S05]  /*89b0*/  IADD3 R3, R7, 0x30c40, RZ ;  /* 0x00030c4007037810 */ /* 0x004fca0007ffe0ff */
[----:B------:R-:W-:-:S04]  /*89c0*/  IMAD R0, R0, 0x8, R3 ;  /* 0x0000000800007824 */ /* 0x000fc800078e0203 */
[----:B------:R-:W2:Y:S02]  /*89d0*/  SYNCS.PHASECHK.TRANS64.TRYWAIT P0, [R0+URZ], R5 ;  /* 0x00000005000075a7 */ /* 0x000ea4000800017f */
[----:B--2---:R-:W-:Y:S05]  /*89e0*/  @!P0 BRA `(.L_x_303) ;  /* 0x0000000400648947 */ /* 0x004fea0003800000 */
.L_x_321:
[----:B------:R-:W-:-:S07]  /*89f0*/  LEA R3, R4, R3, 0x3 ;  /* 0x0000000304037211 */ /* 0x000fce00078e18ff */
.L_x_304:
[----:B---3--:R3:W4:Y:S02]  /*8a00*/  SYNCS.PHASECHK.TRANS64.TRYWAIT P0, [R3+URZ], R2 ;  /* 0x00000002030075a7 */ /* 0x008724000800017f */
[----:B----4-:R-:W-:Y:S05]  /*8a10*/  @!P0 NANOSLEEP.SYNCS 0x989680 ;  /* 0x009896800000895d */ /* 0x010fea0003900000 */
[----:B------:R-:W4:Y:S02]  /*8a20*/  @!P0 SYNCS.PHASECHK.TRANS64 P0, [R3+URZ], R2 ;  /* 0x00000002030085a7 */ /* 0x000f24000800007f */
[----:B----4-:R-:W-:Y:S05]  /*8a30*/  @!P0 BRA `(.L_x_304) ;  /* 0xfffffffc00f08947 */ /* 0x010fea000383ffff */
.L_x_232:
[----:B------:R-:W-:Y:S05]  /*8a40*/  BSYNC B6 ;  /* 0x0000000000067941 */ /* 0x000fea0003800000 */
.L_x_229:
[----:B------:R-:W-:Y:S05]  /*8a50*/  EXIT ;  /* 0x000000000000794d */ /* 0x000fea0003800000 */
.L_x_237:
[----:B------:R-:W-:Y:S01]  /*8a60*/  IMAD.MOV.U32 R12, RZ, RZ, RZ ;  /* 0x000000ffff0c7224 */ /* 0x000fe200078e00ff */
[----:B------:R-:W-:Y:S01]  /*8a70*/  MOV R11, 0x1f ;  /* 0x0000001f000b7802 */ /* 0x000fe20000000f00 */
[----:B------:R-:W-:-:S07]  /*8a80*/  IMAD.MOV.U32 R15, RZ, RZ, -0x1 ;  /* 0xffffffffff0f7424 */ /* 0x000fce00078e00ff */
[----:B------:R-:W-:Y:S05]  /*8a90*/  WARPSYNC.COLLECTIVE R15, `(.L_x_305) ;  /* 0x000000000f087348 */ /* 0x000fea0003c00000 */
[----:B------:R1:W2:Y:S02]  /*8aa0*/  SHFL.IDX P6, R14, R13, R12, R11 ;  /* 0x0000000c0d0e7389 */ /* 0x0002a400000c000b */
[----:B-12---:R-:W-:Y:S01]  /*8ab0*/  ENDCOLLECTIVE ;  /* 0x000000000000791b */ /* 0x006fe20003800000 */
.L_x_305:
[----:B------:R-:W-:Y:S05]  /*8ac0*/  BRA `(.L_x_306) ;  /* 0xffffff80001c7947 */ /* 0x000fea000383ffff */
.L_x_239:
[----:B--2---:R2:W3:Y:S02]  /*8ad0*/  SYNCS.PHASECHK.TRANS64.TRYWAIT P0, [R2+URZ+0x30c00], R9 ;  /* 0x030c0009020075a7 */ /* 0x0044e4000800017f */
[----:B---3--:R-:W-:Y:S05]  /*8ae0*/  @!P0 NANOSLEEP.SYNCS 0x989680 ;  /* 0x009896800000895d */ /* 0x008fea0003900000 */
[----:B------:R-:W3:Y:S02]  /*8af0*/  @!P0 SYNCS.PHASECHK.TRANS64 P0, [R2+URZ+0x30c00], R9 ;  /* 0x030c0009020085a7 */ /* 0x000ee4000800007f */
[----:B---3--:R-:W-:Y:S05]  /*8b00*/  @!P0 BRA `(.L_x_239) ;  /* 0xfffffffc00f08947 */ /* 0x008fea000383ffff */
[----:B------:R-:W-:Y:S05]  /*8b10*/  BRA `(.L_x_238) ;  /* 0xffffff80002c7947 */ /* 0x000fea000383ffff */
.L_x_244:
[----:B-1----:R1:W3:Y:S02]  /*8b20*/  SYNCS.PHASECHK.TRANS64.TRYWAIT P1, [R3+URZ+0x30c10], R22 ;  /* 0x030c1016030075a7 */ /* 0x0022e4000802017f */
[----:B---3--:R-:W-:Y:S05]  /*8b30*/  @!P1 NANOSLEEP.SYNCS 0x989680 ;  /* 0x009896800000995d */ /* 0x008fea0003900000 */
[----:B------:R-:W3:Y:S02]  /*8b40*/  @!P1 SYNCS.PHASECHK.TRANS64 P1, [R3+URZ+0x30c10], R22 ;  /* 0x030c1016030095a7 */ /* 0x000ee4000802007f */
[----:B---3--:R-:W-:Y:S05]  /*8b50*/  @!P1 BRA `(.L_x_244) ;  /* 0xfffffffc00f09947 */ /* 0x008fea000383ffff */
[----:B------:R-:W-:Y:S05]  /*8b60*/  BRA `(.L_x_243) ;  /* 0xffffff8800f07947 */ /* 0x000fea000383ffff */
.L_x_248:
[----:B------:R1:W1:Y:S02]  /*8b70*/  SYNCS.PHASECHK.TRANS64.TRYWAIT P1, [R3+URZ+0x30c30], R22 ;  /* 0x030c3016030075a7 */ /* 0x000264000802017f */
[----:B-1----:R-:W-:Y:S05]  /*8b80*/  @!P1 NANOSLEEP.SYNCS 0x989680 ;  /* 0x009896800000995d */ /* 0x002fea0003900000 */
[----:B------:R-:W1:Y:S02]  /*8b90*/  @!P1 SYNCS.PHASECHK.TRANS64 P1, [R3+URZ+0x30c30], R22 ;  /* 0x030c3016030095a7 */ /* 0x000e64000802007f */
[----:B-1----:R-:W-:Y:S05]  /*8ba0*/  @!P1 BRA `(.L_x_248) ;  /* 0xfffffffc00f09947 */ /* 0x002fea000383ffff */
[----:B------:R-:W-:Y:S05]  /*8bb0*/  BRA `(.L_x_247) ;  /* 0xffffff8c00f47947 */ /* 0x000fea000383ffff */
.L_x_279:
[----:B-1----:R1:W2:Y:S02]  /*8bc0*/  SYNCS.PHASECHK.TRANS64.TRYWAIT P1, [R11+URZ+0x30c20], R0 ;  /* 0x030c20000b0075a7 */ /* 0x0022a4000802017f */
[----:B--2---:R-:W-:Y:S05]  /*8bd0*/  @!P1 NANOSLEEP.SYNCS 0x989680 ;  /* 0x009896800000995d */ /* 0x004fea0003900000 */
[----:B------:R-:W2:Y:S02]  /*8be0*/  @!P1 SYNCS.PHASECHK.TRANS64 P1, [R11+URZ+0x30c20], R0 ;  /* 0x030c20000b0095a7 */ /* 0x000ea4000802007f */
[----:B--2---:R-:W-:Y:S05]  /*8bf0*/  @!P1 BRA `(.L_x_279) ;  /* 0xfffffffc00f09947 */ /* 0x004fea000383ffff */
[----:B------:R-:W-:Y:S05]  /*8c00*/  BRA `(.L_x_307) ;  /* 0xffffffe800287947 */ /* 0x000fea000383ffff */
.L_x_283:
[----:B-1----:R1:W2:Y:S02]  /*8c10*/  SYNCS.PHASECHK.TRANS64.TRYWAIT P1, [R11+URZ+0x30c40], R21 ;  /* 0x030c40150b0075a7 */ /* 0x0022a4000802017f */
[----:B--2---:R-:W-:Y:S05]  /*8c20*/  @!P1 NANOSLEEP.SYNCS 0x989680 ;  /* 0x009896800000995d */ /* 0x004fea0003900000 */
[----:B------:R-:W2:Y:S02]  /*8c30*/  @!P1 SYNCS.PHASECHK.TRANS64 P1, [R11+URZ+0x30c40], R21 ;  /* 0x030c40150b0095a7 */ /* 0x000ea4000802007f */
[----:B--2---:R-:W-:Y:S05]  /*8c40*/  @!P1 BRA `(.L_x_283) ;  /* 0xfffffffc00f09947 */ /* 0x004fea000383ffff */
[----:B------:R-:W-:Y:S05]  /*8c50*/  BRA `(.L_x_308) ;  /* 0xffffffec00487947 */ /* 0x000fea000383ffff */
.L_x_285:
[----:B--2---:R2:W3:Y:S02]  /*8c60*/  SYNCS.PHASECHK.TRANS64.TRYWAIT P1, [R11+URZ+0x30c28], R21 ;  /* 0x030c28150b0075a7 */ /* 0x0044e4000802017f */
[----:B---3--:R-:W-:Y:S05]  /*8c70*/  @!P1 NANOSLEEP.SYNCS 0x989680 ;  /* 0x009896800000995d */ /* 0x008fea0003900000 */
[----:B------:R-:W3:Y:S02]  /*8c80*/  @!P1 SYNCS.PHASECHK.TRANS64 P1, [R11+URZ+0x30c28], R21 ;  /* 0x030c28150b0095a7 */ /* 0x000ee4000802007f */
[----:B---3--:R-:W-:Y:S05]  /*8c90*/  @!P1 BRA `(.L_x_285) ;  /* 0xfffffffc00f09947 */ /* 0x008fea000383ffff */
[----:B------:R-:W-:Y:S05]  /*8ca0*/  BRA `(.L_x_309) ;  /* 0xffffffec00c07947 */ /* 0x000fea000383ffff */
.L_x_287:
[----:B---3--:R3:W4:Y:S02]  /*8cb0*/  SYNCS.PHASECHK.TRANS64.TRYWAIT P1, [R11+URZ+0x30c48], R21 ;  /* 0x030c48150b0075a7 */ /* 0x008724000802017f */
[----:B----4-:R-:W-:Y:S05]  /*8cc0*/  @!P1 NANOSLEEP.SYNCS 0x989680 ;  /* 0x009896800000995d */ /* 0x010fea0003900000 */
[----:B------:R-:W4:Y:S02]  /*8cd0*/  @!P1 SYNCS.PHASECHK.TRANS64 P1, [R11+URZ+0x30c48], R21 ;  /* 0x030c48150b0095a7 */ /* 0x000f24000802007f */
[----:B----4-:R-:W-:Y:S05]  /*8ce0*/  @!P1 BRA `(.L_x_287) ;  /* 0xfffffffc00f09947 */ /* 0x010fea000383ffff */
[----:B------:R-:W-:Y:S05]  /*8cf0*/  BRA `(.L_x_310) ;  /* 0xfffffff000147947 */ /* 0x000fea000383ffff */
.L_x_289:
[----:B------:R-:W-:-:S07]  /*8d00*/  SHF.L.U32 R4, R9, 0x1f, RZ ;  /* 0x0000001f09047819 */ /* 0x000fce00000006ff */
.L_x_311:
[----:B-1----:R1:W2:Y:S02]  /*8d10*/  SYNCS.PHASECHK.TRANS64.TRYWAIT P1, [R11+URZ+0x30c20], R4 ;  /* 0x030c20040b0075a7 */ /* 0x0022a4000802017f */
[----:B--2---:R-:W-:Y:S05]  /*8d20*/  @!P1 NANOSLEEP.SYNCS 0x989680 ;  /* 0x009896800000995d */ /* 0x004fea0003900000 */
[----:B------:R-:W2:Y:S02]  /*8d30*/  @!P1 SYNCS.PHASECHK.TRANS64 P1, [R11+URZ+0x30c20], R4 ;  /* 0x030c20040b0095a7 */ /* 0x000ea4000802007f */
[----:B--2---:R-:W-:Y:S05]  /*8d40*/  @!P1 BRA `(.L_x_311) ;  /* 0xfffffffc00f09947 */ /* 0x004fea000383ffff */
[----:B------:R-:W-:Y:S05]  /*8d50*/  BRA `(.L_x_312) ;  /* 0xfffffff000807947 */ /* 0x000fea000383ffff */
.L_x_292:
[----:B---3--:R3:W4:Y:S02]  /*8d60*/  SYNCS.PHASECHK.TRANS64.TRYWAIT P1, [R11+URZ+0x30c40], R12 ;  /* 0x030c400c0b0075a7 */ /* 0x008724000802017f */
[----:B----4-:R-:W-:Y:S05]  /*8d70*/  @!P1 NANOSLEEP.SYNCS 0x989680 ;  /* 0x009896800000995d */ /* 0x010fea0003900000 */
[----:B------:R-:W4:Y:S02]  /*8d80*/  @!P1 SYNCS.PHASECHK.TRANS64 P1, [R11+URZ+0x30c40], R12 ;  /* 0x030c400c0b0095a7 */ /* 0x000f24000802007f */
[----:B----4-:R-:W-:Y:S05]  /*8d90*/  @!P1 BRA `(.L_x_292) ;  /* 0xfffffffc00f09947 */ /* 0x010fea000383ffff */
[----:B------:R-:W-:Y:S05]  /*8da0*/  BRA `(.L_x_313) ;  /* 0xfffffff000f07947 */ /* 0x000fea000383ffff */
.L_x_294:
[----:B-1----:R1:W2:Y:S02]  /*8db0*/  SYNCS.PHASECHK.TRANS64.TRYWAIT P1, [R11+URZ+0x30c28], R12 ;  /* 0x030c280c0b0075a7 */ /* 0x0022a4000802017f */
[----:B--2---:R-:W-:Y:S05]  /*8dc0*/  @!P1 NANOSLEEP.SYNCS 0x989680 ;  /* 0x009896800000995d */ /* 0x004fea0003900000 */
[----:B------:R-:W2:Y:S02]  /*8dd0*/  @!P1 SYNCS.PHASECHK.TRANS64 P1, [R11+URZ+0x30c28], R12 ;  /* 0x030c280c0b0095a7 */ /* 0x000ea4000802007f */
[----:B--2---:R-:W-:Y:S05]  /*8de0*/  @!P1 BRA `(.L_x_294) ;  /* 0xfffffffc00f09947 */ /* 0x004fea000383ffff */
[----:B------:R-:W-:Y:S05]  /*8df0*/  BRA `(.L_x_314) ;  /* 0xfffffff4005c7947 */ /* 0x000fea000383ffff */
.L_x_296:
[----:B----4-:R4:W1:Y:S02]  /*8e00*/  SYNCS.PHASECHK.TRANS64.TRYWAIT P0, [R13+URZ+0x30c40], R2 ;  /* 0x030c40020d0075a7 */ /* 0x010864000800017f */
[----:B-1----:R-:W-:Y:S05]  /*8e10*/  @!P0 NANOSLEEP.SYNCS 0x989680 ;  /* 0x009896800000895d */ /* 0x002fea0003900000 */
[----:B------:R-:W1:Y:S02]  /*8e20*/  @!P0 SYNCS.PHASECHK.TRANS64 P0, [R13+URZ+0x30c40], R2 ;  /* 0x030c40020d0085a7 */ /* 0x000e64000800007f */
[----:B-1----:R-:W-:Y:S05]  /*8e30*/  @!P0 BRA `(.L_x_296) ;  /* 0xfffffffc00f08947 */ /* 0x002fea000383ffff */
[----:B------:R-:W-:Y:S05]  /*8e40*/  BRA `(.L_x_315) ;  /* 0xfffffff400c87947 */ /* 0x000fea000383ffff */
.L_x_298:
[----:B------:R-:W-:Y:S01]  /*8e50*/  BSSY B0, `(.L_x_316) ;  /* 0x0000006000007945 */ /* 0x000fe20003800000 */
[----:B------:R-:W-:-:S07]  /*8e60*/  MOV R15, 0xffffffff ;  /* 0xffffffff000f7802 */ /* 0x000fce0000000f00 */
[----:B------:R-:W-:Y:S05]  /*8e70*/  WARPSYNC.COLLECTIVE R15, `(.L_x_317) ;  /* 0x000000000f0c7348 */ /* 0x000fea0003c00000 */
[----:B------:R-:W-:Y:S02]  /*8e80*/  ELECT P6, UR62, PT ;  /* 0x00000000003e782f */ /* 0x000fe400038c0000 */
[----:B------:R-:W-:Y:S01]  /*8e90*/  MOV R14, UR62 ;  /* 0x0000003e000e7c02 */ /* 0x000fe20008000f00 */
[----:B------:R-:W-:Y:S10]  /*8ea0*/  ENDCOLLECTIVE ;  /* 0x000000000000791b */ /* 0x000ff40003800000 */
.L_x_317:
[----:B------:R-:W-:Y:S05]  /*8eb0*/  BSYNC B0 ;  /* 0x0000000000007941 */ /* 0x000fea0003800000 */
.L_x_316:
[----:B------:R-:W-:Y:S01]  /*8ec0*/  PLOP3.LUT P0, PT, P6, PT, PT, 0x80, 0x0 ;  /* 0x000000000000781c */ /* 0x000fe2000370f070 */
[----:B------:R-:W-:-:S12]  /*8ed0*/  BRA `(.L_x_318) ;  /* 0xfffffff800547947 */ /* 0x000fd8000383ffff */
.L_x_300:
[----:B-1----:R1:W2:Y:S02]  /*8ee0*/  SYNCS.PHASECHK.TRANS64.TRYWAIT P1, [R6+URZ], R5 ;  /* 0x00000005060075a7 */ /* 0x0022a4000802017f */
[----:B--2---:R-:W-:Y:S05]  /*8ef0*/  @!P1 NANOSLEEP.SYNCS 0x989680 ;  /* 0x009896800000995d */ /* 0x004fea0003900000 */
[----:B------:R-:W2:Y:S02]  /*8f00*/  @!P1 SYNCS.PHASECHK.TRANS64 P1, [R6+URZ], R5 ;  /* 0x00000005060095a7 */ /* 0x000ea4000802007f */
[----:B--2---:R-:W-:Y:S05]  /*8f10*/  @!P1 BRA `(.L_x_300) ;  /* 0xfffffffc00f09947 */ /* 0x004fea000383ffff */
[----:B------:R-:W-:Y:S05]  /*8f20*/  BRA `(.L_x_319) ;  /* 0xfffffff800907947 */ /* 0x000fea000383ffff */
.L_x_301:
[----:B--2---:R2:W3:Y:S02]  /*8f30*/  SYNCS.PHASECHK.TRANS64.TRYWAIT P1, [R3+URZ], R2 ;  /* 0x00000002030075a7 */ /* 0x0044e4000802017f */
[----:B---3--:R-:W-:Y:S05]  /*8f40*/  @!P1 NANOSLEEP.SYNCS 0x989680 ;  /* 0x009896800000995d */ /* 0x008fea0003900000 */
[----:B------:R-:W3:Y:S02]  /*8f50*/  @!P1 SYNCS.PHASECHK.TRANS64 P1, [R3+URZ], R2 ;  /* 0x00000002030095a7 */ /* 0x000ee4000802007f */
[----:B---3--:R-:W-:Y:S05]  /*8f60*/  @!P1 BRA `(.L_x_301) ;  /* 0xfffffffc00f09947 */ /* 0x008fea000383ffff */
[----:B------:R-:W-:Y:S05]  /*8f70*/  BRA `(.L_x_320) ;  /* 0xfffffff800847947 */ /* 0x000fea000383ffff */
.L_x_303:
[----:B--2---:R2:W3:Y:S02]  /*8f80*/  SYNCS.PHASECHK.TRANS64.TRYWAIT P0, [R0+URZ], R5 ;  /* 0x00000005000075a7 */ /* 0x0044e4000800017f */
[----:B---3--:R-:W-:Y:S05]  /*8f90*/  @!P0 NANOSLEEP.SYNCS 0x989680 ;  /* 0x009896800000895d */ /* 0x008fea0003900000 */
[----:B------:R-:W3:Y:S02]  /*8fa0*/  @!P0 SYNCS.PHASECHK.TRANS64 P0, [R0+URZ], R5 ;  /* 0x00000005000085a7 */ /* 0x000ee4000800007f */
[----:B---3--:R-:W-:Y:S05]  /*8fb0*/  @!P0 BRA `(.L_x_303) ;  /* 0xfffffffc00f08947 */ /* 0x008fea000383ffff */
[----:B------:R-:W-:Y:S05]  /*8fc0*/  BRA `(.L_x_321) ;  /* 0xfffffff800887947 */ /* 0x000fea000383ffff */
.L_x_322:
        /* <DEDUP_REMOVED lines=11> */
.L_x_3720:


//--------------------- .text._ZN7cutlass13device_kernelIN5flash11enable_sm90INS1_16FlashAttnBwdSm90INS1_25CollectiveMainloopBwdSm90ILi2ELi2ELi2EN4cute5tupleIJNS5_1CILi1EEES8_S8_EEENS6_IJNS7_ILi128EEESA_NS7_ILi64EEEEEENS_6half_tEfNS_4arch4Sm90ELb0ELb0ELb1ELb0ELb1ELb1ELb0ELb0ELi2ELi1ELi2ELi2ELb0EEENS1_24CollectiveEpilogueBwdGQAISC_fSF_Li256ELb0ELb1EEENS1_19SingleTileSchedulerILb0ELb0ELb0ELi128EEEEEEEEEvNT_6ParamsE --------------------------
	.section	.text._ZN7cutlass13device_kernelIN5flash11enable_sm90INS1_16FlashAttnBwdSm90INS1_25CollectiveMainloopBwdSm90ILi2ELi2ELi2EN4cute5tupleIJNS5_1CILi1EEES8_S8_EEENS6_IJNS7_ILi128EEESA_NS7_ILi64EEEEEENS_6half_tEfNS_4arch4Sm90ELb0ELb0ELb1ELb0ELb1ELb1ELb0ELb0ELi2ELi1ELi2ELi2ELb0EEENS1_24CollectiveEpilogueBwdGQAISC_fSF_Li256ELb0ELb1EEENS1_19SingleTileSchedulerILb0ELb0ELb0ELi128EEEEEEEEEvNT_6ParamsE,"ax",@progbits
	.align	128
.text._ZN7cutlass13device_kernelIN5flash11enable_sm90INS1_16FlashAttnBwdSm90INS1_25CollectiveMainloopBwdSm90ILi2ELi2ELi2EN4cute5tupleIJNS5_1CILi1EEES8_S8_EEENS6_IJNS7_ILi128EEESA_NS7_ILi64EEEEEENS_6half_tEfNS_4arch4Sm90ELb0ELb0ELb1ELb0ELb1ELb1ELb0ELb0ELi2ELi1ELi2ELi2ELb0EEENS1_24CollectiveEpilogueBwdGQAISC_fSF_Li256ELb0ELb1EEENS1_19SingleTileSchedulerILb0ELb0ELb0ELi128EEEEEEEEEvNT_6ParamsE:
        .type           _ZN7cutlass13device_kernelIN5flash11enable_sm90INS1_16FlashAttnBwdSm90INS1_25CollectiveMainloopBwdSm90ILi2ELi2ELi2EN4cute5tupleIJNS5_1CILi1EEES8_S8_EEENS6_IJNS7_ILi128EEESA_NS7_ILi64EEEEEENS_6half_tEfNS_4arch4Sm90ELb0ELb0ELb1ELb0ELb1ELb1ELb0ELb0ELi2ELi1ELi2ELi2ELb0EEENS1_24CollectiveEpilogueBwdGQAISC_fSF_Li256ELb0ELb1EEENS1_19SingleTileSchedulerILb0ELb0ELb0ELi128EEEEEEEEEvNT_6ParamsE,@function
        .size           _ZN7cutlass13device_kernelIN5flash11enable_sm90INS1_16FlashAttnBwdSm90INS1_25CollectiveMainloopBwdSm90ILi2ELi2ELi2EN4cute5tupleIJNS5_1CILi1EEES8_S8_EEENS6_IJNS7_ILi128EEESA_NS7_ILi64EEEEEENS_6half_tEfNS_4arch4Sm90ELb0ELb0ELb1ELb0ELb1ELb1ELb0ELb0ELi2ELi1ELi2ELi2ELb0EEENS1_24CollectiveEpilogueBwdGQAISC_fSF_Li256ELb0ELb1EEENS1_19SingleTileSchedulerILb0ELb0ELb0ELi128EEEEEEEEEvNT_6ParamsE,(.L_x_3721 - _ZN7cutlass13device_kernelIN5flash11enable_sm90INS1_16FlashAttnBwdSm90INS1_25CollectiveMainloopBwdSm90ILi2ELi2ELi2EN4cute5tupleIJNS5_1CILi1EEES8_S8_EEENS6_IJNS7_ILi128EEESA_NS7_ILi64EEEEEENS_6half_tEfNS_4arch4Sm90ELb0ELb0ELb1ELb0ELb1ELb1ELb0ELb0ELi2ELi1ELi2ELi2ELb0EEENS1_24CollectiveEpilogueBwdGQAISC_fSF_Li256ELb0ELb1EEENS1_19SingleTileSchedulerILb0ELb0ELb0ELi128EEEEEEEEEvNT_6ParamsE)
        .other          _ZN7cutlass13device_kernelIN5flash11enable_sm90INS1_16FlashAttnBwdSm90INS1_25CollectiveMainloopBwdSm90ILi2ELi2ELi2EN4cute5tupleIJNS5_1CILi1EEES8_S8_EEENS6_IJNS7_ILi128EEESA_NS7_ILi64EEEEEENS_6half_tEfNS_4arch4Sm90ELb0ELb0ELb1ELb0ELb1ELb1ELb0ELb0ELi2ELi1ELi2ELi2ELb0EEENS1_24CollectiveEpilogueBwdGQAISC_fSF_Li256ELb0ELb1EEENS1_19SingleTileSchedulerILb0ELb0ELb0ELi128EEEEEEEEEvNT_6ParamsE,@"STO_CUDA_ENTRY STV_DEFAULT"
_ZN7cutlass13device_kernelIN5flash11enable_sm90INS1_16FlashAttnBwdSm90INS1_25CollectiveMainloopBwdSm90ILi2ELi2ELi2EN4cute5tupleIJNS5_1CILi1EEES8_S8_EEENS6_IJNS7_ILi128EEESA_NS7_ILi64EEEEEENS_6half_tEfNS_4arch4Sm90ELb0ELb0ELb1ELb0ELb1ELb1ELb0ELb0ELi2ELi1ELi2ELi2ELb0EEENS1_24CollectiveEpilogueBwdGQAISC_fSF_Li256ELb0ELb1EEENS1_19SingleTileSchedulerILb0ELb0ELb0ELi128EEEEEEEEEvNT_6ParamsE:
        /* <DEDUP_REMOVED lines=23> */
.L_x_324:
[----:B------:R-:W-:Y:S05]  /*0170*/  BSYNC B0 ;  /* 0x0000000000007941 */ /* 0x000fea0003800000 */
.L_x_323:
        /* <DEDUP_REMOVED lines=34> */
.L_x_325:
        /* <DEDUP_REMOVED lines=22> */
.L_x_326:
[----:B---3--:R-:W-:Y:S01]  /*0500*/  ISETP.NE.AND P0, PT, R2, RZ, PT ;  /* 0x000000ff0200720c */ /* 0x008fe20003f05270 */
[----:B------:R-:W-:Y:S01]  /*0510*/  IMAD.MOV.U32 R16, RZ, RZ, 0x1 ;  /* 0x00000001ff107424 */ /* 0x000fe200078e00ff */
[----:B------:R-:W-:Y:S01]  /*0520*/  NOP ;  /* 0x0000000000007918 */ /* 0x000fe20000000000 */
[----:B------:R-:W-:Y:S01]  /*0530*/  ULDC.64 UR36, c[0x0][0x208] ;  /* 0x0000820000247ab9 */ /* 0x000fe20000000a00 */
[----:B------:R-:W-:Y:S02]  /*0540*/  BSSY B6, `(.L_x_327) ;  /* 0x0000915000067945 */ /* 0x000fe40003800000 */
[----:B------:R-:W-:Y:S01]  /*0550*/  SEL R16, R16, 0x2, !P0 ;  /* 0x0000000210107807 */ /* 0x000fe20004000000 */
[----:B-12-4-:R-:W-:Y:S06]  /*0560*/  BAR.SYNC.DEFER_BLOCKING 0x0 ;  /* 0x0000000000007b1d */ /* 0x016fec0000010000 */
[----:B------:R-:W-:Y:S05]  /*0570*/  @!P0 BRA `(.L_x_328) ;  /* 0x0000006400348947 */ /* 0x000fea0003800000 */
.L_x_329:
        /* <DEDUP_REMOVED lines=35> */
.L_x_332:
        /* <DEDUP_REMOVED lines=15> */
.L_x_331:
        /* <DEDUP_REMOVED lines=22> */
.L_x_334:
        /* <DEDUP_REMOVED lines=15> */
.L_x_333:
[----:B------:R-:W-:Y:S01]  /*0af0*/  SHF.R.S32.HI R3, RZ, 0x1f, R18 ;  /* 0x0000001fff037819 */ /* 0x000fe20000011412 */
[----:B------:R-:W-:-:S03]  /*0b00*/  UMOV UR4, 0xffffffff ;  /* 0xffffffff00047882 */ /* 0x000fc60000000000 */
[----:B------:R-:W-:-:S04]  /*0b10*/  LEA.HI R0, R3, R18, RZ, 0x7 ;  /* 0x0000001203007211 */ /* 0x000fc800078f38ff */
[----:B------:R-:W-:Y:S01]  /*0b20*/  SHF.R.S32.HI R13, RZ, 0x7, R0 ;  /* 0x00000007ff0d7819 */ /* 0x000fe20000011400 */
[----:B------:R-:W-:Y:S06]  /*0b30*/  BRA.DIV UR4, `(.L_x_335) ;  /* 0x0000008a04dc7947 */ /* 0x000fec000b800000 */
[----:B------:R1:W2:Y:S02]  /*0b40*/  SHFL.IDX PT, R14, R13, RZ, 0x1f ;  /* 0x00001fff0d0e7589 */ /* 0x0002a400000e0000 */
.L_x_432:
        /* <DEDUP_REMOVED lines=9> */
.L_x_336:
        /* <DEDUP_REMOVED lines=43> */
[CC--:B--2---:R-:W-:Y:S01]  /*0e90*/  LEA.HI R7, R3.reuse, R18.reuse, RZ, 0x2 ;  /* 0x0000001203077211 */ /* 0x0c4fe200078f10ff */
[----:B------:R-:W3:Y:S01]  /*0ea0*/  LDC R25, c[0x0][0x290] ;  /* 0x0000a400ff197b82 */ /* 0x000ee20000000800 */
[----:B------:R-:W-:Y:S02]  /*0eb0*/  LEA.HI R12, R3, R18, RZ, 0x3 ;  /* 0x00000012030c7211 */ /* 0x000fe400078f18ff */
[----:B------:R-:W-:Y:S02]  /*0ec0*/  CS2R R198, SRZ ;  /* 0x0000000000c67805 */ /* 0x000fe4000001ff00 */
[----:B------:R-:W-:-:S02]  /*0ed0*/  LOP3.LUT R3, R6, 0xffffffe0, RZ, 0xc0, !PT ;  /* 0xffffffe006037812 */ /* 0x000fc400078ec0ff */
[----:B------:R-:W-:Y:S02]  /*0ee0*/  CS2R R196, SRZ ;  /* 0x0000000000c47805 */ /* 0x000fe4000001ff00 */
[----:B------:R-:W-:Y:S02]  /*0ef0*/  SHF.R.S32.HI R6, RZ, 0x5, R6 ;  /* 0x00000005ff067819 */ /* 0x000fe40000011406 */
[----:B------:R-:W-:Y:S02]  /*0f00*/  CS2R R194, SRZ ;  /* 0x0000000000c27805 */ /* 0x000fe4000001ff00 */
[----:B------:R-:W-:Y:S02]  /*0f10*/  IADD3 R14, R14, 0x7f, RZ ;  /* 0x0000007f0e0e7810 */ /* 0x000fe40007ffe0ff */
[----:B------:R-:W-:Y:S02]  /*0f20*/  CS2R R192, SRZ ;  /* 0x0000000000c07805 */ /* 0x000fe4000001ff00 */
[----:B------:R-:W-:Y:S01]  /*0f30*/  SHF.R.S32.HI R9, RZ, 0x4, R8 ;  /* 0x00000004ff097819 */ /* 0x000fe20000011408 */
[----:B------:R-:W-:Y:S01]  /*0f40*/  IMAD.SHL.U32 R6, R6, 0x10, RZ ;  /* 0x0000001006067824 */ /* 0x000fe200078e00ff */
[----:B------:R-:W-:-:S02]  /*0f50*/  LOP3.LUT R7, R7, 0xfffffffc, RZ, 0xc0, !PT ;  /* 0xfffffffc07077812 */ /* 0x000fc400078ec0ff */
[----:B------:R-:W-:Y:S02]  /*0f60*/  CS2R R190, SRZ ;  /* 0x0000000000be7805 */ /* 0x000fe4000001ff00 */
[----:B------:R-:W-:Y:S02]  /*0f70*/  SHF.R.S32.HI R15, RZ, 0x1f, R14 ;  /* 0x0000001fff0f7819 */ /* 0x000fe4000001140e */
[----:B------:R-:W-:Y:S02]  /*0f80*/  CS2R R188, SRZ ;  /* 0x0000000000bc7805 */ /* 0x000fe4000001ff00 */
[----:B------:R-:W-:Y:S01]  /*0f90*/  LOP3.LUT R5, R5, 0x1c0, RZ, 0xc0, !PT ;  /* 0x000001c005057812 */ /* 0x000fe200078ec0ff */
[----:B------:R-:W-:Y:S01]  /*0fa0*/  IMAD.IADD R10, R18, 0x1, -R7 ;  /* 0x00000001120a7824 */ /* 0x000fe200078e0a07 */
[----:B------:R-:W-:Y:S02]  /*0fb0*/  LEA.HI R8, R8, R9, RZ, 0x1 ;  /* 0x0000000908087211 */ /* 0x000fe400078f08ff */
[----:B------:R-:W-:-:S02]  /*0fc0*/  CS2R R186, SRZ ;  /* 0x0000000000ba7805 */ /* 0x000fc4000001ff00 */
[----:B------:R-:W-:Y:S02]  /*0fd0*/  IADD3 R3, R18, -R3, RZ ;  /* 0x8000000312037210 */ /* 0x000fe40007ffe0ff */
[----:B------:R-:W-:Y:S02]  /*0fe0*/  CS2R R184, SRZ ;  /* 0x0000000000b87805 */ /* 0x000fe4000001ff00 */
[----:B------:R-:W-:Y:S02]  /*0ff0*/  LEA.HI R23, R15, R14, RZ, 0x7 ;  /* 0x0000000e0f177211 */ /* 0x000fe400078f38ff */
[----:B------:R-:W-:Y:S02]  /*1000*/  CS2R R182, SRZ ;  /* 0x0000000000b67805 */ /* 0x000fe4000001ff00 */
[----:B------:R-:W-:Y:S02]  /*1010*/  LOP3.LUT R15, R5, 0x30, R6, 0xf8, !PT ;  /* 0x00000030050f7812 */ /* 0x000fe400078ef806 */
[----:B------:R-:W-:-:S02]  /*1020*/  CS2R R180, SRZ ;  /* 0x0000000000b47805 */ /* 0x000fc4000001ff00 */
[----:B------:R-:W-:Y:S02]  /*1030*/  LOP3.LUT R8, R8, 0x7ffffe, RZ, 0xc0, !PT ;  /* 0x007ffffe08087812 */ /* 0x000fe400078ec0ff */
[----:B------:R-:W-:Y:S02]  /*1040*/  CS2R R178, SRZ ;  /* 0x0000000000b27805 */ /* 0x000fe4000001ff00 */
[----:B------:R-:W-:Y:S02]  /*1050*/  LEA.HI R7, R13, R13, RZ, 0x1 ;  /* 0x0000000d0d077211 */ /* 0x000fe400078f08ff */
[----:B------:R-:W-:Y:S02]  /*1060*/  CS2R R176, SRZ ;  /* 0x0000000000b07805 */ /* 0x000fe4000001ff00 */
[----:B------:R-:W-:Y:S01]  /*1070*/  SHF.R.S32.HI R6, RZ, 0x1f, R3 ;  /* 0x0000001fff067819 */ /* 0x000fe20000011403 */
[----:B------:R-:W-:Y:S01]  /*1080*/  IMAD.IADD R14, R9, 0x1, -R8 ;  /* 0x00000001090e7824 */ /* 0x000fe200078e0a08 */
[----:B------:R-:W-:Y:S01]  /*1090*/  LOP3.LUT R15, R15, 0x8, R12, 0xf8, !PT ;  /* 0x000000080f0f7812 */ /* 0x000fe200078ef80c */
[----:B---3--:R-:W-:Y:S01]  /*10a0*/  IMAD R20, R20, -0x80, R25 ;  /* 0xffffff8014147824 */ /* 0x008fe200078e0219 */
[----:B------:R-:W-:-:S02]  /*10b0*/  LOP3.LUT R12, R7, 0xfffffffe, RZ, 0xc0, !PT ;  /* 0xfffffffe070c7812 */ /* 0x000fc400078ec0ff */
[----:B------:R-:W-:Y:S02]  /*10c0*/  CS2R R174, SRZ ;  /* 0x0000000000ae7805 */ /* 0x000fe4000001ff00 */
[CC--:B------:R-:W-:Y:S02]  /*10d0*/  LEA.HI R7, R6.reuse, R3.reuse, RZ, 0x3 ;  /* 0x0000000306077211 */ /* 0x0c0fe400078f18ff */
[----:B------:R-:W-:Y:S02]  /*10e0*/  CS2R R172, SRZ ;  /* 0x0000000000ac7805 */ /* 0x000fe4000001ff00 */
[----:B------:R-:W-:Y:S01]  /*10f0*/  LEA.HI R8, R6, R3, RZ, 0x2 ;  /* 0x0000000306087211 */ /* 0x000fe200078f10ff */
[----:B------:R-:W-:Y:S01]  /*1100*/  IMAD.IADD R21, R13, 0x1, -R12 ;  /* 0x000000010d157824 */ /* 0x000fe200078e0a0c */
[----:B------:R-:W-:Y:S02]  /*1110*/  SHF.R.S32.HI R3, RZ, 0x1f, R4 ;  /* 0x0000001fff037819 */ /* 0x000fe40000011404 */
[----:B------:R-:W-:-:S02]  /*1120*/  CS2R R170, SRZ ;  /* 0x0000000000aa7805 */ /* 0x000fc4000001ff00 */
[----:B------:R-:W-:Y:S02]  /*1130*/  SHF.R.U32.HI R12, RZ, 0x3, R5 ;  /* 0x00000003ff0c7819 */ /* 0x000fe40000011605 */
[----:B------:R-:W-:Y:S02]  /*1140*/  CS2R R168, SRZ ;  /* 0x0000000000a87805 */ /* 0x000fe4000001ff00 */
[----:B------:R-:W-:Y:S02]  /*1150*/  LEA.HI R5, R3, R4, RZ, 0x2 ;  /* 0x0000000403057211 */ /* 0x000fe400078f10ff */
[----:B------:R-:W-:Y:S02]  /*1160*/  CS2R R166, SRZ ;  /* 0x0000000000a67805 */ /* 0x000fe4000001ff00 */
[----:B------:R-:W-:Y:S02]  /*1170*/  LEA R14, R13, R14, 0x4 ;  /* 0x0000000e0d0e7211 */ /* 0x000fe400078e20ff */
[----:B------:R-:W-:-:S02]  /*1180*/  CS2R R164, SRZ ;  /* 0x0000000000a47805 */ /* 0x000fc4000001ff00 */
[----:B------:R-:W-:Y:S02]  /*1190*/  LOP3.LUT R9, R5, 0x7ffffffc, RZ, 0xc0, !PT ;  /* 0x7ffffffc05097812 */ /* 0x000fe400078ec0ff */
[----:B------:R-:W-:Y:S02]  /*11a0*/  CS2R R162, SRZ ;  /* 0x0000000000a27805 */ /* 0x000fe4000001ff00 */
[----:B------:R-:W-:Y:S02]  /*11b0*/  SHF.R.S32.HI R6, RZ, 0x3, R7 ;  /* 0x00000003ff067819 */ /* 0x000fe40000011407 */
[----:B------:R-:W-:Y:S02]  /*11c0*/  CS2R R160, SRZ ;  /* 0x0000000000a07805 */ /* 0x000fe4000001ff00 */
[----:B------:R-:W-:Y:S01]  /*11d0*/  LOP3.LUT R15, R15, R12, RZ, 0x3c, !PT ;  /* 0x0000000c0f0f7212 */ /* 0x000fe200078e3cff */
[----:B------:R-:W-:Y:S01]  /*11e0*/  IMAD.IADD R9, R4, 0x1, -R9 ;  /* 0x0000000104097824 */ /* 0x000fe200078e0a09 */
[----:B------:R-:W-:-:S02]  /*11f0*/  SHF.R.S32.HI R7, RZ, 0x1f, R7 ;  /* 0x0000001fff077819 */ /* 0x000fc40000011407 */
[----:B------:R-:W-:Y:S02]  /*1200*/  CS2R R158, SRZ ;  /* 0x00000000009e7805 */ /* 0x000fe4000001ff00 */
[----:B-1----:R-:W-:Y:S01]  /*1210*/  LEA.HI R13, R3, R4, RZ, 0x5 ;  /* 0x00000004030d7211 */ /* 0x002fe200078f28ff */
[----:B------:R-:W-:Y:S01]  /*1220*/  IMAD.U32 R4, R14, 0x200, R15 ;  /* 0x000002000e047824 */ /* 0x000fe200078e000f */
[----:B------:R-:W-:Y:S02]  /*1230*/  LEA.HI R12, R7, R6, RZ, 0x4 ;  /* 0x00000006070c7211 */ /* 0x000fe400078f20ff */
[----:B------:R-:W-:Y:S02]  /*1240*/  CS2R R156, SRZ ;  /* 0x00000000009c7805 */ /* 0x000fe4000001ff00 */
[----:B------:R-:W-:Y:S02]  /*1250*/  SHF.R.S32.HI R7, RZ, 0x2, R8 ;  /* 0x00000002ff077819 */ /* 0x000fe40000011408 */
[----:B------:R-:W-:Y:S01]  /*1260*/  CS2R R154, SRZ ;  /* 0x00000000009a7805 */ /* 0x000fe2000001ff00 */
[----:B------:R1:W-:Y:S01]  /*1270*/  STL [R1+0x4], R4 ;  /* 0x0000040401007387 */ /* 0x0003e20000100800 */
[----:B------:R-:W-:-:S02]  /*1280*/  LOP3.LUT R3, R12, 0x1ffffff0, RZ, 0xc0, !PT ;  /* 0x1ffffff00c037812 */ /* 0x000fc400078ec0ff */
[----:B------:R-:W-:Y:S02]  /*1290*/  CS2R R152, SRZ ;  /* 0x0000000000987805 */ /* 0x000fe4000001ff00 */
[----:B------:R-:W-:Y:S01]  /*12a0*/  LEA.HI R8, R8, R7, RZ, 0x1 ;  /* 0x0000000708087211 */ /* 0x000fe200078f08ff */
[C---:B------:R-:W-:Y:S01]  /*12b0*/  VIADD R12, R7.reuse, 0x10 ;  /* 0x00000010070c7836 */ /* 0x040fe20000000000 */
[----:B------:R-:W-:Y:S02]  /*12c0*/  IADD3 R15, R7, 0x18, RZ ;  /* 0x00000018070f7810 */ /* 0x000fe40007ffe0ff */
[----:B------:R-:W-:Y:S02]  /*12d0*/  CS2R R150, SRZ ;  /* 0x0000000000967805 */ /* 0x000fe4000001ff00 */
[----:B------:R-:W-:Y:S02]  /*12e0*/  LOP3.LUT R8, R8, 0xfffffffe, RZ, 0xc0, !PT ;  /* 0xfffffffe08087812 */ /* 0x000fe400078ec0ff */
[----:B------:R-:W-:-:S02]  /*12f0*/  CS2R R148, SRZ ;  /* 0x0000000000947805 */ /* 0x000fc4000001ff00 */
[----:B------:R-:W-:Y:S01]  /*1300*/  IADD3 R3, R6, -R3, RZ ;  /* 0x8000000306037210 */ /* 0x000fe20007ffe0ff */
[C---:B-1----:R-:W-:Y:S01]  /*1310*/  VIADD R4, R7.reuse, 0x8 ;  /* 0x0000000807047836 */ /* 0x042fe20000000000 */
[----:B------:R-:W-:Y:S01]  /*1320*/  LEA.HI R14, R12, R12, RZ, 0x1 ;  /* 0x0000000c0c0e7211 */ /* 0x000fe200078f08ff */
[----:B------:R-:W-:Y:S01]  /*1330*/  IMAD.IADD R8, R7, 0x1, -R8 ;  /* 0x0000000107087824 */ /* 0x000fe200078e0a08 */
[----:B------:R-:W-:Y:S02]  /*1340*/  LEA.HI R17, R15, R15, RZ, 0x1 ;  /* 0x0000000f0f117211 */ /* 0x000fe400078f08ff */
[----:B------:R-:W-:Y:S02]  /*1350*/  CS2R R146, SRZ ;  /* 0x0000000000927805 */ /* 0x000fe4000001ff00 */
[----:B------:R-:W-:Y:S01]  /*1360*/  LEA.HI R6, R4, R4, RZ, 0x1 ;  /* 0x0000000404067211 */ /* 0x000fe200078f08ff */
[----:B------:R-:W-:Y:S01]  /*1370*/  IMAD R3, R3, 0x8, R8 ;  /* 0x0000000803037824 */ /* 0x000fe200078e0208 */
[----:B------:R-:W-:-:S02]  /*1380*/  SHF.R.S32.HI R19, RZ, 0x5, R13 ;  /* 0x00000005ff137819 */ /* 0x000fc4000001140d */
[----:B------:R-:W-:Y:S02]  /*1390*/  CS2R R144, SRZ ;  /* 0x0000000000907805 */ /* 0x000fe4000001ff00 */
[----:B------:R-:W-:Y:S02]  /*13a0*/  LOP3.LUT R7, R6, 0xfffffffe, RZ, 0xc0, !PT ;  /* 0xfffffffe06077812 */ /* 0x000fe400078ec0ff */
[----:B------:R-:W-:Y:S02]  /*13b0*/  CS2R R142, SRZ ;  /* 0x00000000008e7805 */ /* 0x000fe4000001ff00 */
[----:B------:R-:W-:Y:S01]  /*13c0*/  LOP3.LUT R13, R14, 0xfffffffe, RZ, 0xc0, !PT ;  /* 0xfffffffe0e0d7812 */ /* 0x000fe200078ec0ff */
[----:B------:R-:W-:Y:S01]  /*13d0*/  IMAD R22, R19, -0x10, R20 ;  /* 0xfffffff013167824 */ /* 0x000fe200078e0214 */
[----:B------:R-:W-:Y:S01]  /*13e0*/  LOP3.LUT R18, R17, 0xfffffffe, RZ, 0xc0, !PT ;  /* 0xfffffffe11127812 */ /* 0x000fe200078ec0ff */
[----:B------:R-:W-:Y:S01]  /*13f0*/  IMAD.IADD R7, R4, 0x1, -R7 ;  /* 0x0000000104077824 */ /* 0x000fe200078e0a07 */
[----:B------:R-:W-:Y:S01]  /*1400*/  IADD3 R12, R12, -R13, RZ ;  /* 0x8000000d0c0c7210 */ /* 0x000fe20007ffe0ff */
[----:B------:R1:W-:Y:S01]  /*1410*/  STL [R1+0x14], R3 ;  /* 0x0000140301007387 */ /* 0x0003e20000100800 */
[----:B------:R-:W-:Y:S01]  /*1420*/  SHF.R.S32.HI R4, RZ, 0x1, R6 ;  /* 0x00000001ff047819 */ /* 0x000fe20000011406 */
        /* <DEDUP_REMOVED lines=8> */
[----:B------:R-:W-:Y:S02]  /*14b0*/  SHF.R.S32.HI R17, RZ, 0x1f, R17 ;  /* 0x0000001fff117819 */ /* 0x000fe40000011411 */
[----:B------:R-:W-:Y:S02]  /*14c0*/  LEA.HI R13, R13, R4, RZ, 0x4 ;  /* 0x000000040d0d7211 */ /* 0x000fe400078f20ff */
[----:B------:R-:W-:Y:S02]  /*14d0*/  LEA.HI R15, R15, R6, RZ, 0x4 ;  /* 0x000000060f0f7211 */ /* 0x000fe400078f20ff */
[----:B------:R-:W-:Y:S02]  /*14e0*/  LEA.HI R17, R17, R14, RZ, 0x4 ;  /* 0x0000000e11117211 */ /* 0x000fe400078f20ff */
[----:B------:R-:W-:Y:S02]  /*14f0*/  LOP3.LUT R13, R13, 0x1ffffff0, RZ, 0xc0, !PT ;  /* 0x1ffffff00d0d7812 */ /* 0x000fe400078ec0ff */
[----:B------:R-:W-:-:S02]  /*1500*/  LOP3.LUT R15, R15, 0x1ffffff0, RZ, 0xc0, !PT ;  /* 0x1ffffff00f0f7812 */ /* 0x000fc400078ec0ff */
[----:B------:R-:W-:Y:S01]  /*1510*/  LOP3.LUT R17, R17, 0x1ffffff0, RZ, 0xc0, !PT ;  /* 0x1ffffff011117812 */ /* 0x000fe200078ec0ff */
[----:B------:R-:W-:Y:S01]  /*1520*/  IMAD.IADD R4, R4, 0x1, -R13 ;  /* 0x0000000104047824 */ /* 0x000fe200078e0a0d */
[----:B------:R-:W-:Y:S02]  /*1530*/  IADD3 R15, R6, -R15, RZ ;  /* 0x8000000f060f7210 */ /* 0x000fe40007ffe0ff */
[----:B------:R-:W-:Y:S01]  /*1540*/  SHF.R.S32.HI R19, RZ, 0x2, R5 ;  /* 0x00000002ff137819 */ /* 0x000fe20000011405 */
[----:B------:R-:W-:Y:S01]  /*1550*/  IMAD.IADD R17, R14, 0x1, -R17 ;  /* 0x000000010e117824 */ /* 0x000fe200078e0a11 */
[----:B------:R-:W-:Y:S02]  /*1560*/  SHF.R.S32.HI R20, RZ, 0x1f, R5 ;  /* 0x0000001fff147819 */ /* 0x000fe40000011405 */
[----:B------:R-:W-:Y:S01]  /*1570*/  LEA R5, R4, R7, 0x3 ;  /* 0x0000000704057211 */ /* 0x000fe200078e18ff */
[----:B------:R-:W-:Y:S01]  /*1580*/  IMAD R4, R15, 0x8, R12 ;  /* 0x000000080f047824 */ /* 0x000fe200078e020c */
[----:B------:R-:W-:Y:S01]  /*1590*/  LEA.HI R20, R20, R19, RZ, 0x3 ;  /* 0x0000001314147211 */ /* 0x000fe200078f18ff */
[----:B-1----:R-:W-:Y:S01]  /*15a0*/  IMAD R3, R17, 0x8, R18 ;  /* 0x0000000811037824 */ /* 0x002fe200078e0212 */
[----:B------:R-:W-:Y:S01]  /*15b0*/  LOP3.LUT R7, R16, 0x1, RZ, 0xfc, !PT ;  /* 0x0000000110077812 */ /* 0x000fe200078efcff */
[----:B------:R-:W-:Y:S01]  /*15c0*/  STL [R1+0x10], R5 ;  /* 0x0000100501007387 */ /* 0x000fe20000100800 */
[----:B------:R-:W-:-:S02]  /*15d0*/  LOP3.LUT R20, R20, 0xfffffff8, RZ, 0xc0, !PT ;  /* 0xfffffff814147812 */ /* 0x000fc400078ec0ff */
[----:B------:R-:W-:Y:S01]  /*15e0*/  MOV R6, RZ ;  /* 0x000000ff00067202 */ /* 0x000fe20000000f00 */
[----:B------:R1:W-:Y:S01]  /*15f0*/  STL [R1+0xc], R4 ;  /* 0x00000c0401007387 */ /* 0x0003e20000100800 */
[----:B------:R-:W-:-:S03]  /*1600*/  IADD3 R20, R22, R20, -R19 ;  /* 0x0000001416147210 */ /* 0x000fc60007ffe813 */
[----:B------:R2:W-:Y:S02]  /*1610*/  STL [R1+0x8], R3 ;  /* 0x0000080301007387 */ /* 0x0005e40000100800 */
[----:B------:R-:W-:Y:S01]  /*1620*/  IMAD R8, R21, -0x40, R20 ;  /* 0xffffffc015087824 */ /* 0x000fe200078e0214 */
[----:B-1----:R-:W-:Y:S02]  /*1630*/  CS2R R4, SRZ ;  /* 0x0000000000047805 */ /* 0x002fe4000001ff00 */
[----:B--2---:R-:W-:-:S05]  /*1640*/  SHF.R.S32.HI R3, RZ, 0x7, R23 ;  /* 0x00000007ff037819 */ /* 0x004fca0000011417 */
[----:B------:R1:W-:Y:S02]  /*1650*/  STL [R1], R3 ;  /* 0x0000000301007387 */ /* 0x0003e40000100800 */
.L_x_349:
[----:B------:R-:W-:-:S13]  /*1660*/  ISETP.NE.AND P0, PT, R7, 0x3, PT ;  /* 0x000000030700780c */ /* 0x000fda0003f05270 */
[----:B------:R-:W-:Y:S05]  /*1670*/  @!P0 BRA `(.L_x_339) ;  /* 0x0000000000048947 */ /* 0x000fea0003800000 */
[----:B------:R-:W-:Y:S01]  /*1680*/  BPT.TRAP 0x1 ;  /* 0x000000040000795c */ /* 0x000fe20000300000 */
.L_x_339:
[----:B------:R-:W-:Y:S01]  /*1690*/  IMAD R21, R4, 0x8, R2 ;  /* 0x0000000804157824 */ /* 0x000fe200078e0202 */
[----:B------:R-:W-:-:S04]  /*16a0*/  SHF.L.U32 R20, R5, 0x1f, RZ ;  /* 0x0000001f05147819 */ /* 0x000fc800000006ff */
[----:B------:R2:W3:Y:S01]  /*16b0*/  SYNCS.PHASECHK.TRANS64.TRYWAIT P1, [R21+URZ+0x30c10], R20 ;  /* 0x030c1014150075a7 */ /* 0x0004e2000802017f */
[----:B------:R-:W-:Y:S05]  /*16c0*/  @!P0 BRA `(.L_x_340) ;  /* 0x0000000000048947 */ /* 0x000fea0003800000 */
[----:B------:R-:W-:Y:S01]  /*16d0*/  BPT.TRAP 0x1 ;  /* 0x000000040000795c */ /* 0x000fe20000300000 */
.L_x_340:
[----:B-1----:R-:W-:-:S05]  /*16e0*/  VIADD R3, R2, 0x10000 ;  /* 0x0001000002037836 */ /* 0x002fca0000000000 */
[----:B------:R-:W-:-:S04]  /*16f0*/  SHF.R.U32.HI R3, RZ, 0x4, R3 ;  /* 0x00000004ff037819 */ /* 0x000fc80000011603 */
[----:B------:R-:W-:Y:S01]  /*1700*/  LOP3.LUT R3, R3, 0x3fff, RZ, 0xc0, !PT ;  /* 0x00003fff03037812 */ /* 0x000fe200078ec0ff */
[----:B---3--:R-:W-:Y:S06]  /*1710*/  @P1 BRA `(.L_x_341) ;  /* 0x0000000000081947 */ /* 0x008fec0003800000 */
[----:B------:R-:W1:Y:S02]  /*1720*/  SYNCS.PHASECHK.TRANS64.TRYWAIT P1, [R21+URZ+0x30c10], R20 ;  /* 0x030c1014150075a7 */ /* 0x000e64000802017f */
[----:B-1----:R-:W-:Y:S05]  /*1730*/  @!P1 BRA `(.L_x_342) ;  /* 0x00000080000c9947 */ /* 0x002fea0003800000 */
.L_x_341:
        /* <DEDUP_REMOVED lines=52> */
[----:B------:R-:W-:-:S04]  /*1a80*/  VIADD R14, R2, 0x20000 ;  /* 0x00020000020e7836 */ /* 0x000fc80000000000 */
[--C-:B------:R-:W-:Y:S01]  /*1a90*/  IMAD R12, R15, 0x4, R14.reuse ;  /* 0x000000040f0c7824 */ /* 0x100fe200078e020e */
[-C--:B------:R-:W-:Y:S01]  /*1aa0*/  LEA R23, R23, R14.reuse, 0x2 ;  /* 0x0000000e17177211 */ /* 0x080fe200078e10ff */
[----:B------:R-:W-:Y:S01]  /*1ab0*/  IMAD R15, R17, 0x4, R14 ;  /* 0x00000004110f7824 */ /* 0x000fe200078e020e */
[----:B------:R-:W-:Y:S01]  /*1ac0*/  LEA R14, R19, R14, 0x2 ;  /* 0x0000000e130e7211 */ /* 0x000fe200078e10ff */
[----:B------:R-:W-:Y:S02]  /*1ad0*/  WARPGROUP.DEPBAR.LE gsb0, 0x0 ;  /* 0x00008000000079c5 */ /* 0x000fe40000010000 */
[----:B------:R-:W2:Y:S04]  /*1ae0*/  LDS R202, [R202+0x20000] ;  /* 0x02000000caca7984 */ /* 0x000ea80000000800 */
[----:B------:R-:W3:Y:S04]  /*1af0*/  LDS R22, [R22+0x20000] ;  /* 0x0200000016167984 */ /* 0x000ee80000000800 */
[----:B------:R-:W4:Y:S04]  /*1b00*/  LDS R16, [R16+0x20000] ;  /* 0x0200000010107984 */ /* 0x000f280000000800 */
[----:B------:R-:W1:Y:S01]  /*1b10*/  LDS R13, [R13+0x20000] ;  /* 0x020000000d0d7984 */ /* 0x000e620000000800 */
[----:B------:R-:W-:Y:S05]  /*1b20*/  @!P0 BRA `(.L_x_343) ;  /* 0x0000000000048947 */ /* 0x000fea0003800000 */
[----:B------:R-:W-:Y:S01]  /*1b30*/  BPT.TRAP 0x1 ;  /* 0x000000040000795c */ /* 0x000fe20000300000 */
.L_x_343:
[----:B------:R1:W1:Y:S01]  /*1b40*/  SYNCS.PHASECHK.TRANS64.TRYWAIT P1, [R21+URZ+0x30c30], R20 ;  /* 0x030c3014150075a7 */ /* 0x000262000802017f */
[----:B------:R-:W-:Y:S05]  /*1b50*/  @!P0 BRA `(.L_x_344) ;  /* 0x0000000000048947 */ /* 0x000fea0003800000 */
[----:B------:R-:W-:Y:S01]  /*1b60*/  BPT.TRAP 0x1 ;  /* 0x000000040000795c */ /* 0x000fe20000300000 */
.L_x_344:
[----:B-1----:R-:W-:Y:S05]  /*1b70*/  @P1 BRA `(.L_x_345) ;  /* 0x0000000000081947 */ /* 0x002fea0003800000 */
[----:B------:R-:W1:Y:S02]  /*1b80*/  SYNCS.PHASECHK.TRANS64.TRYWAIT P1, [R21+URZ+0x30c30], R20 ;  /* 0x030c3014150075a7 */ /* 0x000e64000802017f */
[----:B-1----:R-:W-:Y:S05]  /*1b90*/  @!P1 BRA `(.L_x_346) ;  /* 0x0000007c00089947 */ /* 0x002fea0003800000 */
.L_x_345:
        /* <DEDUP_REMOVED lines=34> */
[----:B------:R-:W-:Y:S01]  /*1dc0*/  FMUL.FTZ R106, R106, UR10 ;  /* 0x0000000a6a6a7c20 */ /* 0x000fe20008410000 */
[----:B------:R-:W2:Y:S01]  /*1dd0*/  MUFU.TANH R17, R17 ;  /* 0x0000001100117308 */ /* 0x000ea20000002400 */
        /* <DEDUP_REMOVED lines=9> */
[----:B-1----:R-:W-:Y:S01]  /*1e70*/  MUFU.TANH R11, R92 ;  /* 0x0000005c000b7308 */ /* 0x002fe20000002400 */
[----:B------:R-:W-:Y:S01]  /*1e80*/  STL [R1+0xa0], R196 ;  /* 0x0000a0c401007387 */ /* 0x000fe20000100800 */
[----:B------:R-:W-:Y:S01]  /*1e90*/  FMUL.FTZ R236, R89, UR10 ;  /* 0x0000000a59ec7c20 */ /* 0x000fe20008410000 */
[----:B------:R-:W-:Y:S01]  /*1ea0*/  FMUL.FTZ R232, R88, UR10 ;  /* 0x0000000a58e87c20 */ /* 0x000fe20008410000 */
[----:B------:R-:W-:Y:S01]  /*1eb0*/  FMUL.FTZ R108, R108, UR10 ;  /* 0x0000000a6c6c7c20 */ /* 0x000fe20008410000 */
[----:B------:R-:W-:Y:S01]  /*1ec0*/  STL [R1+0x9c], R195 ;  /* 0x00009cc301007387 */ /* 0x000fe20000100800 */
[----:B------:R-:W-:Y:S01]  /*1ed0*/  ISETP.GT.AND P2, PT, R8, RZ, PT ;  /* 0x000000ff0800720c */ /* 0x000fe20003f44270 */
[----:B------:R-:W-:Y:S01]  /*1ee0*/  FMUL.FTZ R235, R90, UR10 ;  /* 0x0000000a5aeb7c20 */ /* 0x000fe20008410000 */
[----:B------:R-:W1:Y:S01]  /*1ef0*/  MUFU.TANH R19, R19 ;  /* 0x0000001300137308 */ /* 0x000e620000002400 */
[----:B------:R-:W-:Y:S01]  /*1f00*/  STL [R1+0x98], R194 ;  /* 0x000098c201007387 */ /* 0x000fe20000100800 */
[----:B------:R-:W-:Y:S01]  /*1f10*/  ISETP.GT.AND P1, PT, R8, 0x8, PT ;  /* 0x000000080800780c */ /* 0x000fe20003f24270 */
[----:B------:R-:W-:Y:S01]  /*1f20*/  FMUL.FTZ R231, R91, UR10 ;  /* 0x0000000a5be77c20 */ /* 0x000fe20008410000 */
[----:B------:R-:W-:Y:S01]  /*1f30*/  FMUL.FTZ R101, R101, UR10 ;  /* 0x0000000a65657c20 */ /* 0x000fe20008410000 */
[----:B------:R-:W-:Y:S01]  /*1f40*/  STL [R1+0x94], R193 ;  /* 0x000094c101007387 */ /* 0x000fe20000100800 */
[----:B------:R-:W-:Y:S01]  /*1f50*/  FMUL.FTZ R113, R113, UR10 ;  /* 0x0000000a71717c20 */ /* 0x000fe20008410000 */
[----:B--2---:R-:W-:Y:S01]  /*1f60*/  FSEL R90, R17, -INF , P2 ;  /* 0xff800000115a7808 */ /* 0x004fe20001000000 */
[----:B------:R-:W2:Y:S01]  /*1f70*/  MUFU.TANH R18, R18 ;  /* 0x0000001200127308 */ /* 0x000ea20000002400 */
[----:B------:R-:W-:Y:S01]  /*1f80*/  STL [R1+0x90], R192 ;  /* 0x000090c001007387 */ /* 0x000fe20000100800 */
[----:B------:R-:W-:Y:S01]  /*1f90*/  ULDC UR11, c[0x0][0x744] ;  /* 0x0001d100000b7ab9 */ /* 0x000fe20000000800 */
[----:B------:R-:W-:Y:S01]  /*1fa0*/  FMUL.FTZ R110, R110, UR10 ;  /* 0x0000000a6e6e7c20 */ /* 0x000fe20008410000 */
[----:B------:R-:W-:Y:S01]  /*1fb0*/  FMUL.FTZ R114, R114, UR10 ;  /* 0x0000000a72727c20 */ /* 0x000fe20008410000 */
[----:B------:R-:W-:Y:S01]  /*1fc0*/  STL [R1+0x8c], R191 ;  /* 0x00008cbf01007387 */ /* 0x000fe20000100800 */
[----:B------:R-:W-:Y:S01]  /*1fd0*/  FMUL.FTZ R102, R102, UR10 ;  /* 0x0000000a66667c20 */ /* 0x000fe20008410000 */
[----:B------:R-:W-:Y:S01]  /*1fe0*/  FMUL.FTZ R107, R107, UR10 ;  /* 0x0000000a6b6b7c20 */ /* 0x000fe20008410000 */
[----:B------:R-:W3:Y:S01]  /*1ff0*/  MUFU.TANH R20, R20 ;  /* 0x0000001400147308 */ /* 0x000ee20000002400 */
[----:B------:R-:W-:Y:S01]  /*2000*/  STL [R1+0x88], R190 ;  /* 0x000088be01007387 */ /* 0x000fe20000100800 */
[----:B-1----:R-:W-:Y:S01]  /*2010*/  FSEL R91, R19, -INF , P1 ;  /* 0xff800000135b7808 */ /* 0x002fe20000800000 */
[----:B------:R-:W-:Y:S01]  /*2020*/  FMUL.FTZ R234, R94, UR10 ;  /* 0x0000000a5eea7c20 */ /* 0x000fe20008410000 */
[----:B------:R-:W-:Y:S01]  /*2030*/  FMUL.FTZ R112, R112, UR10 ;  /* 0x0000000a70707c20 */ /* 0x000fe20008410000 */
[----:B------:R1:W-:Y:S01]  /*2040*/  STL [R1+0x84], R189 ;  /* 0x000084bd01007387 */ /* 0x0003e20000100800 */
[----:B------:R-:W-:Y:S01]  /*2050*/  FMUL.FTZ R116, R116, UR10 ;  /* 0x0000000a74747c20 */ /* 0x000fe20008410000 */
[----:B------:R-:W-:Y:S01]  /*2060*/  FMUL.FTZ R93, R93, UR10 ;  /* 0x0000000a5d5d7c20 */ /* 0x000fe20008410000 */
[----:B------:R-:W4:Y:S01]  /*2070*/  MUFU.TANH R21, R21 ;  /* 0x0000001500157308 */ /* 0x000f220000002400 */
[----:B------:R-:W2:Y:S01]  /*2080*/  SHFL.IDX PT, R92, R202, R10, 0x1f ;  /* 0x00001f0aca5c7589 */ /* 0x000ea200000e0000 */
        /* <DEDUP_REMOVED lines=8> */
[----:B------:R-:W-:Y:S01]  /*2110*/  FMUL.FTZ R129, R129, UR10 ;  /* 0x0000000a81817c20 */ /* 0x000fe20008410000 */
[----:B------:R-:W-:Y:S01]  /*2120*/  FMUL.FTZ R217, R135, UR10 ;  /* 0x0000000a87d97c20 */ /* 0x000fe20008410000 */
[----:B------:R-:W-:Y:S01]  /*2130*/  FMUL.FTZ R126, R126, UR10 ;  /* 0x0000000a7e7e7c20 */ /* 0x000fe20008410000 */
[----:B------:R-:W-:Y:S01]  /*2140*/  STL [R1+0x78], R186 ;  /* 0x000078ba01007387 */ /* 0x000fe20000100800 */
[----:B------:R-:W-:Y:S01]  /*2150*/  FMUL.FTZ R96, R96, UR10 ;  /* 0x0000000a60607c20 */ /* 0x000fe20008410000 */
[----:B------:R-:W-:Y:S01]  /*2160*/  FMUL.FTZ R99, R99, UR10 ;  /* 0x0000000a63637c20 */ /* 0x000fe20008410000 */
[----:B------:R-:W4:Y:S01]  /*2170*/  MUFU.TANH R200, R200 ;  /* 0x000000c800c87308 */ /* 0x000f220000002400 */
[----:B-1----:R-:W-:Y:S01]  /*2180*/  IADD3 R106, R10, 0x4, RZ ;  /* 0x000000040a6a7810 */ /* 0x002fe20007ffe0ff */
[----:B------:R1:W-:Y:S01]  /*2190*/  STL [R1+0x74], R185 ;  /* 0x000074b901007387 */ /* 0x0003e20000100800 */
[----:B------:R-:W-:Y:S01]  /*21a0*/  FMUL.FTZ R105, R105, UR10 ;  /* 0x0000000a69697c20 */ /* 0x000fe20008410000 */
[----:B------:R-:W-:Y:S01]  /*21b0*/  FMUL.FTZ R122, R122, UR10 ;  /* 0x0000000a7a7a7c20 */ /* 0x000fe20008410000 */
[----:B------:R-:W-:Y:S01]  /*21c0*/  FMUL.FTZ R100, R100, UR10 ;  /* 0x0000000a64647c20 */ /* 0x000fe20008410000 */
[----:B------:R-:W4:Y:S01]  /*21d0*/  SHFL.IDX PT, R89, R202, R106, 0x1f ;  /* 0x00001f6aca597589 */ /* 0x000f2200000e0000 */
[----:B------:R-:W-:Y:S01]  /*21e0*/  FMUL.FTZ R233, R98, UR10 ;  /* 0x0000000a62e97c20 */ /* 0x000fe20008410000 */
[----:B---3--:R3:W-:Y:S01]  /*21f0*/  MUFU.TANH R187, R108 ;  /* 0x0000006c00bb7308 */ /* 0x0087e20000002400 */
[----:B--2---:R-:W-:Y:S01]  /*2200*/  FFMA.FTZ R91, R91, UR11, -R92 ;  /* 0x0000000b5b5b7c23 */ /* 0x004fe2000801085c */
[----:B------:R-:W-:Y:S01]  /*2210*/  STL [R1+0x70], R184 ;  /* 0x000070b801007387 */ /* 0x000fe20000100800 */
[----:B------:R-:W-:Y:S01]  /*2220*/  FMUL.FTZ R128, R128, UR10 ;  /* 0x0000000a80807c20 */ /* 0x000fe20008410000 */
[----:B------:R-:W-:Y:S01]  /*2230*/  FMUL.FTZ R132, R132, UR10 ;  /* 0x0000000a84847c20 */ /* 0x000fe20008410000 */
[----:B------:R-:W-:Y:S01]  /*2240*/  FMUL.FTZ R104, R104, UR10 ;  /* 0x0000000a68687c20 */ /* 0x000fe20008410000 */
[----:B------:R-:W-:Y:S01]  /*2250*/  STL [R1+0x6c], R183 ;  /* 0x00006cb701007387 */ /* 0x000fe20000100800 */
[----:B------:R-:W-:Y:S01]  /*2260*/  FMUL.FTZ R117, R117, UR10 ;  /* 0x0000000a75757c20 */ /* 0x000fe20008410000 */
[----:B-1----:R1:W-:Y:S01]  /*2270*/  MUFU.TANH R185, R109 ;  /* 0x0000006d00b97308 */ /* 0x0023e20000002400 */
[C---:B---3--:R-:W-:Y:S01]  /*2280*/  VIADD R108, R10.reuse, 0xc ;  /* 0x0000000c0a6c7836 */ /* 0x048fe20000000000 */
[----:B------:R-:W-:Y:S01]  /*2290*/  STL [R1+0x68], R182 ;  /* 0x000068b601007387 */ /* 0x000fe20000100800 */
[----:B------:R-:W-:Y:S01]  /*22a0*/  FMUL.FTZ R119, R119, UR10 ;  /* 0x0000000a77777c20 */ /* 0x000fe20008410000 */
[----:B------:R-:W-:Y:S01]  /*22b0*/  FMUL.FTZ R131, R131, UR10 ;  /* 0x0000000a83837c20 */ /* 0x000fe20008410000 */
[----:B------:R-:W-:Y:S01]  /*22c0*/  FMUL.FTZ R121, R121, UR10 ;  /* 0x0000000a79797c20 */ /* 0x000fe20008410000 */
[----:B------:R2:W-:Y:S01]  /*22d0*/  STL [R1+0x64], R181 ;  /* 0x000064b501007387 */ /* 0x0005e20000100800 */
[----:B------:R-:W-:Y:S01]  /*22e0*/  FMUL.FTZ R127, R127, UR10 ;  /* 0x0000000a7f7f7c20 */ /* 0x000fe20008410000 */
[----:B------:R3:W-:Y:S01]  /*22f0*/  MUFU.TANH R194, R101 ;  /* 0x0000006500c27308 */ /* 0x0007e20000002400 */
[----:B-1----:R-:W-:Y:S01]  /*2300*/  VIADD R109, R10, 0x8 ;  /* 0x000000080a6d7836 */ /* 0x002fe20000000000 */
[----:B------:R-:W-:Y:S01]  /*2310*/  STL [R1+0x60], R180 ;  /* 0x000060b401007387 */ /* 0x000fe20000100800 */
[----:B------:R-:W-:Y:S01]  /*2320*/  FMUL.FTZ R115, R115, UR10 ;  /* 0x0000000a73737c20 */ /* 0x000fe20008410000 */
[----:B------:R-:W-:-:S02]  /*2330*/  IMAD R203, R4, 0x400, R203 ;  /* 0x0000040004cb7824 */ /* 0x000fc400078e02cb */
[----:B------:R-:W-:Y:S01]  /*2340*/  FMUL.FTZ R130, R130, UR10 ;  /* 0x0000000a82827c20 */ /* 0x000fe20008410000 */
[----:B------:R-:W1:Y:S01]  /*2350*/  SHFL.IDX PT, R88, R202, R109, 0x1f ;  /* 0x00001f6dca587589 */ /* 0x000e6200000e0000 */
[----:B------:R-:W-:Y:S01]  /*2360*/  FMUL.FTZ R120, R120, UR10 ;  /* 0x0000000a78787c20 */ /* 0x000fe20008410000 */
[----:B--2---:R2:W-:Y:S01]  /*2370*/  MUFU.TANH R181, R113 ;  /* 0x0000007100b57308 */ /* 0x0045e20000002400 */
[----:B------:R-:W-:Y:S01]  /*2380*/  FMUL.FTZ R123, R123, UR10 ;  /* 0x0000000a7b7b7c20 */ /* 0x000fe20008410000 */
[----:B---3--:R-:W-:Y:S01]  /*2390*/  SHFL.IDX PT, R101, R202, R108, 0x1f ;  /* 0x00001f6cca657589 */ /* 0x008fe200000e0000 */
[----:B------:R-:W-:Y:S01]  /*23a0*/  FMUL.FTZ R124, R124, UR10 ;  /* 0x0000000a7c7c7c20 */ /* 0x000fe20008410000 */
[----:B------:R-:W-:Y:S01]  /*23b0*/  FMUL.FTZ R125, R125, UR10 ;  /* 0x0000000a7d7d7c20 */ /* 0x000fe20008410000 */
[----:B------:R-:W-:Y:S01]  /*23c0*/  FMUL.FTZ R133, R133, UR10 ;  /* 0x0000000a85857c20 */ /* 0x000fe20008410000 */
[----:B------:R3:W-:Y:S01]  /*23d0*/  STL [R1+0x5c], R179 ;  /* 0x00005cb301007387 */ /* 0x0007e20000100800 */
[----:B------:R-:W-:Y:S01]  /*23e0*/  FMUL.FTZ R218, R134, UR10 ;  /* 0x0000000a86da7c20 */ /* 0x000fe20008410000 */
[----:B------:R-:W3:Y:S01]  /*23f0*/  MUFU.TANH R201, R201 ;  /* 0x000000c900c97308 */ /* 0x000ee20000002400 */
[----:B--2---:R-:W-:Y:S01]  /*2400*/  FFMA.FTZ R113, R90, UR11, -R92 ;  /* 0x0000000b5a717c23 */ /* 0x004fe2000801085c */
[----:B------:R-:W-:Y:S01]  /*2410*/  FSEL R90, R18, -INF , P2 ;  /* 0xff800000125a7808 */ /* 0x000fe20001000000 */
[----:B------:R-:W-:Y:S01]  /*2420*/  STL [R1+0x58], R178 ;  /* 0x000058b201007387 */ /* 0x000fe20000100800 */
[----:B------:R-:W-:Y:S01]  /*2430*/  FSEL R92, R20, -INF , P1 ;  /* 0xff800000145c7808 */ /* 0x000fe20000800000 */
[----:B------:R-:W-:Y:S01]  /*2440*/  FFMA.FTZ R19, -R19, R19, 1 ;  /* 0x3f80000013137423 */ /* 0x000fe20000010113 */
[----:B------:R-:W-:Y:S01]  /*2450*/  R2UR UR10, R203 ;  /* 0x00000000cb0a72ca */ /* 0x000fe200000e0000 */
[--C-:B----4-:R-:W-:Y:S01]  /*2460*/  FFMA.FTZ R90, R90, UR11, -R89.reuse ;  /* 0x0000000b5a5a7c23 */ /* 0x110fe20008010859 */
[----:B------:R2:W-:Y:S01]  /*2470*/  MUFU.TANH R186, R110 ;  /* 0x0000006e00ba7308 */ /* 0x0005e20000002400 */
[----:B------:R-:W-:Y:S01]  /*2480*/  FFMA.FTZ R92, R92, UR11, -R89 ;  /* 0x0000000b5c5c7c23 */ /* 0x000fe20008010859 */
[----:B------:R-:W-:Y:S01]  /*2490*/  FSEL R89, R21, -INF , P2 ;  /* 0xff80000015597808 */ /* 0x000fe20001000000 */
[----:B------:R-:W-:Y:S01]  /*24a0*/  STL [R1+0x54], R177 ;  /* 0x000054b101007387 */ /* 0x000fe20000100800 */
[----:B------:R-:W-:-:S03]  /*24b0*/  FFMA.FTZ R20, -R20, R20, 1 ;  /* 0x3f80000014147423 */ /* 0x000fc60000010114 */
[----:B------:R-:W-:Y:S01]  /*24c0*/  STL [R1+0x50], R176 ;  /* 0x000050b001007387 */ /* 0x000fe20000100800 */
[----:B------:R-:W-:Y:S01]  /*24d0*/  MUFU.TANH R221, R221 ;  /* 0x000000dd00dd7308 */ /* 0x000fe20000002400 */
[C---:B--2---:R-:W-:Y:S02]  /*24e0*/  VIADD R110, R10.reuse, 0x14 ;  /* 0x000000140a6e7836 */ /* 0x044fe40000000000 */
[----:B------:R-:W-:Y:S04]  /*24f0*/  STL [R1+0x4c], R175 ;  /* 0x00004caf01007387 */ /* 0x000fe80000100800 */
[----:B------:R-:W-:Y:S01]  /*2500*/  SHFL.IDX PT, R94, R202, R110, 0x1f ;  /* 0x00001f6eca5e7589 */ /* 0x000fe200000e0000 */
[----:B------:R2:W-:Y:S03]  /*2510*/  MUFU.TANH R182, R114 ;  /* 0x0000007200b67308 */ /* 0x0005e60000002400 */
[----:B------:R-:W-:Y:S04]  /*2520*/  STL [R1+0x48], R174 ;  /* 0x000048ae01007387 */ /* 0x000fe80000100800 */
[----:B------:R-:W-:Y:S01]  /*2530*/  STL [R1+0x44], R173 ;  /* 0x000044ad01007387 */ /* 0x000fe20000100800 */
[----:B------:R1:W-:Y:S01]  /*2540*/  MUFU.TANH R193, R102 ;  /* 0x0000006600c17308 */ /* 0x0003e20000002400 */
[----:B--2---:R-:W-:-:S02]  /*2550*/  VIADD R114, R10, 0x1c ;  /* 0x0000001c0a727836 */ /* 0x004fc40000000000 */
[----:B------:R-:W-:Y:S01]  /*2560*/  STL [R1+0x40], R172 ;  /* 0x000040ac01007387 */ /* 0x000fe20000100800 */
[----:B------:R-:W-:Y:S02]  /*2570*/  WARPGROUP.DEPBAR.LE gsb0, 0x0 ;  /* 0x00008000000079c5 */ /* 0x000fe40000010000 */
[----:B------:R-:W-:Y:S01]  /*2580*/  WARPGROUP.ARRIVE ;  /* 0x00000000000079c5 */ /* 0x000fe20000000000 */
[--C-:B-1----:R-:W-:Y:S01]  /*2590*/  FFMA.FTZ R102, R89, UR11, -R88.reuse ;  /* 0x0000000b59667c23 */ /* 0x102fe20008010858 */
[----:B------:R-:W-:Y:S01]  /*25a0*/  MUFU.TANH R219, R219 ;  /* 0x000000db00db7308 */ /* 0x000fe20000002400 */
[----:B------:R-:W-:Y:S01]  /*25b0*/  FSEL R89, R200, -INF , P1 ;  /* 0xff800000c8597808 */ /* 0x000fe20000800000 */
[----:B------:R-:W-:Y:S02]  /*25c0*/  STL [R1+0x3c], R171 ;  /* 0x00003cab01007387 */ /* 0x000fe40000100800 */
[----:B------:R-:W-:Y:S01]  /*25d0*/  HGMMA.64x128x16.F32 R24, gdesc[UR4], R24, gsb0 ;  /* 0x01e00000041879f0 */ /* 0x000fe20008000818 */
[----:B------:R-:W-:Y:S01]  /*25e0*/  UIADD3 UR6, UR8, 0x4, URZ ;  /* 0x0000000408067890 */ /* 0x000fe2000fffe03f */
[----:B------:R-:W-:Y:S01]  /*25f0*/  FFMA.FTZ R97, R89, UR11, -R88 ;  /* 0x0000000b59617c23 */ /* 0x000fe20008010858 */
[----:B------:R-:W-:Y:S01]  /*2600*/  UIADD3 UR4, UR9, 0x4, URZ ;  /* 0x0000000409047890 */ /* 0x000fe2000fffe03f */
[----:B------:R-:W-:Y:S01]  /*2610*/  MUFU.TANH R188, R107 ;  /* 0x0000006b00bc7308 */ /* 0x000fe20000002400 */
[----:B------:R-:W-:Y:S01]  /*2620*/  UMOV UR7, 0x40000040 ;  /* 0x4000004000077882 */ /* 0x000fe20000000000 */
[----:B------:R-:W-:Y:S01]  /*2630*/  UMOV UR5, 0x40000040 ;  /* 0x4000004000057882 */ /* 0x000fe20000000000 */
[----:B---3--:R-:W-:Y:S01]  /*2640*/  FSEL R88, R201, -INF , P2 ;  /* 0xff800000c9587808 */ /* 0x008fe20001000000 */
[----:B------:R-:W-:Y:S04]  /*2650*/  STL [R1+0x38], R170 ;  /* 0x000038aa01007387 */ /* 0x000fe80000100800 */
[----:B------:R-:W-:Y:S01]  /*2660*/  MUFU.TANH R228, R228 ;  /* 0x000000e400e47308 */ /* 0x000fe20000002400 */
[----:B------:R-:W-:Y:S04]  /*2670*/  STL [R1+0x34], R169 ;  /* 0x000034a901007387 */ /* 0x000fe80000100800 */
[----:B------:R-:W-:Y:S03]  /*2680*/  SHFL.IDX PT, R135, R22, R108, 0x1f ;  /* 0x00001f6c16877589 */ /* 0x000fe600000e0000 */
[----:B------:R1:W-:Y:S01]  /*2690*/  MUFU.EX2 R107, R90 ;  /* 0x0000005a006b7308 */ /* 0x0003e20000000800 */
[----:B------:R-:W-:Y:S04]  /*26a0*/  STL [R1+0x30], R168 ;  /* 0x000030a801007387 */ /* 0x000fe80000100800 */
[----:B------:R-:W-:Y:S03]  /*26b0*/  STL [R1+0x2c], R9 ;  /* 0x00002c0901007387 */ /* 0x000fe60000100800 */
[----:B------:R2:W3:Y:S01]  /*26c0*/  MUFU.TANH R184, R112 ;  /* 0x0000007000b87308 */ /* 0x0004e20000002400 */
[----:B-1----:R-:W-:Y:S04]  /*26d0*/  SHFL.IDX PT, R90, R202, R114, 0x1f ;  /* 0x00001f72ca5a7589 */ /* 0x002fe800000e0000 */
[----:B------:R-:W-:Y:S03]  /*26e0*/  STL [R1+0x28], R7 ;  /* 0x0000280701007387 */ /* 0x000fe60000100800 */
[----:B------:R-:W-:Y:S01]  /*26f0*/  MUFU.TANH R230, R230 ;  /* 0x000000e600e67308 */ /* 0x000fe20000002400 */
[----:B--2---:R-:W-:Y:S01]  /*2700*/  IADD3 R112, R10, 0x10, RZ ;  /* 0x000000100a707810 */ /* 0x004fe20007ffe0ff */
[----:B------:R-:W-:Y:S04]  /*2710*/  SHFL.IDX PT, R205, R22, R114, 0x1f ;  /* 0x00001f7216cd7589 */ /* 0x000fe800000e0000 */
[----:B------:R-:W-:Y:S02]  /*2720*/  STL [R1+0x24], R6 ;  /* 0x0000240601007387 */ /* 0x000fe40000100800 */
[----:B------:R1:W2:Y:S01]  /*2730*/  MUFU.TANH R179, R116 ;  /* 0x0000007400b37308 */ /* 0x0002a20000002400 */
[----:B---3--:R-:W-:Y:S01]  /*2740*/  FSEL R214, R184, -INF , P2 ;  /* 0xff800000b8d67808 */ /* 0x008fe20001000000 */
[----:B------:R-:W-:Y:S04]  /*2750*/  STL [R1+0x20], R5 ;  /* 0x0000200501007387 */ /* 0x000fe80000100800 */
[----:B------:R-:W-:Y:S02]  /*2760*/  STL [R1+0x1c], R3 ;  /* 0x00001c0301007387 */ /* 0x000fe40000100800 */
[----:B------:R-:W-:Y:S02]  /*2770*/  MUFU.TANH R227, R227 ;  /* 0x000000e300e37308 */ /* 0x000fe40000002400 */
[----:B-1----:R-:W-:Y:S04]  /*2780*/  SHFL.IDX PT, R116, R22, R10, 0x1f ;  /* 0x00001f0a16747589 */ /* 0x002fe800000e0000 */
[----:B------:R-:W-:Y:S02]  /*2790*/  SHFL.IDX PT, R215, R16, R108, 0x1f ;  /* 0x00001f6c10d77589 */ /* 0x000fe400000e0000 */
[----:B------:R-:W-:Y:S01]  /*27a0*/  MUFU.TANH R232, R232 ;  /* 0x000000e800e87308 */ /* 0x000fe20000002400 */
[----:B--2---:R-:W-:Y:S01]  /*27b0*/  FSEL R208, R179, -INF , P2 ;  /* 0xff800000b3d07808 */ /* 0x004fe20001000000 */
[----:B------:R-:W1:Y:S04]  /*27c0*/  SHFL.IDX PT, R213, R16, R112, 0x1f ;  /* 0x00001f7010d57589 */ /* 0x000e6800000e0000 */
[----:B------:R-:W-:Y:S02]  /*27d0*/  STL [R1+0x18], R0 ;  /* 0x0000180001007387 */ /* 0x000fe40000100800 */
[----:B------:R-:W2:Y:S02]  /*27e0*/  MUFU.TANH R235, R235 ;  /* 0x000000eb00eb7308 */ /* 0x000ea40000002400 */
[----:B------:R-:W-:Y:S06]  /*27f0*/  SHFL.IDX PT, R225, R13, R109, 0x1f ;  /* 0x00001f6d0de17589 */ /* 0x000fec00000e0000 */
[----:B------:R3:W-:Y:S08]  /*2800*/  MUFU.TANH R199, R93 ;  /* 0x0000005d00c77308 */ /* 0x0007f00000002400 */
[----:B------:R4:W-:Y:S01]  /*2810*/  MUFU.TANH R192, R103 ;  /* 0x0000006700c07308 */ /* 0x0009e20000002400 */
[----:B---3--:R-:W3:Y:S01]  /*2820*/  SHFL.IDX PT, R93, R202, R112, 0x1f ;  /* 0x00001f70ca5d7589 */ /* 0x008ee200000e0000 */
[----:B--2---:R-:W-:Y:S01]  /*2830*/  FSEL R98, R235, -INF , P1 ;  /* 0xff800000eb627808 */ /* 0x004fe20000800000 */
[----:B-1----:R-:W-:-:S05]  /*2840*/  FFMA.FTZ R214, R214, UR11, -R213 ;  /* 0x0000000bd6d67c23 */ /* 0x002fca00080108d5 */
[----:B------:R1:W-:Y:S01]  /*2850*/  MUFU.TANH R183, R111 ;  /* 0x0000006f00b77308 */ /* 0x0003e20000002400 */
[----:B----4-:R-:W-:Y:S01]  /*2860*/  FFMA.FTZ R103, R88, UR11, -R101 ;  /* 0x0000000b58677c23 */ /* 0x010fe20008010865 */
[----:B------:R-:W-:-:S05]  /*2870*/  FSEL R88, R221, -INF , P1 ;  /* 0xff800000dd587808 */ /* 0x000fca0000800000 */
[----:B------:R-:W-:Y:S01]  /*2880*/  FFMA.FTZ R101, R88, UR11, -R101 ;  /* 0x0000000b58657c23 */ /* 0x000fe20008010865 */
[----:B------:R-:W-:Y:S01]  /*2890*/  MUFU.TANH R220, R220 ;  /* 0x000000dc00dc7308 */ /* 0x000fe20000002400 */
[----:B-1----:R-:W-:Y:S02]  /*28a0*/  IADD3 R111, R10, 0x18, RZ ;  /* 0x000000180a6f7810 */ /* 0x002fe40007ffe0ff */
[----:B------:R-:W-:-:S03]  /*28b0*/  FSEL R88, R228, -INF , P1 ;  /* 0xff800000e4587808 */ /* 0x000fc60000800000 */
[----:B------:R1:W-:Y:S02]  /*28c0*/  SHFL.IDX PT, R89, R202, R111, 0x1f ;  /* 0x00001f6fca597589 */ /* 0x0003e400000e0000 */
[----:B------:R2:W4:Y:S08]  /*28d0*/  MUFU.TANH R177, R118 ;  /* 0x0000007600b17308 */ /* 0x0005300000002400 */
[----:B------:R-:W-:Y:S01]  /*28e0*/  MUFU.TANH R216, R216 ;  /* 0x000000d800d87308 */ /* 0x000fe20000002400 */
[----:B--2---:R-:W2:Y:S01]  /*28f0*/  SHFL.IDX PT, R118, R22, R109, 0x1f ;  /* 0x00001f6d16767589 */ /* 0x004ea200000e0000 */
[----:B-1----:R-:W-:-:S05]  /*2900*/  FSEL R202, R194, -INF , P2 ;  /* 0xff800000c2ca7808 */ /* 0x002fca0001000000 */
[----:B------:R-:W-:Y:S01]  /*2910*/  FFMA.FTZ R202, R202, UR11, -R205 ;  /* 0x0000000bcaca7c23 */ /* 0x000fe200080108cd */
[----:B------:R1:W-:Y:S01]  /*2920*/  MUFU.TANH R197, R95 ;  /* 0x0000005f00c57308 */ /* 0x0003e20000002400 */
[----:B----4-:R-:W-:-:S07]  /*2930*/  FSEL R207, R177, -INF , P1 ;  /* 0xff800000b1cf7808 */ /* 0x010fce0000800000 */
[----:B------:R4:W-:Y:S01]  /*2940*/  MUFU.TANH R7, R129 ;  /* 0x0000008100077308 */ /* 0x0009e20000002400 */
[C---:B-1----:R-:W-:Y:S01]  /*2950*/  FSEL R95, R220.reuse, -INF , P2 ;  /* 0xff800000dc5f7808 */ /* 0x042fe20001000000 */
[----:B------:R-:W-:Y:S02]  /*2960*/  WARPGROUP.DEPBAR.LE gsb0, 0x0 ;  /* 0x00008000000079c5 */ /* 0x000fe40000010000 */
[----:B------:R-:W-:Y:S01]  /*2970*/  WARPGROUP.ARRIVE ;  /* 0x00000000000079c5 */ /* 0x000fe20000000000 */
[----:B------:R-:W-:Y:S01]  /*2980*/  FFMA.FTZ R220, -R220, R220, 1 ;  /* 0x3f800000dcdc7423 */ /* 0x000fe200000101dc */
[----:B---3--:R-:W-:Y:S02]  /*2990*/  FFMA.FTZ R95, R95, UR11, -R93 ;  /* 0x0000000b5f5f7c23 */ /* 0x008fe4000801085d */
[----:B------:R1:W-:Y:S01]  /*29a0*/  MUFU.TANH R169, R126 ;  /* 0x0000007e00a97308 */ /* 0x0003e20000002400 */
[----:B----4-:R-:W-:Y:S01]  /*29b0*/  SHFL.IDX PT, R129, R22, R110, 0x1f ;  /* 0x00001f6e16817589 */ /* 0x010fe200000e0000 */
[----:B------:R-:W-:Y:S01]  /*29c0*/  HGMMA.64x128x16.F32 R24, gdesc[UR4], R24, gsb0 ;  /* 0x01e00000041879f0 */ /* 0x000fe20008000818 */
[----:B------:R-:W-:-:S02]  /*29d0*/  UIADD3 UR6, UR8, 0x6, URZ ;  /* 0x0000000608067890 */ /* 0x000fc4000fffe03f */
[----:B------:R-:W-:Y:S01]  /*29e0*/  UIADD3 UR4, UR9, 0x6, URZ ;  /* 0x0000000609047890 */ /* 0x000fe2000fffe03f */
[----:B------:R-:W-:Y:S01]  /*29f0*/  UMOV UR7, 0x40000040 ;  /* 0x4000004000077882 */ /* 0x000fe20000000000 */
[----:B------:R-:W-:Y:S01]  /*2a00*/  UMOV UR5, 0x40000040 ;  /* 0x4000004000057882 */ /* 0x000fe20000000000 */
[----:B------:R-:W-:Y:S01]  /*2a10*/  MUFU.TANH R234, R234 ;  /* 0x000000ea00ea7308 */ /* 0x000fe20000002400 */
[----:B-1----:R-:W-:Y:S07]  /*2a20*/  SHFL.IDX PT, R126, R16, R109, 0x1f ;  /* 0x00001f6d107e7589 */ /* 0x002fee00000e0000 */
[----:B------:R1:W3:Y:S08]  /*2a30*/  MUFU.TANH R198, R96 ;  /* 0x0000006000c67308 */ /* 0x0002f00000002400 */
[----:B------:R-:W-:Y:S01]  /*2a40*/  MUFU.TANH R237, R237 ;  /* 0x000000ed00ed7308 */ /* 0x000fe20000002400 */
[----:B-1----:R-:W-:-:S05]  /*2a50*/  FSEL R96, R219, -INF , P2 ;  /* 0xff800000db607808 */ /* 0x002fca0001000000 */
[--C-:B------:R-:W-:Y:S01]  /*2a60*/  FFMA.FTZ R96, R96, UR11, -R94.reuse ;  /* 0x0000000b60607c23 */ /* 0x100fe2000801085e */
[----:B------:R-:W-:Y:S01]  /*2a70*/  FFMA.FTZ R94, R88, UR11, -R94 ;  /* 0x0000000b585e7c23 */ /* 0x000fe2000801085e */
[----:B------:R1:W-:Y:S01]  /*2a80*/  MUFU.TANH R196, R99 ;  /* 0x0000006300c47308 */ /* 0x0003e20000002400 */
[C---:B------:R-:W-:Y:S01]  /*2a90*/  FSEL R88, R232.reuse, -INF , P2 ;  /* 0xff800000e8587808 */ /* 0x040fe20001000000 */
[----:B------:R-:W-:Y:S01]  /*2aa0*/  FFMA.FTZ R232, -R232, R232, 1 ;  /* 0x3f800000e8e87423 */ /* 0x000fe200000101e8 */
[----:B---3--:R-:W-:-:S03]  /*2ab0*/  FSEL R224, R198, -INF , P2 ;  /* 0xff800000c6e07808 */ /* 0x008fc60001000000 */
[--C-:B------:R-:W-:Y:S01]  /*2ac0*/  FFMA.FTZ R88, R88, UR11, -R116.reuse ;  /* 0x0000000b58587c23 */ /* 0x100fe20008010874 */
[----:B------:R-:W-:Y:S01]  /*2ad0*/  FFMA.FTZ R116, R98, UR11, -R116 ;  /* 0x0000000b62747c23 */ /* 0x000fe20008010874 */
[----:B------:R-:W-:Y:S01]  /*2ae0*/  MUFU.TANH R222, R222 ;  /* 0x000000de00de7308 */ /* 0x000fe20000002400 */
[C---:B-1----:R-:W-:Y:S01]  /*2af0*/  FSEL R99, R227.reuse, -INF , P1 ;  /* 0xff800000e3637808 */ /* 0x042fe20000800000 */
[----:B------:R-:W-:Y:S01]  /*2b00*/  FFMA.FTZ R227, -R227, R227, 1 ;  /* 0x3f800000e3e37423 */ /* 0x000fe200000101e3 */
[----:B------:R-:W-:-:S05]  /*2b10*/  FSEL R98, R11, -INF , P2 ;  /* 0xff8000000b627808 */ /* 0x000fca0001000000 */
[----:B------:R-:W-:Y:S01]  /*2b20*/  MUFU.TANH R229, R229 ;  /* 0x000000e500e57308 */ /* 0x000fe20000002400 */
[----:B--2---:R-:W-:-:S07]  /*2b30*/  FFMA.FTZ R98, R98, UR11, -R118 ;  /* 0x0000000b62627c23 */ /* 0x004fce0008010876 */
        /* <DEDUP_REMOVED lines=21> */
[----:B--2---:R-:W-:Y:S01]  /*2c90*/  FSEL R22, R233, -INF , P1 ;  /* 0xff800000e9167808 */ /* 0x004fe20000800000 */
[----:B------:R-:W-:-:S02]  /*2ca0*/  WARPGROUP.DEPBAR.LE gsb0, 0x0 ;  /* 0x00008000000079c5 */ /* 0x000fc40000010000 */
[----:B------:R-:W-:-:S04]  /*2cb0*/  WARPGROUP.ARRIVE ;  /* 0x00000000000079c5 */ /* 0x000fc80000000000 */
[----:B------:R2:W-:Y:S01]  /*2cc0*/  MUFU.EX2 R104, R91 ;  /* 0x0000005b00687308 */ /* 0x0005e20000000800 */
[----:B----4-:R-:W-:Y:S01]  /*2cd0*/  FSEL R117, R197, -INF , P1 ;  /* 0xff800000c5757808 */ /* 0x010fe20000800000 */
[----:B------:R-:W-:Y:S01]  /*2ce0*/  FFMA.FTZ R122, R22, UR11, -R122 ;  /* 0x0000000b167a7c23 */ /* 0x000fe2000801087a */
[----:B------:R-:W-:Y:S01]  /*2cf0*/  FSEL R22, R193, -INF , P1 ;  /* 0xff800000c1167808 */ /* 0x000fe20000800000 */
[----:B------:R-:W-:Y:S02]  /*2d00*/  HGMMA.64x128x16.F32 R24, gdesc[UR4], R24, gsb0 ;  /* 0x01e00000041879f0 */ /* 0x000fe40008000818 */
        /* <DEDUP_REMOVED lines=29> */
[----:B------:R3:W-:Y:S01]  /*2ee0*/  MUFU.TANH R175, R120 ;  /* 0x0000007800af7308 */ /* 0x0007e20000002400 */
        /* <DEDUP_REMOVED lines=22> */
[----:B------:R-:W-:Y:S01]  /*3050*/  MUFU.EX2 R113, R113 ;  /* 0x0000007100717308 */ /* 0x000fe20000000800 */
[----:B-1----:R-:W-:Y:S03]  /*3060*/  SHFL.IDX PT, R124, R13, R10, 0x1f ;  /* 0x00001f0a0d7c7589 */ /* 0x002fe600000e0000 */
[----:B------:R-:W-:Y:S01]  /*3070*/  FFMA.FTZ R213, R116, UR11, -R213 ;  /* 0x0000000b74d57c23 */ /* 0x000fe200080108d5 */
[----:B------:R-:W-:-:S03]  /*3080*/  FSEL R116, R178, -INF , P2 ;  /* 0xff800000b2747808 */ /* 0x000fc60001000000 */
[----:B------:R-:W-:Y:S08]  /*3090*/  MUFU.EX2 R97, R97 ;  /* 0x0000006100617308 */ /* 0x000ff00000000800 */
[----:B------:R-:W-:Y:S08]  /*30a0*/  MUFU.EX2 R103, R103 ;  /* 0x0000006700677308 */ /* 0x000ff00000000800 */
[----:B------:R-:W-:Y:S01]  /*30b0*/  MUFU.EX2 R91, R91 ;  /* 0x0000005b005b7308 */ /* 0x000fe20000000800 */
[----:B------:R-:W-:-:S02]  /*30c0*/  WARPGROUP.DEPBAR.LE gsb0, 0x0 ;  /* 0x00008000000079c5 */ /* 0x000fc40000010000 */
[----:B------:R1:W2:Y:S05]  /*30d0*/  LDS R211, [R23+0x400] ;  /* 0x0004000017d37984 */ /* 0x0002aa0000000800 */
[----:B------:R-:W3:Y:S01]  /*30e0*/  MUFU.EX2 R102, R102 ;  /* 0x0000006600667308 */ /* 0x000ee20000000800 */
[----:B------:R-:W-:Y:S01]  /*30f0*/  LDS R12, [R12+0x400] ;  /* 0x000400000c0c7984 */ /* 0x000fe20000000800 */
[----:B-1----:R-:W-:-:S06]  /*3100*/  FSEL R23, R196, -INF , P1 ;  /* 0xff800000c4177808 */ /* 0x002fcc0000800000 */
[----:B------:R-:W-:Y:S01]  /*3110*/  MUFU.TANH R218, R218 ;  /* 0x000000da00da7308 */ /* 0x000fe20000002400 */
[----:B------:R-:W-:Y:S01]  /*3120*/  FFMA.FTZ R129, R23, UR11, -R129 ;  /* 0x0000000b17817c23 */ /* 0x000fe20008010881 */
[----:B------:R-:W-:-:S05]  /*3130*/  FSEL R23, R192, -INF , P1 ;  /* 0xff800000c0177808 */ /* 0x000fca0000800000 */
[----:B------:R-:W-:Y:S01]  /*3140*/  FFMA.FTZ R205, R23, UR11, -R205 ;  /* 0x0000000b17cd7c23 */ /* 0x000fe200080108cd */
[----:B------:R-:W-:Y:S01]  /*3150*/  FSEL R23, R188, -INF , P1 ;  /* 0xff800000bc177808 */ /* 0x000fe20000800000 */
[----:B------:R-:W-:Y:S04]  /*3160*/  MUFU.TANH R217, R217 ;  /* 0x000000d900d97308 */ /* 0x000fe80000002400 */
[----:B------:R-:W-:-:S04]  /*3170*/  FFMA.FTZ R128, R23, UR11, -R128 ;  /* 0x0000000b17807c23 */ /* 0x000fc80008010880 */
[----:B------:R1:W-:Y:S08]  /*3180*/  MUFU.EX2 R23, R115 ;  /* 0x0000007300177308 */ /* 0x0003f00000000800 */
[----:B------:R-:W4:Y:S01]  /*3190*/  MUFU.EX2 R94, R94 ;  /* 0x0000005e005e7308 */ /* 0x000f220000000800 */
[----:B-1----:R1:W3:Y:S04]  /*31a0*/  SHFL.IDX PT, R115, R16, R114, 0x1f ;  /* 0x00001f7210737589 */ /* 0x0022e800000e0000 */
[----:B--2---:R-:W2:Y:S03]  /*31b0*/  SHFL.IDX PT, R203, R211, R109, 0x1f ;  /* 0x00001f6dd3cb7589 */ /* 0x004ea600000e0000 */
[----:B------:R-:W4:Y:S01]  /*31c0*/  MUFU.EX2 R101, R101 ;  /* 0x0000006500657308 */ /* 0x000f220000000800 */
[----:B------:R-:W4:Y:S01]  /*31d0*/  SHFL.IDX PT, R212, R211, R108, 0x1f ;  /* 0x00001f6cd3d47589 */ /* 0x000f2200000e0000 */
[----:B-1----:R-:W-:-:S03]  /*31e0*/  FSEL R16, R180, -INF , P1 ;  /* 0xff800000b4107808 */ /* 0x002fc60000800000 */
[----:B------:R-:W1:Y:S02]  /*31f0*/  SHFL.IDX PT, R206, R211, R10, 0x1f ;  /* 0x00001f0ad3ce7589 */ /* 0x000e6400000e0000 */
[----:B------:R-:W-:Y:S02]  /*3200*/  FFMA.FTZ R119, R16, UR11, -R119 ;  /* 0x0000000b10777c23 */ /* 0x000fe40008010877 */
[----:B------:R-:W1:Y:S01]  /*3210*/  SHFL.IDX PT, R204, R211, R106, 0x1f ;  /* 0x00001f6ad3cc7589 */ /* 0x000e6200000e0000 */
[----:B------:R2:W-:Y:S03]  /*3220*/  MUFU.EX2 R16, R118 ;  /* 0x0000007600107308 */ /* 0x0005e60000000800 */
[----:B------:R-:W1:Y:S04]  /*3230*/  SHFL.IDX PT, R226, R211, R112, 0x1f ;  /* 0x00001f70d3e27589 */ /* 0x000e6800000e0000 */
[----:B------:R-:W-:Y:S01]  /*3240*/  SHFL.IDX PT, R223, R211, R110, 0x1f ;  /* 0x00001f6ed3df7589 */ /* 0x000fe200000e0000 */
[----:B---3--:R-:W-:Y:S01]  /*3250*/  FFMA.FTZ R116, R116, UR11, -R115 ;  /* 0x0000000b74747c23 */ /* 0x008fe20008010873 */
[--C-:B--2---:R-:W-:Y:S01]  /*3260*/  FFMA.FTZ R118, R208, UR11, -R117.reuse ;  /* 0x0000000bd0767c23 */ /* 0x104fe20008010875 */
[----:B------:R-:W-:Y:S01]  /*3270*/  FFMA.FTZ R117, R207, UR11, -R117 ;  /* 0x0000000bcf757c23 */ /* 0x000fe20008010875 */
[----:B------:R-:W-:Y:S01]  /*3280*/  FADD.FTZ R207, R28, -R203 ;  /* 0x800000cb1ccf7221 */ /* 0x000fe20000010000 */
[----:B------:R-:W-:Y:S01]  /*3290*/  FFMA.FTZ R115, R123, UR11, -R115 ;  /* 0x0000000b7b737c23 */ /* 0x000fe20008010873 */
[----:B------:R2:W-:Y:S01]  /*32a0*/  MUFU.EX2 R28, R135 ;  /* 0x00000087001c7308 */ /* 0x0005e20000000800 */
[----:B------:R-:W3:Y:S01]  /*32b0*/  SHFL.IDX PT, R123, R13, R106, 0x1f ;  /* 0x00001f6a0d7b7589 */ /* 0x000ee200000e0000 */
[----:B----4-:R-:W-:Y:S01]  /*32c0*/  FADD.FTZ R208, R29, -R212 ;  /* 0x800000d41dd07221 */ /* 0x010fe20000010000 */
[----:B------:R-:W-:Y:S01]  /*32d0*/  FADD.FTZ R203, R30, -R203 ;  /* 0x800000cb1ecb7221 */ /* 0x000fe20000010000 */
[----:B------:R-:W-:Y:S01]  /*32e0*/  FMUL.FTZ R207, R102, R207 ;  /* 0x000000cf66cf7220 */ /* 0x000fe20000410000 */
[--C-:B-1----:R-:W-:Y:S01]  /*32f0*/  FADD.FTZ R210, R24, -R206.reuse ;  /* 0x800000ce18d27221 */ /* 0x102fe20000010000 */
[----:B------:R-:W-:-:S02]  /*3300*/  FADD.FTZ R206, R26, -R206 ;  /* 0x800000ce1ace7221 */ /* 0x000fc40000010000 */
[----:B------:R1:W-:Y:S01]  /*3310*/  MUFU.EX2 R30, R224 ;  /* 0x000000e0001e7308 */ /* 0x0003e20000000800 */
[----:B--2---:R-:W-:Y:S01]  /*3320*/  FADD.FTZ R135, R31, -R212 ;  /* 0x800000d41f877221 */ /* 0x004fe20000010000 */
[--C-:B------:R-:W-:Y:S01]  /*3330*/  FADD.FTZ R209, R25, -R204.reuse ;  /* 0x800000cc19d17221 */ /* 0x100fe20000010000 */
[----:B------:R-:W-:Y:S01]  /*3340*/  SHFL.IDX PT, R212, R211, R111, 0x1f ;  /* 0x00001f6fd3d47589 */ /* 0x000fe200000e0000 */
[----:B------:R-:W-:Y:S01]  /*3350*/  FADD.FTZ R204, R27, -R204 ;  /* 0x800000cc1bcc7221 */ /* 0x000fe20000010000 */
[----:B------:R-:W-:Y:S01]  /*3360*/  FSEL R27, R175, -INF , P2 ;  /* 0xff800000af1b7808 */ /* 0x000fe20001000000 */
[----:B------:R-:W-:Y:S01]  /*3370*/  FMUL.FTZ R206, R104, R206 ;  /* 0x000000ce68ce7220 */ /* 0x000fe20000410000 */
[----:B------:R-:W2:Y:S01]  /*3380*/  SHFL.IDX PT, R211, R211, R114, 0x1f ;  /* 0x00001f72d3d37589 */ /* 0x000ea200000e0000 */
[----:B------:R-:W-:Y:S01]  /*3390*/  FSEL R26, R173, -INF , P1 ;  /* 0xff800000ad1a7808 */ /* 0x000fe20000800000 */
[--C-:B-1----:R-:W-:Y:S01]  /*33a0*/  FADD.FTZ R224, R32, -R226.reuse ;  /* 0x800000e220e07221 */ /* 0x102fe20000010000 */
[----:B------:R-:W-:Y:S01]  /*33b0*/  FADD.FTZ R226, R34, -R226 ;  /* 0x800000e222e27221 */ /* 0x000fe20000010000 */
[----:B------:R-:W1:Y:S01]  /*33c0*/  SHFL.IDX PT, R31, R13, R108, 0x1f ;  /* 0x00001f6c0d1f7589 */ /* 0x000e6200000e0000 */
[----:B------:R-:W-:Y:S01]  /*33d0*/  FSEL R25, R174, -INF , P2 ;  /* 0xff800000ae197808 */ /* 0x000fe20001000000 */
[----:B------:R4:W-:Y:S01]  /*33e0*/  MUFU.EX2 R29, R122 ;  /* 0x0000007a001d7308 */ /* 0x0009e20000000800 */
[----:B------:R-:W-:Y:S01]  /*33f0*/  FSEL R24, R172, -INF , P1 ;  /* 0xff800000ac187808 */ /* 0x000fe20000800000 */
[----:B------:R-:W-:Y:S01]  /*3400*/  SHFL.IDX PT, R34, R13, R110, 0x1f ;  /* 0x00001f6e0d227589 */ /* 0x000fe200000e0000 */
[--C-:B------:R-:W-:Y:S01]  /*3410*/  FFMA.FTZ R27, R27, UR11, -R124.reuse ;  /* 0x0000000b1b1b7c23 */ /* 0x100fe2000801087c */
[----:B------:R-:W-:Y:S01]  /*3420*/  FFMA.FTZ R26, R26, UR11, -R124 ;  /* 0x0000000b1a1a7c23 */ /* 0x000fe2000801087c */
[--C-:B---3--:R-:W-:Y:S01]  /*3430*/  FFMA.FTZ R25, R25, UR11, -R123.reuse ;  /* 0x0000000b19197c23 */ /* 0x108fe2000801087b */
[----:B------:R-:W-:Y:S01]  /*3440*/  FFMA.FTZ R24, R24, UR11, -R123 ;  /* 0x0000000b18187c23 */ /* 0x000fe2000801087b */
[----:B------:R-:W-:Y:S01]  /*3450*/  FSEL R124, R171, -INF , P2 ;  /* 0xff800000ab7c7808 */ /* 0x000fe20001000000 */
[----:B------:R3:W-:Y:S01]  /*3460*/  MUFU.EX2 R32, R121 ;  /* 0x0000007900207308 */ /* 0x0007e20000000800 */
[----:B----4-:R-:W-:Y:S01]  /*3470*/  FSEL R122, R170, -INF , P2 ;  /* 0xff800000aa7a7808 */ /* 0x010fe20001000000 */
[----:B------:R-:W-:Y:S01]  /*3480*/  FADD.FTZ R33, R33, -R223 ;  /* 0x800000df21217221 */ /* 0x000fe20000010000 */
[----:B------:R-:W-:Y:S01]  /*3490*/  FSEL R123, R169, -INF , P1 ;  /* 0xff800000a97b7808 */ /* 0x000fe20000800000 */
[----:B------:R-:W-:Y:S01]  /*34a0*/  FFMA.FTZ R124, R124, UR11, -R225 ;  /* 0x0000000b7c7c7c23 */ /* 0x000fe200080108e1 */
[----:B------:R-:W-:Y:S01]  /*34b0*/  FADD.FTZ R223, R35, -R223 ;  /* 0x800000df23df7221 */ /* 0x000fe20000010000 */
[----:B------:R-:W-:Y:S01]  /*34c0*/  FMUL.FTZ R210, R113, R210 ;  /* 0x000000d271d27220 */ /* 0x000fe20000410000 */
[----:B------:R-:W4:Y:S01]  /*34d0*/  SHFL.IDX PT, R35, R13, R111, 0x1f ;  /* 0x00001f6f0d237589 */ /* 0x000f2200000e0000 */
[----:B------:R-:W-:Y:S01]  /*34e0*/  FFMA.FTZ R123, R123, UR11, -R225 ;  /* 0x0000000b7b7b7c23 */ /* 0x000fe200080108e1 */
[----:B---3--:R-:W-:Y:S01]  /*34f0*/  FSEL R121, R168, -INF , P1 ;  /* 0xff800000a8797808 */ /* 0x008fe20000800000 */
[--C-:B--2---:R-:W-:Y:S01]  /*3500*/  FADD.FTZ R37, R37, -R211.reuse ;  /* 0x800000d325257221 */ /* 0x104fe20000010000 */
[----:B------:R-:W-:Y:S01]  /*3510*/  FADD.FTZ R39, R39, -R211 ;  /* 0x800000d327277221 */ /* 0x000fe20000010000 */
[--C-:B------:R-:W-:Y:S01]  /*3520*/  FADD.FTZ R225, R36, -R212.reuse ;  /* 0x800000d424e17221 */ /* 0x100fe20000010000 */
[----:B------:R-:W2:Y:S01]  /*3530*/  SHFL.IDX PT, R211, R13, R112, 0x1f ;  /* 0x00001f700dd37589 */ /* 0x000ea200000e0000 */
[--C-:B-1----:R-:W-:Y:S01]  /*3540*/  FFMA.FTZ R122, R122, UR11, -R31.reuse ;  /* 0x0000000b7a7a7c23 */ /* 0x102fe2000801081f */
[----:B------:R-:W-:Y:S01]  /*3550*/  FFMA.FTZ R121, R121, UR11, -R31 ;  /* 0x0000000b79797c23 */ /* 0x000fe2000801081f */
[----:B------:R-:W-:Y:S01]  /*3560*/  FMUL.FTZ R36, R105, R204 ;  /* 0x000000cc69247220 */ /* 0x000fe20000410000 */
[----:B------:R1:W-:Y:S01]  /*3570*/  MUFU.EX2 R31, R129 ;  /* 0x00000081001f7308 */ /* 0x0003e20000000800 */
[----:B------:R-:W-:Y:S01]  /*3580*/  FADD.FTZ R38, R38, -R212 ;  /* 0x800000d426267221 */ /* 0x000fe20000010000 */
[----:B------:R-:W-:Y:S01]  /*3590*/  FSEL R212, R9, -INF , P2 ;  /* 0xff80000009d47808 */ /* 0x000fe20001000000 */
[----:B------:R-:W-:Y:S01]  /*35a0*/  FMUL.FTZ R203, R97, R203 ;  /* 0x000000cb61cb7220 */ /* 0x000fe20000410000 */
[----:B------:R-:W-:Y:S01]  /*35b0*/  FFMA.FTZ R204, -R21, R21, 1 ;  /* 0x3f80000015cc7423 */ /* 0x000fe20000010115 */
[----:B------:R-:W-:Y:S01]  /*35c0*/  FMUL.FTZ R223, R94, R223 ;  /* 0x000000df5edf7220 */ /* 0x000fe20000410000 */
[----:B------:R-:W-:Y:S01]  /*35d0*/  FMUL.FTZ R135, R101, R135 ;  /* 0x0000008765877220 */ /* 0x000fe20000410000 */
[----:B------:R-:W-:Y:S01]  /*35e0*/  FMUL.FTZ R209, R107, R209 ;  /* 0x000000d16bd17220 */ /* 0x000fe20000410000 */
[----:B------:R3:W-:Y:S01]  /*35f0*/  MUFU.EX2 R21, R131 ;  /* 0x0000008300157308 */ /* 0x0007e20000000800 */
[----:B-1----:R-:W-:Y:S01]  /*3600*/  FFMA.FTZ R129, -R17, R17, 1 ;  /* 0x3f80000011817423 */ /* 0x002fe20000010111 */
[----:B------:R-:W-:Y:S01]  /*3610*/  FMUL.FTZ R204, R204, R207 ;  /* 0x000000cfcccc7220 */ /* 0x000fe20000410000 */
[----:B------:R-:W-:-:S02]  /*3620*/  FSEL R207, R3, -INF , P2 ;  /* 0xff80000003cf7808 */ /* 0x000fc40001000000 */
[----:B------:R-:W-:Y:S01]  /*3630*/  FMUL.FTZ R129, R129, R210 ;  /* 0x000000d281817220 */ /* 0x000fe20000410000 */
[----:B------:R-:W-:Y:S02]  /*3640*/  FSEL R210, R7, -INF , P2 ;  /* 0xff80000007d27808 */ /* 0x000fe40001000000 */
[----:B------:R1:W-:Y:S01]  /*3650*/  MUFU.EX2 R17, R134 ;  /* 0x0000008600117308 */ /* 0x0003e20000000800 */
[----:B---3--:R-:W-:Y:S01]  /*3660*/  FFMA.FTZ R131, -R216, R216, 1 ;  /* 0x3f800000d8837423 */ /* 0x008fe200000101d8 */
[----:B----4-:R-:W-:Y:S01]  /*3670*/  FFMA.FTZ R207, R207, UR11, -R35 ;  /* 0x0000000bcfcf7c23 */ /* 0x010fe20008010823 */
[----:B------:R-:W-:Y:S01]  /*3680*/  FFMA.FTZ R210, R210, UR11, -R34 ;  /* 0x0000000bd2d27c23 */ /* 0x000fe20008010822 */
[----:B--2---:R-:W-:Y:S01]  /*3690*/  FFMA.FTZ R212, R212, UR11, -R211 ;  /* 0x0000000bd4d47c23 */ /* 0x004fe200080108d3 */
        /* <DEDUP_REMOVED lines=21> */
[----:B--2---:R-:W-:Y:S01]  /*37f0*/  FMUL.FTZ R38, R89, R38 ;  /* 0x0000002659267220 */ /* 0x004fe20000410000 */
[----:B------:R-:W-:-:S03]  /*3800*/  FFMA.FTZ R209, R209, UR11, -R19 ;  /* 0x0000000bd1d17c23 */ /* 0x000fc60008010813 */
        /* <DEDUP_REMOVED lines=20> */
[----:B------:R-:W1:Y:S01]  /*3950*/  MUFU.EX2 R90, R90 ;  /* 0x0000005a005a7308 */ /* 0x000e620000000800 */
        /* <DEDUP_REMOVED lines=10> */
[----:B------:R-:W-:Y:S01]  /*3a00*/  FMUL.FTZ R39, R90, R39 ;  /* 0x000000275a277220 */ /* 0x000fe20000410000 */
[----:B------:R-:W-:Y:S01]  /*3a10*/  FMUL.FTZ R130, R130, R223 ;  /* 0x000000df82827220 */ /* 0x000fe20000410000 */
[----:B------:R-:W-:Y:S01]  /*3a20*/  FADD.FTZ R41, R41, -R219 ;  /* 0x800000db29297221 */ /* 0x000fe20000010000 */
[----:B------:R-:W1:Y:S01]  /*3a30*/  SHFL.IDX PT, R223, R12, R112, 0x1f ;  /* 0x00001f700cdf7589 */ /* 0x000e6200000e0000 */
[----:B------:R-:W3:Y:S01]  /*3a40*/  MUFU.EX2 R100, R100 ;  /* 0x0000006400647308 */ /* 0x000ee20000000800 */
[----:B----4-:R-:W-:Y:S01]  /*3a50*/  FADD.FTZ R44, R44, -R220 ;  /* 0x800000dc2c2c7221 */ /* 0x010fe20000010000 */
[----:B------:R-:W-:Y:S01]  /*3a60*/  FADD.FTZ R49, R49, -R224 ;  /* 0x800000e031317221 */ /* 0x000fe20000010000 */
[----:B------:R-:W-:-:S05]  /*3a70*/  FMUL.FTZ R41, R23, R41 ;  /* 0x0000002917297220 */ /* 0x000fca0000410000 */
[----:B------:R-:W4:Y:S01]  /*3a80*/  MUFU.EX2 R98, R98 ;  /* 0x0000006200627308 */ /* 0x000f220000000800 */
[----:B--2---:R-:W-:-:S07]  /*3a90*/  FMUL.FTZ R40, R88, R40 ;  /* 0x0000002858287220 */ /* 0x004fce0000410000 */
[----:B------:R-:W2:Y:S01]  /*3aa0*/  MUFU.EX2 R99, R99 ;  /* 0x0000006300637308 */ /* 0x000ea20000000800 */
[----:B---3--:R-:W-:Y:S01]  /*3ab0*/  FMUL.FTZ R43, R100, R43 ;  /* 0x0000002b642b7220 */ /* 0x008fe20000410000 */
[----:B------:R-:W-:Y:S01]  /*3ac0*/  FFMA.FTZ R233, -R233, R233, 1 ;  /* 0x3f800000e9e97423 */ /* 0x000fe200000101e9 */
[----:B------:R-:W-:Y:S01]  /*3ad0*/  FFMA.FTZ R237, -R237, R237, 1 ;  /* 0x3f800000eded7423 */ /* 0x000fe200000101ed */
[----:B------:R-:W-:Y:S01]  /*3ae0*/  FADD.FTZ R46, R46, -R220 ;  /* 0x800000dc2e2e7221 */ /* 0x000fe20000010000 */
[----:B------:R-:W-:Y:S01]  /*3af0*/  FADD.FTZ R47, R47, -R225 ;  /* 0x800000e12f2f7221 */ /* 0x000fe20000010000 */
[----:B------:R-:W-:Y:S01]  /*3b00*/  FADD.FTZ R51, R51, -R224 ;  /* 0x800000e033337221 */ /* 0x000fe20000010000 */
[--C-:B-1----:R-:W-:Y:S01]  /*3b10*/  FADD.FTZ R50, R50, -R223.reuse ;  /* 0x800000df32327221 */ /* 0x102fe20000010000 */
[----:B------:R1:W-:Y:S01]  /*3b20*/  MUFU.EX2 R33, R128 ;  /* 0x0000008000217308 */ /* 0x0003e20000000800 */
[----:B------:R-:W-:Y:S01]  /*3b30*/  FADD.FTZ R48, R48, -R223 ;  /* 0x800000df30307221 */ /* 0x000fe20000010000 */
[----:B------:R-:W-:-:S06]  /*3b40*/  FADD.FTZ R52, R52, -R221 ;  /* 0x800000dd34347221 */ /* 0x000fcc0000010000 */
[----:B------:R3:W-:Y:S01]  /*3b50*/  MUFU.EX2 R19, R127 ;  /* 0x0000007f00137308 */ /* 0x0007e20000000800 */
[----:B-1----:R-:W-:Y:S01]  /*3b60*/  FFMA.FTZ R128, -R222, R222, 1 ;  /* 0x3f800000de807423 */ /* 0x002fe200000101de */
[----:B------:R-:W-:Y:S01]  /*3b70*/  FMUL.FTZ R50, R29, R50 ;  /* 0x000000321d327220 */ /* 0x000fe20000410000 */
[----:B------:R1:W1:Y:S01]  /*3b80*/  SHFL.IDX PT, R222, R12, R114, 0x1f ;  /* 0x00001f720cde7589 */ /* 0x00026200000e0000 */
[----:B----4-:R-:W-:Y:S01]  /*3b90*/  FMUL.FTZ R44, R98, R44 ;  /* 0x0000002c622c7220 */ /* 0x010fe20000410000 */
[----:B------:R-:W-:-:S03]  /*3ba0*/  FMUL.FTZ R128, R128, R20 ;  /* 0x0000001480807220 */ /* 0x000fc60000410000 */
[----:B------:R4:W4:Y:S01]  /*3bb0*/  MUFU.EX2 R15, R214 ;  /* 0x000000d6000f7308 */ /* 0x0009220000000800 */
[----:B---3--:R-:W-:Y:S01]  /*3bc0*/  FFMA.FTZ R127, -R230, R230, 1 ;  /* 0x3f800000e67f7423 */ /* 0x008fe200000101e6 */
[----:B--2---:R-:W-:Y:S01]  /*3bd0*/  FMUL.FTZ R216, R99, R216 ;  /* 0x000000d863d87220 */ /* 0x004fe20000410000 */
[----:B------:R-:W-:Y:S02]  /*3be0*/  FADD.FTZ R221, R54, -R221 ;  /* 0x800000dd36dd7221 */ /* 0x000fe40000010000 */
[----:B------:R-:W-:-:S03]  /*3bf0*/  FMUL.FTZ R127, R127, R37 ;  /* 0x000000257f7f7220 */ /* 0x000fc60000410000 */
[----:B-1----:R1:W-:Y:S01]  /*3c00*/  MUFU.EX2 R12, R126 ;  /* 0x0000007e000c7308 */ /* 0x0023e20000000800 */
[----:B----4-:R-:W-:-:S07]  /*3c10*/  FMUL.FTZ R214, R232, R40 ;  /* 0x00000028e8d67220 */ /* 0x010fce0000410000 */
[----:B------:R2:W-:Y:S01]  /*3c20*/  MUFU.EX2 R20, R125 ;  /* 0x0000007d00147308 */ /* 0x0005e20000000800 */
[----:B-1----:R-:W-:Y:S01]  /*3c30*/  FFMA.FTZ R126, -R229, R229, 1 ;  /* 0x3f800000e57e7423 */ /* 0x002fe200000101e5 */
[----:B------:R-:W-:Y:S01]  /*3c40*/  FMUL.FTZ R46, R16, R46 ;  /* 0x0000002e102e7220 */ /* 0x000fe20000410000 */
[--C-:B------:R-:W-:Y:S01]  /*3c50*/  FADD.FTZ R219, R53, -R222.reuse ;  /* 0x800000de35db7221 */ /* 0x100fe20000010000 */
[----:B------:R-:W-:Y:S01]  /*3c60*/  FADD.FTZ R222, R55, -R222 ;  /* 0x800000de37de7221 */ /* 0x000fe20000010000 */
[----:B------:R-:W-:-:S03]  /*3c70*/  FMUL.FTZ R126, R126, R38 ;  /* 0x000000267e7e7220 */ /* 0x000fc60000410000 */
[----:B------:R1:W-:Y:S01]  /*3c80*/  MUFU.EX2 R38, R213 ;  /* 0x000000d500267308 */ /* 0x0003e20000000800 */
[----:B--2---:R-:W-:-:S07]  /*3c90*/  FMUL.FTZ R125, R227, R39 ;  /* 0x00000027e37d7220 */ /* 0x004fce0000410000 */
[----:B------:R2:W-:Y:S01]  /*3ca0*/  MUFU.EX2 R37, R215 ;  /* 0x000000d700257308 */ /* 0x0005e20000000800 */
[----:B-1----:R-:W-:-:S04]  /*3cb0*/  FFMA.FTZ R213, -R235, R235, 1 ;  /* 0x3f800000ebd57423 */ /* 0x002fc800000101eb */
[----:B------:R-:W-:Y:S01]  /*3cc0*/  FMUL.FTZ R213, R213, R42 ;  /* 0x0000002ad5d57220 */ /* 0x000fe20000410000 */
[----:B------:R-:W-:Y:S02]  /*3cd0*/  FFMA.FTZ R42, -R11, R11, 1 ;  /* 0x3f8000000b2a7423 */ /* 0x000fe4000001010b */
[----:B------:R1:W-:Y:S01]  /*3ce0*/  MUFU.EX2 R39, R120 ;  /* 0x0000007800277308 */ /* 0x0003e20000000800 */
[----:B--2---:R-:W-:Y:S01]  /*3cf0*/  FFMA.FTZ R215, -R236, R236, 1 ;  /* 0x3f800000ecd77423 */ /* 0x004fe200000101ec */
[----:B------:R-:W-:Y:S01]  /*3d00*/  FMUL.FTZ R47, R28, R47 ;  /* 0x0000002f1c2f7220 */ /* 0x000fe20000410000 */
[----:B------:R-:W-:Y:S01]  /*3d10*/  FMUL.FTZ R48, R30, R48 ;  /* 0x000000301e307220 */ /* 0x000fe20000410000 */
[----:B------:R-:W-:Y:S01]  /*3d20*/  FMUL.FTZ R51, R31, R51 ;  /* 0x000000331f337220 */ /* 0x000fe20000410000 */
[----:B------:R-:W-:-:S03]  /*3d30*/  FMUL.FTZ R215, R215, R41 ;  /* 0x00000029d7d77220 */ /* 0x000fc60000410000 */
[----:B------:R2:W-:Y:S01]  /*3d40*/  MUFU.EX2 R40, R119 ;  /* 0x0000007700287308 */ /* 0x0005e20000000800 */
[----:B-1----:R-:W-:Y:S01]  /*3d50*/  FMUL.FTZ R120, R231, R43 ;  /* 0x0000002be7787220 */ /* 0x002fe20000410000 */
[----:B------:R-:W-:Y:S01]  /*3d60*/  FMUL.FTZ R43, R32, R49 ;  /* 0x00000031202b7220 */ /* 0x000fe20000410000 */
[----:B------:R-:W-:Y:S01]  /*3d70*/  FFMA.FTZ R41, -R199, R199, 1 ;  /* 0x3f800000c7297423 */ /* 0x000fe200000101c7 */
[----:B------:R-:W-:Y:S01]  /*3d80*/  FMUL.FTZ R49, R233, R50 ;  /* 0x00000032e9317220 */ /* 0x000fe20000410000 */
[----:B------:R-:W-:Y:S01]  /*3d90*/  FFMA.FTZ R55, -R234, R234, 1 ;  /* 0x3f800000ea377423 */ /* 0x000fe200000101ea */
[----:B------:R-:W-:Y:S01]  /*3da0*/  FMUL.FTZ R50, R237, R43 ;  /* 0x0000002bed327220 */ /* 0x000fe20000410000 */
[----:B------:R-:W-:Y:S01]  /*3db0*/  FFMA.FTZ R43, -R196, R196, 1 ;  /* 0x3f800000c42b7423 */ /* 0x000fe200000101c4 */
[----:B------:R-:W-:Y:S01]  /*3dc0*/  FFMA.FTZ R54, -R198, R198, 1 ;  /* 0x3f800000c6367423 */ /* 0x000fe200000101c6 */
[----:B--2---:R-:W-:Y:S01]  /*3dd0*/  FMUL.FTZ R119, R42, R44 ;  /* 0x0000002c2a777220 */ /* 0x004fe20000410000 */
[----:B------:R-:W-:Y:S01]  /*3de0*/  FFMA.FTZ R42, -R197, R197, 1 ;  /* 0x3f800000c52a7423 */ /* 0x000fe200000101c5 */
[----:B------:R-:W-:Y:S01]  /*3df0*/  FMUL.FTZ R216, R41, R216 ;  /* 0x000000d829d87220 */ /* 0x000fe20000410000 */
[----:B------:R-:W-:Y:S01]  /*3e00*/  FMUL.FTZ R51, R43, R51 ;  /* 0x000000332b337220 */ /* 0x000fe20000410000 */
[----:B------:R1:W-:Y:S01]  /*3e10*/  MUFU.EX2 R41, R118 ;  /* 0x0000007600297308 */ /* 0x0003e20000000800 */
[----:B------:R-:W-:Y:S01]  /*3e20*/  FMUL.FTZ R55, R55, R46 ;  /* 0x0000002e37377220 */ /* 0x000fe20000410000 */
[----:B------:R-:W-:Y:S01]  /*3e30*/  FMUL.FTZ R54, R54, R48 ;  /* 0x0000003036367220 */ /* 0x000fe20000410000 */
[----:B------:R-:W2:Y:S04]  /*3e40*/  SHFL.IDX PT, R46, R45, R10, 0x1f ;  /* 0x00001f0a2d2e7589 */ /* 0x000ea800000e0000 */
[----:B------:R-:W3:Y:S01]  /*3e50*/  SHFL.IDX PT, R48, R45, R109, 0x1f ;  /* 0x00001f6d2d307589 */ /* 0x000ee200000e0000 */
[----:B------:R4:W-:Y:S01]  /*3e60*/  MUFU.EX2 R43, R116 ;  /* 0x00000074002b7308 */ /* 0x0009e20000000800 */
[----:B-1----:R-:W-:-:S02]  /*3e70*/  FMUL.FTZ R118, R42, R47 ;  /* 0x0000002f2a767220 */ /* 0x002fc40000410000 */
[----:B------:R-:W1:Y:S04]  /*3e80*/  SHFL.IDX PT, R47, R45, R106, 0x1f ;  /* 0x00001f6a2d2f7589 */ /* 0x000e6800000e0000 */
[----:B------:R-:W-:Y:S01]  /*3e90*/  SHFL.IDX PT, R224, R45, R108, 0x1f ;  /* 0x00001f6c2de07589 */ /* 0x000fe200000e0000 */
[----:B------:R2:W-:Y:S03]  /*3ea0*/  MUFU.EX2 R42, R117 ;  /* 0x00000075002a7308 */ /* 0x0005e60000000800 */
[----:B------:R-:W-:Y:S04]  /*3eb0*/  SHFL.IDX PT, R223, R45, R110, 0x1f ;  /* 0x00001f6e2ddf7589 */ /* 0x000fe800000e0000 */
[----:B----4-:R-:W-:Y:S01]  /*3ec0*/  SHFL.IDX PT, R116, R45, R111, 0x1f ;  /* 0x00001f6f2d747589 */ /* 0x010fe200000e0000 */
[----:B------:R4:W-:Y:S03]  /*3ed0*/  MUFU.EX2 R44, R115 ;  /* 0x00000073002c7308 */ /* 0x0009e60000000800 */
[----:B--2---:R-:W2:Y:S04]  /*3ee0*/  SHFL.IDX PT, R117, R45, R112, 0x1f ;  /* 0x00001f702d757589 */ /* 0x004ea800000e0000 */
[----:B------:R1:W-:Y:S01]  /*3ef0*/  SHFL.IDX PT, R220, R45, R114, 0x1f ;  /* 0x00001f722ddc7589 */ /* 0x0003e200000e0000 */
[----:B------:R-:W2:Y:S01]  /*3f00*/  MUFU.EX2 R93, R93 ;  /* 0x0000005d005d7308 */ /* 0x000ea20000000800 */
[----:B----4-:R-:W-:Y:S01]  /*3f10*/  FMUL.FTZ R115, R13, R219 ;  /* 0x000000db0d737220 */ /* 0x010fe20000410000 */
[----:B------:R-:W-:Y:S01]  /*3f20*/  FFMA.FTZ R219, -R192, R192, 1 ;  /* 0x3f800000c0db7423 */ /* 0x000fe200000101c0 */
[----:B------:R-:W-:Y:S01]  /*3f30*/  FMUL.FTZ R222, R36, R222 ;  /* 0x000000de24de7220 */ /* 0x000fe20000410000 */
[----:B------:R-:W4:Y:S01]  /*3f40*/  LDL.LU R11, [R1+0xb0] ;  /* 0x0000b000010b7983 */ /* 0x000f220000300800 */
[----:B------:R-:W-:Y:S01]  /*3f50*/  FADD.FTZ R56, R56, -R46 ;  /* 0x8000002e38387221 */ /* 0x000fe20000010000 */
[----:B---3--:R-:W-:Y:S01]  /*3f60*/  FADD.FTZ R60, R60, -R48 ;  /* 0x800000303c3c7221 */ /* 0x008fe20000010000 */
[----:B-1----:R-:W-:Y:S01]  /*3f70*/  FFMA.FTZ R45, -R194, R194, 1 ;  /* 0x3f800000c22d7423 */ /* 0x002fe200000101c2 */
[----:B------:R-:W-:Y:S01]  /*3f80*/  FADD.FTZ R57, R57, -R47 ;  /* 0x8000002f39397221 */ /* 0x000fe20000010000 */
[----:B------:R1:W5:Y:S02]  /*3f90*/  LDL.LU R199, [R1+0xac] ;  /* 0x0000ac0001c77983 */ /* 0x0003640000300800 */
[----:B------:R-:W-:-:S02]  /*3fa0*/  FMUL.FTZ R115, R45, R115 ;  /* 0x000000732d737220 */ /* 0x000fc40000410000 */
[----:B------:R3:W1:Y:S01]  /*3fb0*/  MUFU.EX2 R45, R27 ;  /* 0x0000001b002d7308 */ /* 0x0006620000000800 */
[----:B--2---:R-:W-:Y:S01]  /*3fc0*/  FADD.FTZ R64, R64, -R117 ;  /* 0x8000007540407221 */ /* 0x004fe20000010000 */
[----:B------:R-:W-:Y:S01]  /*3fd0*/  FADD.FTZ R48, R62, -R48 ;  /* 0x800000303e307221 */ /* 0x000fe20000010000 */
[----:B------:R-:W-:Y:S01]  /*3fe0*/  FFMA.FTZ R53, -R195, R195, 1 ;  /* 0x3f800000c3357423 */ /* 0x000fe200000101c3 */
[----:B------:R-:W-:Y:S01]  /*3ff0*/  FMUL.FTZ R52, R17, R52 ;  /* 0x0000003411347220 */ /* 0x000fe20000410000 */
[----:B------:R-:W-:Y:S01]  /*4000*/  FADD.FTZ R58, R58, -R46 ;  /* 0x8000002e3a3a7221 */ /* 0x000fe20000010000 */
[----:B---3--:R-:W-:Y:S01]  /*4010*/  FMUL.FTZ R27, R219, R222 ;  /* 0x000000dedb1b7220 */ /* 0x008fe20000410000 */
[----:B------:R2:W5:Y:S01]  /*4020*/  LDL.LU R198, [R1+0xa8] ;  /* 0x0000a80001c67983 */ /* 0x0005620000300800 */
[----:B------:R-:W-:Y:S01]  /*4030*/  FADD.FTZ R59, R59, -R47 ;  /* 0x8000002f3b3b7221 */ /* 0x000fe20000010000 */
[--C-:B------:R-:W-:Y:S01]  /*4040*/  FADD.FTZ R63, R63, -R224.reuse ;  /* 0x800000e03f3f7221 */ /* 0x100fe20000010000 */
[----:B------:R-:W-:Y:S01]  /*4050*/  FADD.FTZ R67, R67, -R223 ;  /* 0x800000df43437221 */ /* 0x000fe20000010000 */
[----:B------:R3:W1:Y:S01]  /*4060*/  LDS R219, [R14+0x400] ;  /* 0x000400000edb7984 */ /* 0x0006620000000800 */
[----:B------:R-:W-:Y:S01]  /*4070*/  FMUL.FTZ R64, R15, R64 ;  /* 0x000000400f407220 */ /* 0x000fe20000410000 */
[----:B------:R-:W-:Y:S01]  /*4080*/  FADD.FTZ R62, R61, -R224 ;  /* 0x800000e03d3e7221 */ /* 0x000fe20000010000 */
[----:B------:R2:W-:Y:S01]  /*4090*/  MUFU.EX2 R46, R26 ;  /* 0x0000001a002e7308 */ /* 0x0005e20000000800 */
[----:B------:R1:W5:Y:S01]  /*40a0*/  LDL.LU R197, [R1+0xa4] ;  /* 0x0000a40001c57983 */ /* 0x0003620000300800 */
[----:B------:R-:W-:Y:S01]  /*40b0*/  FMUL.FTZ R221, R18, R221 ;  /* 0x000000dd12dd7220 */ /* 0x000fe20000410000 */
[----:B------:R-:W-:-:S05]  /*40c0*/  FMUL.FTZ R226, R93, R226 ;  /* 0x000000e25de27220 */ /* 0x000fca0000410000 */
[----:B---3--:R3:W-:Y:S01]  /*40d0*/  MUFU.EX2 R14, R24 ;  /* 0x00000018000e7308 */ /* 0x0087e20000000800 */
[----:B------:R-:W-:Y:S01]  /*40e0*/  FADD.FTZ R61, R68, -R116 ;  /* 0x80000074443d7221 */ /* 0x000fe20000010000 */
[----:B--2---:R-:W-:Y:S01]  /*40f0*/  FADD.FTZ R26, R65, -R223 ;  /* 0x800000df411a7221 */ /* 0x004fe20000010000 */
[----:B------:R-:W-:Y:S01]  /*4100*/  FMUL.FTZ R56, R34, R56 ;  /* 0x0000003822387220 */ /* 0x000fe20000410000 */
[----:B------:R2:W5:Y:S01]  /*4110*/  LDL.LU R196, [R1+0xa0] ;  /* 0x0000a00001c47983 */ /* 0x0005620000300800 */
[----:B------:R-:W-:Y:S01]  /*4120*/  FMUL.FTZ R57, R35, R57 ;  /* 0x0000003923397220 */ /* 0x000fe20000410000 */
[----:B------:R-:W-:Y:S01]  /*4130*/  FMUL.FTZ R53, R53, R52 ;  /* 0x0000003435357220 */ /* 0x000fe20000410000 */
[----:B------:R-:W-:Y:S01]  /*4140*/  FADD.FTZ R117, R66, -R117 ;  /* 0x8000007542757221 */ /* 0x000fe20000010000 */
[----:B------:R2:W1:Y:S01]  /*4150*/  MUFU.EX2 R47, R25 ;  /* 0x00000019002f7308 */ /* 0x0004620000000800 */
[----:B---3--:R-:W-:Y:S01]  /*4160*/  FFMA.FTZ R24, -R184, R184, 1 ;  /* 0x3f800000b8187423 */ /* 0x008fe200000101b8 */
[----:B------:R-:W-:Y:S01]  /*4170*/  FFMA.FTZ R68, -R191, R191, 1 ;  /* 0x3f800000bf447423 */ /* 0x000fe200000101bf */
[----:B------:R-:W-:Y:S01]  /*4180*/  FFMA.FTZ R65, -R190, R190, 1 ;  /* 0x3f800000be417423 */ /* 0x000fe200000101be */
[----:B------:R3:W5:Y:S01]  /*4190*/  LDL.LU R195, [R1+0x9c] ;  /* 0x00009c0001c37983 */ /* 0x0007620000300800 */
[----:B------:R-:W-:Y:S01]  /*41a0*/  FMUL.FTZ R64, R24, R64 ;  /* 0x0000004018407220 */ /* 0x000fe20000410000 */
[----:B------:R-:W-:Y:S01]  /*41b0*/  FFMA.FTZ R52, -R193, R193, 1 ;  /* 0x3f800000c1347423 */ /* 0x000fe200000101c1 */
[----:B------:R-:W-:Y:S01]  /*41c0*/  FMUL.FTZ R58, R21, R58 ;  /* 0x0000003a153a7220 */ /* 0x000fe20000410000 */
[----:B------:R3:W5:Y:S01]  /*41d0*/  LDL.LU R194, [R1+0x98] ;  /* 0x0000980001c27983 */ /* 0x0007620000300800 */
[----:B--2---:R-:W-:Y:S01]  /*41e0*/  FFMA.FTZ R25, -R189, R189, 1 ;  /* 0x3f800000bd197423 */ /* 0x004fe200000101bd */
[----:B------:R-:W-:Y:S01]  /*41f0*/  FMUL.FTZ R68, R68, R56 ;  /* 0x0000003844447220 */ /* 0x000fe20000410000 */
[----:B------:R-:W-:Y:S01]  /*4200*/  FMUL.FTZ R62, R20, R62 ;  /* 0x0000003e143e7220 */ /* 0x000fe20000410000 */
[----:B------:R3:W5:Y:S01]  /*4210*/  LDL.LU R193, [R1+0x94] ;  /* 0x0000940001c17983 */ /* 0x0007620000300800 */
[----:B------:R-:W-:Y:S01]  /*4220*/  FMUL.FTZ R60, R19, R60 ;  /* 0x0000003c133c7220 */ /* 0x000fe20000410000 */
[----:B------:R-:W-:Y:S01]  /*4230*/  FMUL.FTZ R59, R33, R59 ;  /* 0x0000003b213b7220 */ /* 0x000fe20000410000 */
[----:B------:R-:W-:Y:S01]  /*4240*/  FMUL.FTZ R63, R37, R63 ;  /* 0x0000003f253f7220 */ /* 0x000fe20000410000 */
[----:B------:R3:W5:Y:S01]  /*4250*/  LDL.LU R192, [R1+0x90] ;  /* 0x0000900001c07983 */ /* 0x0007620000300800 */
[----:B------:R-:W-:Y:S01]  /*4260*/  FMUL.FTZ R48, R12, R48 ;  /* 0x000000300c307220 */ /* 0x000fe20000410000 */
[----:B------:R-:W-:Y:S01]  /*4270*/  FMUL.FTZ R67, R40, R67 ;  /* 0x0000004328437220 */ /* 0x000fe20000410000 */
[----:B------:R-:W2:Y:S08]  /*4280*/  MUFU.EX2 R211, R211 ;  /* 0x000000d300d37308 */ /* 0x000eb00000000800 */
[----:B------:R-:W-:Y:S01]  /*4290*/  MUFU.EX2 R207, R207 ;  /* 0x000000cf00cf7308 */ /* 0x000fe20000000800 */
[----:B-1----:R-:W1:Y:S04]  /*42a0*/  SHFL.IDX PT, R24, R219, R10, 0x1f ;  /* 0x00001f0adb187589 */ /* 0x002e6800000e0000 */
[----:B------:R-:W3:Y:S04]  /*42b0*/  SHFL.IDX PT, R108, R219, R108, 0x1f ;  /* 0x00001f6cdb6c7589 */ /* 0x000ee800000e0000 */
[----:B------:R-:W2:Y:S04]  /*42c0*/  SHFL.IDX PT, R106, R219, R106, 0x1f ;  /* 0x00001f6adb6a7589 */ /* 0x000ea800000e0000 */
[----:B------:R-:W2:Y:S04]  /*42d0*/  SHFL.IDX PT, R111, R219, R111, 0x1f ;  /* 0x00001f6fdb6f7589 */ /* 0x000ea800000e0000 */
[----:B------:R-:W2:Y:S01]  /*42e0*/  SHFL.IDX PT, R112, R219, R112, 0x1f ;  /* 0x00001f70db707589 */ /* 0x000ea200000e0000 */
[----:B------:R-:W-:-:S03]  /*42f0*/  FMUL.FTZ R56, R65, R57 ;  /* 0x0000003941387220 */ /* 0x000fc60000410000 */
[----:B------:R-:W2:Y:S01]  /*4300*/  SHFL.IDX PT, R109, R219, R109, 0x1f ;  /* 0x00001f6ddb6d7589 */ /* 0x000ea200000e0000 */
[----:B------:R-:W-:-:S03]  /*4310*/  FADD.FTZ R116, R70, -R116 ;  /* 0x8000007446747221 */ /* 0x000fc60000010000 */
[----:B------:R-:W2:Y:S01]  /*4320*/  SHFL.IDX PT, R110, R219, R110, 0x1f ;  /* 0x00001f6edb6e7589 */ /* 0x000ea200000e0000 */
[----:B------:R-:W-:Y:S01]  /*4330*/  FFMA.FTZ R57, -R185, R185, 1 ;  /* 0x3f800000b9397423 */ /* 0x000fe200000101b9 */
[--C-:B------:R-:W-:Y:S01]  /*4340*/  FADD.FTZ R66, R69, -R220.reuse ;  /* 0x800000dc45427221 */ /* 0x100fe20000010000 */
[----:B------:R-:W-:Y:S01]  /*4350*/  FMUL.FTZ R25, R25, R58 ;  /* 0x0000003a19197220 */ /* 0x000fe20000410000 */
[----:B------:R1:W5:Y:S01]  /*4360*/  LDL.LU R191, [R1+0x8c] ;  /* 0x00008c0001bf7983 */ /* 0x0003620000300800 */
[----:B------:R-:W-:Y:S01]  /*4370*/  FFMA.FTZ R70, -R187, R187, 1 ;  /* 0x3f800000bb467423 */ /* 0x000fe200000101bb */
[----:B------:R-:W-:Y:S01]  /*4380*/  FFMA.FTZ R65, -R182, R182, 1 ;  /* 0x3f800000b6417423 */ /* 0x000fe200000101b6 */
[----:B------:R-:W-:Y:S01]  /*4390*/  FMUL.FTZ R117, R38, R117 ;  /* 0x0000007526757220 */ /* 0x000fe20000410000 */
[----:B------:R-:W2:Y:S01]  /*43a0*/  SHFL.IDX PT, R114, R219, R114, 0x1f ;  /* 0x00001f72db727589 */ /* 0x000ea200000e0000 */
[----:B------:R-:W-:Y:S01]  /*43b0*/  FADD.FTZ R220, R71, -R220 ;  /* 0x800000dc47dc7221 */ /* 0x000fe20000010000 */
[----:B------:R-:W-:Y:S01]  /*43c0*/  FFMA.FTZ R69, -R188, R188, 1 ;  /* 0x3f800000bc457423 */ /* 0x000fe200000101bc */
[----:B------:R-:W-:Y:S01]  /*43d0*/  FFMA.FTZ R58, -R183, R183, 1 ;  /* 0x3f800000b73a7423 */ /* 0x000fe200000101b7 */
[----:B------:R1:W5:Y:S01]  /*43e0*/  LDL.LU R190, [R1+0x88] ;  /* 0x0000880001be7983 */ /* 0x0003620000300800 */
[----:B------:R-:W-:Y:S01]  /*43f0*/  FFMA.FTZ R71, -R186, R186, 1 ;  /* 0x3f800000ba477423 */ /* 0x000fe200000101ba */
[----:B------:R-:W-:Y:S01]  /*4400*/  FMUL.FTZ R57, R57, R62 ;  /* 0x0000003e39397220 */ /* 0x000fe20000410000 */
[----:B------:R-:W2:Y:S01]  /*4410*/  MUFU.EX2 R205, R205 ;  /* 0x000000cd00cd7308 */ /* 0x000ea20000000800 */
[----:B------:R1:W5:Y:S01]  /*4420*/  LDL.LU R189, [R1+0x84] ;  /* 0x0000840001bd7983 */ /* 0x0003620000300800 */
[----:B------:R-:W-:Y:S01]  /*4430*/  FMUL.FTZ R70, R70, R60 ;  /* 0x0000003c46467220 */ /* 0x000fe20000410000 */
[----:B------:R-:W-:-:S05]  /*4440*/  FMUL.FTZ R65, R65, R117 ;  /* 0x0000007541417220 */ /* 0x000fca0000410000 */
[----:B------:R-:W2:Y:S01]  /*4450*/  MUFU.EX2 R209, R209 ;  /* 0x000000d100d17308 */ /* 0x000ea20000000800 */
[----:B------:R1:W5:Y:S01]  /*4460*/  LDL.LU R188, [R1+0x80] ;  /* 0x0000800001bc7983 */ /* 0x0003620000300800 */
[----:B------:R-:W-:Y:S01]  /*4470*/  FFMA.FTZ R62, -R179, R179, 1 ;  /* 0x3f800000b33e7423 */ /* 0x000fe200000101b3 */
[----:B------:R-:W-:-:S05]  /*4480*/  FMUL.FTZ R61, R41, R61 ;  /* 0x0000003d293d7220 */ /* 0x000fca0000410000 */
[----:B------:R-:W-:Y:S01]  /*4490*/  MUFU.EX2 R210, R210 ;  /* 0x000000d200d27308 */ /* 0x000fe20000000800 */
        /* <DEDUP_REMOVED lines=14> */
[----:B-1----:R-:W-:Y:S01]  /*4580*/  FADD.FTZ R72, R72, -R24 ;  /* 0x8000001848487221 */ /* 0x002fe20000010000 */
[----:B------:R-:W-:Y:S01]  /*4590*/  FMUL.FTZ R66, R62, R61 ;  /* 0x0000003d3e427220 */ /* 0x000fe20000410000 */
[----:B------:R1:W5:Y:S01]  /*45a0*/  LDL.LU R183, [R1+0x6c] ;  /* 0x00006c0001b77983 */ /* 0x0003620000300800 */
[----:B------:R-:W-:Y:S01]  /*45b0*/  FMUL.FTZ R61, R60, R117 ;  /* 0x000000753c3d7220 */ /* 0x000fe20000410000 */
[----:B------:R-:W-:Y:S01]  /*45c0*/  FMUL.FTZ R59, R59, R26 ;  /* 0x0000001a3b3b7220 */ /* 0x000fe20000410000 */
[----:B------:R-:W1:Y:S01]  /*45d0*/  MUFU.EX2 R208, R208 ;  /* 0x000000d000d07308 */ /* 0x000e620000000800 */
[----:B------:R1:W5:Y:S01]  /*45e0*/  LDL.LU R182, [R1+0x68] ;  /* 0x0000680001b67983 */ /* 0x0003620000300800 */
[----:B------:R-:W-:Y:S01]  /*45f0*/  FMUL.FTZ R60, R63, R220 ;  /* 0x000000dc3f3c7220 */ /* 0x000fe20000410000 */
[----:B------:R-:W-:-:S05]  /*4600*/  FMUL.FTZ R26, R48, R67 ;  /* 0x00000043301a7220 */ /* 0x000fca0000410000 */
[----:B------:R-:W-:Y:S01]  /*4610*/  MUFU.EX2 R206, R206 ;  /* 0x000000ce00ce7308 */ /* 0x000fe20000000800 */
[----:B------:R1:W5:Y:S01]  /*4620*/  LDL.LU R181, [R1+0x64] ;  /* 0x0000640001b57983 */ /* 0x0003620000300800 */
[----:B------:R-:W-:Y:S01]  /*4630*/  FFMA.FTZ R62, -R175, R175, 1 ;  /* 0x3f800000af3e7423 */ /* 0x000fe200000101af */
[----:B------:R-:W-:-:S05]  /*4640*/  FMUL.FTZ R63, R45, R72 ;  /* 0x000000482d3f7220 */ /* 0x000fca0000410000 */
[----:B------:R-:W-:Y:S01]  /*4650*/  MUFU.EX2 R124, R124 ;  /* 0x0000007c007c7308 */ /* 0x000fe20000000800 */
[----:B------:R1:W5:Y:S01]  /*4660*/  LDL.LU R180, [R1+0x60] ;  /* 0x0000600001b47983 */ /* 0x0003620000300800 */
[----:B------:R-:W-:-:S06]  /*4670*/  FFMA.FTZ R67, -R177, R177, 1 ;  /* 0x3f800000b1437423 */ /* 0x000fcc00000101b1 */
[----:B------:R-:W-:Y:S01]  /*4680*/  MUFU.EX2 R123, R123 ;  /* 0x0000007b007b7308 */ /* 0x000fe20000000800 */
[----:B------:R1:W5:Y:S01]  /*4690*/  LDL.LU R179, [R1+0x5c] ;  /* 0x00005c0001b37983 */ /* 0x0003620000300800 */
[--C-:B---3--:R-:W-:Y:S01]  /*46a0*/  FADD.FTZ R77, R77, -R108.reuse ;  /* 0x8000006c4d4d7221 */ /* 0x108fe20000010000 */
[----:B------:R-:W-:-:S05]  /*46b0*/  FADD.FTZ R79, R79, -R108 ;  /* 0x8000006c4f4f7221 */ /* 0x000fca0000010000 */
[----:B------:R-:W-:Y:S01]  /*46c0*/  MUFU.EX2 R122, R122 ;  /* 0x0000007a007a7308 */ /* 0x000fe20000000800 */
[----:B------:R3:W5:Y:S01]  /*46d0*/  LDL.LU R178, [R1+0x58] ;  /* 0x0000580001b27983 */ /* 0x0007620000300800 */
[----:B------:R-:W-:Y:S01]  /*46e0*/  FMUL.FTZ R62, R62, R63 ;  /* 0x0000003f3e3e7220 */ /* 0x000fe20000410000 */
[----:B------:R-:W-:-:S05]  /*46f0*/  FFMA.FTZ R108, -R174, R174, 1 ;  /* 0x3f800000ae6c7423 */ /* 0x000fca00000101ae */
[----:B------:R-:W-:Y:S01]  /*4700*/  MUFU.EX2 R121, R121 ;  /* 0x0000007900797308 */ /* 0x000fe20000000800 */
[----:B------:R3:W5:Y:S01]  /*4710*/  LDL.LU R177, [R1+0x54] ;  /* 0x0000540001b17983 */ /* 0x0007620000300800 */
[--C-:B--2---:R-:W-:Y:S01]  /*4720*/  FADD.FTZ R73, R73, -R106.reuse ;  /* 0x8000006a49497221 */ /* 0x104fe20000010000 */
[----:B------:R-:W-:Y:S01]  /*4730*/  FADD.FTZ R75, R75, -R106 ;  /* 0x8000006a4b4b7221 */ /* 0x000fe20000010000 */
[----:B------:R-:W-:Y:S01]  /*4740*/  FFMA.FTZ R218, -R218, R218, 1 ;  /* 0x3f800000dada7423 */ /* 0x000fe200000101da */
[----:B------:R3:W5:Y:S01]  /*4750*/  LDL.LU R176, [R1+0x50] ;  /* 0x0000500001b07983 */ /* 0x0007620000300800 */
[----:B------:R-:W-:Y:S01]  /*4760*/  FFMA.FTZ R63, -R173, R173, 1 ;  /* 0x3f800000ad3f7423 */ /* 0x000fe200000101ad */
[--C-:B------:R-:W-:Y:S01]  /*4770*/  FADD.FTZ R84, R84, -R111.reuse ;  /* 0x8000006f54547221 */ /* 0x100fe20000010000 */
[----:B------:R-:W-:Y:S01]  /*4780*/  FMUL.FTZ R131, R131, R226 ;  /* 0x000000e283837220 */ /* 0x000fe20000410000 */
        /* <DEDUP_REMOVED lines=17> */
[----:B------:R-:W-:-:S02]  /*48a0*/  FFMA.FTZ R110, -R168, R168, 1 ;  /* 0x3f800000a86e7423 */ /* 0x000fc400000101a8 */
[----:B------:R3:W5:Y:S01]  /*48b0*/  LDL.LU R170, [R1+0x38] ;  /* 0x0000380001aa7983 */ /* 0x0007620000300800 */
[----:B------:R2:W3:Y:S01]  /*48c0*/  MUFU.EX2 R48, R212 ;  /* 0x000000d400307308 */ /* 0x0004e20000000800 */
[----:B------:R-:W-:Y:S02]  /*48d0*/  FFMA.FTZ R117, -R9, R9, 1 ;  /* 0x3f80000009757423 */ /* 0x000fe40000010109 */
[----:B------:R1:W5:Y:S01]  /*48e0*/  LDL.LU R169, [R1+0x34] ;  /* 0x0000340001a97983 */ /* 0x0003620000300800 */
[--C-:B------:R-:W-:Y:S01]  /*48f0*/  FADD.FTZ R85, R85, -R114.reuse ;  /* 0x8000007255557221 */ /* 0x100fe20000010000 */
[----:B------:R-:W-:Y:S02]  /*4900*/  FADD.FTZ R87, R87, -R114 ;  /* 0x8000007257577221 */ /* 0x000fe40000010000 */
[----:B------:R1:W5:Y:S01]  /*4910*/  LDL.LU R168, [R1+0x30] ;  /* 0x0000300001a87983 */ /* 0x0003620000300800 */
[----:B------:R-:W-:Y:S01]  /*4920*/  FMUL.FTZ R67, R67, R116 ;  /* 0x0000007443437220 */ /* 0x000fe20000410000 */
[----:B--2---:R-:W-:Y:S01]  /*4930*/  FFMA.FTZ R212, -R7, R7, 1 ;  /* 0x3f80000007d47423 */ /* 0x004fe20000010107 */
[----:B------:R-:W-:Y:S01]  /*4940*/  FFMA.FTZ R114, -R6, R6, 1 ;  /* 0x3f80000006727423 */ /* 0x000fe20000010106 */
[----:B------:R2:W5:Y:S01]  /*4950*/  LDL.LU R9, [R1+0x2c] ;  /* 0x00002c0001097983 */ /* 0x0005620000300800 */
[----:B------:R-:W-:Y:S01]  /*4960*/  FFMA.FTZ R116, -R5, R5, 1 ;  /* 0x3f80000005747423 */ /* 0x000fe20000010105 */
[----:B------:R-:W-:-:S02]  /*4970*/  FFMA.FTZ R219, -R3, R3, 1 ;  /* 0x3f80000003db7423 */ /* 0x000fc40000010103 */
[----:B------:R2:W5:Y:S01]  /*4980*/  LDL.LU R7, [R1+0x28] ;  /* 0x0000280001077983 */ /* 0x0005620000300800 */
[----:B------:R-:W-:-:S03]  /*4990*/  FFMA.FTZ R220, -R0, R0, 1 ;  /* 0x3f80000000dc7423 */ /* 0x000fc60000010100 */
        /* <DEDUP_REMOVED lines=10> */
[----:B------:R-:W-:Y:S02]  /*4a40*/  FMUL.FTZ R73, R211, R82 ;  /* 0x00000052d3497220 */ /* 0x000fe40000410000 */
[----:B------:R-:W-:Y:S01]  /*4a50*/  FMUL.FTZ R63, R63, R24 ;  /* 0x000000183f3f7220 */ /* 0x000fe20000410000 */
[----:B------:R-:W-:Y:S01]  /*4a60*/  FFMA.FTZ R24, -R217, R217, 1 ;  /* 0x3f800000d9187423 */ /* 0x000fe200000101d9 */
[----:B------:R-:W-:Y:S01]  /*4a70*/  FMUL.FTZ R217, R205, R86 ;  /* 0x00000056cdd97220 */ /* 0x000fe20000410000 */
[----:B------:R-:W-:Y:S01]  /*4a80*/  F2FP.F16.F32.PACK_AB R69, R69, R25 ;  /* 0x000000194545723e */ /* 0x000fe200000000ff */
[----:B------:R-:W-:Y:S01]  /*4a90*/  FMUL.FTZ R84, R207, R84 ;  /* 0x00000054cf547220 */ /* 0x000fe20000410000 */
[----:B------:R-:W-:Y:S01]  /*4aa0*/  FMUL.FTZ R85, R209, R85 ;  /* 0x00000055d1557220 */ /* 0x000fe20000410000 */
[----:B-1----:R-:W-:Y:S01]  /*4ab0*/  FMUL.FTZ R87, R208, R87 ;  /* 0x00000057d0577220 */ /* 0x002fe20000410000 */
[----:B------:R-:W-:Y:S01]  /*4ac0*/  FMUL.FTZ R75, R14, R75 ;  /* 0x0000004b0e4b7220 */ /* 0x000fe20000410000 */
[----:B---3--:R-:W-:Y:S01]  /*4ad0*/  FMUL.FTZ R80, R48, R80 ;  /* 0x0000005030507220 */ /* 0x008fe20000410000 */
        /* <DEDUP_REMOVED lines=59> */
[----:B--2---:R-:W-:-:S05]  /*4e90*/  IMAD R25, R4, 0x4000, R221 ;  /* 0x0000400004197824 */ /* 0x004fca00078e02dd */
        /* <DEDUP_REMOVED lines=68> */
[----:B----4-:R-:W-:Y:S01]  /*52e0*/  IMAD R12, R11, 0x2000, R50 ;  /* 0x000020000b0c7824 */ /* 0x010fe200078e0232 */
[----:B------:R-:W-:Y:S01]  /*52f0*/  F2FP.F16.F32.PACK_AB R48, R210, R48 ;  /* 0x00000030d230723e */ /* 0x000fe200000000ff */
[----:B------:R-:W-:Y:S01]  /*5300*/  UIADD3 UR10, UR10, 0x380, URZ ;  /* 0x000003800a0a7890 */ /* 0x000fe2000fffe03f */
[----:B-1----:R-:W-:Y:S02]  /*5310*/  F2FP.F16.F32.PACK_AB R49, R206, R211 ;  /* 0x000000d3ce31723e */ /* 0x002fe400000000ff */
[----:B------:R-:W-:Y:S02]  /*5320*/  F2FP.F16.F32.PACK_AB R50, R209, R207 ;  /* 0x000000cfd132723e */ /* 0x000fe400000000ff */
[----:B------:R-:W-:Y:S01]  /*5330*/  F2FP.F16.F32.PACK_AB R51, R208, R205 ;  /* 0x000000cdd033723e */ /* 0x000fe200000000ff */
[----:B------:R-:W-:Y:S01]  /*5340*/  UMOV UR11, 0x40000040 ;  /* 0x40000040000b7882 */ /* 0x000fe20000000000 */
[----:B------:R-:W-:-:S02]  /*5350*/  WARPGROUP.DEPBAR.LE gsb0, 0x0 ;  /* 0x00008000000079c5 */ /* 0x000fc40000010000 */
[----:B------:R-:W-:-:S06]  /*5360*/  WARPGROUP.ARRIVE ;  /* 0x00000000000079c5 */ /* 0x000fcc0000000000 */
[----:B------:R-:W-:Y:S01]  /*5370*/  HGMMA.64x64x16.F32 R136, R48, gdesc[UR8].tnspB, R136, gsb0 ;  /* 0x40e0000830887df0 */ /* 0x000fe20008000888 */
[----:B------:R-:W-:Y:S02]  /*5380*/  SHF.R.U32.HI R12, RZ, 0x4, R12 ;  /* 0x00000004ff0c7819 */ /* 0x000fe4000001160c */
[----:B------:R-:W-:Y:S02]  /*5390*/  R2UR UR4, R2 ;  /* 0x00000000020472ca */ /* 0x000fe400000e0000 */
[----:B------:R-:W-:-:S04]  /*53a0*/  LOP3.LUT R12, R12, 0x3fff, RZ, 0xc0, !PT ;  /* 0x00003fff0c0c7812 */ /* 0x000fc800078ec0ff */
[----:B------:R-:W-:-:S04]  /*53b0*/  LOP3.LUT R13, R12, 0x10000, RZ, 0xfc, !PT ;  /* 0x000100000c0d7812 */ /* 0x000fc800078efcff */
[----:B------:R-:W-:-:S04]  /*53c0*/  LEA R13, R4, R13, 0xb ;  /* 0x0000000d040d7211 */ /* 0x000fc800078e58ff */
[----:B------:R-:W-:Y:S01]  /*53d0*/  R2UR UR8, R13 ;  /* 0x000000000d0872ca */ /* 0x000fe200000e0000 */
[----:B------:R-:W-:-:S04]  /*53e0*/  USHF.R.U32.HI UR4, URZ, 0x4, UR4 ;  /* 0x000000043f047899 */ /* 0x000fc80008011604 */
[----:B------:R-:W-:Y:S01]  /*53f0*/  ULOP3.LUT UR9, UR4, 0x3fff, URZ, 0xc0, !UPT ;  /* 0x00003fff04097892 */ /* 0x000fe2000f8ec03f */
[----:B------:R-:W-:Y:S01]  /*5400*/  UMOV UR5, 0x40000040 ;  /* 0x4000004000057882 */ /* 0x000fe20000000000 */
[----:B------:R-:W-:Y:S01]  /*5410*/  UMOV UR7, 0x40000040 ;  /* 0x4000004000077882 */ /* 0x000fe20000000000 */
[----:B------:R-:W-:Y:S02]  /*5420*/  WARPGROUP.DEPBAR.LE gsb0, 0x0 ;  /* 0x00008000000079c5 */ /* 0x000fe40000010000 */
[----:B------:R1:W-:Y:S06]  /*5430*/  MEMBAR.ALL.CTA ;  /* 0x0000000000007992 */ /* 0x0003ec0000008000 */
[----:B-1----:R-:W1:Y:S02]  /*5440*/  FENCE.VIEW.ASYNC.S ;  /* 0x00000000000073c6 */ /* 0x002e640000000000 */
[----:B-1----:R-:W-:Y:S06]  /*5450*/  BAR.SYNC.DEFER_BLOCKING 0x9, 0x100 ;  /* 0x0244000000007b1d */ /* 0x002fec0000010000 */
[----:B------:R-:W-:Y:S01]  /*5460*/  UMOV UR4, UR8 ;  /* 0x0000000800047c82 */ /* 0x000fe20008000000 */
[----:B------:R-:W-:Y:S01]  /*5470*/  UMOV UR6, UR9 ;  /* 0x0000000900067c82 */ /* 0x000fe20008000000 */
        /* <DEDUP_REMOVED lines=52> */
[----:B------:R-:W-:Y:S05]  /*57c0*/  @!P0 BRA `(.L_x_347) ;  /* 0x0000000000048947 */ /* 0x000fea0003800000 */
[----:B------:R-:W-:Y:S01]  /*57d0*/  BPT.TRAP 0x1 ;  /* 0x000000040000795c */ /* 0x000fe20000300000 */
.L_x_347:
[C---:B-----5:R-:W-:Y:S01]  /*57e0*/  IMAD R3, R4.reuse, 0x400, R3 ;  /* 0x0000040004037824 */ /* 0x060fe200078e0203 */
[----:B------:R-:W-:Y:S01]  /*57f0*/  UMOV UR7, 0x40000040 ;  /* 0x4000004000077882 */ /* 0x000fe20000000000 */
[----:B------:R-:W-:Y:S01]  /*5800*/  IMAD R13, R4, 0x8, R2 ;  /* 0x00000008040d7824 */ /* 0x000fe200078e0202 */
[----:B------:R-:W1:Y:S02]  /*5810*/  S2R R12, SR_TID.X ;  /* 0x00000000000c7919 */ /* 0x000e640000002100 */
        /* <DEDUP_REMOVED lines=65> */
.L_x_348:
        /* <DEDUP_REMOVED lines=8> */
[----:B--2---:R-:W-:Y:S02]  /*5cb0*/  ISETP.GE.AND P1, PT, R6, R12, PT ;  /* 0x0000000c0600720c */ /* 0x004fe40003f26270 */
[----:B------:R-:W-:-:S04]  /*5cc0*/  SEL R12, RZ, 0x1, P0 ;  /* 0x00000001ff0c7807 */ /* 0x000fc80000000000 */
[----:B------:R-:W-:-:S07]  /*5cd0*/  LOP3.LUT R5, R5, R12, RZ, 0x3c, !PT ;  /* 0x0000000c05057212 */ /* 0x000fce00078e3cff */
[----:B---3--:R-:W-:Y:S05]  /*5ce0*/  @!P1 BRA `(.L_x_349) ;  /* 0xffffffb8005c9947 */ /* 0x008fea000383ffff */
.L_x_338:
[----:B------:R-:W3:Y:S01]  /*5cf0*/  LDC R15, c[0x0][0x850] ;  /* 0x00021400ff0f7b82 */ /* 0x000ee20000000800 */
[----:B------:R-:W4:Y:S01]  /*5d00*/  S2R R10, SR_CTAID.Y ;  /* 0x00000000000a7919 */ /* 0x000f220000002600 */
[----:B------:R-:W-:Y:S01]  /*5d10*/  ULDC.64 UR4, c[0x0][0x818] ;  /* 0x0002060000047ab9 */ /* 0x000fe20000000a00 */
[----:B------:R-:W-:Y:S01]  /*5d20*/  ULDC.64 UR6, c[0x0][0x840] ;  /* 0x0002100000067ab9 */ /* 0x000fe20000000a00 */
[----:B------:R-:W5:Y:S01]  /*5d30*/  S2R R20, SR_CTAID.X ;  /* 0x0000000000147919 */ /* 0x000f620000002500 */
[----:B------:R-:W1:Y:S01]  /*5d40*/  S2R R21, SR_CTAID.Z ;  /* 0x0000000000157919 */ /* 0x000e620000002700 */
[----:B---3--:R-:W-:-:S13]  /*5d50*/  ISETP.NE.AND P0, PT, R15, 0x1, PT ;  /* 0x000000010f00780c */ /* 0x008fda0003f05270 */
[----:B------:R-:W4:Y:S01]  /*5d60*/  @P0 LDC R3, c[0x0][0x854] ;  /* 0x00021500ff030b82 */ /* 0x000f220000000800 */
[----:B-----5:R-:W-:-:S05]  /*5d70*/  IMAD.SHL.U32 R6, R20, 0x2000, RZ ;  /* 0x0000200014067824 */ /* 0x020fca00078e00ff */
[----:B--2---:R-:W-:Y:S02]  /*5d80*/  SHF.R.S32.HI R7, RZ, 0x1f, R6 ;  /* 0x0000001fff077819 */ /* 0x004fe40000011406 */
[----:B------:R-:W2:Y:S01]  /*5d90*/  @P0 LDC R5, c[0x0][0x858] ;  /* 0x00021600ff050b82 */ /* 0x000ea20000000800 */
[----:B----4-:R-:W-:Y:S01]  /*5da0*/  @P0 IMAD.HI.U32 R4, R10, R3, RZ ;  /* 0x000000030a040227 */ /* 0x010fe200078e00ff */
[----:B------:R-:W-:-:S04]  /*5db0*/  MOV R3, R10 ;  /* 0x0000000a00037202 */ /* 0x000fc80000000f00 */
[----:B--2---:R-:W-:-:S04]  /*5dc0*/  @P0 SHF.R.U32.HI R3, RZ, R5, R4 ;  /* 0x00000005ff030219 */ /* 0x004fc80000011604 */
[----:B------:R-:W-:Y:S01]  /*5dd0*/  SHF.R.S32.HI R11, RZ, 0x1f, R3 ;  /* 0x0000001fff0b7819 */ /* 0x000fe20000011403 */
[----:B------:R-:W-:-:S04]  /*5de0*/  IMAD.WIDE.U32 R4, R3, UR4, R6 ;  /* 0x0000000403047c25 */ /* 0x000fc8000f8e0006 */
[C---:B------:R-:W-:Y:S02]  /*5df0*/  IMAD R8, R11.reuse, UR4, RZ ;  /* 0x000000040b087c24 */ /* 0x040fe4000f8e02ff */
[----:B------:R-:W-:Y:S02]  /*5e00*/  IMAD R12, R11, UR6, RZ ;  /* 0x000000060b0c7c24 */ /* 0x000fe4000f8e02ff */
[C---:B------:R-:W-:Y:S01]  /*5e10*/  IMAD R9, R3.reuse, UR5, R8 ;  /* 0x0000000503097c24 */ /* 0x040fe2000f8e0208 */
[----:B-1----:R-:W-:Y:S01]  /*5e20*/  SHF.R.S32.HI R8, RZ, 0x1f, R21 ;  /* 0x0000001fff087819 */ /* 0x002fe20000011415 */
[----:B------:R-:W-:Y:S01]  /*5e30*/  IMAD.WIDE.U32 R6, R3, UR6, R6 ;  /* 0x0000000603067c25 */ /* 0x000fe2000f8e0006 */
[----:B------:R-:W-:-:S03]  /*5e40*/  ULDC.64 UR4, c[0x0][0x820] ;  /* 0x0002080000047ab9 */ /* 0x000fc60000000a00 */
[----:B------:R-:W-:Y:S01]  /*5e50*/  IMAD R13, R3, UR7, R12 ;  /* 0x00000007030d7c24 */ /* 0x000fe2000f8e020c */
[----:B------:R-:W-:Y:S01]  /*5e60*/  ULDC.64 UR6, c[0x0][0x848] ;  /* 0x0002120000067ab9 */ /* 0x000fe20000000a00 */
[----:B------:R-:W-:Y:S02]  /*5e70*/  IMAD.IADD R5, R5, 0x1, R9 ;  /* 0x0000000105057824 */ /* 0x000fe400078e0209 */
[C---:B------:R-:W-:Y:S01]  /*5e80*/  IMAD R9, R8.reuse, UR4, RZ ;  /* 0x0000000408097c24 */ /* 0x040fe2000f8e02ff */
[----:B------:R-:W-:Y:S01]  /*5e90*/  IADD3 R7, R7, R13, RZ ;  /* 0x0000000d07077210 */ /* 0x000fe20007ffe0ff */
[----:B------:R-:W-:Y:S02]  /*5ea0*/  IMAD R8, R8, UR6, RZ ;  /* 0x0000000608087c24 */ /* 0x000fe4000f8e02ff */
[----:B------:R-:W-:Y:S01]  /*5eb0*/  IMAD.WIDE.U32 R4, R21, UR4, R4 ;  /* 0x0000000415047c25 */ /* 0x000fe2000f8e0004 */
[----:B------:R-:W-:-:S03]  /*5ec0*/  ULDC UR4, c[0x0][0x740] ;  /* 0x0001d00000047ab9 */ /* 0x000fc60000000800 */
[----:B------:R-:W-:Y:S01]  /*5ed0*/  FMUL.FTZ R168, R168, UR4 ;  /* 0x00000004a8a87c20 */ /* 0x000fe20008410000 */
[----:B------:R-:W-:Y:S02]  /*5ee0*/  IMAD R13, R21, UR7, R8 ;  /* 0x00000007150d7c24 */ /* 0x000fe4000f8e0208 */
[----:B------:R-:W-:Y:S01]  /*5ef0*/  FMUL.FTZ R169, R169, UR4 ;  /* 0x00000004a9a97c20 */ /* 0x000fe20008410000 */
[----:B------:R-:W1:Y:S01]  /*5f00*/  S2R R8, SR_TID.X ;  /* 0x0000000000087919 */ /* 0x000e620000002100 */
[C---:B------:R-:W-:Y:S02]  /*5f10*/  IMAD R9, R21.reuse, UR5, R9 ;  /* 0x0000000515097c24 */ /* 0x040fe4000f8e0209 */
        /* <DEDUP_REMOVED lines=32> */
[----:B------:R-:W-:-:S02]  /*6120*/  IMAD.IADD R14, R5, 0x1, R9 ;  /* 0x00000001050e7824 */ /* 0x000fc400078e0209 */
[----:B------:R-:W-:Y:S01]  /*6130*/  IMAD.IADD R13, R7, 0x1, R13 ;  /* 0x00000001070d7824 */ /* 0x000fe200078e020d */
[----:B------:R-:W-:Y:S01]  /*6140*/  BAR.SYNC.DEFER_BLOCKING 0x1, 0x100 ;  /* 0x0044000000007b1d */ /* 0x000fe20000010000 */
[----:B-1----:R-:W-:-:S05]  /*6150*/  ISETP.NE.AND P1, PT, R8, 0x80, PT ;  /* 0x000000800800780c */ /* 0x002fca0003f25270 */
[----:B------:R-:W-:Y:S02]  /*6160*/  ULDC UR4, c[0x0][0x870] ;  /* 0x00021c0000047ab9 */ /* 0x000fe40000000800 */
[----:B------:R-:W1:Y:S01]  /*6170*/  LDC.64 R16, c[0x0][0x800] ;  /* 0x00020000ff107b82 */ /* 0x000e620000000a00 */
[----:B------:R-:W-:Y:S01]  /*6180*/  IMAD R9, R20, UR4, RZ ;  /* 0x0000000414097c24 */ /* 0x000fe2000f8e02ff */
[----:B------:R-:W-:Y:S01]  /*6190*/  ULDC UR4, c[0x0][0x80c] ;  /* 0x0002030000047ab9 */ /* 0x000fe20000000800 */
[----:B------:R-:W-:Y:S01]  /*61a0*/  BSSY B0, `(.L_x_350) ;  /* 0x000001f000007945 */ /* 0x000fe20003800000 */
[----:B------:R-:W-:Y:S02]  /*61b0*/  IMAD R8, R21, UR4, RZ ;  /* 0x0000000415087c24 */ /* 0x000fe4000f8e02ff */
[----:B------:R-:W-:Y:S01]  /*61c0*/  IMAD R9, R9, UR4, RZ ;  /* 0x0000000409097c24 */ /* 0x000fe2000f8e02ff */
[----:B------:R-:W-:Y:S01]  /*61d0*/  ULDC.64 UR4, c[0x0][0x868] ;  /* 0x00021a0000047ab9 */ /* 0x000fe20000000a00 */
[----:B------:R-:W2:Y:S01]  /*61e0*/  LDC.64 R18, c[0x0][0x828] ;  /* 0x00020a00ff127b82 */ /* 0x000ea20000000a00 */
[----:B------:R-:W-:-:S02]  /*61f0*/  SHF.R.S32.HI R12, RZ, 0x1f, R8 ;  /* 0x0000001fff0c7819 */ /* 0x000fc40000011408 */
[--C-:B------:R-:W-:Y:S01]  /*6200*/  IADD3 R8, P0, P2, R9, R8, R3.reuse ;  /* 0x0000000809087210 */ /* 0x100fe20007a1e003 */
[----:B------:R-:W-:Y:S01]  /*6210*/  IMAD.MOV R3, RZ, RZ, -R3 ;  /* 0x000000ffff037224 */ /* 0x000fe200078e0a03 */
[----:B------:R-:W-:-:S03]  /*6220*/  SHF.R.S32.HI R9, RZ, 0x1f, R9 ;  /* 0x0000001fff097819 */ /* 0x000fc60000011409 */
[----:B------:R-:W-:Y:S01]  /*6230*/  IMAD R10, R15, R3, R10 ;  /* 0x000000030f0a7224 */ /* 0x000fe200078e020a */
[----:B------:R3:W-:Y:S01]  /*6240*/  STS.128 [R0], R136 ;  /* 0x0000008800007388 */ /* 0x0007e20000000c00 */
[----:B------:R-:W-:Y:S02]  /*6250*/  IADD3.X R9, R9, R12, R11, P0, P2 ;  /* 0x0000000c09097210 */ /* 0x000fe400007e440b */
[C---:B------:R-:W-:Y:S01]  /*6260*/  SHF.L.U32 R12, R8.reuse, 0x2, RZ ;  /* 0x00000002080c7819 */ /* 0x040fe200000006ff */
[----:B------:R3:W-:Y:S01]  /*6270*/  STS.128 [R0+0x800], R140 ;  /* 0x0008008c00007388 */ /* 0x0007e20000000c00 */
[----:B------:R-:W-:Y:S02]  /*6280*/  SHF.L.U64.HI R11, R8, 0x2, R9 ;  /* 0x00000002080b7819 */ /* 0x000fe40000010209 */
[----:B------:R-:W-:Y:S01]  /*6290*/  IADD3 R8, P3, R12, UR4, RZ ;  /* 0x000000040c087c10 */ /* 0x000fe2000ff7e0ff */
[----:B------:R3:W-:Y:S01]  /*62a0*/  STS.128 [R0+0x1000], R144 ;  /* 0x0010009000007388 */ /* 0x0007e20000000c00 */
[----:B-1----:R-:W-:-:S02]  /*62b0*/  LEA R16, P2, R4, R16, 0x2 ;  /* 0x0000001004107211 */ /* 0x002fc400078410ff */
[----:B------:R-:W-:Y:S01]  /*62c0*/  IADD3.X R9, R11, UR5, RZ, P3, !PT ;  /* 0x000000050b097c10 */ /* 0x000fe20009ffe4ff */
[----:B------:R3:W-:Y:S01]  /*62d0*/  STS.128 [R0+0x1800], R148 ;  /* 0x0018009400007388 */ /* 0x0007e20000000c00 */
[----:B--2---:R-:W-:-:S03]  /*62e0*/  LEA R18, P0, R6, R18, 0x2 ;  /* 0x0000001206127211 */ /* 0x004fc600078010ff */
[----:B------:R3:W-:Y:S04]  /*62f0*/  STS.128 [R0+0x2000], R152 ;  /* 0x0020009800007388 */ /* 0x0007e80000000c00 */
[----:B------:R3:W-:Y:S04]  /*6300*/  STS.128 [R0+0x2800], R156 ;  /* 0x0028009c00007388 */ /* 0x0007e80000000c00 */
[----:B------:R3:W-:Y:S04]  /*6310*/  STS.128 [R0+0x3000], R160 ;  /* 0x003000a000007388 */ /* 0x0007e80000000c00 */
[----:B------:R3:W-:Y:S01]  /*6320*/  STS.128 [R0+0x3800], R164 ;  /* 0x003800a400007388 */ /* 0x0007e20000000c00 */
[----:B------:R-:W-:Y:S05]  /*6330*/  @P1 BRA `(.L_x_351) ;  /* 0x0000000000141947 */ /* 0x000fea0003800000 */
.L_x_352:
[----:B------:R-:W2:Y:S04]  /*6340*/  LDG.E.STRONG.GPU R3, desc[UR36][R8.64] ;  /* 0x0000002408037981 */ /* 0x000ea8000c1ef900 */
[----:B--2---:R-:W-:Y:S01]  /*6350*/  CCTL.IVALL ;  /* 0x00000000ff00798f */ /* 0x004fe20002000000 */
[----:B------:R-:W-:Y:S05]  /*6360*/  YIELD ;  /* 0x0000000000007946 */ /* 0x000fea0003800000 */
[----:B------:R-:W-:-:S13]  /*6370*/  ISETP.NE.AND P3, PT, R3, R10, PT ;  /* 0x0000000a0300720c */ /* 0x000fda0003f65270 */
[----:B------:R-:W-:Y:S05]  /*6380*/  @P3 BRA `(.L_x_352) ;  /* 0xfffffffc00ec3947 */ /* 0x000fea000383ffff */
.L_x_351:
[----:B------:R-:W-:Y:S05]  /*6390*/  BSYNC B0 ;  /* 0x0000000000007941 */ /* 0x000fea0003800000 */
.L_x_350:
[----:B------:R-:W-:Y:S01]  /*63a0*/  UMOV UR4, 0xffffffff ;  /* 0xffffffff00047882 */ /* 0x000fe20000000000 */
[----:B------:R-:W-:Y:S02]  /*63b0*/  LEA.HI.X R14, R4, R17, R14, 0x2, P2 ;  /* 0x00000011040e7211 */ /* 0x000fe400010f140e */
[----:B------:R-:W-:Y:S01]  /*63c0*/  LEA.HI.X R13, R6, R19, R13, 0x2, P0 ;  /* 0x00000013060d7211 */ /* 0x000fe200000f140d */
[----:B------:R-:W-:Y:S06]  /*63d0*/  BRA.DIV UR4, `(.L_x_353) ;  /* 0x00000036040c7947 */ /* 0x000fec000b800000 */
[----:B------:R-:W-:Y:S01]  /*63e0*/  NOP ;  /* 0x0000000000007918 */ /* 0x000fe20000000000 */
.L_x_435:
[----:B------:R-:W-:Y:S01]  /*63f0*/  @!PT LDS RZ, [RZ] ;  /* 0x00000000fffff984 */ /* 0x000fe20000000800 */
[----:B------:R-:W-:Y:S01]  /*6400*/  @!PT LDS RZ, [RZ] ;  /* 0x00000000fffff984 */ /* 0x000fe20000000800 */
[----:B------:R-:W-:Y:S01]  /*6410*/  @!PT LDS RZ, [RZ] ;  /* 0x00000000fffff984 */ /* 0x000fe20000000800 */
[----:B------:R-:W-:Y:S01]  /*6420*/  @!PT LDS RZ, [RZ] ;  /* 0x00000000fffff984 */ /* 0x000fe20000000800 */
[----:B------:R1:W-:Y:S06]  /*6430*/  MEMBAR.ALL.CTA ;  /* 0x0000000000007992 */ /* 0x0003ec0000008000 */
[----:B-1----:R-:W1:Y:S01]  /*6440*/  FENCE.VIEW.ASYNC.S ;  /* 0x00000000000073c6 */ /* 0x002e620000000000 */
[----:B------:R-:W-:Y:S05]  /*6450*/  WARPSYNC.ALL ;  /* 0x0000000000007948 */ /* 0x000fea0003800000 */
[----:B------:R-:W-:Y:S01]  /*6460*/  BSSY B0, `(.L_x_354) ;  /* 0x0000011000007945 */ /* 0x000fe20003800000 */
        /* <DEDUP_REMOVED lines=9> */
.L_x_356:
[----:B------:R-:W-:Y:S01]  /*6500*/  @P0 ELECT P2, URZ, PT ;  /* 0x00000000003f082f */ /* 0x000fe20003840000 */
[----:B------:R1:W-:-:S12]  /*6510*/  UBLKRED.G.S.ADD.F32.RN [UR4], [UR6], UR7, desc[UR8] ;  /* 0x00000804060073bb */ /* 0x0003d800080a1407 */
[----:B------:R-:W-:Y:S02]  /*6520*/  @P2 PLOP3.LUT P0, PT, P2, PT, PT, 0x8, 0x0 ;  /* 0x000000000000281c */ /* 0x000fe4000170e170 */
[----:B------:R-:W-:-:S11]  /*6530*/  PLOP3.LUT P2, PT, PT, PT, PT, 0x8, 0x0 ;  /* 0x000000000000781c */ /* 0x000fd60003f4e170 */
[----:B-1----:R-:W-:Y:S05]  /*6540*/  @P0 BRA.U.ANY `(.L_x_356) ;  /* 0xfffffffd00ec0947 */ /* 0x002fea000393ffff */
[----:B------:R0:W-:Y:S01]  /*6550*/  UTMACMDFLUSH ;  /* 0x00000000000079b7 */ /* 0x0001e20000000000 */
[----:B------:R-:W-:-:S04]  /*6560*/  DEPBAR.LE SB0, 0x0 ;  /* 0x000080000000791a */ /* 0x000fc80000000000 */
.L_x_355:
[----:B------:R-:W-:Y:S05]  /*6570*/  BSYNC B0 ;  /* 0x0000000000007941 */ /* 0x000fea0003800000 */
.L_x_354:
        /* <DEDUP_REMOVED lines=12> */
[----:B------:R-:W-:-:S05]  /*6640*/  IMAD.MOV.U32 R3, RZ, RZ, 0x1 ;  /* 0x00000001ff037424 */ /* 0x000fca00078e00ff */
[----:B------:R1:W-:Y:S02]  /*6650*/  REDG.E.ADD.S32.STRONG.GPU desc[UR36][R8.64], R3 ;  /* 0x000000030800798e */ /* 0x0003e4000c10e3a4 */
.L_x_358:
[----:B------:R-:W-:Y:S05]  /*6660*/  BSYNC B0 ;  /* 0x0000000000007941 */ /* 0x000fea0003800000 */
.L_x_357:
[----:B------:R-:W-:Y:S06]  /*6670*/  BAR.SYNC.DEFER_BLOCKING 0x1, 0x100 ;  /* 0x0044000000007b1d */ /* 0x000fec0000010000 */
[----:B------:R-:W-:Y:S01]  /*6680*/  ULDC.64 UR4, c[0x0][0x860] ;  /* 0x0002180000047ab9 */ /* 0x000fe20000000a00 */
[----:B------:R-:W-:Y:S01]  /*6690*/  BSSY B0, `(.L_x_359) ;  /* 0x0000011000007945 */ /* 0x000fe20003800000 */
[----:B------:R-:W-:-:S04]  /*66a0*/  IADD3 R4, P0, R12, UR4, RZ ;  /* 0x000000040c047c10 */ /* 0x000fc8000ff1e0ff */
[----:B------:R-:W-:Y:S01]  /*66b0*/  IADD3.X R5, R11, UR5, RZ, P0, !PT ;  /* 0x000000050b057c10 */ /* 0x000fe200087fe4ff */
        /* <DEDUP_REMOVED lines=8> */
[----:B------:R-:W-:Y:S05]  /*6740*/  @P1 BRA `(.L_x_360) ;  /* 0x0000000000141947 */ /* 0x000fea0003800000 */
.L_x_361:
[----:B--23--:R-:W2:Y:S04]  /*6750*/  LDG.E.STRONG.GPU R0, desc[UR36][R4.64] ;  /* 0x0000002404007981 */ /* 0x00cea8000c1ef900 */
[----:B--2---:R-:W-:Y:S01]  /*6760*/  CCTL.IVALL ;  /* 0x00000000ff00798f */ /* 0x004fe20002000000 */
[----:B------:R-:W-:Y:S05]  /*6770*/  YIELD ;  /* 0x0000000000007946 */ /* 0x000fea0003800000 */
[----:B------:R-:W-:-:S13]  /*6780*/  ISETP.NE.AND P0, PT, R0, R10, PT ;  /* 0x0000000a0000720c */ /* 0x000fda0003f05270 */
[----:B------:R-:W-:Y:S05]  /*6790*/  @P0 BRA `(.L_x_361) ;  /* 0xfffffffc00ec0947 */ /* 0x000fea000383ffff */
.L_x_360:
[----:B------:R-:W-:Y:S05]  /*67a0*/  BSYNC B0 ;  /* 0x0000000000007941 */ /* 0x000fea0003800000 */
.L_x_359:
[----:B------:R-:W-:-:S03]  /*67b0*/  UMOV UR4, 0xffffffff ;  /* 0xffffffff00047882 */ /* 0x000fc60000000000 */
[----:B------:R-:W-:Y:S05]  /*67c0*/  BRA.DIV UR4, `(.L_x_362) ;  /* 0x00000032042c7947 */ /* 0x000fea000b800000 */
[----:B------:R-:W-:Y:S01]  /*67d0*/  NOP ;  /* 0x0000000000007918 */ /* 0x000fe20000000000 */
.L_x_438:
[----:B------:R-:W-:Y:S01]  /*67e0*/  @!PT LDS RZ, [RZ] ;  /* 0x00000000fffff984 */ /* 0x000fe20000000800 */
[----:B------:R-:W-:Y:S01]  /*67f0*/  @!PT LDS RZ, [RZ] ;  /* 0x00000000fffff984 */ /* 0x000fe20000000800 */
[----:B------:R-:W-:Y:S01]  /*6800*/  @!PT LDS RZ, [RZ] ;  /* 0x00000000fffff984 */ /* 0x000fe20000000800 */
[----:B------:R-:W-:Y:S01]  /*6810*/  @!PT LDS RZ, [RZ] ;  /* 0x00000000fffff984 */ /* 0x000fe20000000800 */
[----:B------:R4:W-:Y:S06]  /*6820*/  MEMBAR.ALL.CTA ;  /* 0x0000000000007992 */ /* 0x0009ec0000008000 */
[----:B----4-:R-:W4:Y:S01]  /*6830*/  FENCE.VIEW.ASYNC.S ;  /* 0x00000000000073c6 */ /* 0x010f220000000000 */
[----:B------:R-:W-:Y:S05]  /*6840*/  WARPSYNC.ALL ;  /* 0x0000000000007948 */ /* 0x000fea0003800000 */
[----:B------:R-:W-:Y:S01]  /*6850*/  BSSY B0, `(.L_x_363) ;  /* 0x0000011000007945 */ /* 0x000fe20003800000 */
[----:B----4-:R-:W-:Y:S06]  /*6860*/  BAR.SYNC.DEFER_BLOCKING 0x1, 0x100 ;  /* 0x0044000000007b1d */ /* 0x010fec0000010000 */
        /* <DEDUP_REMOVED lines=8> */
.L_x_365:
[----:B------:R-:W-:Y:S01]  /*68f0*/  @P0 ELECT P2, URZ, PT ;  /* 0x00000000003f082f */ /* 0x000fe20003840000 */
[----:B------:R4:W-:-:S12]  /*6900*/  UBLKRED.G.S.ADD.F32.RN [UR4], [UR6], UR7, desc[UR8] ;  /* 0x00000804060073bb */ /* 0x0009d800080a1407 */
[----:B------:R-:W-:Y:S02]  /*6910*/  @P2 PLOP3.LUT P0, PT, P2, PT, PT, 0x8, 0x0 ;  /* 0x000000000000281c */ /* 0x000fe4000170e170 */
[----:B------:R-:W-:-:S11]  /*6920*/  PLOP3.LUT P2, PT, PT, PT, PT, 0x8, 0x0 ;  /* 0x000000000000781c */ /* 0x000fd60003f4e170 */
[----:B----4-:R-:W-:Y:S05]  /*6930*/  @P0 BRA.U.ANY `(.L_x_365) ;  /* 0xfffffffd00ec0947 */ /* 0x010fea000393ffff */
[----:B------:R0:W-:Y:S01]  /*6940*/  UTMACMDFLUSH ;  /* 0x00000000000079b7 */ /* 0x0001e20000000000 */
[----:B------:R-:W-:-:S04]  /*6950*/  DEPBAR.LE SB0, 0x0 ;  /* 0x000080000000791a */ /* 0x000fc80000000000 */
.L_x_364:
[----:B------:R-:W-:Y:S05]  /*6960*/  BSYNC B0 ;  /* 0x0000000000007941 */ /* 0x000fea0003800000 */
.L_x_363:
[----:B------:R-:W-:Y:S01]  /*6970*/  NOP ;  /* 0x0000000000007918 */ /* 0x000fe20000000000 */
[----:B------:R-:W-:Y:S05]  /*6980*/  @P1 BRA `(.L_x_330) ;  /* 0x0000002c00401947 */ /* 0x000fea0003800000 */
[----:B-1----:R-:W-:Y:S01]  /*6990*/  MOV R3, 0x1 ;  /* 0x0000000100037802 */ /* 0x002fe20000000f00 */
        /* <DEDUP_REMOVED lines=8> */
[----:B012345:R-:W-:Y:S04]  /*6a20*/  CCTL.IVALL ;  /* 0x00000000ff00798f */ /* 0x03ffe80002000000 */
[----:B------:R1:W-:Y:S01]  /*6a30*/  REDG.E.ADD.S32.STRONG.GPU desc[UR36][R4.64], R3 ;  /* 0x000000030400798e */ /* 0x0003e2000c10e3a4 */
[----:B------:R-:W-:Y:S05]  /*6a40*/  BRA `(.L_x_330) ;  /* 0x0000002c00107947 */ /* 0x000fea0003800000 */
.L_x_328:
        /* <DEDUP_REMOVED lines=20> */
[----:B------:R-:W-:Y:S02]  /*6b90*/  UIMAD UR6, UR8, UR10, URZ ;  /* 0x0000000a080672a4 */ /* 0x000fe4000f8e023f */
[----:B------:R-:W-:Y:S01]  /*6ba0*/  USHF.R.S32.HI UR10, URZ, 0x1f, UR7 ;  /* 0x0000001f3f0a7899 */ /* 0x000fe20008011407 */
[----:B--2---:R-:W-:Y:S01]  /*6bb0*/  ISETP.GE.AND P1, PT, R4, 0x1, PT ;  /* 0x000000010400780c */ /* 0x004fe20003f26270 */
[----:B------:R-:W-:Y:S02]  /*6bc0*/  UIMAD UR6, UR9, UR11, UR6 ;  /* 0x0000000b090672a4 */ /* 0x000fe4000f8e0206 */
[----:B------:R-:W-:-:S02]  /*6bd0*/  UIMAD UR11, UR7, UR13, URZ ;  /* 0x0000000d070b72a4 */ /* 0x000fc4000f8e023f */
[----:B------:R-:W-:Y:S02]  /*6be0*/  UIADD3 UR5, UR5, UR6, URZ ;  /* 0x0000000605057290 */ /* 0x000fe4000fffe03f */
[----:B------:R-:W-:Y:S02]  /*6bf0*/  UIMAD UR6, UR10, UR14, URZ ;  /* 0x0000000e0a0672a4 */ /* 0x000fe4000f8e023f */
[----:B------:R-:W-:Y:S02]  /*6c00*/  UIADD3 UR10, UP0, UR11, UR9, URZ ;  /* 0x000000090b0a7290 */ /* 0x000fe4000ff1e03f */
        /* <DEDUP_REMOVED lines=13> */
[----:B------:R-:W-:-:S04]  /*6ce0*/  LEA.HI R3, R3, R0, RZ, 0x7 ;  /* 0x0000000003037211 */ /* 0x000fc800078f38ff */
        /* <DEDUP_REMOVED lines=17> */
.L_x_392:
        /* <DEDUP_REMOVED lines=17> */
.L_x_370:
[----:B------:R-:W2:Y:S04]  /*6f10*/  LDG.E.STRONG.GPU R6, desc[UR36][R2.64] ;  /* 0x0000002402067981 */ /* 0x000ea8000c1ef900 */
[----:B--2---:R-:W-:Y:S01]  /*6f20*/  CCTL.IVALL ;  /* 0x00000000ff00798f */ /* 0x004fe20002000000 */
[----:B------:R-:W-:Y:S05]  /*6f30*/  YIELD ;  /* 0x0000000000007946 */ /* 0x000fea0003800000 */
[----:B------:R-:W-:-:S13]  /*6f40*/  ISETP.NE.AND P3, PT, R6, UR26, PT ;  /* 0x0000001a06007c0c */ /* 0x000fda000bf65270 */
[----:B------:R-:W-:Y:S05]  /*6f50*/  @P3 BRA `(.L_x_370) ;  /* 0xfffffffc00ec3947 */ /* 0x000fea000383ffff */
.L_x_369:
[----:B------:R-:W-:Y:S05]  /*6f60*/  BSYNC B0 ;  /* 0x0000000000007941 */ /* 0x000fea0003800000 */
.L_x_368:
[----:B------:R-:W-:-:S03]  /*6f70*/  UMOV UR23, 0xffffffff ;  /* 0xffffffff00177882 */ /* 0x000fc60000000000 */
[----:B------:R-:W-:Y:S05]  /*6f80*/  BRA.DIV UR23, `(.L_x_371) ;  /* 0x0000002a17587947 */ /* 0x000fea000b800000 */
[----:B------:R-:W-:Y:S01]  /*6f90*/  NOP ;  /* 0x0000000000007918 */ /* 0x000fe20000000000 */
.L_x_441:
        /* <DEDUP_REMOVED lines=19> */
.L_x_373:
[----:B------:R-:W-:Y:S05]  /*70d0*/  BSYNC B0 ;  /* 0x0000000000007941 */ /* 0x000fea0003800000 */
.L_x_372:
        /* <DEDUP_REMOVED lines=13> */
.L_x_375:
[----:B------:R-:W-:Y:S05]  /*71b0*/  BSYNC B0 ;  /* 0x0000000000007941 */ /* 0x000fea0003800000 */
.L_x_374:
[----:B------:R-:W-:Y:S06]  /*71c0*/  BAR.ARV 0xa, 0xa0 ;  /* 0x0282800000007b1d */ /* 0x000fec0000002000 */
[----:B------:R-:W-:Y:S04]  /*71d0*/  BSSY B0, `(.L_x_376) ;  /* 0x0000003000007945 */ /* 0x000fe80003800000 */
[----:B------:R-:W-:Y:S05]  /*71e0*/  @!P0 BRA `(.L_x_377) ;  /* 0x0000000000048947 */ /* 0x000fea0003800000 */
[----:B------:R-:W-:-:S04]  /*71f0*/  DEPBAR.LE SB0, 0x0 ;  /* 0x000080000000791a */ /* 0x000fc80000000000 */
.L_x_377:
[----:B------:R-:W-:Y:S05]  /*7200*/  BSYNC B0 ;  /* 0x0000000000007941 */ /* 0x000fea0003800000 */
.L_x_376:
        /* <DEDUP_REMOVED lines=19> */
.L_x_379:
[----:B------:R-:W-:Y:S05]  /*7340*/  BSYNC B0 ;  /* 0x0000000000007941 */ /* 0x000fea0003800000 */
.L_x_378:
        /* <DEDUP_REMOVED lines=9> */
.L_x_382:
[----:B------:R-:W2:Y:S04]  /*73e0*/  LDG.E.STRONG.GPU R6, desc[UR36][R2.64] ;  /* 0x0000002402067981 */ /* 0x000ea8000c1ef900 */
[----:B--2---:R-:W-:Y:S01]  /*73f0*/  CCTL.IVALL ;  /* 0x00000000ff00798f */ /* 0x004fe20002000000 */
[----:B------:R-:W-:Y:S05]  /*7400*/  YIELD ;  /* 0x0000000000007946 */ /* 0x000fea0003800000 */
[----:B------:R-:W-:-:S13]  /*7410*/  ISETP.NE.AND P3, PT, R6, UR26, PT ;  /* 0x0000001a06007c0c */ /* 0x000fda000bf65270 */
[----:B------:R-:W-:Y:S05]  /*7420*/  @P3 BRA `(.L_x_382) ;  /* 0xfffffffc00ec3947 */ /* 0x000fea000383ffff */
.L_x_381:
[----:B------:R-:W-:Y:S05]  /*7430*/  BSYNC B0 ;  /* 0x0000000000007941 */ /* 0x000fea0003800000 */
.L_x_380:
[----:B------:R-:W-:-:S03]  /*7440*/  UMOV UR8, 0xffffffff ;  /* 0xffffffff00087882 */ /* 0x000fc60000000000 */
[----:B------:R-:W-:Y:S05]  /*7450*/  BRA.DIV UR8, `(.L_x_383) ;  /* 0x0000002608407947 */ /* 0x000fea000b800000 */
[----:B------:R-:W-:Y:S01]  /*7460*/  NOP ;  /* 0x0000000000007918 */ /* 0x000fe20000000000 */
.L_x_444:
        /* <DEDUP_REMOVED lines=13> */
.L_x_385:
[----:B------:R-:W-:Y:S05]  /*7540*/  BSYNC B0 ;  /* 0x0000000000007941 */ /* 0x000fea0003800000 */
.L_x_384:
        /* <DEDUP_REMOVED lines=13> */
.L_x_387:
[----:B------:R-:W-:Y:S05]  /*7620*/  BSYNC B0 ;  /* 0x0000000000007941 */ /* 0x000fea0003800000 */
.L_x_386:
[----:B------:R-:W-:Y:S06]  /*7630*/  BAR.ARV 0xa, 0xa0 ;  /* 0x0282800000007b1d */ /* 0x000fec0000002000 */
[----:B------:R-:W-:Y:S04]  /*7640*/  BSSY B0, `(.L_x_388) ;  /* 0x0000003000007945 */ /* 0x000fe80003800000 */
[----:B------:R-:W-:Y:S05]  /*7650*/  @!P0 BRA `(.L_x_389) ;  /* 0x0000000000048947 */ /* 0x000fea0003800000 */
[----:B------:R-:W-:-:S04]  /*7660*/  DEPBAR.LE SB0, 0x0 ;  /* 0x000080000000791a */ /* 0x000fc80000000000 */
.L_x_389:
[----:B------:R-:W-:Y:S05]  /*7670*/  BSYNC B0 ;  /* 0x0000000000007941 */ /* 0x000fea0003800000 */
.L_x_388:
        /* <DEDUP_REMOVED lines=19> */
.L_x_391:
[----:B------:R-:W-:Y:S05]  /*77b0*/  BSYNC B0 ;  /* 0x0000000000007941 */ /* 0x000fea0003800000 */
.L_x_390:
[----:B------:R-:W-:Y:S02]  /*77c0*/  UIADD3 UR4, UR4, 0x2, URZ ;  /* 0x0000000204047890 */ /* 0x000fe4000fffe03f */
[----:B------:R-:W-:Y:S01]  /*77d0*/  UIADD3 UR5, UR5, 0x1, URZ ;  /* 0x0000000105057890 */ /* 0x000fe2000fffe03f */
[----:B------:R-:W-:Y:S11]  /*77e0*/  @P2 BRA `(.L_x_392) ;  /* 0xfffffff400842947 */ /* 0x000ff6000383ffff */
.L_x_367:
        /* <DEDUP_REMOVED lines=13> */
.L_x_395:
[----:B------:R-:W2:Y:S04]  /*78c0*/  LDG.E.STRONG.GPU R0, desc[UR36][R2.64] ;  /* 0x0000002402007981 */ /* 0x000ea8000c1ef900 */
[----:B--2---:R-:W-:Y:S01]  /*78d0*/  CCTL.IVALL ;  /* 0x00000000ff00798f */ /* 0x004fe20002000000 */
[----:B------:R-:W-:Y:S05]  /*78e0*/  YIELD ;  /* 0x0000000000007946 */ /* 0x000fea0003800000 */
[----:B------:R-:W-:-:S13]  /*78f0*/  ISETP.NE.AND P2, PT, R0, UR26, PT ;  /* 0x0000001a00007c0c */ /* 0x000fda000bf45270 */
[----:B------:R-:W-:Y:S05]  /*7900*/  @P2 BRA `(.L_x_395) ;  /* 0xfffffffc00ec2947 */ /* 0x000fea000383ffff */
.L_x_394:
[----:B------:R-:W-:Y:S05]  /*7910*/  BSYNC B0 ;  /* 0x0000000000007941 */ /* 0x000fea0003800000 */
.L_x_393:
[----:B------:R-:W-:-:S03]  /*7920*/  UMOV UR5, 0xffffffff ;  /* 0xffffffff00057882 */ /* 0x000fc60000000000 */
[----:B------:R-:W-:Y:S05]  /*7930*/  BRA.DIV UR5, `(.L_x_396) ;  /* 0x0000002205247947 */ /* 0x000fea000b800000 */
[----:B------:R-:W-:Y:S01]  /*7940*/  NOP ;  /* 0x0000000000007918 */ /* 0x000fe20000000000 */
.L_x_447:
        /* <DEDUP_REMOVED lines=22> */
.L_x_398:
[----:B------:R-:W-:Y:S05]  /*7ab0*/  BSYNC B0 ;  /* 0x0000000000007941 */ /* 0x000fea0003800000 */
.L_x_397:
        /* <DEDUP_REMOVED lines=20> */
.L_x_400:
[----:B------:R-:W-:Y:S05]  /*7c00*/  BSYNC B0 ;  /* 0x0000000000007941 */ /* 0x000fea0003800000 */
.L_x_399:
[----:B------:R-:W-:Y:S06]  /*7c10*/  BAR.ARV 0xa, 0xa0 ;  /* 0x0282800000007b1d */ /* 0x000fec0000002000 */
[----:B------:R-:W-:Y:S04]  /*7c20*/  BSSY B0, `(.L_x_401) ;  /* 0x0000003000007945 */ /* 0x000fe80003800000 */
[----:B------:R-:W-:Y:S05]  /*7c30*/  @!P0 BRA `(.L_x_402) ;  /* 0x0000000000048947 */ /* 0x000fea0003800000 */
[----:B------:R-:W-:-:S04]  /*7c40*/  DEPBAR.LE SB0, 0x0 ;  /* 0x000080000000791a */ /* 0x000fc80000000000 */
.L_x_402:
[----:B------:R-:W-:Y:S05]  /*7c50*/  BSYNC B0 ;  /* 0x0000000000007941 */ /* 0x000fea0003800000 */
.L_x_401:
        /* <DEDUP_REMOVED lines=19> */
.L_x_366:
        /* <DEDUP_REMOVED lines=55> */
.L_x_448:
[----:B------:R-:W-:Y:S01]  /*8100*/  IMAD.IADD R10, R7, 0x1, R3 ;  /* 0x00000001070a7824 */ /* 0x000fe200078e0203 */
[----:B------:R-:W-:Y:S01]  /*8110*/  MOV R9, 0x1 ;  /* 0x0000000100097802 */ /* 0x000fe20000000f00 */
[----:B-1----:R-:W-:Y:S01]  /*8120*/  IMAD.SHL.U32 R0, R2, 0x80, RZ ;  /* 0x0000008002007824 */ /* 0x002fe200078e00ff */
[----:B------:R-:W-:Y:S06]  /*8130*/  @P0 BRA `(.L_x_406) ;  /* 0x0000000000180947 */ /* 0x000fec0003800000 */
[----:B------:R-:W1:Y:S01]  /*8140*/  S2R R4, SR_TID.X ;  /* 0x0000000000047919 */ /* 0x000e620000002100 */
[----:B------:R-:W-:-:S04]  /*8150*/  IMAD.MOV.U32 R2, RZ, RZ, 0x4200 ;  /* 0x00004200ff027424 */ /* 0x000fc800078e00ff */
[----:B------:R2:W-:Y:S01]  /*8160*/  SYNCS.ARRIVE.TRANS64 RZ, [R11+URZ+0x30c10], R2 ;  /* 0x030c10020bff79a7 */ /* 0x0005e2000800003f */
[----:B-1----:R-:W-:-:S13]  /*8170*/  LOP3.LUT P1, RZ, R4, 0x1f, RZ, 0xc0, !PT ;  /* 0x0000001f04ff7812 */ /* 0x002fda000782c0ff */
[----:B--2---:R-:W-:Y:S05]  /*8180*/  @!P1 BRA `(.L_x_406) ;  /* 0x0000000000049947 */ /* 0x004fea0003800000 */
[----:B------:R-:W-:Y:S01]  /*8190*/  BPT.TRAP 0x1 ;  /* 0x000000040000795c */ /* 0x000fe20000300000 */
.L_x_406:
[----:B------:R-:W1:Y:S01]  /*81a0*/  LDC.64 R2, c[0x0][0x198] ;  /* 0x00006600ff027b82 */ /* 0x000e620000000a00 */
[----:B------:R-:W-:Y:S01]  /*81b0*/  R2UR UR11, R0 ;  /* 0x00000000000b72ca */ /* 0x000fe200000e0000 */
[----:B------:R-:W-:Y:S01]  /*81c0*/  UMOV UR14, 0x0 ;  /* 0x00000000000e7882 */ /* 0x000fe20000000000 */
[----:B------:R-:W-:Y:S01]  /*81d0*/  R2UR UR8, R11 ;  /* 0x000000000b0872ca */ /* 0x000fe200000e0000 */
[----:B------:R-:W-:Y:S01]  /*81e0*/  UMOV UR15, 0x14f00000 ;  /* 0x14f00000000f7882 */ /* 0x000fe20000000000 */
[----:B------:R-:W-:Y:S01]  /*81f0*/  UMOV UR19, URZ ;  /* 0x0000003f00137c82 */ /* 0x000fe20008000000 */
[----:B------:R-:W-:Y:S01]  /*8200*/  UMOV UR18, URZ ;  /* 0x0000003f00127c82 */ /* 0x000fe20008000000 */
[----:B------:R-:W-:Y:S01]  /*8210*/  IMAD.MOV.U32 R4, RZ, RZ, 0x8000 ;  /* 0x00008000ff047424 */ /* 0x000fe200078e00ff */
        /* <DEDUP_REMOVED lines=32> */
[----:B--2---:R-:W-:-:S11]  /*8420*/  ISETP.GE.AND P1, PT, R12, 0x81, PT ;  /* 0x000000810c00780c */ /* 0x004fd60003f26270 */
        /* <DEDUP_REMOVED lines=23> */
.L_x_417:
[----:B------:R-:W-:-:S04]  /*85a0*/  SHF.L.U32 R21, R9, 0x1f, RZ ;  /* 0x0000001f09157819 */ /* 0x000fc800000006ff */
[----:B-1----:R-:W1:Y:S02]  /*85b0*/  SYNCS.PHASECHK.TRANS64.TRYWAIT P1, [R11+URZ+0x30c40], R21 ;  /* 0x030c40150b0075a7 */ /* 0x002e64000802017f */
[----:B-12---:R-:W-:Y:S05]  /*85c0*/  @!P1 BRA `(.L_x_409) ;  /* 0x0000001400309947 */ /* 0x006fea0003800000 */
.L_x_449:
[----:B------:R-:W-:Y:S05]  /*85d0*/  @P0 BRA `(.L_x_410) ;  /* 0x0000000000140947 */ /* 0x000fea0003800000 */
[----:B------:R-:W-:Y:S01]  /*85e0*/  ISETP.NE.AND P1, PT, R14, RZ, PT ;  /* 0x000000ff0e00720c */ /* 0x000fe20003f25270 */
[----:B------:R-:W-:-:S04]  /*85f0*/  IMAD.MOV.U32 R0, RZ, RZ, 0x4200 ;  /* 0x00004200ff007424 */ /* 0x000fc800078e00ff */
[----:B------:R2:W-:Y:S08]  /*8600*/  SYNCS.ARRIVE.TRANS64 RZ, [R11+URZ+0x30c30], R0 ;  /* 0x030c30000bff79a7 */ /* 0x0005f0000800003f */
[----:B------:R-:W-:Y:S05]  /*8610*/  @!P1 BRA `(.L_x_410) ;  /* 0x0000000000049947 */ /* 0x000fea0003800000 */
[----:B------:R-:W-:Y:S01]  /*8620*/  BPT.TRAP 0x1 ;  /* 0x000000040000795c */ /* 0x000fe20000300000 */
.L_x_410:
        /* <DEDUP_REMOVED lines=20> */
[----:B------:R-:W-:Y:S02]  /*8770*/  R2UR UR9, R0 ;  /* 0x00000000000972ca */ /* 0x000fe400000e0000 */
[----:B------:R-:W-:Y:S02]  /*8780*/  MOV R0, R5 ;  /* 0x0000000500007202 */ /* 0x000fe40000000f00 */
[----:B------:R-:W-:-:S03]  /*8790*/  R2UR UR10, R4 ;  /* 0x00000000040a72ca */ /* 0x000fc600000e0000 */
[----:B------:R-:W-:-:S05]  /*87a0*/  IMAD.X R5, RZ, RZ, R0, P1 ;  /* 0x000000ffff057224 */ /* 0x000fca00008e0600 */
[----:B------:R-:W-:-:S13]  /*87b0*/  R2UR UR11, R5 ;  /* 0x00000000050b72ca */ /* 0x000fda00000e0000 */
[----:B------:R2:W-:Y:S01]  /*87c0*/  UTMALDG.4D [UR16], [UR10], desc[UR14] ;  /* 0x00000e100a0075b4 */ /* 0x0005e20008019000 */
[----:B------:R2:W-:Y:S01]  /*87d0*/  UBLKCP.S.G [UR6], [UR8], UR13 ;  /* 0x00000006080073ba */ /* 0x0005e2000800020d */
[----:B------:R-:W3:Y:S02]  /*87e0*/  SYNCS.PHASECHK.TRANS64.TRYWAIT P1, [R11+URZ+0x30c28], R21 ;  /* 0x030c28150b0075a7 */ /* 0x000ee4000802017f */
[----:B--23--:R-:W-:Y:S05]  /*87f0*/  @!P1 BRA `(.L_x_411) ;  /* 0x0000001000b89947 */ /* 0x00cfea0003800000 */
.L_x_450:
[----:B------:R-:W-:Y:S05]  /*8800*/  @P0 BRA `(.L_x_412) ;  /* 0x0000000000140947 */ /* 0x000fea0003800000 */
[----:B------:R-:W-:Y:S02]  /*8810*/  ISETP.NE.AND P1, PT, R14, RZ, PT ;  /* 0x000000ff0e00720c */ /* 0x000fe40003f25270 */
[----:B------:R-:W-:-:S04]  /*8820*/  MOV R2, 0x4200 ;  /* 0x0000420000027802 */ /* 0x000fc80000000f00 */
[----:B------:R3:W-:Y:S07]  /*8830*/  SYNCS.ARRIVE.TRANS64 RZ, [R11+URZ+0x30c18], R2 ;  /* 0x030c18020bff79a7 */ /* 0x0007ee000800003f */
[----:B------:R-:W-:Y:S05]  /*8840*/  @!P1 BRA `(.L_x_412) ;  /* 0x0000000000049947 */ /* 0x000fea0003800000 */
[----:B------:R-:W-:Y:S01]  /*8850*/  BPT.TRAP 0x1 ;  /* 0x000000040000795c */ /* 0x000fe20000300000 */
.L_x_412:
        /* <DEDUP_REMOVED lines=20> */
.L_x_451:
        /* <DEDUP_REMOVED lines=9> */
.L_x_414:
[C---:B------:R-:W-:Y:S01]  /*8a30*/  R2UR UR19, R17.reuse ;  /* 0x00000000111372ca */ /* 0x040fe200000e0000 */
[----:B------:R-:W-:Y:S01]  /*8a40*/  UMOV UR8, 0x0 ;  /* 0x0000000000087882 */ /* 0x000fe20000000000 */
[----:B------:R-:W-:Y:S01]  /*8a50*/  IADD3 R17, P1, R17, R6, RZ ;  /* 0x0000000611117210 */ /* 0x000fe20007f3e0ff */
[----:B------:R-:W-:Y:S01]  /*8a60*/  UMOV UR9, 0x14f00000 ;  /* 0x14f0000000097882 */ /* 0x000fe20000000000 */
[----:B------:R-:W-:Y:S01]  /*8a70*/  R2UR UR10, R11 ;  /* 0x000000000b0a72ca */ /* 0x000fe200000e0000 */
[----:B------:R-:W-:Y:S01]  /*8a80*/  UMOV UR18, URZ ;  /* 0x0000003f00127c82 */ /* 0x000fe20008000000 */
[----:B------:R-:W-:Y:S01]  /*8a90*/  IADD3.X R21, R21, R10, RZ, P1, !PT ;  /* 0x0000000a15157210 */ /* 0x000fe20000ffe4ff */
[----:B------:R-:W-:Y:S01]  /*8aa0*/  UMOV UR13, 0x20 ;  /* 0x00000020000d7882 */ /* 0x000fe20000000000 */
[----:B------:R-:W-:Y:S02]  /*8ab0*/  LEA R12, P1, R17, R12, 0x2 ;  /* 0x0000000c110c7211 */ /* 0x000fe400078210ff */
[----:B------:R-:W-:-:S02]  /*8ac0*/  R2UR UR6, R4 ;  /* 0x00000000040672ca */ /* 0x000fc400000e0000 */
[----:B------:R-:W-:Y:S02]  /*8ad0*/  LEA.HI.X R21, R17, R13, R21, 0x2, P1 ;  /* 0x0000000d11157211 */ /* 0x000fe400008f1415 */
[----:B------:R-:W-:Y:S02]  /*8ae0*/  R2UR UR7, R5 ;  /* 0x00000000050772ca */ /* 0x000fe400000e0000 */
[----:B------:R-:W-:Y:S01]  /*8af0*/  R2UR UR14, R12 ;  /* 0x000000000c0e72ca */ /* 0x000fe200000e0000 */
[----:B------:R-:W-:Y:S01]  /*8b00*/  UIADD3 UR16, UR10, 0x1c000, URZ ;  /* 0x0001c0000a107890 */ /* 0x000fe2000fffe03f */
[----:B------:R-:W-:Y:S01]  /*8b10*/  R2UR UR15, R21 ;  /* 0x00000000150f72ca */ /* 0x000fe200000e0000 */
[----:B------:R-:W-:Y:S01]  /*8b20*/  UIADD3 UR17, UR10, 0x30c38, URZ ;  /* 0x00030c380a117890 */ /* 0x000fe2000fffe03f */
[----:B------:R-:W-:Y:S01]  /*8b30*/  LOP3.LUT R9, R9, 0x1, RZ, 0x3c, !PT ;  /* 0x0000000109097812 */ /* 0x000fe200078e3cff */
[----:B------:R-:W-:-:S03]  /*8b40*/  UIADD3 UR10, UR10, 0x20600, URZ ;  /* 0x000206000a0a7890 */ /* 0x000fc6000fffe03f */
[----:B------:R-:W-:Y:S02]  /*8b50*/  SHF.L.U32 R4, R9, 0x1f, RZ ;  /* 0x0000001f09047819 */ /* 0x000fe400000006ff */
[----:B------:R-:W-:Y:S02]  /*8b60*/  UMOV UR11, UR17 ;  /* 0x00000011000b7c82 */ /* 0x000fe40008000000 */
[----:B------:R1:W-:Y:S03]  /*8b70*/  UTMALDG.4D [UR16], [UR6], desc[UR8] ;  /* 0x00000810060075b4 */ /* 0x0003e60008019000 */
[----:B------:R1:W-:Y:S01]  /*8b80*/  UBLKCP.S.G [UR10], [UR14], UR13 ;  /* 0x0000000a0e0073ba */ /* 0x0003e2000800020d */
[----:B------:R-:W2:Y:S02]  /*8b90*/  SYNCS.PHASECHK.TRANS64.TRYWAIT P1, [R11+URZ+0x30c20], R4 ;  /* 0x030c20040b0075a7 */ /* 0x000ea4000802017f */
[----:B-12---:R-:W-:Y:S05]  /*8ba0*/  @!P1 BRA `(.L_x_415) ;  /* 0x0000000c00f49947 */ /* 0x006fea0003800000 */
.L_x_453:
[----:B------:R-:W-:Y:S05]  /*8bb0*/  @P0 BRA `(.L_x_416) ;  /* 0x0000000000140947 */ /* 0x000fea0003800000 */
[----:B------:R-:W-:Y:S01]  /*8bc0*/  ISETP.NE.AND P1, PT, R14, RZ, PT ;  /* 0x000000ff0e00720c */ /* 0x000fe20003f25270 */
[----:B-1----:R-:W-:-:S04]  /*8bd0*/  IMAD.MOV.U32 R4, RZ, RZ, 0x4200 ;  /* 0x00004200ff047424 */ /* 0x002fc800078e00ff */
[----:B------:R2:W-:Y:S08]  /*8be0*/  SYNCS.ARRIVE.TRANS64 RZ, [R11+URZ+0x30c10], R4 ;  /* 0x030c10040bff79a7 */ /* 0x0005f0000800003f */
[----:B------:R-:W-:Y:S05]  /*8bf0*/  @!P1 BRA `(.L_x_416) ;  /* 0x0000000000049947 */ /* 0x000fea0003800000 */
[----:B------:R-:W-:Y:S01]  /*8c00*/  BPT.TRAP 0x1 ;  /* 0x000000040000795c */ /* 0x000fe20000300000 */
.L_x_416:
[----:B------:R-:W-:Y:S01]  /*8c10*/  R2UR UR6, R15 ;  /* 0x000000000f0672ca */ /* 0x000fe200000e0000 */
[----:B------:R-:W-:Y:S01]  /*8c20*/  UMOV UR22, 0x0 ;  /* 0x0000000000167882 */ /* 0x000fe20000000000 */
[----:B------:R-:W-:Y:S01]  /*8c30*/  R2UR UR17, R11 ;  /* 0x000000000b1172ca */ /* 0x000fe200000e0000 */
[----:B------:R-:W-:Y:S01]  /*8c40*/  UMOV UR23, 0x14f00000 ;  /* 0x14f0000000177882 */ /* 0x000fe20000000000 */
[----:B------:R-:W-:Y:S01]  /*8c50*/  IADD3 R18, R18, -0x2, RZ ;  /* 0xfffffffe12127810 */ /* 0x000fe20007ffe0ff */
[----:B------:R-:W-:Y:S01]  /*8c60*/  UMOV UR18, URZ ;  /* 0x0000003f00127c82 */ /* 0x000fe20008000000 */
[----:B------:R-:W-:Y:S01]  /*8c70*/  R2UR UR14, R2 ;  /* 0x00000000020e72ca */ /* 0x000fe200000e0000 */
[----:B------:R-:W-:Y:S01]  /*8c80*/  UMOV UR7, 0x20 ;  /* 0x0000002000077882 */ /* 0x000fe20000000000 */
[----:B------:R-:W-:Y:S02]  /*8c90*/  R2UR UR15, R3 ;  /* 0x00000000030f72ca */ /* 0x000fe400000e0000 */
[----:B------:R-:W-:-:S03]  /*8ca0*/  ISETP.NE.AND P1, PT, R18, RZ, PT ;  /* 0x000000ff1200720c */ /* 0x000fc60003f25270 */
        /* <DEDUP_REMOVED lines=12> */
.L_x_408:
[----:B------:R-:W-:-:S13]  /*8d70*/  ISETP.NE.AND P1, PT, R19, RZ, PT ;  /* 0x000000ff1300720c */ /* 0x000fda0003f25270 */
[----:B------:R-:W-:Y:S05]  /*8d80*/  @!P1 BRA `(.L_x_407) ;  /* 0x0000000000f09947 */ /* 0x000fea0003800000 */
[----:B------:R-:W-:-:S04]  /*8d90*/  SHF.L.U32 R12, R9, 0x1f, RZ ;  /* 0x0000001f090c7819 */ /* 0x000fc800000006ff */
[----:B------:R-:W3:Y:S02]  /*8da0*/  SYNCS.PHASECHK.TRANS64.TRYWAIT P1, [R11+URZ+0x30c40], R12 ;  /* 0x030c400c0b0075a7 */ /* 0x000ee4000802017f */
[----:B---3--:R-:W-:Y:S05]  /*8db0*/  @!P1 BRA `(.L_x_418) ;  /* 0x0000000c00889947 */ /* 0x008fea0003800000 */
.L_x_454:
[----:B------:R-:W-:Y:S05]  /*8dc0*/  @P0 BRA `(.L_x_419) ;  /* 0x0000000000140947 */ /* 0x000fea0003800000 */
[----:B------:R-:W-:Y:S01]  /*8dd0*/  ISETP.NE.AND P1, PT, R14, RZ, PT ;  /* 0x000000ff0e00720c */ /* 0x000fe20003f25270 */
[----:B-12---:R-:W-:-:S04]  /*8de0*/  IMAD.MOV.U32 R4, RZ, RZ, 0x4200 ;  /* 0x00004200ff047424 */ /* 0x006fc800078e00ff */
[----:B------:R4:W-:Y:S08]  /*8df0*/  SYNCS.ARRIVE.TRANS64 RZ, [R11+URZ+0x30c30], R4 ;  /* 0x030c30040bff79a7 */ /* 0x0009f0000800003f */
[----:B------:R-:W-:Y:S05]  /*8e00*/  @!P1 BRA `(.L_x_419) ;  /* 0x0000000000049947 */ /* 0x000fea0003800000 */
[----:B------:R-:W-:Y:S01]  /*8e10*/  BPT.TRAP 0x1 ;  /* 0x000000040000795c */ /* 0x000fe20000300000 */
.L_x_419:
[----:B-12-4-:R-:W1:Y:S01]  /*8e20*/  LDC.64 R4, c[0x0][0x728] ;  /* 0x0001ca00ff047b82 */ /* 0x016e620000000a00 */
[----:B------:R-:W-:Y:S01]  /*8e30*/  SHF.L.U32 R15, R15, 0x7, RZ ;  /* 0x000000070f0f7819 */ /* 0x000fe200000006ff */
[----:B------:R-:W-:Y:S01]  /*8e40*/  UMOV UR8, 0x0 ;  /* 0x0000000000087882 */ /* 0x000fe20000000000 */
[----:B------:R-:W-:Y:S01]  /*8e50*/  R2UR UR10, R11 ;  /* 0x000000000b0a72ca */ /* 0x000fe200000e0000 */
[----:B------:R-:W-:Y:S01]  /*8e60*/  UMOV UR9, 0x14f00000 ;  /* 0x14f0000000097882 */ /* 0x000fe20000000000 */
[C---:B------:R-:W-:Y:S01]  /*8e70*/  IADD3 R13, P1, R15.reuse, R6, RZ ;  /* 0x000000060f0d7210 */ /* 0x040fe20007f3e0ff */
[----:B------:R-:W-:Y:S01]  /*8e80*/  UMOV UR18, URZ ;  /* 0x0000003f00127c82 */ /* 0x000fe20008000000 */
[----:B------:R-:W-:Y:S01]  /*8e90*/  R2UR UR19, R15 ;  /* 0x000000000f1372ca */ /* 0x000fe200000e0000 */
[----:B------:R-:W-:-:S08]  /*8ea0*/  UMOV UR13, 0x20 ;  /* 0x00000020000d7882 */ /* 0x000fd00000000000 */
        /* <DEDUP_REMOVED lines=10> */
[----:B------:R-:W-:Y:S01]  /*8f50*/  R2UR UR6, R4 ;  /* 0x00000000040672ca */ /* 0x000fe200000e0000 */
[----:B------:R-:W-:-:S05]  /*8f60*/  IMAD.X R4, RZ, RZ, R0, P1 ;  /* 0x000000ffff047224 */ /* 0x000fca00008e0600 */
[----:B------:R-:W-:-:S13]  /*8f70*/  R2UR UR7, R4 ;  /* 0x00000000040772ca */ /* 0x000fda00000e0000 */
[----:B------:R1:W-:Y:S01]  /*8f80*/  UTMALDG.4D [UR16], [UR6], desc[UR8] ;  /* 0x00000810060075b4 */ /* 0x0003e20008019000 */
[----:B------:R1:W-:Y:S01]  /*8f90*/  UBLKCP.S.G [UR10], [UR14], UR13 ;  /* 0x0000000a0e0073ba */ /* 0x0003e2000800020d */
[----:B------:R-:W2:Y:S02]  /*8fa0*/  SYNCS.PHASECHK.TRANS64.TRYWAIT P1, [R11+URZ+0x30c28], R12 ;  /* 0x030c280c0b0075a7 */ /* 0x000ea4000802017f */
[----:B-12---:R-:W-:Y:S05]  /*8fb0*/  @!P1 BRA `(.L_x_420) ;  /* 0x0000000c001c9947 */ /* 0x006fea0003800000 */
.L_x_455:
[----:B------:R-:W-:Y:S05]  /*8fc0*/  @P0 BRA `(.L_x_421) ;  /* 0x0000000000140947 */ /* 0x000fea0003800000 */
[----:B------:R-:W-:Y:S02]  /*8fd0*/  ISETP.NE.AND P0, PT, R14, RZ, PT ;  /* 0x000000ff0e00720c */ /* 0x000fe40003f05270 */
[----:B------:R-:W-:-:S04]  /*8fe0*/  MOV R4, 0x4200 ;  /* 0x0000420000047802 */ /* 0x000fc80000000f00 */
[----:B------:R2:W-:Y:S07]  /*8ff0*/  SYNCS.ARRIVE.TRANS64 RZ, [R11+URZ+0x30c18], R4 ;  /* 0x030c18040bff79a7 */ /* 0x0005ee000800003f */
[----:B------:R-:W-:Y:S05]  /*9000*/  @!P0 BRA `(.L_x_421) ;  /* 0x0000000000048947 */ /* 0x000fea0003800000 */
[----:B------:R-:W-:Y:S01]  /*9010*/  BPT.TRAP 0x1 ;  /* 0x000000040000795c */ /* 0x000fe20000300000 */
.L_x_421:
        /* <DEDUP_REMOVED lines=19> */
.L_x_407:
[----:B------:R-:W4:Y:S01]  /*9150*/  S2R R2, SR_TID.X ;  /* 0x0000000000027919 */ /* 0x000f220000002100 */
[----:B------:R-:W-:Y:S01]  /*9160*/  IMAD R13, R20, 0x8, R11 ;  /* 0x00000008140d7824 */ /* 0x000fe200078e020b */
[----:B----4-:R-:W-:Y:S02]  /*9170*/  LOP3.LUT R3, R2, 0x7f, RZ, 0xc0, !PT ;  /* 0x0000007f02037812 */ /* 0x010fe400078ec0ff */
[----:B------:R-:W-:Y:S02]  /*9180*/  SHF.L.U32 R2, R9, 0x1f, RZ ;  /* 0x0000001f09027819 */ /* 0x000fe400000006ff */
[----:B------:R-:W-:Y:S02]  /*9190*/  ISETP.NE.AND P1, PT, R3, RZ, PT ;  /* 0x000000ff0300720c */ /* 0x000fe40003f25270 */
[----:B------:R-:W4:Y:S02]  /*91a0*/  SYNCS.PHASECHK.TRANS64.TRYWAIT P0, [R13+URZ+0x30c40], R2 ;  /* 0x030c40020d0075a7 */ /* 0x000f24000800017f */
[----:B----4-:R-:W-:Y:S09]  /*91b0*/  @!P0 BRA `(.L_x_422) ;  /* 0x0000000800b08947 */ /* 0x010ff20003800000 */
.L_x_456:
[----:B------:R-:W-:Y:S05]  /*91c0*/  @P1 BRA `(.L_x_423) ;  /* 0x0000000000181947 */ /* 0x000fea0003800000 */
[----:B------:R-:W5:Y:S01]  /*91d0*/  S2R R3, SR_TID.X ;  /* 0x0000000000037919 */ /* 0x000f620000002100 */
[----:B----4-:R-:W-:-:S04]  /*91e0*/  MOV R2, 0x4200 ;  /* 0x0000420000027802 */ /* 0x010fc80000000f00 */
[----:B------:R4:W-:Y:S01]  /*91f0*/  SYNCS.ARRIVE.TRANS64 RZ, [R13+URZ+0x30c30], R2 ;  /* 0x030c30020dff79a7 */ /* 0x0009e2000800003f */
[----:B-----5:R-:W-:-:S13]  /*9200*/  LOP3.LUT P0, RZ, R3, 0x1f, RZ, 0xc0, !PT ;  /* 0x0000001f03ff7812 */ /* 0x020fda000780c0ff */
[----:B----4-:R-:W-:Y:S05]  /*9210*/  @!P0 BRA `(.L_x_423) ;  /* 0x0000000000048947 */ /* 0x010fea0003800000 */
[----:B--2---:R-:W-:Y:S01]  /*9220*/  BPT.TRAP 0x1 ;  /* 0x000000040000795c */ /* 0x004fe20000300000 */
.L_x_423:
        /* <DEDUP_REMOVED lines=33> */
.L_x_404:
[----:B------:R-:W-:Y:S05]  /*9440*/  BSYNC B0 ;  /* 0x0000000000007941 */ /* 0x000fea0003800000 */
.L_x_403:
[----:B------:R-:W-:-:S03]  /*9450*/  UMOV UR6, 0xffffffff ;  /* 0xffffffff00067882 */ /* 0x000fc60000000000 */
[----:B------:R-:W-:Y:S05]  /*9460*/  BRA.DIV UR6, `(.L_x_424) ;  /* 0x0000000a06187947 */ /* 0x000fea000b800000 */
[----:B------:R-:W-:-:S13]  /*9470*/  ELECT P0, URZ, PT ;  /* 0x00000000003f782f */ /* 0x000fda0003800000 */
.L_x_459:
[----:B------:R-:W-:Y:S05]  /*9480*/  @!P0 BRA `(.L_x_330) ;  /* 0x0000000000808947 */ /* 0x000fea0003800000 */
[----:B------:R-:W-:-:S04]  /*9490*/  LOP3.LUT R16, R16, 0x2, RZ, 0xfc, !PT ;  /* 0x0000000210107812 */ /* 0x000fc800078efcff */
[----:B------:R-:W-:-:S13]  /*94a0*/  ISETP.NE.AND P0, PT, R16, 0x3, PT ;  /* 0x000000031000780c */ /* 0x000fda0003f05270 */
[----:B------:R-:W-:Y:S05]  /*94b0*/  @!P0 BRA `(.L_x_425) ;  /* 0x0000000000048947 */ /* 0x000fea0003800000 */
[----:B------:R-:W-:Y:S01]  /*94c0*/  BPT.TRAP 0x1 ;  /* 0x000000040000795c */ /* 0x000fe20000300000 */
.L_x_425:
        /* <DEDUP_REMOVED lines=15> */
.L_x_460:
[----:B------:R-:W2:Y:S02]  /*95c0*/  SYNCS.PHASECHK.TRANS64.TRYWAIT P1, [R3+URZ], R2 ;  /* 0x00000002030075a7 */ /* 0x000ea4000802017f */
[----:B--2---:R-:W-:Y:S05]  /*95d0*/  @!P1 BRA `(.L_x_427) ;  /* 0x0000000400f49947 */ /* 0x004fea0003800000 */
.L_x_461:
[----:B------:R-:W-:Y:S05]  /*95e0*/  @!P0 BRA `(.L_x_428) ;  /* 0x0000000000048947 */ /* 0x000fea0003800000 */
[----:B------:R-:W-:Y:S01]  /*95f0*/  BPT.TRAP 0x1 ;  /* 0x000000040000795c */ /* 0x000fe20000300000 */
.L_x_428:
[----:B--2---:R-:W-:-:S05]  /*9600*/  VIADD R3, R7, 0x30c40 ;  /* 0x00030c4007037836 */ /* 0x004fca0000000000 */
[----:B------:R-:W-:-:S04]  /*9610*/  LEA R0, R0, R3, 0x3 ;  /* 0x0000000300007211 */ /* 0x000fc800078e18ff */
[----:B------:R-:W2:Y:S02]  /*9620*/  SYNCS.PHASECHK.TRANS64.TRYWAIT P0, [R0+URZ], R5 ;  /* 0x00000005000075a7 */ /* 0x000ea4000800017f */
[----:B--2---:R-:W-:Y:S05]  /*9630*/  @!P0 BRA `(.L_x_429) ;  /* 0x0000000400f08947 */ /* 0x004fea0003800000 */
.L_x_462:
[----:B------:R-:W-:-:S07]  /*9640*/  IMAD R3, R4, 0x8, R3 ;  /* 0x0000000804037824 */ /* 0x000fce00078e0203 */
.L_x_430:
[----:B---3--:R3:W4:Y:S02]  /*9650*/  SYNCS.PHASECHK.TRANS64.TRYWAIT P0, [R3+URZ], R2 ;  /* 0x00000002030075a7 */ /* 0x008724000800017f */
[----:B----4-:R-:W-:Y:S05]  /*9660*/  @!P0 NANOSLEEP.SYNCS 0x989680 ;  /* 0x009896800000895d */ /* 0x010fea0003900000 */
[----:B------:R-:W4:Y:S02]  /*9670*/  @!P0 SYNCS.PHASECHK.TRANS64 P0, [R3+URZ], R2 ;  /* 0x00000002030085a7 */ /* 0x000f24000800007f */
[----:B----4-:R-:W-:Y:S05]  /*9680*/  @!P0 BRA `(.L_x_430) ;  /* 0xfffffffc00f08947 */ /* 0x010fea000383ffff */
.L_x_330:
[----:B------:R-:W-:Y:S05]  /*9690*/  BSYNC B6 ;  /* 0x0000000000067941 */ /* 0x000fea0003800000 */
.L_x_327:
[----:B------:R-:W-:Y:S05]  /*96a0*/  EXIT ;  /* 0x000000000000794d */ /* 0x000fea0003800000 */
.L_x_335:
[----:B------:R-:W-:Y:S01]  /*96b0*/  MOV R12, RZ ;  /* 0x000000ff000c7202 */ /* 0x000fe20000000f00 */
[----:B------:R-:W-:Y:S01]  /*96c0*/  IMAD.MOV.U32 R11, RZ, RZ, 0x1f ;  /* 0x0000001fff0b7424 */ /* 0x000fe200078e00ff */
[----:B------:R-:W-:-:S07]  /*96d0*/  MOV R15, 0xffffffff ;  /* 0xffffffff000f7802 */ /* 0x000fce0000000f00 */
[----:B------:R-:W-:Y:S05]  /*96e0*/  WARPSYNC.COLLECTIVE R15, `(.L_x_431) ;  /* 0x000000000f087348 */ /* 0x000fea0003c00000 */
[----:B------:R1:W2:Y:S02]  /*96f0*/  SHFL.IDX P6, R14, R13, R12, R11 ;  /* 0x0000000c0d0e7389 */ /* 0x0002a400000c000b */
[----:B-12---:R-:W-:Y:S01]  /*9700*/  ENDCOLLECTIVE ;  /* 0x000000000000791b */ /* 0x006fe20003800000 */
.L_x_431:
[----:B------:R-:W-:Y:S05]  /*9710*/  BRA `(.L_x_432) ;  /* 0xffffff74000c7947 */ /* 0x000fea000383ffff */
.L_x_337:
[----:B--2---:R2:W3:Y:S02]  /*9720*/  SYNCS.PHASECHK.TRANS64.TRYWAIT P0, [R2+URZ+0x30c00], R7 ;  /* 0x030c0007020075a7 */ /* 0x0044e4000800017f */
[----:B---3--:R-:W-:Y:S05]  /*9730*/  @!P0 NANOSLEEP.SYNCS 0x989680 ;  /* 0x009896800000895d */ /* 0x008fea0003900000 */
[----:B------:R-:W3:Y:S02]  /*9740*/  @!P0 SYNCS.PHASECHK.TRANS64 P0, [R2+URZ+0x30c00], R7 ;  /* 0x030c0007020085a7 */ /* 0x000ee4000800007f */
[----:B---3--:R-:W-:Y:S05]  /*9750*/  @!P0 BRA `(.L_x_337) ;  /* 0xfffffffc00f08947 */ /* 0x008fea000383ffff */
[----:B------:R-:W-:Y:S05]  /*9760*/  BRA `(.L_x_336) ;  /* 0xffffff74001c7947 */ /* 0x000fea000383ffff */
.L_x_342:
[----:B-1----:R1:W3:Y:S02]  /*9770*/  SYNCS.PHASECHK.TRANS64.TRYWAIT P1, [R21+URZ+0x30c10], R20 ;  /* 0x030c1014150075a7 */ /* 0x0022e4000802017f */
[----:B---3--:R-:W-:Y:S05]  /*9780*/  @!P1 NANOSLEEP.SYNCS 0x989680 ;  /* 0x009896800000995d */ /* 0x008fea0003900000 */
[----:B------:R-:W3:Y:S02]  /*9790*/  @!P1 SYNCS.PHASECHK.TRANS64 P1, [R21+URZ+0x30c10], R20 ;  /* 0x030c1014150095a7 */ /* 0x000ee4000802007f */
[----:B---3--:R-:W-:Y:S05]  /*97a0*/  @!P1 BRA `(.L_x_342) ;  /* 0xfffffffc00f09947 */ /* 0x008fea000383ffff */
[----:B------:R-:W-:Y:S05]  /*97b0*/  BRA `(.L_x_341) ;  /* 0xffffff7c00e07947 */ /* 0x000fea000383ffff */
.L_x_346:
[----:B------:R1:W1:Y:S02]  /*97c0*/  SYNCS.PHASECHK.TRANS64.TRYWAIT P1, [R21+URZ+0x30c30], R20 ;  /* 0x030c3014150075a7 */ /* 0x000264000802017f */
[----:B-1----:R-:W-:Y:S05]  /*97d0*/  @!P1 NANOSLEEP.SYNCS 0x989680 ;  /* 0x009896800000995d */ /* 0x002fea0003900000 */
[----:B------:R-:W1:Y:S02]  /*97e0*/  @!P1 SYNCS.PHASECHK.TRANS64 P1, [R21+URZ+0x30c30], R20 ;  /* 0x030c3014150095a7 */ /* 0x000e64000802007f */
[----:B-1----:R-:W-:Y:S05]  /*97f0*/  @!P1 BRA `(.L_x_346) ;  /* 0xfffffffc00f09947 */ /* 0x002fea000383ffff */
[----:B------:R-:W-:Y:S05]  /*9800*/  BRA `(.L_x_345) ;  /* 0xffffff8000e47947 */ /* 0x000fea000383ffff */
.L_x_353:
[----:B------:R-:W-:Y:S01]  /*9810*/  BSSY B0, `(.L_x_433) ;  /* 0x0000005000007945 */ /* 0x000fe20003800000 */
[----:B------:R-:W-:-:S07]  /*9820*/  IMAD.MOV.U32 R15, RZ, RZ, -0x1 ;  /* 0xffffffffff0f7424 */ /* 0x000fce00078e00ff */
[----:B---3--:R-:W-:Y:S05]  /*9830*/  WARPSYNC.COLLECTIVE R15, `(.L_x_434) ;  /* 0x000000000f087348 */ /* 0x008fea0003c00000 */
[----:B------:R-:W-:Y:S01]  /*9840*/  NOP ;  /* 0x0000000000007918 */ /* 0x000fe20000000000 */
[----:B---3--:R-:W-:Y:S01]  /*9850*/  ENDCOLLECTIVE ;  /* 0x000000000000791b */ /* 0x008fe20003800000 */
.L_x_434:
[----:B------:R-:W-:Y:S05]  /*9860*/  BSYNC B0 ;  /* 0x0000000000007941 */ /* 0x000fea0003800000 */
.L_x_433:
[----:B------:R-:W-:Y:S05]  /*9870*/  BRA `(.L_x_435) ;  /* 0xffffffc800dc7947 */ /* 0x000fea000383ffff */
.L_x_362:
[----:B------:R-:W-:Y:S01]  /*9880*/  BSSY B0, `(.L_x_436) ;  /* 0x0000005000007945 */ /* 0x000fe20003800000 */
[----:B------:R-:W-:-:S07]  /*9890*/  MOV R15, 0xffffffff ;  /* 0xffffffff000f7802 */ /* 0x000fce0000000f00 */
[----:B-123--:R-:W-:Y:S05]  /*98a0*/  WARPSYNC.COLLECTIVE R15, `(.L_x_437) ;  /* 0x000000000f087348 */ /* 0x00efea0003c00000 */
[----:B------:R-:W-:Y:S01]  /*98b0*/  NOP ;  /* 0x0000000000007918 */ /* 0x000fe20000000000 */
[----:B-123--:R-:W-:Y:S01]  /*98c0*/  ENDCOLLECTIVE ;  /* 0x000000000000791b */ /* 0x00efe20003800000 */
.L_x_437:
[----:B------:R-:W-:Y:S05]  /*98d0*/  BSYNC B0 ;  /* 0x0000000000007941 */ /* 0x000fea0003800000 */
.L_x_436:
[----:B------:R-:W-:Y:S05]  /*98e0*/  BRA `(.L_x_438) ;  /* 0xffffffcc00bc7947 */ /* 0x000fea000383ffff */
.L_x_371:
[----:B------:R-:W-:Y:S01]  /*98f0*/  BSSY B0, `(.L_x_439) ;  /* 0x0000005000007945 */ /* 0x000fe20003800000 */
[----:B------:R-:W-:-:S07]  /*9900*/  IMAD.MOV.U32 R15, RZ, RZ, -0x1 ;  /* 0xffffffffff0f7424 */ /* 0x000fce00078e00ff */
[----:B------:R-:W-:Y:S05]  /*9910*/  WARPSYNC.COLLECTIVE R15, `(.L_x_440) ;  /* 0x000000000f087348 */ /* 0x000fea0003c00000 */
[----:B------:R-:W-:Y:S01]  /*9920*/  NOP ;  /* 0x0000000000007918 */ /* 0x000fe20000000000 */
[----:B------:R-:W-:Y:S01]  /*9930*/  ENDCOLLECTIVE ;  /* 0x000000000000791b */ /* 0x000fe20003800000 */
.L_x_440:
[----:B------:R-:W-:Y:S05]  /*9940*/  BSYNC B0 ;  /* 0x0000000000007941 */ /* 0x000fea0003800000 */
.L_x_439:
[----:B------:R-:W-:Y:S05]  /*9950*/  BRA `(.L_x_441) ;  /* 0xffffffd400907947 */ /* 0x000fea000383ffff */
.L_x_383:
[----:B------:R-:W-:Y:S01]  /*9960*/  BSSY B0, `(.L_x_442) ;  /* 0x0000005000007945 */ /* 0x000fe20003800000 */
[----:B------:R-:W-:-:S07]  /*9970*/  MOV R15, 0xffffffff ;  /* 0xffffffff000f7802 */ /* 0x000fce0000000f00 */
[----:B------:R-:W-:Y:S05]  /*9980*/  WARPSYNC.COLLECTIVE R15, `(.L_x_443) ;  /* 0x000000000f087348 */ /* 0x000fea0003c00000 */
[----:B------:R-:W-:Y:S01]  /*9990*/  NOP ;  /* 0x0000000000007918 */ /* 0x000fe20000000000 */
[----:B------:R-:W-:Y:S01]  /*99a0*/  ENDCOLLECTIVE ;  /* 0x000000000000791b */ /* 0x000fe20003800000 */
.L_x_443:
[----:B------:R-:W-:Y:S05]  /*99b0*/  BSYNC B0 ;  /* 0x0000000000007941 */ /* 0x000fea0003800000 */
.L_x_442:
[----:B------:R-:W-:Y:S05]  /*99c0*/  BRA `(.L_x_444) ;  /* 0xffffffd800a87947 */ /* 0x000fea000383ffff */
.L_x_396:
[----:B------:R-:W-:Y:S01]  /*99d0*/  BSSY B0, `(.L_x_445) ;  /* 0x0000005000007945 */ /* 0x000fe20003800000 */
[----:B------:R-:W-:-:S07]  /*99e0*/  IMAD.MOV.U32 R15, RZ, RZ, -0x1 ;  /* 0xffffffffff0f7424 */ /* 0x000fce00078e00ff */
[----:B------:R-:W-:Y:S05]  /*99f0*/  WARPSYNC.COLLECTIVE R15, `(.L_x_446) ;  /* 0x000000000f087348 */ /* 0x000fea0003c00000 */
[----:B------:R-:W-:Y:S01]  /*9a00*/  NOP ;  /* 0x0000000000007918 */ /* 0x000fe20000000000 */
[----:B------:R-:W-:Y:S01]  /*9a10*/  ENDCOLLECTIVE ;  /* 0x000000000000791b */ /* 0x000fe20003800000 */
.L_x_446:
[----:B------:R-:W-:Y:S05]  /*9a20*/  BSYNC B0 ;  /* 0x0000000000007941 */ /* 0x000fea0003800000 */
.L_x_445:
[----:B------:R-:W-:Y:S05]  /*9a30*/  BRA `(.L_x_447) ;  /* 0xffffffdc00c47947 */ /* 0x000fea000383ffff */
.L_x_405:
[----:B-1----:R1:W2:Y:S02]  /*9a40*/  SYNCS.PHASECHK.TRANS64.TRYWAIT P1, [R11+URZ+0x30c20], R0 ;  /* 0x030c20000b0075a7 */ /* 0x0022a4000802017f */
[----:B--2---:R-:W-:Y:S05]  /*9a50*/  @!P1 NANOSLEEP.SYNCS 0x989680 ;  /* 0x009896800000995d */ /* 0x004fea0003900000 */
[----:B------:R-:W2:Y:S02]  /*9a60*/  @!P1 SYNCS.PHASECHK.TRANS64 P1, [R11+URZ+0x30c20], R0 ;  /* 0x030c20000b0095a7 */ /* 0x000ea4000802007f */
[----:B--2---:R-:W-:Y:S05]  /*9a70*/  @!P1 BRA `(.L_x_405) ;  /* 0xfffffffc00f09947 */ /* 0x004fea000383ffff */
[----:B------:R-:W-:Y:S05]  /*9a80*/  BRA `(.L_x_448) ;  /* 0xffffffe4009c7947 */ /* 0x000fea000383ffff */
.L_x_409:
[----:B-1----:R1:W2:Y:S02]  /*9a90*/  SYNCS.PHASECHK.TRANS64.TRYWAIT P1, [R11+URZ+0x30c40], R21 ;  /* 0x030c40150b0075a7 */ /* 0x0022a4000802017f */
[----:B--2---:R-:W-:Y:S05]  /*9aa0*/  @!P1 NANOSLEEP.SYNCS 0x989680 ;  /* 0x009896800000995d */ /* 0x004fea0003900000 */
[----:B------:R-:W2:Y:S02]  /*9ab0*/  @!P1 SYNCS.PHASECHK.TRANS64 P1, [R11+URZ+0x30c40], R21 ;  /* 0x030c40150b0095a7 */ /* 0x000ea4000802007f */
[----:B--2---:R-:W-:Y:S05]  /*9ac0*/  @!P1 BRA `(.L_x_409) ;  /* 0xfffffffc00f09947 */ /* 0x004fea000383ffff */
[----:B------:R-:W-:Y:S05]  /*9ad0*/  BRA `(.L_x_449) ;  /* 0xffffffe800bc7947 */ /* 0x000fea000383ffff */
.L_x_411:
[----:B--2---:R2:W3:Y:S02]  /*9ae0*/  SYNCS.PHASECHK.TRANS64.TRYWAIT P1, [R11+URZ+0x30c28], R21 ;  /* 0x030c28150b0075a7 */ /* 0x0044e4000802017f */
[----:B---3--:R-:W-:Y:S05]  /*9af0*/  @!P1 NANOSLEEP.SYNCS 0x989680 ;  /* 0x009896800000995d */ /* 0x008fea0003900000 */
[----:B------:R-:W3:Y:S02]  /*9b00*/  @!P1 SYNCS.PHASECHK.TRANS64 P1, [R11+URZ+0x30c28], R21 ;  /* 0x030c28150b0095a7 */ /* 0x000ee4000802007f */
[----:B---3--:R-:W-:Y:S05]  /*9b10*/  @!P1 BRA `(.L_x_411) ;  /* 0xfffffffc00f09947 */ /* 0x008fea000383ffff */
[----:B------:R-:W-:Y:S05]  /*9b20*/  BRA `(.L_x_450) ;  /* 0xffffffec00347947 */ /* 0x000fea000383ffff */
.L_x_413:
[----:B---3--:R3:W4:Y:S02]  /*9b30*/  SYNCS.PHASECHK.TRANS64.TRYWAIT P1, [R11+URZ+0x30c48], R21 ;  /* 0x030c48150b0075a7 */ /* 0x008724000802017f */
[----:B----4-:R-:W-:Y:S05]  /*9b40*/  @!P1 NANOSLEEP.SYNCS 0x989680 ;  /* 0x009896800000995d */ /* 0x010fea0003900000 */
[----:B------:R-:W4:Y:S02]  /*9b50*/  @!P1 SYNCS.PHASECHK.TRANS64 P1, [R11+URZ+0x30c48], R21 ;  /* 0x030c48150b0095a7 */ /* 0x000f24000802007f */
[----:B----4-:R-:W-:Y:S05]  /*9b60*/  @!P1 BRA `(.L_x_413) ;  /* 0xfffffffc00f09947 */ /* 0x010fea000383ffff */
[----:B------:R-:W-:Y:S05]  /*9b70*/  BRA `(.L_x_451) ;  /* 0xffffffec00887947 */ /* 0x000fea000383ffff */
.L_x_415:
[----:B------:R-:W-:-:S07]  /*9b80*/  SHF.L.U32 R4, R9, 0x1f, RZ ;  /* 0x0000001f09047819 */ /* 0x000fce00000006ff */
.L_x_452:
[----:B-1----:R1:W2:Y:S02]  /*9b90*/  SYNCS.PHASECHK.TRANS64.TRYWAIT P1, [R11+URZ+0x30c20], R4 ;  /* 0x030c20040b0075a7 */ /* 0x0022a4000802017f */
[----:B--2---:R-:W-:Y:S05]  /*9ba0*/  @!P1 NANOSLEEP.SYNCS 0x989680 ;  /* 0x009896800000995d */ /* 0x004fea0003900000 */
[----:B------:R-:W2:Y:S02]  /*9bb0*/  @!P1 SYNCS.PHASECHK.TRANS64 P1, [R11+URZ+0x30c20], R4 ;  /* 0x030c20040b0095a7 */ /* 0x000ea4000802007f */
[----:B--2---:R-:W-:Y:S05]  /*9bc0*/  @!P1 BRA `(.L_x_452) ;  /* 0xfffffffc00f09947 */ /* 0x004fea000383ffff */
[----:B------:R-:W-:Y:S05]  /*9bd0*/  BRA `(.L_x_453) ;  /* 0xffffffec00f47947 */ /* 0x000fea000383ffff */
.L_x_418:
[----:B---3--:R3:W4:Y:S02]  /*9be0*/  SYNCS.PHASECHK.TRANS64.TRYWAIT P1, [R11+URZ+0x30c40], R12 ;  /* 0x030c400c0b0075a7 */ /* 0x008724000802017f */
[----:B----4-:R-:W-:Y:S05]  /*9bf0*/  @!P1 NANOSLEEP.SYNCS 0x989680 ;  /* 0x009896800000995d */ /* 0x010fea0003900000 */
[----:B------:R-:W4:Y:S02]  /*9c00*/  @!P1 SYNCS.PHASECHK.TRANS64 P1, [R11+URZ+0x30c40], R12 ;  /* 0x030c400c0b0095a7 */ /* 0x000f24000802007f */
[----:B----4-:R-:W-:Y:S05]  /*9c10*/  @!P1 BRA `(.L_x_418) ;  /* 0xfffffffc00f09947 */ /* 0x010fea000383ffff */
[----:B------:R-:W-:Y:S05]  /*9c20*/  BRA `(.L_x_454) ;  /* 0xfffffff000647947 */ /* 0x000fea000383ffff */
.L_x_420:
[----:B-1----:R1:W2:Y:S02]  /*9c30*/  SYNCS.PHASECHK.TRANS64.TRYWAIT P1, [R11+URZ+0x30c28], R12 ;  /* 0x030c280c0b0075a7 */ /* 0x0022a4000802017f */
[----:B--2---:R-:W-:Y:S05]  /*9c40*/  @!P1 NANOSLEEP.SYNCS 0x989680 ;  /* 0x009896800000995d */ /* 0x004fea0003900000 */
[----:B------:R-:W2:Y:S02]  /*9c50*/  @!P1 SYNCS.PHASECHK.TRANS64 P1, [R11+URZ+0x30c28], R12 ;  /* 0x030c280c0b0095a7 */ /* 0x000ea4000802007f */
[----:B--2---:R-:W-:Y:S05]  /*9c60*/  @!P1 BRA `(.L_x_420) ;  /* 0xfffffffc00f09947 */ /* 0x004fea000383ffff */
[----:B------:R-:W-:Y:S05]  /*9c70*/  BRA `(.L_x_455) ;  /* 0xfffffff000d07947 */ /* 0x000fea000383ffff */
.L_x_422:
[----:B----4-:R4:W1:Y:S02]  /*9c80*/  SYNCS.PHASECHK.TRANS64.TRYWAIT P0, [R13+URZ+0x30c40], R2 ;  /* 0x030c40020d0075a7 */ /* 0x010864000800017f */
[----:B-1----:R-:W-:Y:S05]  /*9c90*/  @!P0 NANOSLEEP.SYNCS 0x989680 ;  /* 0x009896800000895d */ /* 0x002fea0003900000 */
[----:B------:R-:W1:Y:S02]  /*9ca0*/  @!P0 SYNCS.PHASECHK.TRANS64 P0, [R13+URZ+0x30c40], R2 ;  /* 0x030c40020d0085a7 */ /* 0x000e64000800007f */
[----:B-1----:R-:W-:Y:S05]  /*9cb0*/  @!P0 BRA `(.L_x_422) ;  /* 0xfffffffc00f08947 */ /* 0x002fea000383ffff */
[----:B------:R-:W-:Y:S05]  /*9cc0*/  BRA `(.L_x_456) ;  /* 0xfffffff4003c7947 */ /* 0x000fea000383ffff */
.L_x_424:
[----:B------:R-:W-:Y:S01]  /*9cd0*/  BSSY B0, `(.L_x_457) ;  /* 0x0000006000007945 */ /* 0x000fe20003800000 */
[----:B------:R-:W-:-:S07]  /*9ce0*/  MOV R15, 0xffffffff ;  /* 0xffffffff000f7802 */ /* 0x000fce0000000f00 */
[----:B------:R-:W-:Y:S05]  /*9cf0*/  WARPSYNC.COLLECTIVE R15, `(.L_x_458) ;  /* 0x000000000f0c7348 */ /* 0x000fea0003c00000 */
[----:B------:R-:W-:Y:S02]  /*9d00*/  ELECT P6, UR62, PT ;  /* 0x00000000003e782f */ /* 0x000fe400038c0000 */
[----:B------:R-:W-:Y:S01]  /*9d10*/  MOV R14, UR62 ;  /* 0x0000003e000e7c02 */ /* 0x000fe20008000f00 */
[----:B------:R-:W-:Y:S10]  /*9d20*/  ENDCOLLECTIVE ;  /* 0x000000000000791b */ /* 0x000ff40003800000 */
.L_x_458:
[----:B------:R-:W-:Y:S05]  /*9d30*/  BSYNC B0 ;  /* 0x0000000000007941 */ /* 0x000fea0003800000 */
.L_x_457:
[----:B------:R-:W-:Y:S01]  /*9d40*/  PLOP3.LUT P0, PT, P6, PT, PT, 0x80, 0x0 ;  /* 0x000000000000781c */ /* 0x000fe2000370f070 */
[----:B------:R-:W-:-:S12]  /*9d50*/  BRA `(.L_x_459) ;  /* 0xfffffff400c87947 */ /* 0x000fd8000383ffff */
.L_x_426:
[----:B-1----:R1:W2:Y:S02]  /*9d60*/  SYNCS.PHASECHK.TRANS64.TRYWAIT P1, [R6+URZ], R5 ;  /* 0x00000005060075a7 */ /* 0x0022a4000802017f */
[----:B--2---:R-:W-:Y:S05]  /*9d70*/  @!P1 NANOSLEEP.SYNCS 0x989680 ;  /* 0x009896800000995d */ /* 0x004fea0003900000 */
[----:B------:R-:W2:Y:S02]  /*9d80*/  @!P1 SYNCS.PHASECHK.TRANS64 P1, [R6+URZ], R5 ;  /* 0x00000005060095a7 */ /* 0x000ea4000802007f */
[----:B--2---:R-:W-:Y:S05]  /*9d90*/  @!P1 BRA `(.L_x_426) ;  /* 0xfffffffc00f09947 */ /* 0x004fea000383ffff */
[----:B------:R-:W-:Y:S05]  /*9da0*/  BRA `(.L_x_460) ;  /* 0xfffffff800047947 */ /* 0x000fea000383ffff */
.L_x_427:
[----:B--2---:R2:W3:Y:S02]  /*9db0*/  SYNCS.PHASECHK.TRANS64.TRYWAIT P1, [R3+URZ], R2 ;  /* 0x00000002030075a7 */ /* 0x0044e4000802017f */
[----:B---3--:R-:W-:Y:S05]  /*9dc0*/  @!P1 NANOSLEEP.SYNCS 0x989680 ;  /* 0x009896800000995d */ /* 0x008fea0003900000 */
[----:B------:R-:W3:Y:S02]  /*9dd0*/  @!P1 SYNCS.PHASECHK.TRANS64 P1, [R3+URZ], R2 ;  /* 0x00000002030095a7 */ /* 0x000ee4000802007f */
[----:B---3--:R-:W-:Y:S05]  /*9de0*/  @!P1 BRA `(.L_x_427) ;  /* 0xfffffffc00f09947 */ /* 0x008fea000383ffff */
[----:B------:R-:W-:Y:S05]  /*9df0*/  BRA `(.L_x_461) ;  /* 0xfffffff400f87947 */ /* 0x000fea000383ffff */
.L_x_429:
[----:B--2---:R2:W3:Y:S02]  /*9e00*/  SYNCS.PHASECHK.TRANS64.TRYWAIT P0, [R0+URZ], R5 ;  /* 0x00000005000075a7 */ /* 0x0044e4000800017f */
[----:B---3--:R-:W-:Y:S05]  /*9e10*/  @!P0 NANOSLEEP.SYNCS 0x989680 ;  /* 0x009896800000895d */ /* 0x008fea0003900000 */
[----:B------:R-:W3:Y:S02]  /*9e20*/  @!P0 SYNCS.PHASECHK.TRANS64 P0, [R0+URZ], R5 ;  /* 0x00000005000085a7 */ /* 0x000ee4000800007f */
[----:B---3--:R-:W-:Y:S05]  /*9e30*/  @!P0 BRA `(.L_x_429) ;  /* 0xfffffffc00f08947 */ /* 0x008fea000383ffff */
[----:B------:R-:W-:Y:S05]  /*9e40*/  BRA `(.L_x_462) ;  /* 0xfffffff400fc7947 */ /* 0x000fea000383ffff */
.L_x_463:
        /* <DEDUP_REMOVED lines=11> */
.L_x_3721:


//--------------------- .text._ZN7cutlass13device_kernelIN5flash11enable_sm90INS1_16FlashAttnBwdSm90INS1_25CollectiveMainloopBwdSm90ILi2ELi2ELi2EN4cute5tupleIJNS5_1CILi1EEES8_S8_EEENS6_IJNS7_ILi128EEESA_NS7_ILi64EEEEEENS_6half_tEfNS_4arch4Sm90ELb0ELb0ELb1ELb1ELb0ELb1ELb0ELb0ELi2ELi1ELi2ELi2ELb0EEENS1_21CollectiveEpilogueBwdISC_SD_SF_Li256ELb1ELb0ELi1EEENS1_19SingleTileSchedulerILb1ELb0ELb0ELi128EEEEEEEEEvNT_6ParamsE --------------------------
	.section	.text._ZN7cutlass13device_kernelIN5flash11enable_sm90INS1_16FlashAttnBwdSm90INS1_25CollectiveMainloopBwdSm90ILi2ELi2ELi2EN4cute5tupleIJNS5_1CILi1EEES8_S8_EEENS6_IJNS7_ILi128EEESA_NS7_ILi64EEEEEENS_6half_tEfNS_4arch4Sm90ELb0ELb0ELb1ELb1ELb0ELb1ELb0ELb0ELi2ELi1ELi2ELi2ELb0EEENS1_21CollectiveEpilogueBwdISC_SD_SF_Li256ELb1ELb0ELi1EEENS1_19SingleTileSchedulerILb1ELb0ELb0ELi128EEEEEEEEEvNT_6ParamsE,"ax",@progbits
	.align	128
.text._ZN7cutlass13device_kernelIN5flash11enable_sm90INS1_16FlashAttnBwdSm90INS1_25CollectiveMainloopBwdSm90ILi2ELi2ELi2EN4cute5tupleIJNS5_1CILi1EEES8_S8_EEENS6_IJNS7_ILi128EEESA_NS7_ILi64EEEEEENS_6half_tEfNS_4arch4Sm90ELb0ELb0ELb1ELb1ELb0ELb1ELb0ELb0ELi2ELi1ELi2ELi2ELb0EEENS1_21CollectiveEpilogueBwdISC_SD_SF_Li256ELb1ELb0ELi1EEENS1_19SingleTileSchedulerILb1ELb0ELb0ELi128EEEEEEEEEvNT_6ParamsE:
        .type           _ZN7cutlass13device_kernelIN5flash11enable_sm90INS1_16FlashAttnBwdSm90INS1_25CollectiveMainloopBwdSm90ILi2ELi2ELi2EN4cute5tupleIJNS5_1CILi1EEES8_S8_EEENS6_IJNS7_ILi128EEESA_NS7_ILi64EEEEEENS_6half_tEfNS_4arch4Sm90ELb0ELb0ELb1ELb1ELb0ELb1ELb0ELb0ELi2ELi1ELi2ELi2ELb0EEENS1_21CollectiveEpilogueBwdISC_SD_SF_Li256ELb1ELb0ELi1EEENS1_19SingleTileSchedulerILb1ELb0ELb0ELi128EEEEEEEEEvNT_6ParamsE,@function
        .size           _ZN7cutlass13device_kernelIN5flash11enable_sm90INS1_16FlashAttnBwdSm90INS1_25CollectiveMainloopBwdSm90ILi2ELi2ELi2EN4cute5tupleIJNS5_1CILi1EEES8_S8_EEENS6_IJNS7_ILi128EEESA_NS7_ILi64EEEEEENS_6half_tEfNS_4arch4Sm90ELb0ELb0ELb1ELb1ELb0ELb1ELb0ELb0ELi2ELi1ELi2ELi2ELb0EEENS1_21CollectiveEpilogueBwdISC_SD_SF_Li256ELb1ELb0ELi1EEENS1_19SingleTileSchedulerILb1ELb0ELb0ELi128EEEEEEEEEvNT_6ParamsE,(.L_x_3722 - _ZN7cutlass13device_kernelIN5flash11enable_sm90INS1_16FlashAttnBwdSm90INS1_25CollectiveMainloopBwdSm90ILi2ELi2ELi2EN4cute5tupleIJNS5_1CILi1EEES8_S8_EEENS6_IJNS7_ILi128EEESA_NS7_ILi64EEEEEENS_6half_tEfNS_4arch4Sm90ELb0ELb0ELb1ELb1ELb0ELb1ELb0ELb0ELi2ELi1ELi2ELi2ELb0EEENS1_21CollectiveEpilogueBwdISC_SD_SF_Li256ELb1ELb0ELi1EEENS1_19SingleTileSchedulerILb1ELb0ELb0ELi128EEEEEEEEEvNT_6ParamsE)
        .other          _ZN7cutlass13device_kernelIN5flash11enable_sm90INS1_16FlashAttnBwdSm90INS1_25CollectiveMainloopBwdSm90ILi2ELi2ELi2EN4cute5tupleIJNS5_1CILi1EEES8_S8_EEENS6_IJNS7_ILi128EEESA_NS7_ILi64EEEEEENS_6half_tEfNS_4arch4Sm90ELb0ELb0ELb1ELb1ELb0ELb1ELb0ELb0ELi2ELi1ELi2ELi2ELb0EEENS1_21CollectiveEpilogueBwdISC_SD_SF_Li256ELb1ELb0ELi1EEENS1_19SingleTileSchedulerILb1ELb0ELb0ELi128EEEEEEEEEvNT_6ParamsE,@"STO_CUDA_ENTRY STV_DEFAULT"
_ZN7cutlass13device_kernelIN5flash11enable_sm90INS1_16FlashAttnBwdSm90INS1_25CollectiveMainloopBwdSm90ILi2ELi2ELi2EN4cute5tupleIJNS5_1CILi1EEES8_S8_EEENS6_IJNS7_ILi128EEESA_NS7_ILi64EEEEEENS_6half_tEfNS_4arch4Sm90ELb0ELb0ELb1ELb1ELb0ELb1ELb0ELb0ELi2ELi1ELi2ELi2ELb0EEENS1_21CollectiveEpilogueBwdISC_SD_SF_Li256ELb1ELb0ELi1EEENS1_19SingleTileSchedulerILb1ELb0ELb0ELi128EEEEEEEEEvNT_6ParamsE:
        /* <DEDUP_REMOVED lines=23> */
.L_x_465:
[----:B------:R-:W-:Y:S05]  /*0170*/  BSYNC B0 ;  /* 0x0000000000007941 */ /* 0x000fea0003800000 */
.L_x_464:
        /* <DEDUP_REMOVED lines=34> */
.L_x_466:
        /* <DEDUP_REMOVED lines=22> */
.L_x_467:
[----:B---3--:R-:W-:Y:S01]  /*0500*/  ISETP.NE.AND P0, PT, R2, RZ, PT ;  /* 0x000000ff0200720c */ /* 0x008fe20003f05270 */
[----:B------:R-:W-:Y:S01]  /*0510*/  IMAD.MOV.U32 R2, RZ, RZ, 0x1 ;  /* 0x00000001ff027424 */ /* 0x000fe200078e00ff */
[----:B------:R-:W-:Y:S01]  /*0520*/  NOP ;  /* 0x0000000000007918 */ /* 0x000fe20000000000 */
[----:B------:R-:W-:Y:S01]  /*0530*/  ULDC.64 UR38, c[0x0][0x208] ;  /* 0x0000820000267ab9 */ /* 0x000fe20000000a00 */
[----:B------:R-:W-:Y:S02]  /*0540*/  BSSY B6, `(.L_x_468) ;  /* 0x0000a6b000067945 */ /* 0x000fe40003800000 */
[----:B------:R-:W-:-:S05]  /*0550*/  SEL R2, R2, 0x2, !P0 ;  /* 0x0000000202027807 */ /* 0x000fca0004000000 */
[----:B------:R3:W-:Y:S01]  /*0560*/  STL [R1], R2 ;  /* 0x0000000201007387 */ /* 0x0007e20000100800 */
[----:B-12-4-:R-:W-:Y:S06]  /*0570*/  BAR.SYNC.DEFER_BLOCKING 0x0 ;  /* 0x0000000000007b1d */ /* 0x016fec0000010000 */
[----:B------:R-:W-:Y:S05]  /*0580*/  @!P0 BRA `(.L_x_469) ;  /* 0x0000007800208947 */ /* 0x000fea0003800000 */
.L_x_470:
[----:B------:R-:W-:-:S08]  /*0590*/  NOP ;  /* 0x0000000000007918 */ /* 0x000fd00000000000 */
[----:B------:R-:W1:Y:S02]  /*05a0*/  USETMAXREG.TRY_ALLOC.CTAPOOL UP0, 0xf0 ;  /* 0x000000f0000079c8 */ /* 0x000e640008000600 */
[----:B-1----:R-:W-:-:S13]  /*05b0*/  PLOP3.LUT P0, PT, PT, PT, UP0, 0x80, 0x0 ;  /* 0x000000000000781c */ /* 0x002fda0003f0f008 */
[----:B------:R-:W-:Y:S05]  /*05c0*/  @!P0 BRA `(.L_x_470) ;  /* 0xfffffffc00f08947 */ /* 0x000fea000383ffff */
[----:B------:R-:W-:Y:S01]  /*05d0*/  LOP3.LUT R0, R0, 0x3, RZ, 0xc0, !PT ;  /* 0x0000000300007812 */ /* 0x000fe200078ec0ff */
[----:B---3--:R-:W1:Y:S01]  /*05e0*/  S2R R2, SR_TID.X ;  /* 0x0000000000027919 */ /* 0x008e620000002100 */
[----:B------:R-:W-:Y:S01]  /*05f0*/  ULDC.64 UR4, c[0x0][0x8d8] ;  /* 0x0002360000047ab9 */ /* 0x000fe20000000a00 */
[----:B------:R-:W2:Y:S03]  /*0600*/  S2R R7, SR_CTAID.Z ;  /* 0x0000000000077919 */ /* 0x000ea60000002700 */
[----:B------:R-:W3:Y:S02]  /*0610*/  SHFL.IDX PT, R0, R0, RZ, 0x1f ;  /* 0x00001fff00007589 */ /* 0x000ee400000e0000 */
[----:B---3--:R-:W-:Y:S02]  /*0620*/  ISETP.NE.AND P0, PT, R0, RZ, PT ;  /* 0x000000ff0000720c */ /* 0x008fe40003f05270 */
[----:B-1----:R-:W-:-:S11]  /*0630*/  SHF.R.U32.HI R2, RZ, 0x7, R2 ;  /* 0x00000007ff027819 */ /* 0x002fd60000011602 */
[----:B------:R-:W-:-:S05]  /*0640*/  @!P0 VIADD R2, R2, 0x9 ;  /* 0x0000000902028836 */ /* 0x000fca0000000000 */
[----:B------:R1:W-:Y:S06]  /*0650*/  @!P0 BAR.ARV R2, 0xa0 ;  /* 0x000280020000851d */ /* 0x0003ec0000002000 */
[----:B------:R-:W-:-:S04]  /*0660*/  ISETP.NE.U32.AND P0, PT, RZ, UR4, PT ;  /* 0x00000004ff007c0c */ /* 0x000fc8000bf05070 */
[----:B------:R-:W-:-:S13]  /*0670*/  ISETP.NE.AND.EX P0, PT, RZ, UR5, PT, P0 ;  /* 0x00000005ff007c0c */ /* 0x000fda000bf05300 */
[----:B-12---:R-:W-:Y:S05]  /*0680*/  @!P0 BRA `(.L_x_471) ;  /* 0x0000000000108947 */ /* 0x006fea0003800000 */
[----:B------:R-:W1:Y:S02]  /*0690*/  LDC.64 R2, c[0x0][0x8d8] ;  /* 0x00023600ff027b82 */ /* 0x000e640000000a00 */
[----:B-1----:R-:W-:-:S05]  /*06a0*/  IMAD.WIDE R2, R7, 0x4, R2 ;  /* 0x0000000407027825 */ /* 0x002fca00078e0202 */
[----:B------:R1:W5:Y:S01]  /*06b0*/  LDG.E R0, desc[UR38][R2.64] ;  /* 0x0000002602007981 */ /* 0x000362000c1e1900 */
[----:B------:R-:W-:Y:S05]  /*06c0*/  BRA `(.L_x_472) ;  /* 0x00000000002c7947 */ /* 0x000fea0003800000 */
.L_x_471:
[----:B------:R-:W-:Y:S02]  /*06d0*/  ULDC.64 UR4, c[0x0][0x8d0] ;  /* 0x0002340000047ab9 */ /* 0x000fe40000000a00 */
[----:B------:R-:W-:-:S04]  /*06e0*/  ISETP.NE.U32.AND P0, PT, RZ, UR4, PT ;  /* 0x00000004ff007c0c */ /* 0x000fc8000bf05070 */
[----:B------:R-:W-:-:S13]  /*06f0*/  ISETP.NE.AND.EX P0, PT, RZ, UR5, PT, P0 ;  /* 0x00000005ff007c0c */ /* 0x000fda000bf05300 */
[----:B------:R-:W-:Y:S05]  /*0700*/  @!P0 BRA `(.L_x_473) ;  /* 0x0000000000188947 */ /* 0x000fea0003800000 */
[----:B------:R-:W1:Y:S02]  /*0710*/  LDC.64 R2, c[0x0][0x8d0] ;  /* 0x00023400ff027b82 */ /* 0x000e640000000a00 */
[----:B-1----:R-:W-:-:S05]  /*0720*/  IMAD.WIDE R2, R7, 0x4, R2 ;  /* 0x0000000407027825 */ /* 0x002fca00078e0202 */
[----:B------:R-:W2:Y:S04]  /*0730*/  LDG.E R0, desc[UR38][R2.64] ;  /* 0x0000002602007981 */ /* 0x000ea8000c1e1900 */
[----:B------:R-:W2:Y:S02]  /*0740*/  LDG.E R5, desc[UR38][R2.64+0x4] ;  /* 0x0000042602057981 */ /* 0x000ea4000c1e1900 */
[----:B--2---:R-:W-:Y:S01]  /*0750*/  IADD3 R0, -R0, R5, RZ ;  /* 0x0000000500007210 */ /* 0x004fe20007ffe1ff */
[----:B------:R-:W-:Y:S06]  /*0760*/  BRA `(.L_x_472) ;  /* 0x0000000000047947 */ /* 0x000fec0003800000 */
.L_x_473:
[----:B------:R-:W2:Y:S02]  /*0770*/  LDC R0, c[0x0][0x8bc] ;  /* 0x00022f00ff007b82 */ /* 0x000ea40000000800 */
.L_x_472:
[----:B------:R-:W3:Y:S02]  /*0780*/  S2R R19, SR_CTAID.X ;  /* 0x0000000000137919 */ /* 0x000ee40000002500 */
[----:B---3--:R-:W-:-:S05]  /*0790*/  IMAD.SHL.U32 R19, R19, 0x80, RZ ;  /* 0x0000008013137824 */ /* 0x008fca00078e00ff */
[----:B--2--5:R-:W-:-:S04]  /*07a0*/  ISETP.GE.AND P0, PT, R19, R0, PT ;  /* 0x000000001300720c */ /* 0x024fc80003f06270 */
[----:B------:R-:W-:-:S04]  /*07b0*/  SEL R4, R7, 0xffffffff, !P0 ;  /* 0xffffffff07047807 */ /* 0x000fc80004000000 */
[----:B------:R-:W-:Y:S01]  /*07c0*/  ISETP.GE.AND P0, PT, R4, RZ, PT ;  /* 0x000000ff0400720c */ /* 0x000fe20003f06270 */
[----:B------:R2:W-:-:S12]  /*07d0*/  STL [R1+0x20], R4 ;  /* 0x0000200401007387 */ /* 0x0005d80000100800 */
[----:B--2---:R-:W-:Y:S05]  /*07e0*/  @!P0 BRA `(.L_x_474) ;  /* 0x000000a400008947 */ /* 0x004fea0003800000 */
[----:B-1----:R-:W1:Y:S01]  /*07f0*/  S2R R2, SR_TID.X ;  /* 0x0000000000027919 */ /* 0x002e620000002100 */
[----:B------:R-:W-:Y:S02]  /*0800*/  ULDC.64 UR4, c[0x0][0x780] ;  /* 0x0001e00000047ab9 */ /* 0x000fe40000000a00 */
[----:B------:R-:W-:Y:S01]  /*0810*/  ISETP.NE.U32.AND P0, PT, RZ, UR4, PT ;  /* 0x00000004ff007c0c */ /* 0x000fe2000bf05070 */
[----:B------:R-:W-:Y:S02]  /*0820*/  ULDC UR4, c[0x0][0x290] ;  /* 0x0000a40000047ab9 */ /* 0x000fe40000000800 */
[----:B------:R-:W-:Y:S01]  /*0830*/  IMAD.U32 R22, RZ, RZ, UR4 ;  /* 0x00000004ff167e24 */ /* 0x000fe2000f8e00ff */
[----:B------:R-:W-:Y:S01]  /*0840*/  ISETP.NE.AND.EX P0, PT, RZ, UR5, PT, P0 ;  /* 0x00000005ff007c0c */ /* 0x000fe2000bf05300 */
[----:B-1----:R-:W-:-:S12]  /*0850*/  VIADD R18, R2, 0xffffff80 ;  /* 0xffffff8002127836 */ /* 0x002fd80000000000 */
[----:B------:R-:W-:Y:S05]  /*0860*/  @!P0 BRA `(.L_x_475) ;  /* 0x0000000000108947 */ /* 0x000fea0003800000 */
[----:B------:R-:W1:Y:S02]  /*0870*/  LDC.64 R2, c[0x0][0x780] ;  /* 0x0001e000ff027b82 */ /* 0x000e640000000a00 */
[----:B-1----:R-:W-:-:S05]  /*0880*/  IMAD.WIDE R2, R4, 0x4, R2 ;  /* 0x0000000404027825 */ /* 0x002fca00078e0202 */
[----:B------:R1:W5:Y:S01]  /*0890*/  LDG.E R23, desc[UR38][R2.64] ;  /* 0x0000002602177981 */ /* 0x000362000c1e1900 */
[----:B------:R-:W-:Y:S05]  /*08a0*/  BRA `(.L_x_476) ;  /* 0x0000000000287947 */ /* 0x000fea0003800000 */
.L_x_475:
[----:B------:R-:W-:Y:S01]  /*08b0*/  ULDC.64 UR4, c[0x0][0x770] ;  /* 0x0001dc0000047ab9 */ /* 0x000fe20000000a00 */
[----:B------:R-:W2:Y:S01]  /*08c0*/  LDC R23, c[0x0][0x280] ;  /* 0x0000a000ff177b82 */ /* 0x000ea20000000800 */
[----:B------:R-:W-:-:S04]  /*08d0*/  ISETP.NE.U32.AND P0, PT, RZ, UR4, PT ;  /* 0x00000004ff007c0c */ /* 0x000fc8000bf05070 */
[----:B------:R-:W-:-:S13]  /*08e0*/  ISETP.NE.AND.EX P0, PT, RZ, UR5, PT, P0 ;  /* 0x00000005ff007c0c */ /* 0x000fda000bf05300 */
[----:B------:R-:W-:Y:S05]  /*08f0*/  @!P0 BRA `(.L_x_476) ;  /* 0x0000000000148947 */ /* 0x000fea0003800000 */
[----:B------:R-:W1:Y:S02]  /*0900*/  LDC.64 R2, c[0x0][0x770] ;  /* 0x0001dc00ff027b82 */ /* 0x000e640000000a00 */
[----:B-1----:R-:W-:-:S05]  /*0910*/  IMAD.WIDE R2, R4, 0x4, R2 ;  /* 0x0000000404027825 */ /* 0x002fca00078e0202 */
[----:B--2---:R-:W2:Y:S04]  /*0920*/  LDG.E R23, desc[UR38][R2.64] ;  /* 0x0000002602177981 */ /* 0x004ea8000c1e1900 */
[----:B------:R-:W2:Y:S02]  /*0930*/  LDG.E R0, desc[UR38][R2.64+0x4] ;  /* 0x0000042602007981 */ /* 0x000ea4000c1e1900 */
[----:B--2---:R-:W-:-:S07]  /*0940*/  IADD3 R23, -R23, R0, RZ ;  /* 0x0000000017177210 */ /* 0x004fce0007ffe1ff */
.L_x_476:
[----:B------:R-:W-:Y:S02]  /*0950*/  ULDC.64 UR4, c[0x0][0x788] ;  /* 0x0001e20000047ab9 */ /* 0x000fe40000000a00 */
[----:B------:R-:W-:-:S04]  /*0960*/  ISETP.NE.U32.AND P0, PT, RZ, UR4, PT ;  /* 0x00000004ff007c0c */ /* 0x000fc8000bf05070 */
[----:B------:R-:W-:-:S13]  /*0970*/  ISETP.NE.AND.EX P0, PT, RZ, UR5, PT, P0 ;  /* 0x00000005ff007c0c */ /* 0x000fda000bf05300 */
[----:B------:R-:W-:Y:S05]  /*0980*/  @!P0 BRA `(.L_x_477) ;  /* 0x0000000000108947 */ /* 0x000fea0003800000 */
[----:B-1----:R-:W1:Y:S02]  /*0990*/  LDC.64 R2, c[0x0][0x788] ;  /* 0x0001e200ff027b82 */ /* 0x002e640000000a00 */
[----:B-1----:R-:W-:-:S05]  /*09a0*/  IMAD.WIDE R2, R4, 0x4, R2 ;  /* 0x0000000404027825 */ /* 0x002fca00078e0202 */
[----:B------:R1:W5:Y:S01]  /*09b0*/  LDG.E R22, desc[UR38][R2.64] ;  /* 0x0000002602167981 */ /* 0x000362000c1e1900 */
[----:B------:R-:W-:Y:S05]  /*09c0*/  BRA `(.L_x_478) ;  /* 0x0000000000247947 */ /* 0x000fea0003800000 */
.L_x_477:
[----:B------:R-:W-:Y:S02]  /*09d0*/  ULDC.64 UR4, c[0x0][0x778] ;  /* 0x0001de0000047ab9 */ /* 0x000fe40000000a00 */
[----:B------:R-:W-:-:S04]  /*09e0*/  ISETP.NE.U32.AND P0, PT, RZ, UR4, PT ;  /* 0x00000004ff007c0c */ /* 0x000fc8000bf05070 */
[----:B------:R-:W-:-:S13]  /*09f0*/  ISETP.NE.AND.EX P0, PT, RZ, UR5, PT, P0 ;  /* 0x00000005ff007c0c */ /* 0x000fda000bf05300 */
[----:B------:R-:W-:Y:S05]  /*0a00*/  @!P0 BRA `(.L_x_478) ;  /* 0x0000000000148947 */ /* 0x000fea0003800000 */
[----:B-1----:R-:W1:Y:S02]  /*0a10*/  LDC.64 R2, c[0x0][0x778] ;  /* 0x0001de00ff027b82 */ /* 0x002e640000000a00 */
[----:B-1----:R-:W-:-:S05]  /*0a20*/  IMAD.WIDE R2, R4, 0x4, R2 ;  /* 0x0000000404027825 */ /* 0x002fca00078e0202 */
[----:B------:R-:W3:Y:S04]  /*0a30*/  LDG.E R22, desc[UR38][R2.64] ;  /* 0x0000002602167981 */ /* 0x000ee8000c1e1900 */
[----:B------:R-:W3:Y:S02]  /*0a40*/  LDG.E R5, desc[UR38][R2.64+0x4] ;  /* 0x0000042602057981 */ /* 0x000ee4000c1e1900 */
[----:B---3--:R-:W-:-:S07]  /*0a50*/  IMAD.IADD R22, R5, 0x1, -R22 ;  /* 0x0000000105167824 */ /* 0x008fce00078e0a16 */
.L_x_478:
[----:B--2--5:R-:W-:Y:S02]  /*0a60*/  ISETP.GE.AND P1, PT, R23, 0x1, PT ;  /* 0x000000011700780c */ /* 0x024fe40003f26270 */
[----:B------:R-:W-:Y:S02]  /*0a70*/  CS2R R182, SRZ ;  /* 0x0000000000b67805 */ /* 0x000fe4000001ff00 */
[----:B------:R-:W-:Y:S02]  /*0a80*/  PLOP3.LUT P0, PT, PT, PT, PT, 0x80, 0x0 ;  /* 0x000000000000781c */ /* 0x000fe40003f0f070 */
        /* <DEDUP_REMOVED lines=30> */
[----:B------:R-:W-:Y:S01]  /*0c70*/  CS2R R184, SRZ ;  /* 0x0000000000b87805 */ /* 0x000fe2000001ff00 */
[----:B------:R-:W-:Y:S06]  /*0c80*/  @!P1 BRA `(.L_x_479) ;  /* 0x0000005000a89947 */ /* 0x000fec0003800000 */
[----:B------:R-:W-:Y:S01]  /*0c90*/  MOV R0, RZ ;  /* 0x000000ff00007202 */ /* 0x000fe20000000f00 */
[----:B------:R-:W-:Y:S01]  /*0ca0*/  ULDC UR36, c[0x0][0x75c] ;  /* 0x0001d70000247ab9 */ /* 0x000fe20000000800 */
[----:B------:R-:W-:Y:S02]  /*0cb0*/  ULDC UR37, c[0x0][0x744] ;  /* 0x0001d10000257ab9 */ /* 0x000fe40000000800 */
[----:B------:R-:W-:-:S13]  /*0cc0*/  LOP3.LUT P0, RZ, R0, 0x3ff, RZ, 0xc0, !PT ;  /* 0x000003ff00ff7812 */ /* 0x000fda000780c0ff */
[----:B------:R-:W-:Y:S05]  /*0cd0*/  @!P0 BRA `(.L_x_480) ;  /* 0x00000000007c8947 */ /* 0x000fea0003800000 */
[----:B-1----:R-:W-:Y:S01]  /*0ce0*/  MOV R2, 0x0 ;  /* 0x0000000000027802 */ /* 0x002fe20000000f00 */
[----:B------:R-:W-:Y:S01]  /*0cf0*/  ULDC.64 UR4, c[0x4][0x90] ;  /* 0x0100240000047ab9 */ /* 0x000fe20000000a00 */
[----:B------:R-:W-:Y:S01]  /*0d00*/  ULDC.64 UR6, c[0x4][0x28] ;  /* 0x01000a0000067ab9 */ /* 0x000fe20000000a00 */
[----:B------:R-:W-:Y:S01]  /*0d10*/  IMAD.U32 R4, RZ, RZ, UR4 ;  /* 0x00000004ff047e24 */ /* 0x000fe2000f8e00ff */
        /* <DEDUP_REMOVED lines=12> */
.L_x_481:
        /* <DEDUP_REMOVED lines=8> */
[----:B------:R-:W-:Y:S02]  /*0e60*/  IMAD.U32 R7, RZ, RZ, UR7 ;  /* 0x00000007ff077e24 */ /* 0x000fe4000f8e00ff */
[----:B------:R-:W-:-:S02]  /*0e70*/  IMAD.U32 R10, RZ, RZ, UR4 ;  /* 0x00000004ff0a7e24 */ /* 0x000fc4000f8e00ff */
[----:B------:R-:W-:Y:S02]  /*0e80*/  IMAD.MOV.U32 R8, RZ, RZ, 0x70 ;  /* 0x00000070ff087424 */ /* 0x000fe400078e00ff */
[----:B------:R-:W-:Y:S02]  /*0e90*/  IMAD.MOV.U32 R12, RZ, RZ, 0x1 ;  /* 0x00000001ff0c7424 */ /* 0x000fe400078e00ff */
[----:B------:R-:W-:-:S07]  /*0ea0*/  IMAD.MOV.U32 R13, RZ, RZ, RZ ;  /* 0x000000ffff0d7224 */ /* 0x000fce00078e00ff */
[----:B------:R-:W-:-:S07]  /*0eb0*/  LEPC R20, `(.L_x_480) ;  /* 0x000000001014794e */ /* 0x000fce0000000000 */
[----:B-1----:R-:W-:Y:S05]  /*0ec0*/  CALL.ABS.NOINC R2 ;  /* 0x0000000002007343 */ /* 0x002fea0003c00000 */
.L_x_480:
[----:B-1----:R-:W1:Y:S01]  /*0ed0*/  S2R R3, SR_CgaCtaId ;  /* 0x0000000000037919 */ /* 0x002e620000008800 */
[----:B------:R-:W-:-:S04]  /*0ee0*/  MOV R2, 0x400 ;  /* 0x0000040000027802 */ /* 0x000fc80000000f00 */
[----:B-1----:R-:W-:-:S04]  /*0ef0*/  LEA R2, R3, R2, 0x18 ;  /* 0x0000000203027211 */ /* 0x002fc800078ec0ff */
[----:B------:R-:W-:-:S04]  /*0f00*/  IADD3 R0, R2, 0x20c00, RZ ;  /* 0x00020c0002007810 */ /* 0x000fc80007ffe0ff */
[----:B------:R-:W-:-:S13]  /*0f10*/  LOP3.LUT P0, RZ, R0, 0x3ff, RZ, 0xc0, !PT ;  /* 0x000003ff00ff7812 */ /* 0x000fda000780c0ff */
[----:B------:R-:W-:Y:S05]  /*0f20*/  @!P0 BRA `(.L_x_482) ;  /* 0x00000000007c8947 */ /* 0x000fea0003800000 */
[----:B------:R-:W-:Y:S01]  /*0f30*/  MOV R16, 0x0 ;  /* 0x0000000000107802 */ /* 0x000fe20000000f00 */
        /* <DEDUP_REMOVED lines=15> */
.L_x_483:
[----:B------:R-:W1:Y:S01]  /*1030*/  LDC.64 R16, c[0x4][R16] ;  /* 0x0100000010107b82 */ /* 0x000e620000000a00 */
[----:B------:R-:W-:Y:S01]  /*1040*/  ULDC.64 UR4, c[0x4][0x90] ;  /* 0x0100240000047ab9 */ /* 0x000fe20000000a00 */
[----:B------:R-:W-:Y:S01]  /*1050*/  ULDC.64 UR6, c[0x4][0x30] ;  /* 0x01000c0000067ab9 */ /* 0x000fe20000000a00 */
[----:B------:R-:W-:Y:S01]  /*1060*/  IMAD.U32 R4, RZ, RZ, UR4 ;  /* 0x00000004ff047e24 */ /* 0x000fe2000f8e00ff */
[----:B------:R-:W-:Y:S01]  /*1070*/  MOV R8, 0x70 ;  /* 0x0000007000087802 */ /* 0x000fe20000000f00 */
[----:B------:R-:W-:Y:S01]  /*1080*/  IMAD.U32 R5, RZ, RZ, UR5 ;  /* 0x00000005ff057e24 */ /* 0x000fe2000f8e00ff */
[----:B------:R-:W-:Y:S01]  /*1090*/  ULDC.64 UR4, c[0x4][0x98] ;  /* 0x0100260000047ab9 */ /* 0x000fe20000000a00 */
[----:B------:R-:W-:Y:S01]  /*10a0*/  IMAD.U32 R10, RZ, RZ, UR6 ;  /* 0x00000006ff0a7e24 */ /* 0x000fe2000f8e00ff */
[----:B------:R-:W-:Y:S01]  /*10b0*/  MOV R6, UR4 ;  /* 0x0000000400067c02 */ /* 0x000fe20008000f00 */
[----:B------:R-:W-:Y:S02]  /*10c0*/  IMAD.U32 R7, RZ, RZ, UR5 ;  /* 0x00000005ff077e24 */ /* 0x000fe4000f8e00ff */
[----:B------:R-:W-:-:S02]  /*10d0*/  IMAD.U32 R11, RZ, RZ, UR7 ;  /* 0x00000007ff0b7e24 */ /* 0x000fc4000f8e00ff */
[----:B------:R-:W-:Y:S02]  /*10e0*/  IMAD.MOV.U32 R12, RZ, RZ, 0x1 ;  /* 0x00000001ff0c7424 */ /* 0x000fe400078e00ff */
[----:B------:R-:W-:-:S07]  /*10f0*/  IMAD.MOV.U32 R13, RZ, RZ, RZ ;  /* 0x000000ffff0d7224 */ /* 0x000fce00078e00ff */
[----:B------:R-:W-:-:S07]  /*1100*/  LEPC R20, `(.L_x_482) ;  /* 0x000000001014794e */ /* 0x000fce0000000000 */
[----:B-1----:R-:W-:Y:S05]  /*1110*/  CALL.ABS.NOINC R16 ;  /* 0x0000000010007343 */ /* 0x002fea0003c00000 */
.L_x_482:
[----:B------:R-:W-:Y:S01]  /*1120*/  SHF.R.S32.HI R3, RZ, 0x1f, R18 ;  /* 0x0000001fff037819 */ /* 0x000fe20000011412 */
[----:B------:R-:W-:-:S03]  /*1130*/  UMOV UR4, 0xffffffff ;  /* 0xffffffff00047882 */ /* 0x000fc60000000000 */
[----:B------:R-:W-:-:S04]  /*1140*/  LEA.HI R0, R3, R18, RZ, 0x7 ;  /* 0x0000001203007211 */ /* 0x000fc800078f38ff */
[----:B------:R-:W-:Y:S01]  /*1150*/  SHF.R.S32.HI R13, RZ, 0x7, R0 ;  /* 0x00000007ff0d7819 */ /* 0x000fe20000011400 */
[----:B------:R-:W-:Y:S06]  /*1160*/  BRA.DIV UR4, `(.L_x_484) ;  /* 0x0000009a04a87947 */ /* 0x000fec000b800000 */
[----:B------:R1:W2:Y:S02]  /*1170*/  SHFL.IDX PT, R14, R13, RZ, 0x1f ;  /* 0x00001fff0d0e7589 */ /* 0x0002a400000e0000 */
.L_x_587:
[----:B------:R-:W-:Y:S01]  /*1180*/  SHF.L.U32 R9, RZ, 0x1f, RZ ;  /* 0x0000001fff097819 */ /* 0x000fe200000006ff */
[----:B------:R-:W-:Y:S01]  /*1190*/  VIADD R23, R23, 0x7f ;  /* 0x0000007f17177836 */ /* 0x000fe20000000000 */
[----:B--2---:R-:W-:Y:S01]  /*11a0*/  LEA.HI R4, R14, R14, RZ, 0x1 ;  /* 0x0000000e0e047211 */ /* 0x004fe200078f08ff */
[----:B------:R-:W-:Y:S01]  /*11b0*/  IMAD.IADD R22, R22, 0x1, -R19 ;  /* 0x0000000116167824 */ /* 0x000fe200078e0a13 */
[----:B------:R-:W2:Y:S01]  /*11c0*/  SYNCS.PHASECHK.TRANS64.TRYWAIT P0, [R2+URZ+0x30c00], R9 ;  /* 0x030c0009020075a7 */ /* 0x000ea2000800017f */
[CC--:B------:R-:W-:Y:S02]  /*11d0*/  LEA.HI R6, R3.reuse, R18.reuse, RZ, 0x3 ;  /* 0x0000001203067211 */ /* 0x0c0fe400078f18ff */
[----:B------:R-:W-:Y:S02]  /*11e0*/  LOP3.LUT R5, R4, 0xffffe, RZ, 0xc0, !PT ;  /* 0x000ffffe04057812 */ /* 0x000fe400078ec0ff */
[----:B------:R-:W-:Y:S02]  /*11f0*/  LEA.HI R4, R3, R18, RZ, 0x5 ;  /* 0x0000001203047211 */ /* 0x000fe400078f28ff */
[----:B------:R-:W-:-:S02]  /*1200*/  IADD3 R12, R14, -R5, RZ ;  /* 0x800000050e0c7210 */ /* 0x000fc40007ffe0ff */
[----:B------:R-:W-:Y:S02]  /*1210*/  LOP3.LUT R5, R0, 0xffffff80, RZ, 0xc0, !PT ;  /* 0xffffff8000057812 */ /* 0x000fe400078ec0ff */
[CC--:B------:R-:W-:Y:S02]  /*1220*/  LEA.HI R0, R3.reuse, R18.reuse, RZ, 0x2 ;  /* 0x0000001203007211 */ /* 0x0c0fe400078f10ff */
[----:B------:R-:W-:Y:S02]  /*1230*/  LOP3.LUT R7, R4, 0xffffffe0, RZ, 0xc0, !PT ;  /* 0xffffffe004077812 */ /* 0x000fe400078ec0ff */
[----:B------:R-:W-:Y:S01]  /*1240*/  LOP3.LUT R11, R0, 0xfffffffc, RZ, 0xc0, !PT ;  /* 0xfffffffc000b7812 */ /* 0x000fe200078ec0ff */
[C---:B------:R-:W-:Y:S01]  /*1250*/  IMAD.IADD R0, R18.reuse, 0x1, -R5 ;  /* 0x0000000112007824 */ /* 0x040fe200078e0a05 */
[----:B------:R-:W-:Y:S01]  /*1260*/  LEA.HI R8, R3, R18, RZ, 0x4 ;  /* 0x0000001203087211 */ /* 0x000fe200078f20ff */
[C---:B------:R-:W-:Y:S01]  /*1270*/  IMAD.IADD R7, R18.reuse, 0x1, -R7 ;  /* 0x0000000112077824 */ /* 0x040fe200078e0a07 */
[C---:B------:R-:W-:Y:S01]  /*1280*/  IADD3 R11, R18.reuse, -R11, RZ ;  /* 0x8000000b120b7210 */ /* 0x040fe20007ffe0ff */
[----:B------:R-:W-:Y:S01]  /*1290*/  IMAD.SHL.U32 R18, R18, 0x40, RZ ;  /* 0x0000004012127824 */ /* 0x000fe200078e00ff */
[----:B------:R-:W-:-:S02]  /*12a0*/  SHF.R.S32.HI R3, RZ, 0x5, R4 ;  /* 0x00000005ff037819 */ /* 0x000fc40000011404 */
[----:B------:R-:W-:Y:S02]  /*12b0*/  SHF.R.S32.HI R4, RZ, 0x1f, R23 ;  /* 0x0000001fff047819 */ /* 0x000fe40000011417 */
[----:B------:R-:W-:Y:S01]  /*12c0*/  SHF.R.S32.HI R15, RZ, 0x4, R8 ;  /* 0x00000004ff0f7819 */ /* 0x000fe20000011408 */
[----:B------:R-:W-:Y:S01]  /*12d0*/  IMAD.SHL.U32 R5, R3, 0x10, RZ ;  /* 0x0000001003057824 */ /* 0x000fe200078e00ff */
[----:B------:R-:W-:Y:S02]  /*12e0*/  LOP3.LUT R18, R18, 0x1c0, RZ, 0xc0, !PT ;  /* 0x000001c012127812 */ /* 0x000fe400078ec0ff */
[----:B------:R-:W-:Y:S02]  /*12f0*/  LEA.HI R23, R4, R23, RZ, 0x7 ;  /* 0x0000001704177211 */ /* 0x000fe400078f38ff */
[----:B------:R-:W-:Y:S02]  /*1300*/  LEA.HI R8, R8, R15, RZ, 0x1 ;  /* 0x0000000f08087211 */ /* 0x000fe400078f08ff */
[----:B------:R-:W-:-:S02]  /*1310*/  SHF.R.S32.HI R3, RZ, 0x1f, R0 ;  /* 0x0000001fff037819 */ /* 0x000fc40000011400 */
[----:B------:R-:W-:Y:S01]  /*1320*/  LOP3.LUT R5, R18, 0x30, R5, 0xf8, !PT ;  /* 0x0000003012057812 */ /* 0x000fe200078ef805 */
[----:B--2---:R-:W-:Y:S06]  /*1330*/  @P0 BRA `(.L_x_485) ;  /* 0x0000000000080947 */ /* 0x004fec0003800000 */
[----:B------:R-:W2:Y:S02]  /*1340*/  SYNCS.PHASECHK.TRANS64.TRYWAIT P0, [R2+URZ+0x30c00], R9 ;  /* 0x030c0009020075a7 */ /* 0x000ea4000800017f */
[----:B--2---:R-:W-:Y:S05]  /*1350*/  @!P0 BRA `(.L_x_486) ;  /* 0x0000009800488947 */ /* 0x004fea0003800000 */
.L_x_485:
[----:B------:R-:W3:Y:S01]  /*1360*/  LDL.LU R21, [R1] ;  /* 0x0000000001157983 */ /* 0x000ee20000300800 */
[----:B------:R-:W-:Y:S01]  /*1370*/  LOP3.LUT R8, R8, 0x7ffffe, RZ, 0xc0, !PT ;  /* 0x007ffffe08087812 */ /* 0x000fe200078ec0ff */
[----:B------:R-:W-:Y:S01]  /*1380*/  IMAD R20, R13, 0x400, R0 ;  /* 0x000004000d147824 */ /* 0x000fe200078e0200 */
[----:B--2---:R-:W-:Y:S02]  /*1390*/  LOP3.LUT R9, R5, 0x8, R6, 0xf8, !PT ;  /* 0x0000000805097812 */ /* 0x004fe400078ef806 */
[----:B------:R-:W-:Y:S01]  /*13a0*/  SHF.R.S32.HI R4, RZ, 0x1f, R7 ;  /* 0x0000001fff047819 */ /* 0x000fe20000011407 */
[----:B------:R-:W-:Y:S01]  /*13b0*/  IMAD.IADD R16, R15, 0x1, -R8 ;  /* 0x000000010f107824 */ /* 0x000fe200078e0a08 */
[----:B------:R-:W-:Y:S02]  /*13c0*/  SHF.R.U32.HI R18, RZ, 0x3, R18 ;  /* 0x00000003ff127819 */ /* 0x000fe40000011612 */
[CC--:B------:R-:W-:Y:S02]  /*13d0*/  LEA.HI R5, R3.reuse, R0.reuse, RZ, 0x5 ;  /* 0x0000000003057211 */ /* 0x0c0fe400078f28ff */
[----:B------:R-:W-:-:S02]  /*13e0*/  LEA.HI R3, R3, R0, RZ, 0x2 ;  /* 0x0000000003037211 */ /* 0x000fc400078f10ff */
[CC--:B------:R-:W-:Y:S02]  /*13f0*/  LEA.HI R6, R4.reuse, R7.reuse, RZ, 0x3 ;  /* 0x0000000704067211 */ /* 0x0c0fe400078f18ff */
[----:B------:R-:W-:Y:S02]  /*1400*/  LOP3.LUT R18, R9, R18, RZ, 0x3c, !PT ;  /* 0x0000001209127212 */ /* 0x000fe400078e3cff */
[----:B------:R-:W-:Y:S02]  /*1410*/  LEA.HI R4, R4, R7, RZ, 0x2 ;  /* 0x0000000704047211 */ /* 0x000fe400078f10ff */
[----:B------:R-:W-:Y:S02]  /*1420*/  LEA.HI R9, R13, R13, RZ, 0x1 ;  /* 0x0000000d0d097211 */ /* 0x000fe400078f08ff */
[----:B------:R-:W-:Y:S02]  /*1430*/  SHF.R.S32.HI R5, RZ, 0x5, R5 ;  /* 0x00000005ff057819 */ /* 0x000fe40000011405 */
[----:B------:R-:W-:-:S02]  /*1440*/  SHF.R.S32.HI R7, RZ, 0x2, R3 ;  /* 0x00000002ff077819 */ /* 0x000fc40000011403 */
[----:B------:R-:W-:Y:S01]  /*1450*/  SHF.R.S32.HI R8, RZ, 0x1f, R3 ;  /* 0x0000001fff087819 */ /* 0x000fe20000011403 */
[----:B------:R-:W-:Y:S01]  /*1460*/  IMAD R22, R5, -0x10, R22 ;  /* 0xfffffff005167824 */ /* 0x000fe200078e0216 */
[----:B------:R-:W-:Y:S02]  /*1470*/  LOP3.LUT R14, R9, 0xfffffffe, RZ, 0xc0, !PT ;  /* 0xfffffffe090e7812 */ /* 0x000fe400078ec0ff */
[----:B------:R-:W-:Y:S02]  /*1480*/  LEA.HI R8, R8, R7, RZ, 0x3 ;  /* 0x0000000708087211 */ /* 0x000fe400078f18ff */
[----:B------:R-:W-:Y:S01]  /*1490*/  LOP3.LUT R5, R3, 0x7ffffffc, RZ, 0xc0, !PT ;  /* 0x7ffffffc03057812 */ /* 0x000fe200078ec0ff */
[C---:B------:R-:W-:Y:S01]  /*14a0*/  IMAD.IADD R9, R13.reuse, 0x1, -R14 ;  /* 0x000000010d097824 */ /* 0x040fe200078e0a0e */
[----:B------:R-:W-:Y:S01]  /*14b0*/  LOP3.LUT R8, R8, 0xfffffff8, RZ, 0xc0, !PT ;  /* 0xfffffff808087812 */ /* 0x000fe200078ec0ff */
[----:B-1----:R-:W-:Y:S01]  /*14c0*/  IMAD R13, R13, 0x10, R16 ;  /* 0x000000100d0d7824 */ /* 0x002fe200078e0210 */
[----:B------:R-:W-:-:S02]  /*14d0*/  IADD3 R10, R0, -R5, RZ ;  /* 0x80000005000a7210 */ /* 0x000fc40007ffe0ff */
[--C-:B------:R-:W-:Y:S02]  /*14e0*/  SHF.R.S32.HI R0, RZ, 0x3, R6.reuse ;  /* 0x00000003ff007819 */ /* 0x100fe40000011406 */
[----:B------:R-:W-:Y:S02]  /*14f0*/  SHF.R.S32.HI R5, RZ, 0x1f, R6 ;  /* 0x0000001fff057819 */ /* 0x000fe40000011406 */
[----:B------:R-:W-:Y:S02]  /*1500*/  SHF.R.S32.HI R3, RZ, 0x2, R4 ;  /* 0x00000002ff037819 */ /* 0x000fe40000011404 */
[----:B------:R-:W-:Y:S01]  /*1510*/  IADD3 R8, R22, R8, -R7 ;  /* 0x0000000816087210 */ /* 0x000fe20007ffe807 */
[----:B------:R-:W-:Y:S01]  /*1520*/  IMAD.U32 R7, R13, 0x200, R18 ;  /* 0x000002000d077824 */ /* 0x000fe200078e0012 */
[----:B------:R-:W-:Y:S02]  /*1530*/  LEA.HI R5, R5, R0, RZ, 0x4 ;  /* 0x0000000005057211 */ /* 0x000fe400078f20ff */
[----:B------:R-:W-:-:S02]  /*1540*/  IADD3 R6, R3, 0x8, RZ ;  /* 0x0000000803067810 */ /* 0x000fc40007ffe0ff */
[----:B------:R-:W-:Y:S01]  /*1550*/  LEA.HI R4, R4, R3, RZ, 0x1 ;  /* 0x0000000304047211 */ /* 0x000fe200078f08ff */
[----:B------:R1:W-:Y:S01]  /*1560*/  STL [R1+0xc], R7 ;  /* 0x00000c0701007387 */ /* 0x0003e20000100800 */
[----:B------:R-:W-:Y:S01]  /*1570*/  LOP3.LUT R5, R5, 0x1ffffff0, RZ, 0xc0, !PT ;  /* 0x1ffffff005057812 */ /* 0x000fe200078ec0ff */
[----:B------:R-:W-:Y:S01]  /*1580*/  IMAD R9, R9, -0x40, R8 ;  /* 0xffffffc009097824 */ /* 0x000fe200078e0208 */
[----:B------:R-:W-:Y:S01]  /*1590*/  LOP3.LUT R4, R4, 0xfffffffe, RZ, 0xc0, !PT ;  /* 0xfffffffe04047812 */ /* 0x000fe200078ec0ff */
[C---:B------:R-:W-:Y:S01]  /*15a0*/  VIADD R8, R3.reuse, 0x10 ;  /* 0x0000001003087836 */ /* 0x040fe20000000000 */
[C---:B------:R-:W-:Y:S02]  /*15b0*/  IADD3 R14, R3.reuse, 0x18, RZ ;  /* 0x00000018030e7810 */ /* 0x040fe40007ffe0ff */
[----:B-1----:R-:W-:Y:S01]  /*15c0*/  LEA.HI R7, R6, R6, RZ, 0x1 ;  /* 0x0000000606077211 */ /* 0x002fe200078f08ff */
[----:B------:R-:W-:Y:S02]  /*15d0*/  IMAD.IADD R5, R0, 0x1, -R5 ;  /* 0x0000000100057824 */ /* 0x000fe400078e0a05 */
[----:B------:R-:W-:Y:S01]  /*15e0*/  IMAD.IADD R4, R3, 0x1, -R4 ;  /* 0x0000000103047824 */ /* 0x000fe200078e0a04 */
[----:B------:R-:W-:-:S02]  /*15f0*/  LOP3.LUT R13, R7, 0xfffffffe, RZ, 0xc0, !PT ;  /* 0xfffffffe070d7812 */ /* 0x000fc400078ec0ff */
[----:B------:R-:W-:Y:S02]  /*1600*/  LEA.HI R3, R8, R8, RZ, 0x1 ;  /* 0x0000000808037211 */ /* 0x000fe400078f08ff */
[--C-:B------:R-:W-:Y:S02]  /*1610*/  SHF.R.S32.HI R0, RZ, 0x1, R7.reuse ;  /* 0x00000001ff007819 */ /* 0x100fe40000011407 */
[----:B------:R-:W-:Y:S01]  /*1620*/  SHF.R.S32.HI R7, RZ, 0x1f, R7 ;  /* 0x0000001fff077819 */ /* 0x000fe20000011407 */
[----:B------:R-:W-:Y:S01]  /*1630*/  IMAD.IADD R13, R6, 0x1, -R13 ;  /* 0x00000001060d7824 */ /* 0x000fe200078e0a0d */
[----:B------:R-:W-:Y:S02]  /*1640*/  LOP3.LUT R15, R3, 0xfffffffe, RZ, 0xc0, !PT ;  /* 0xfffffffe030f7812 */ /* 0x000fe400078ec0ff */
[----:B------:R-:W-:Y:S02]  /*1650*/  SHF.R.S32.HI R6, RZ, 0x1, R3 ;  /* 0x00000001ff067819 */ /* 0x000fe40000011403 */
[----:B------:R-:W-:-:S02]  /*1660*/  LEA.HI R16, R14, R14, RZ, 0x1 ;  /* 0x0000000e0e107211 */ /* 0x000fc400078f08ff */
[----:B------:R-:W-:Y:S02]  /*1670*/  SHF.R.S32.HI R3, RZ, 0x1f, R3 ;  /* 0x0000001fff037819 */ /* 0x000fe40000011403 */
[----:B------:R-:W-:Y:S02]  /*1680*/  LEA.HI R7, R7, R0, RZ, 0x4 ;  /* 0x0000000007077211 */ /* 0x000fe400078f20ff */
[--C-:B------:R-:W-:Y:S02]  /*1690*/  SHF.R.S32.HI R17, RZ, 0x1, R16.reuse ;  /* 0x00000001ff117819 */ /* 0x100fe40000011410 */
[----:B------:R-:W-:Y:S02]  /*16a0*/  SHF.R.S32.HI R18, RZ, 0x1f, R16 ;  /* 0x0000001fff127819 */ /* 0x000fe40000011410 */
[----:B------:R-:W-:Y:S02]  /*16b0*/  LEA.HI R3, R3, R6, RZ, 0x4 ;  /* 0x0000000603037211 */ /* 0x000fe400078f20ff */
[----:B------:R-:W-:-:S02]  /*16c0*/  LOP3.LUT R7, R7, 0x1ffffff0, RZ, 0xc0, !PT ;  /* 0x1ffffff007077812 */ /* 0x000fc400078ec0ff */
[----:B------:R-:W-:Y:S02]  /*16d0*/  LEA.HI R18, R18, R17, RZ, 0x4 ;  /* 0x0000001112127211 */ /* 0x000fe400078f20ff */
[----:B------:R-:W-:Y:S01]  /*16e0*/  LOP3.LUT R3, R3, 0x1ffffff0, RZ, 0xc0, !PT ;  /* 0x1ffffff003037812 */ /* 0x000fe200078ec0ff */
[----:B------:R-:W-:Y:S01]  /*16f0*/  IMAD.IADD R0, R0, 0x1, -R7 ;  /* 0x0000000100007824 */ /* 0x000fe200078e0a07 */
[----:B------:R-:W-:Y:S02]  /*1700*/  LOP3.LUT R19, R16, 0xfffffffe, RZ, 0xc0, !PT ;  /* 0xfffffffe10137812 */ /* 0x000fe400078ec0ff */
[----:B------:R-:W-:Y:S01]  /*1710*/  LOP3.LUT R18, R18, 0x1ffffff0, RZ, 0xc0, !PT ;  /* 0x1ffffff012127812 */ /* 0x000fe200078ec0ff */
[----:B------:R-:W-:Y:S01]  /*1720*/  IMAD.IADD R6, R6, 0x1, -R3 ;  /* 0x0000000106067824 */ /* 0x000fe200078e0a03 */
[----:B------:R-:W-:Y:S01]  /*1730*/  LEA R3, R5, R4, 0x3 ;  /* 0x0000000405037211 */ /* 0x000fe200078e18ff */
[----:B------:R-:W-:Y:S01]  /*1740*/  IMAD R0, R0, 0x8, R13 ;  /* 0x0000000800007824 */ /* 0x000fe200078e020d */
[----:B------:R-:W-:Y:S01]  /*1750*/  IADD3 R19, R14, -R19, RZ ;  /* 0x800000130e137210 */ /* 0x000fe20007ffe0ff */
[----:B------:R-:W-:-:S02]  /*1760*/  IMAD.IADD R15, R8, 0x1, -R15 ;  /* 0x00000001080f7824 */ /* 0x000fc400078e0a0f */
[----:B------:R-:W-:Y:S01]  /*1770*/  IMAD.IADD R18, R17, 0x1, -R18 ;  /* 0x0000000111127824 */ /* 0x000fe200078e0a12 */
[----:B------:R1:W-:Y:S04]  /*1780*/  STL [R1+0x18], R0 ;  /* 0x0000180001007387 */ /* 0x0003e80000100800 */
[----:B------:R2:W-:Y:S01]  /*1790*/  STL [R1+0x1c], R3 ;  /* 0x00001c0301007387 */ /* 0x0005e20000100800 */
[----:B-1----:R-:W-:Y:S02]  /*17a0*/  IMAD R0, R18, 0x8, R19 ;  /* 0x0000000812007824 */ /* 0x002fe400078e0213 */
[----:B--2---:R-:W-:-:S05]  /*17b0*/  IMAD R3, R6, 0x8, R15 ;  /* 0x0000000806037824 */ /* 0x004fca00078e020f */
[----:B------:R-:W-:Y:S04]  /*17c0*/  STL [R1+0x14], R3 ;  /* 0x0000140301007387 */ /* 0x000fe80000100800 */
[----:B------:R1:W-:Y:S02]  /*17d0*/  STL [R1+0x10], R0 ;  /* 0x0000100001007387 */ /* 0x0003e40000100800 */
[----:B-1----:R-:W-:-:S05]  /*17e0*/  SHF.R.S32.HI R0, RZ, 0x7, R23 ;  /* 0x00000007ff007819 */ /* 0x002fca0000011417 */
[----:B------:R1:W-:Y:S01]  /*17f0*/  STL [R1+0x8], R0 ;  /* 0x0000080001007387 */ /* 0x0003e20000100800 */
[----:B------:R-:W-:Y:S01]  /*1800*/  IMAD.SHL.U32 R3, R20, 0x4, RZ ;  /* 0x0000000414037824 */ /* 0x000fe200078e00ff */
[----:B------:R-:W-:Y:S02]  /*1810*/  CS2R R6, SRZ ;  /* 0x0000000000067805 */ /* 0x000fe4000001ff00 */
[----:B------:R-:W-:Y:S02]  /*1820*/  MOV R5, RZ ;  /* 0x000000ff00057202 */ /* 0x000fe40000000f00 */
        /* <DEDUP_REMOVED lines=33> */
[----:B-1-3--:R-:W-:-:S07]  /*1a40*/  LOP3.LUT R8, R21, 0x1, RZ, 0xfc, !PT ;  /* 0x0000000115087812 */ /* 0x00afce00078efcff */
.L_x_497:
[----:B------:R-:W-:-:S13]  /*1a50*/  ISETP.NE.AND P0, PT, R8, 0x3, PT ;  /* 0x000000030800780c */ /* 0x000fda0003f05270 */
[----:B------:R-:W-:Y:S05]  /*1a60*/  @!P0 BRA `(.L_x_487) ;  /* 0x0000000000048947 */ /* 0x000fea0003800000 */
[----:B------:R-:W-:Y:S01]  /*1a70*/  BPT.TRAP 0x1 ;  /* 0x000000040000795c */ /* 0x000fe20000300000 */
.L_x_487:
[----:B------:R-:W-:Y:S01]  /*1a80*/  IMAD R3, R5, 0x8, R2 ;  /* 0x0000000805037824 */ /* 0x000fe200078e0202 */
[----:B------:R-:W-:-:S04]  /*1a90*/  SHF.L.U32 R22, R6, 0x1f, RZ ;  /* 0x0000001f06167819 */ /* 0x000fc800000006ff */
[----:B------:R1:W2:Y:S01]  /*1aa0*/  SYNCS.PHASECHK.TRANS64.TRYWAIT P1, [R3+URZ+0x30c10], R22 ;  /* 0x030c1016030075a7 */ /* 0x0002a2000802017f */
[----:B------:R-:W-:Y:S05]  /*1ab0*/  @!P0 BRA `(.L_x_488) ;  /* 0x0000000000048947 */ /* 0x000fea0003800000 */
[----:B------:R-:W-:Y:S01]  /*1ac0*/  BPT.TRAP 0x1 ;  /* 0x000000040000795c */ /* 0x000fe20000300000 */
.L_x_488:
[----:B------:R-:W-:-:S04]  /*1ad0*/  IADD3 R0, R2, 0x10000, RZ ;  /* 0x0001000002007810 */ /* 0x000fc80007ffe0ff */
[----:B------:R-:W-:-:S04]  /*1ae0*/  SHF.R.U32.HI R0, RZ, 0x4, R0 ;  /* 0x00000004ff007819 */ /* 0x000fc80000011600 */
[----:B------:R-:W-:Y:S01]  /*1af0*/  LOP3.LUT R0, R0, 0x3fff, RZ, 0xc0, !PT ;  /* 0x00003fff00007812 */ /* 0x000fe200078ec0ff */
[----:B--2---:R-:W-:Y:S06]  /*1b00*/  @P1 BRA `(.L_x_489) ;  /* 0x0000000000081947 */ /* 0x004fec0003800000 */
[----:B------:R-:W2:Y:S02]  /*1b10*/  SYNCS.PHASECHK.TRANS64.TRYWAIT P1, [R3+URZ+0x30c10], R22 ;  /* 0x030c1016030075a7 */ /* 0x000ea4000802017f */
[----:B--2---:R-:W-:Y:S05]  /*1b20*/  @!P1 BRA `(.L_x_490) ;  /* 0x0000009000689947 */ /* 0x004fea0003800000 */
.L_x_489:
        /* <DEDUP_REMOVED lines=9> */
[----:B------:R-:W2:Y:S01]  /*1bc0*/  LDL R15, [R1+0x10] ;  /* 0x00001000010f7983 */ /* 0x000ea20000100800 */
[----:B------:R-:W-:Y:S01]  /*1bd0*/  WARPGROUP.ARRIVE ;  /* 0x00000000000079c5 */ /* 0x000fe20000000000 */
[----:B------:R-:W-:Y:S01]  /*1be0*/  USHF.R.U32.HI UR4, URZ, 0x4, UR9 ;  /* 0x000000043f047899 */ /* 0x000fe20008011609 */
[----:B------:R-:W-:Y:S01]  /*1bf0*/  UMOV UR7, 0x40000040 ;  /* 0x4000004000077882 */ /* 0x000fe20000000000 */
[----:B------:R-:W-:-:S02]  /*1c00*/  UMOV UR5, 0x40000040 ;  /* 0x4000004000057882 */ /* 0x000fc40000000000 */
[----:B------:R-:W-:Y:S02]  /*1c10*/  ULOP3.LUT UR4, UR4, 0x3fff, URZ, 0xc0, !UPT ;  /* 0x00003fff04047892 */ /* 0x000fe4000f8ec03f */
[----:B------:R-:W-:Y:S02]  /*1c20*/  UMOV UR6, UR8 ;  /* 0x0000000800067c82 */ /* 0x000fe40008000000 */
[----:B------:R-:W-:-:S07]  /*1c30*/  ULOP3.LUT UR10, UR4, 0x10000, URZ, 0xfc, !UPT ;  /* 0x00010000040a7892 */ /* 0x000fce000f8efc3f */
        /* <DEDUP_REMOVED lines=15> */
[----:B------:R-:W-:Y:S02]  /*1d30*/  WARPGROUP.DEPBAR.LE gsb0, 0x0 ;  /* 0x00008000000079c5 */ /* 0x000fe40000010000 */
[----:B------:R-:W-:Y:S01]  /*1d40*/  WARPGROUP.ARRIVE ;  /* 0x00000000000079c5 */ /* 0x000fe20000000000 */
[C---:B-----5:R-:W-:Y:S01]  /*1d50*/  IMAD R19, R5.reuse, 0x80, R16 ;  /* 0x0000008005137824 */ /* 0x060fe200078e0210 */
[----:B------:R-:W-:Y:S01]  /*1d60*/  LEA R17, R10, R17, 0x1 ;  /* 0x000000110a117211 */ /* 0x000fe200078e08ff */
[----:B--2---:R-:W-:-:S02]  /*1d70*/  IMAD R21, R5, 0x80, R15 ;  /* 0x0000008005157824 */ /* 0x004fc400078e020f */
[C---:B------:R-:W-:Y:S01]  /*1d80*/  IMAD R15, R10.reuse, 0x2, R13 ;  /* 0x000000020a0f7824 */ /* 0x040fe200078e020d */
[----:B------:R-:W-:Y:S01]  /*1d90*/  HGMMA.64x128x16.F32 R88, gdesc[UR4], R88, gsb0 ;  /* 0x01e00000045879f0 */ /* 0x000fe20008000858 */
[----:B------:R-:W-:Y:S01]  /*1da0*/  UIADD3 UR6, UR8, 0x6, URZ ;  /* 0x0000000608067890 */ /* 0x000fe2000fffe03f */
[C---:B------:R-:W-:Y:S01]  /*1db0*/  IMAD R19, R10.reuse, 0x2, R19 ;  /* 0x000000020a137824 */ /* 0x040fe200078e0213 */
[----:B------:R-:W-:Y:S01]  /*1dc0*/  UIADD3 UR4, UR10, 0x6, URZ ;  /* 0x000000060a047890 */ /* 0x000fe2000fffe03f */
[----:B------:R-:W-:Y:S01]  /*1dd0*/  IMAD R23, R10, 0x2, R21 ;  /* 0x000000020a177824 */ /* 0x000fe200078e0215 */
[----:B------:R-:W-:Y:S01]  /*1de0*/  UMOV UR7, 0x40000040 ;  /* 0x4000004000077882 */ /* 0x000fe20000000000 */
[----:B------:R-:W-:Y:S01]  /*1df0*/  UMOV UR5, 0x40000040 ;  /* 0x4000004000057882 */ /* 0x000fe20000000000 */
[--C-:B------:R-:W-:Y:S01]  /*1e00*/  IMAD R21, R15, 0x4, R2.reuse ;  /* 0x000000040f157824 */ /* 0x100fe200078e0202 */
[----:B------:R-:W-:Y:S01]  /*1e10*/  LEA R13, R17, R2, 0x2 ;  /* 0x00000002110d7211 */ /* 0x000fe200078e10ff */
[----:B------:R-:W-:-:S02]  /*1e20*/  IMAD R14, R19, 0x4, R2 ;  /* 0x00000004130e7824 */ /* 0x000fc400078e0202 */
[----:B------:R-:W-:Y:S02]  /*1e30*/  IMAD R20, R23, 0x4, R2 ;  /* 0x0000000417147824 */ /* 0x000fe400078e0202 */
[----:B------:R-:W-:-:S04]  /*1e40*/  VIADD R16, R2, 0x20000 ;  /* 0x0002000002107836 */ /* 0x000fc80000000000 */
[--C-:B------:R-:W-:Y:S01]  /*1e50*/  IMAD R18, R17, 0x4, R16.reuse ;  /* 0x0000000411127824 */ /* 0x100fe200078e0210 */
[----:B------:R-:W-:Y:S01]  /*1e60*/  LEA R15, R15, R16, 0x2 ;  /* 0x000000100f0f7211 */ /* 0x000fe200078e10ff */
[--C-:B------:R-:W-:Y:S02]  /*1e70*/  IMAD R17, R19, 0x4, R16.reuse ;  /* 0x0000000413117824 */ /* 0x100fe400078e0210 */
[----:B------:R-:W-:Y:S01]  /*1e80*/  IMAD R16, R23, 0x4, R16 ;  /* 0x0000000417107824 */ /* 0x000fe200078e0210 */
[----:B------:R-:W-:Y:S02]  /*1e90*/  WARPGROUP.DEPBAR.LE gsb0, 0x0 ;  /* 0x00008000000079c5 */ /* 0x000fe40000010000 */
[----:B------:R-:W-:-:S06]  /*1ea0*/  WARPGROUP.ARRIVE ;  /* 0x00000000000079c5 */ /* 0x000fcc0000000000 */
[----:B------:R-:W-:Y:S03]  /*1eb0*/  HGMMA.64x128x16.F32 R88, gdesc[UR4], R88, gsb0 ;  /* 0x01e00000045879f0 */ /* 0x000fe60008000858 */
[----:B------:R-:W-:Y:S02]  /*1ec0*/  WARPGROUP.DEPBAR.LE gsb0, 0x0 ;  /* 0x00008000000079c5 */ /* 0x000fe40000010000 */
[----:B------:R-:W2:Y:S04]  /*1ed0*/  LDS R21, [R21+0x20000] ;  /* 0x0200000015157984 */ /* 0x000ea80000000800 */
[----:B------:R-:W3:Y:S04]  /*1ee0*/  LDS R13, [R13+0x20000] ;  /* 0x020000000d0d7984 */ /* 0x000ee80000000800 */
[----:B------:R-:W4:Y:S04]  /*1ef0*/  LDS R14, [R14+0x20000] ;  /* 0x020000000e0e7984 */ /* 0x000f280000000800 */
[----:B------:R-:W1:Y:S01]  /*1f00*/  LDS R20, [R20+0x20000] ;  /* 0x0200000014147984 */ /* 0x000e620000000800 */
[----:B------:R-:W-:Y:S05]  /*1f10*/  @!P0 BRA `(.L_x_491) ;  /* 0x0000000000048947 */ /* 0x000fea0003800000 */
[----:B------:R-:W-:Y:S01]  /*1f20*/  BPT.TRAP 0x1 ;  /* 0x000000040000795c */ /* 0x000fe20000300000 */
.L_x_491:
[----:B------:R1:W1:Y:S01]  /*1f30*/  SYNCS.PHASECHK.TRANS64.TRYWAIT P1, [R3+URZ+0x30c30], R22 ;  /* 0x030c3016030075a7 */ /* 0x000262000802017f */
[----:B------:R-:W-:Y:S05]  /*1f40*/  @!P0 BRA `(.L_x_492) ;  /* 0x0000000000048947 */ /* 0x000fea0003800000 */
[----:B------:R-:W-:Y:S01]  /*1f50*/  BPT.TRAP 0x1 ;  /* 0x000000040000795c */ /* 0x000fe20000300000 */
.L_x_492:
[----:B------:R-:W-:-:S04]  /*1f60*/  IADD3 R19, R2, 0x18000, RZ ;  /* 0x0001800002137810 */ /* 0x000fc80007ffe0ff */
[----:B------:R-:W-:-:S04]  /*1f70*/  SHF.R.U32.HI R19, RZ, 0x4, R19 ;  /* 0x00000004ff137819 */ /* 0x000fc80000011613 */
[----:B------:R-:W-:-:S04]  /*1f80*/  LOP3.LUT R19, R19, 0x3fff, RZ, 0xc0, !PT ;  /* 0x00003fff13137812 */ /* 0x000fc800078ec0ff */
[----:B------:R-:W-:Y:S01]  /*1f90*/  LOP3.LUT R24, R19, 0x10000, RZ, 0xfc, !PT ;  /* 0x0001000013187812 */ /* 0x000fe200078efcff */
[----:B-1----:R-:W-:Y:S06]  /*1fa0*/  @P1 BRA `(.L_x_493) ;  /* 0x0000000000081947 */ /* 0x002fec0003800000 */
[----:B------:R-:W1:Y:S02]  /*1fb0*/  SYNCS.PHASECHK.TRANS64.TRYWAIT P1, [R3+URZ+0x30c30], R22 ;  /* 0x030c3016030075a7 */ /* 0x000e64000802017f */
[----:B-1----:R-:W-:Y:S05]  /*1fc0*/  @!P1 BRA `(.L_x_494) ;  /* 0x0000008c00549947 */ /* 0x002fea0003800000 */
.L_x_493:
[----:B------:R-:W-:Y:S01]  /*1fd0*/  UIADD3 UR9, UR9, 0x4000, URZ ;  /* 0x0000400009097890 */ /* 0x000fe2000fffe03f */
[----:B------:R-:W-:Y:S01]  /*1fe0*/  IMAD R24, R5, 0x400, R24 ;  /* 0x0000040005187824 */ /* 0x000fe200078e0218 */
[----:B------:R-:W-:Y:S01]  /*1ff0*/  UMOV UR7, 0x40000040 ;  /* 0x4000004000077882 */ /* 0x000fe20000000000 */
[----:B------:R-:W-:Y:S01]  /*2000*/  UMOV UR5, 0x40000040 ;  /* 0x4000004000057882 */ /* 0x000fe20000000000 */
[----:B------:R-:W-:Y:S01]  /*2010*/  USHF.R.U32.HI UR9, URZ, 0x4, UR9 ;  /* 0x000000043f097899 */ /* 0x000fe20008011609 */
[----:B------:R-:W-:Y:S01]  /*2020*/  FMUL.FTZ R22, R88, UR36 ;  /* 0x0000002458167c20 */ /* 0x000fe20008410000 */
[----:B------:R-:W-:Y:S01]  /*2030*/  R2UR UR8, R24 ;  /* 0x00000000180872ca */ /* 0x000fe200000e0000 */
[----:B------:R-:W-:Y:S01]  /*2040*/  FMUL.FTZ R88, R90, UR36 ;  /* 0x000000245a587c20 */ /* 0x000fe20008410000 */
[----:B------:R-:W-:Y:S01]  /*2050*/  ULOP3.LUT UR9, UR9, 0x3fff, URZ, 0xc0, !UPT ;  /* 0x00003fff09097892 */ /* 0x000fe2000f8ec03f */
[----:B------:R-:W-:Y:S01]  /*2060*/  WARPGROUP.ARRIVE ;  /* 0x00000000000079c5 */ /* 0x000fe20000000000 */
[----:B------:R-:W-:Y:S01]  /*2070*/  FMUL.FTZ R90, R92, UR36 ;  /* 0x000000245c5a7c20 */ /* 0x000fe20008410000 */
[----:B------:R-:W-:Y:S01]  /*2080*/  FMUL.FTZ R92, R94, UR36 ;  /* 0x000000245e5c7c20 */ /* 0x000fe20008410000 */
[----:B------:R-:W-:Y:S01]  /*2090*/  ULOP3.LUT UR9, UR9, 0x10000, URZ, 0xfc, !UPT ;  /* 0x0001000009097892 */ /* 0x000fe2000f8efc3f */
[----:B------:R-:W-:Y:S01]  /*20a0*/  FMUL.FTZ R94, R96, UR36 ;  /* 0x00000024605e7c20 */ /* 0x000fe20008410000 */
[----:B------:R-:W-:Y:S01]  /*20b0*/  FMUL.FTZ R96, R98, UR36 ;  /* 0x0000002462607c20 */ /* 0x000fe20008410000 */
[----:B------:R-:W-:Y:S01]  /*20c0*/  FMUL.FTZ R98, R100, UR36 ;  /* 0x0000002464627c20 */ /* 0x000fe20008410000 */
[----:B------:R-:W-:Y:S01]  /*20d0*/  FMUL.FTZ R100, R102, UR36 ;  /* 0x0000002466647c20 */ /* 0x000fe20008410000 */
[----:B------:R-:W-:Y:S01]  /*20e0*/  FMUL.FTZ R102, R104, UR36 ;  /* 0x0000002468667c20 */ /* 0x000fe20008410000 */
[----:B------:R-:W-:Y:S01]  /*20f0*/  FMUL.FTZ R104, R106, UR36 ;  /* 0x000000246a687c20 */ /* 0x000fe20008410000 */
[----:B------:R-:W-:Y:S01]  /*2100*/  UMOV UR6, UR8 ;  /* 0x0000000800067c82 */ /* 0x000fe20008000000 */
[----:B------:R-:W-:Y:S01]  /*2110*/  UMOV UR4, UR9 ;  /* 0x0000000900047c82 */ /* 0x000fe20008000000 */
[----:B------:R-:W-:Y:S01]  /*2120*/  FMUL.FTZ R106, R108, UR36 ;  /* 0x000000246c6a7c20 */ /* 0x000fe20008410000 */
[----:B------:R-:W-:Y:S01]  /*2130*/  HGMMA.64x128x16.F32 R24, gdesc[UR4], RZ, !UPT, gsb0 ;  /* 0x01e00000041879f0 */ /* 0x000fe2000c0008ff */
[----:B------:R-:W-:Y:S01]  /*2140*/  UIADD3 UR6, UR8, 0x2, URZ ;  /* 0x0000000208067890 */ /* 0x000fe2000fffe03f */
[----:B------:R-:W-:Y:S01]  /*2150*/  FMUL.FTZ R236, R127, UR36 ;  /* 0x000000247fec7c20 */ /* 0x000fe20008410000 */
[----:B------:R-:W-:Y:S01]  /*2160*/  UIADD3 UR4, UR9, 0x2, URZ ;  /* 0x0000000209047890 */ /* 0x000fe2000fffe03f */
[----:B------:R-:W-:Y:S01]  /*2170*/  FMUL.FTZ R108, R110, UR36 ;  /* 0x000000246e6c7c20 */ /* 0x000fe20008410000 */
[----:B------:R-:W-:Y:S01]  /*2180*/  UMOV UR7, 0x40000040 ;  /* 0x4000004000077882 */ /* 0x000fe20000000000 */
[----:B------:R-:W-:Y:S01]  /*2190*/  UMOV UR5, 0x40000040 ;  /* 0x4000004000057882 */ /* 0x000fe20000000000 */
[----:B------:R-:W-:Y:S01]  /*21a0*/  FMUL.FTZ R217, R122, UR36 ;  /* 0x000000247ad97c20 */ /* 0x000fe20008410000 */
[----:B------:R-:W-:Y:S01]  /*21b0*/  FMUL.FTZ R127, R130, UR36 ;  /* 0x00000024827f7c20 */ /* 0x000fe20008410000 */
[----:B------:R-:W-:Y:S01]  /*21c0*/  FMUL.FTZ R110, R112, UR36 ;  /* 0x00000024706e7c20 */ /* 0x000fe20008410000 */
[----:B--2---:R-:W1:Y:S01]  /*21d0*/  SHFL.IDX PT, R122, R21, R11, 0x1f ;  /* 0x00001f0b157a7589 */ /* 0x004e6200000e0000 */
[----:B------:R-:W-:-:S02]  /*21e0*/  VIADD R130, R11, 0x4 ;  /* 0x000000040b827836 */ /* 0x000fc40000000000 */
[----:B------:R-:W-:Y:S01]  /*21f0*/  FMUL.FTZ R23, R89, UR36 ;  /* 0x0000002459177c20 */ /* 0x000fe20008410000 */
[----:B------:R-:W-:Y:S01]  /*2200*/  FMUL.FTZ R112, R114, UR36 ;  /* 0x0000002472707c20 */ /* 0x000fe20008410000 */
[----:B------:R-:W2:Y:S01]  /*2210*/  MUFU.TANH R22, R22 ;  /* 0x0000001600167308 */ /* 0x000ea20000002400 */
[----:B------:R-:W-:Y:S01]  /*2220*/  FMUL.FTZ R114, R116, UR36 ;  /* 0x0000002474727c20 */ /* 0x000fe20008410000 */
[----:B------:R-:W-:Y:S01]  /*2230*/  FMUL.FTZ R134, R134, UR36 ;  /* 0x0000002486867c20 */ /* 0x000fe20008410000 */
[----:B------:R-:W-:Y:S01]  /*2240*/  FMUL.FTZ R116, R118, UR36 ;  /* 0x0000002476747c20 */ /* 0x000fe20008410000 */
[----:B------:R-:W-:Y:S01]  /*2250*/  STL [R1+0x4c], R155 ;  /* 0x00004c9b01007387 */ /* 0x000fe20000100800 */
[----:B------:R-:W-:Y:S01]  /*2260*/  FMUL.FTZ R89, R91, UR36 ;  /* 0x000000245b597c20 */ /* 0x000fe20008410000 */
[----:B------:R-:W-:Y:S01]  /*2270*/  FMUL.FTZ R118, R120, UR36 ;  /* 0x0000002478767c20 */ /* 0x000fe20008410000 */
[----:B------:R-:W-:Y:S01]  /*2280*/  FMUL.FTZ R91, R93, UR36 ;  /* 0x000000245d5b7c20 */ /* 0x000fe20008410000 */
[----:B------:R3:W-:Y:S01]  /*2290*/  STL [R1+0x48], R154 ;  /* 0x0000489a01007387 */ /* 0x0007e20000100800 */
[----:B------:R-:W-:Y:S01]  /*22a0*/  FMUL.FTZ R93, R95, UR36 ;  /* 0x000000245f5d7c20 */ /* 0x000fe20008410000 */
[----:B------:R-:W4:Y:S01]  /*22b0*/  MUFU.TANH R23, R23 ;  /* 0x0000001700177308 */ /* 0x000f220000002400 */
[----:B------:R-:W-:Y:S01]  /*22c0*/  FMUL.FTZ R95, R97, UR36 ;  /* 0x00000024615f7c20 */ /* 0x000fe20008410000 */
[----:B------:R-:W4:Y:S01]  /*22d0*/  SHFL.IDX PT, R120, R21, R130, 0x1f ;  /* 0x00001f8215787589 */ /* 0x000f2200000e0000 */
[----:B------:R-:W-:Y:S01]  /*22e0*/  FMUL.FTZ R97, R99, UR36 ;  /* 0x0000002463617c20 */ /* 0x000fe20008410000 */
[----:B------:R-:W-:Y:S01]  /*22f0*/  FMUL.FTZ R99, R101, UR36 ;  /* 0x0000002465637c20 */ /* 0x000fe20008410000 */
[----:B------:R-:W-:Y:S01]  /*2300*/  FMUL.FTZ R133, R133, UR36 ;  /* 0x0000002485857c20 */ /* 0x000fe20008410000 */
[----:B------:R-:W-:Y:S01]  /*2310*/  FMUL.FTZ R101, R103, UR36 ;  /* 0x0000002467657c20 */ /* 0x000fe20008410000 */
[----:B------:R-:W-:Y:S01]  /*2320*/  FMUL.FTZ R103, R105, UR36 ;  /* 0x0000002469677c20 */ /* 0x000fe20008410000 */
[----:B---3--:R3:W-:Y:S01]  /*2330*/  MUFU.TANH R154, R134 ;  /* 0x00000086009a7308 */ /* 0x0087e20000002400 */
[----:B------:R-:W-:Y:S01]  /*2340*/  FMUL.FTZ R216, R121, UR36 ;  /* 0x0000002479d87c20 */ /* 0x000fe20008410000 */
[----:B------:R-:W-:Y:S01]  /*2350*/  FMUL.FTZ R231, R128, UR36 ;  /* 0x0000002480e77c20 */ /* 0x000fe20008410000 */
[----:B------:R1:W-:Y:S01]  /*2360*/  STL [R1+0x44], R153 ;  /* 0x0000449901007387 */ /* 0x0003e20000100800 */
[----:B------:R-:W-:Y:S01]  /*2370*/  FMUL.FTZ R105, R107, UR36 ;  /* 0x000000246b697c20 */ /* 0x000fe20008410000 */
[----:B------:R-:W-:Y:S01]  /*2380*/  FMUL.FTZ R128, R148, UR36 ;  /* 0x0000002494807c20 */ /* 0x000fe20008410000 */
[----:B------:R-:W-:Y:S01]  /*2390*/  FMUL.FTZ R107, R109, UR36 ;  /* 0x000000246d6b7c20 */ /* 0x000fe20008410000 */
[----:B------:R-:W-:Y:S01]  /*23a0*/  FMUL.FTZ R109, R111, UR36 ;  /* 0x000000246f6d7c20 */ /* 0x000fe20008410000 */
[----:B------:R-:W4:Y:S01]  /*23b0*/  MUFU.TANH R88, R88 ;  /* 0x0000005800587308 */ /* 0x000f220000002400 */
[----:B---3--:R-:W-:-:S02]  /*23c0*/  VIADD R134, R11, 0x8 ;  /* 0x000000080b867836 */ /* 0x008fc40000000000 */
[----:B------:R-:W-:Y:S01]  /*23d0*/  FMUL.FTZ R111, R113, UR36 ;  /* 0x00000024716f7c20 */ /* 0x000fe20008410000 */
[----:B------:R-:W-:Y:S01]  /*23e0*/  ISETP.GT.AND P2, PT, R9, RZ, PT ;  /* 0x000000ff0900720c */ /* 0x000fe20003f44270 */
[----:B------:R-:W-:Y:S01]  /*23f0*/  FMUL.FTZ R113, R115, UR36 ;  /* 0x0000002473717c20 */ /* 0x000fe20008410000 */
[----:B------:R-:W-:Y:S01]  /*2400*/  FMUL.FTZ R115, R117, UR36 ;  /* 0x0000002475737c20 */ /* 0x000fe20008410000 */
[----:B------:R-:W3:Y:S01]  /*2410*/  SHFL.IDX PT, R121, R21, R134, 0x1f ;  /* 0x00001f8615797589 */ /* 0x000ee200000e0000 */
[----:B------:R-:W-:Y:S01]  /*2420*/  FMUL.FTZ R117, R119, UR36 ;  /* 0x0000002477757c20 */ /* 0x000fe20008410000 */
[----:B------:R-:W-:Y:S01]  /*2430*/  MUFU.TANH R89, R89 ;  /* 0x0000005900597308 */ /* 0x000fe20000002400 */
[----:B------:R-:W-:Y:S01]  /*2440*/  FMUL.FTZ R227, R124, UR36 ;  /* 0x000000247ce37c20 */ /* 0x000fe20008410000 */
[----:B--2---:R-:W-:Y:S01]  /*2450*/  FSEL R119, R22, -INF , P2 ;  /* 0xff80000016777808 */ /* 0x004fe20001000000 */
[----:B------:R-:W-:Y:S01]  /*2460*/  FMUL.FTZ R218, R123, UR36 ;  /* 0x000000247bda7c20 */ /* 0x000fe20008410000 */
[----:B------:R-:W-:Y:S01]  /*2470*/  ISETP.GT.AND P1, PT, R9, 0x8, PT ;  /* 0x000000080900780c */ /* 0x000fe20003f24270 */
[----:B------:R-:W-:Y:S01]  /*2480*/  FMUL.FTZ R234, R135, UR36 ;  /* 0x0000002487ea7c20 */ /* 0x000fe20008410000 */
[----:B------:R-:W-:Y:S01]  /*2490*/  FMUL.FTZ R132, R132, UR36 ;  /* 0x0000002484847c20 */ /* 0x000fe20008410000 */
[--C-:B-1----:R-:W-:Y:S01]  /*24a0*/  FFMA.FTZ R135, R119, UR37, -R122.reuse ;  /* 0x0000002577877c23 */ /* 0x102fe2000801087a */
[----:B------:R1:W-:Y:S01]  /*24b0*/  MUFU.TANH R153, R133 ;  /* 0x0000008500997308 */ /* 0x0003e20000002400 */
[----:B----4-:R-:W-:Y:S01]  /*24c0*/  FSEL R123, R23, -INF , P2 ;  /* 0xff800000177b7808 */ /* 0x010fe20001000000 */
[----:B------:R-:W-:Y:S01]  /*24d0*/  STL [R1+0x40], R152 ;  /* 0x0000409801007387 */ /* 0x000fe20000100800 */
[----:B------:R-:W-:Y:S01]  /*24e0*/  FSEL R119, R88, -INF , P1 ;  /* 0xff80000058777808 */ /* 0x000fe20000800000 */
[----:B------:R-:W-:Y:S01]  /*24f0*/  FMUL.FTZ R137, R137, UR36 ;  /* 0x0000002489897c20 */ /* 0x000fe20008410000 */
[----:B------:R-:W-:Y:S01]  /*2500*/  FMUL.FTZ R139, R139, UR36 ;  /* 0x000000248b8b7c20 */ /* 0x000fe20008410000 */
[----:B------:R-:W-:Y:S01]  /*2510*/  STL [R1+0x3c], R10 ;  /* 0x00003c0a01007387 */ /* 0x000fe20000100800 */
[----:B------:R-:W-:Y:S01]  /*2520*/  FMUL.FTZ R136, R136, UR36 ;  /* 0x0000002488887c20 */ /* 0x000fe20008410000 */
[----:B------:R-:W2:Y:S01]  /*2530*/  MUFU.TANH R90, R90 ;  /* 0x0000005a005a7308 */ /* 0x000ea20000002400 */
[----:B-1----:R-:W-:Y:S01]  /*2540*/  IADD3 R133, R11, 0xc, RZ ;  /* 0x0000000c0b857810 */ /* 0x002fe20007ffe0ff */
[----:B------:R1:W-:Y:S01]  /*2550*/  STL [R1+0x38], R8 ;  /* 0x0000380801007387 */ /* 0x0003e20000100800 */
[----:B------:R-:W-:Y:S01]  /*2560*/  FFMA.FTZ R119, R119, UR37, -R122 ;  /* 0x0000002577777c23 */ /* 0x000fe2000801087a */
[----:B------:R-:W-:Y:S01]  /*2570*/  FMUL.FTZ R141, R141, UR36 ;  /* 0x000000248d8d7c20 */ /* 0x000fe20008410000 */
[----:B------:R-:W-:Y:S01]  /*2580*/  FMUL.FTZ R140, R140, UR36 ;  /* 0x000000248c8c7c20 */ /* 0x000fe20008410000 */
[----:B------:R-:W4:Y:S01]  /*2590*/  SHFL.IDX PT, R124, R21, R133, 0x1f ;  /* 0x00001f85157c7589 */ /* 0x000f2200000e0000 */
[----:B------:R-:W-:Y:S01]  /*25a0*/  FMUL.FTZ R129, R129, UR36 ;  /* 0x0000002481817c20 */ /* 0x000fe20008410000 */
[----:B------:R-:W3:Y:S01]  /*25b0*/  MUFU.TANH R92, R92 ;  /* 0x0000005c005c7308 */ /* 0x000ee20000002400 */
[----:B------:R-:W-:Y:S01]  /*25c0*/  FMUL.FTZ R138, R138, UR36 ;  /* 0x000000248a8a7c20 */ /* 0x000fe20008410000 */
[----:B------:R3:W-:Y:S01]  /*25d0*/  STL [R1+0x34], R7 ;  /* 0x0000340701007387 */ /* 0x0007e20000100800 */
[----:B------:R-:W-:Y:S01]  /*25e0*/  FMUL.FTZ R226, R125, UR36 ;  /* 0x000000247de27c20 */ /* 0x000fe20008410000 */
[----:B------:R-:W-:Y:S01]  /*25f0*/  FMUL.FTZ R142, R142, UR36 ;  /* 0x000000248e8e7c20 */ /* 0x000fe20008410000 */
[----:B------:R-:W-:Y:S01]  /*2600*/  FMUL.FTZ R235, R131, UR36 ;  /* 0x0000002483eb7c20 */ /* 0x000fe20008410000 */
[----:B------:R-:W-:Y:S01]  /*2610*/  STL [R1+0x30], R6 ;  /* 0x0000300601007387 */ /* 0x000fe20000100800 */
[----:B------:R-:W-:Y:S01]  /*2620*/  FMUL.FTZ R143, R143, UR36 ;  /* 0x000000248f8f7c20 */ /* 0x000fe20008410000 */
[----:B------:R-:W4:Y:S01]  /*2630*/  MUFU.TANH R91, R91 ;  /* 0x0000005b005b7308 */ /* 0x000f220000002400 */
[----:B--2---:R-:W-:Y:S01]  /*2640*/  FSEL R122, R90, -INF , P2 ;  /* 0xff8000005a7a7808 */ /* 0x004fe20001000000 */
[----:B------:R-:W-:Y:S01]  /*2650*/  STL [R1+0x2c], R4 ;  /* 0x00002c0401007387 */ /* 0x000fe20000100800 */
[----:B------:R-:W-:Y:S01]  /*2660*/  FMUL.FTZ R131, R150, UR36 ;  /* 0x0000002496837c20 */ /* 0x000fe20008410000 */
[----:B------:R-:W-:Y:S01]  /*2670*/  FMUL.FTZ R237, R144, UR36 ;  /* 0x0000002490ed7c20 */ /* 0x000fe20008410000 */
[----:B------:R-:W-:Y:S01]  /*2680*/  FMUL.FTZ R232, R145, UR36 ;  /* 0x0000002491e87c20 */ /* 0x000fe20008410000 */
[----:B------:R2:W-:Y:S01]  /*2690*/  STL [R1+0x28], R3 ;  /* 0x0000280301007387 */ /* 0x0005e20000100800 */
[----:B------:R-:W-:Y:S01]  /*26a0*/  FMUL.FTZ R229, R146, UR36 ;  /* 0x0000002492e57c20 */ /* 0x000fe20008410000 */
[----:B------:R3:W-:Y:S01]  /*26b0*/  MUFU.TANH R155, R132 ;  /* 0x00000084009b7308 */ /* 0x0007e20000002400 */
[----:B------:R-:W-:Y:S01]  /*26c0*/  FMUL.FTZ R228, R147, UR36 ;  /* 0x0000002493e47c20 */ /* 0x000fe20008410000 */
[----:B------:R4:W-:Y:S01]  /*26d0*/  STL [R1+0x24], R0 ;  /* 0x0000240001007387 */ /* 0x0009e20000100800 */
[----:B------:R-:W-:-:S03]  /*26e0*/  FMUL.FTZ R126, R126, UR36 ;  /* 0x000000247e7e7c20 */ /* 0x000fc60008410000 */
[----:B------:R-:W-:Y:S02]  /*26f0*/  SHFL.IDX PT, R219, R13, R11, 0x1f ;  /* 0x00001f0b0ddb7589 */ /* 0x000fe400000e0000 */
[----:B-1----:R1:W-:Y:S01]  /*2700*/  MUFU.TANH R8, R137 ;  /* 0x0000008900087308 */ /* 0x0023e20000002400 */
[--C-:B---3--:R-:W-:Y:S01]  /*2710*/  FFMA.FTZ R132, R123, UR37, -R120.reuse ;  /* 0x000000257b847c23 */ /* 0x108fe20008010878 */
[----:B------:R-:W-:Y:S01]  /*2720*/  FSEL R123, R89, -INF , P1 ;  /* 0xff800000597b7808 */ /* 0x000fe20000800000 */
[----:B------:R-:W-:Y:S04]  /*2730*/  SHFL.IDX PT, R222, R13, R130, 0x1f ;  /* 0x00001f820dde7589 */ /* 0x000fe800000e0000 */
[----:B------:R-:W-:Y:S01]  /*2740*/  FFMA.FTZ R120, R123, UR37, -R120 ;  /* 0x000000257b787c23 */ /* 0x000fe20008010878 */
[----:B------:R3:W-:Y:S01]  /*2750*/  MUFU.TANH R7, R139 ;  /* 0x0000008b00077308 */ /* 0x0007e20000002400 */
[----:B-1----:R-:W-:-:S02]  /*2760*/  VIADD R137, R11, 0x14 ;  /* 0x000000140b897836 */ /* 0x002fc40000000000 */
[--C-:B------:R-:W-:Y:S01]  /*2770*/  FFMA.FTZ R123, R122, UR37, -R121.reuse ;  /* 0x000000257a7b7c23 */ /* 0x100fe20008010879 */
[----:B------:R-:W-:Y:S01]  /*2780*/  FSEL R122, R92, -INF , P1 ;  /* 0xff8000005c7a7808 */ /* 0x000fe20000800000 */
[----:B------:R-:W-:Y:S03]  /*2790*/  SHFL.IDX PT, R225, R13, R134, 0x1f ;  /* 0x00001f860de17589 */ /* 0x000fe600000e0000 */
[----:B------:R-:W-:Y:S01]  /*27a0*/  MUFU.TANH R93, R93 ;  /* 0x0000005d005d7308 */ /* 0x000fe20000002400 */
[----:B---3--:R-:W-:Y:S02]  /*27b0*/  VIADD R139, R11, 0x10 ;  /* 0x000000100b8b7836 */ /* 0x008fe40000000000 */
[----:B------:R-:W-:Y:S01]  /*27c0*/  FFMA.FTZ R121, R122, UR37, -R121 ;  /* 0x000000257a797c23 */ /* 0x000fe20008010879 */
[----:B------:R-:W-:Y:S04]  /*27d0*/  SHFL.IDX PT, R230, R13, R133, 0x1f ;  /* 0x00001f850de67589 */ /* 0x000fe800000e0000 */
[----:B------:R-:W-:Y:S01]  /*27e0*/  SHFL.IDX PT, R125, R21, R139, 0x1f ;  /* 0x00001f8b157d7589 */ /* 0x000fe200000e0000 */
[----:B------:R1:W-:Y:S08]  /*27f0*/  MUFU.TANH R152, R136 ;  /* 0x0000008800987308 */ /* 0x0003f00000002400 */
[----:B--2---:R4:W-:Y:S01]  /*2800*/  MUFU.TANH R3, R141 ;  /* 0x0000008d00037308 */ /* 0x0049e20000002400 */
[----:B-1----:R-:W-:-:S02]  /*2810*/  FMUL.FTZ R136, R151, UR36 ;  /* 0x0000002497887c20 */ /* 0x002fc40008410000 */
[----:B------:R-:W1:Y:S01]  /*2820*/  SHFL.IDX PT, R151, R21, R137, 0x1f ;  /* 0x00001f8915977589 */ /* 0x000e6200000e0000 */
[----:B------:R-:W-:Y:S02]  /*2830*/  WARPGROUP.DEPBAR.LE gsb0, 0x0 ;  /* 0x00008000000079c5 */ /* 0x000fe40000010000 */
[----:B------:R-:W-:Y:S02]  /*2840*/  WARPGROUP.ARRIVE ;  /* 0x00000000000079c5 */ /* 0x000fe40000000000 */
[----:B------:R2:W-:Y:S01]  /*2850*/  MUFU.TANH R6, R140 ;  /* 0x0000008c00067308 */ /* 0x0005e20000002400 */
[----:B----4-:R-:W-:-:S03]  /*2860*/  FSEL R141, R91, -INF , P2 ;  /* 0xff8000005b8d7808 */ /* 0x010fc60001000000 */
[----:B------:R-:W-:Y:S01]  /*2870*/  HGMMA.64x128x16.F32 R24, gdesc[UR4], R24, gsb0 ;  /* 0x01e00000041879f0 */ /* 0x000fe20008000818 */
[----:B------:R-:W-:Y:S01]  /*2880*/  UIADD3 UR6, UR8, 0x4, URZ ;  /* 0x0000000408067890 */ /* 0x000fe2000fffe03f */
[----:B------:R-:W-:Y:S01]  /*2890*/  FFMA.FTZ R122, R141, UR37, -R124 ;  /* 0x000000258d7a7c23 */ /* 0x000fe2000801087c */
[----:B------:R-:W-:Y:S01]  /*28a0*/  UIADD3 UR4, UR9, 0x4, URZ ;  /* 0x0000000409047890 */ /* 0x000fe2000fffe03f */
[----:B------:R3:W4:Y:S01]  /*28b0*/  MUFU.TANH R0, R129 ;  /* 0x0000008100007308 */ /* 0x0007220000002400 */
[----:B------:R-:W-:Y:S01]  /*28c0*/  UMOV UR7, 0x40000040 ;  /* 0x4000004000077882 */ /* 0x000fe20000000000 */
[----:B------:R-:W-:Y:S01]  /*28d0*/  UMOV UR5, 0x40000040 ;  /* 0x4000004000057882 */ /* 0x000fe20000000000 */
[----:B--2---:R-:W-:-:S05]  /*28e0*/  IADD3 R140, R11, 0x1c, RZ ;  /* 0x0000001c0b8c7810 */ /* 0x004fca0007ffe0ff */
[----:B------:R2:W-:Y:S01]  /*28f0*/  MUFU.TANH R10, R138 ;  /* 0x0000008a000a7308 */ /* 0x0005e20000002400 */
[----:B------:R-:W1:Y:S01]  /*2900*/  SHFL.IDX PT, R141, R21, R140, 0x1f ;  /* 0x00001f8c158d7589 */ /* 0x000e6200000e0000 */
[----:B---3--:R-:W-:Y:S01]  /*2910*/  FMUL.FTZ R129, R149, UR36 ;  /* 0x0000002495817c20 */ /* 0x008fe20008410000 */
[----:B------:R-:W-:-:S05]  /*2920*/  IMAD R149, R5, 0x400, R19 ;  /* 0x0000040005957824 */ /* 0x000fca00078e0213 */
[----:B------:R-:W-:Y:S01]  /*2930*/  MUFU.TANH R94, R94 ;  /* 0x0000005e005e7308 */ /* 0x000fe20000002400 */
[----:B--2---:R-:W-:Y:S01]  /*2940*/  VIADD R138, R11, 0x18 ;  /* 0x000000180b8a7836 */ /* 0x004fe20000000000 */
[----:B----4-:R-:W-:Y:S06]  /*2950*/  STL [R1+0x4], R0 ;  /* 0x0000040001007387 */ /* 0x010fec0000100800 */
[----:B------:R-:W-:Y:S08]  /*2960*/  MUFU.TANH R95, R95 ;  /* 0x0000005f005f7308 */ /* 0x000ff00000002400 */
[----:B------:R-:W2:Y:S08]  /*2970*/  MUFU.TANH R96, R96 ;  /* 0x0000006000607308 */ /* 0x000eb00000002400 */
[----:B------:R-:W-:Y:S08]  /*2980*/  MUFU.TANH R97, R97 ;  /* 0x0000006100617308 */ /* 0x000ff00000002400 */
[----:B------:R3:W-:Y:S01]  /*2990*/  MUFU.TANH R4, R142 ;  /* 0x0000008e00047308 */ /* 0x0007e20000002400 */
[----:B--2---:R-:W-:-:S07]  /*29a0*/  FSEL R144, R96, -INF , P1 ;  /* 0xff80000060907808 */ /* 0x004fce0000800000 */
[----:B------:R-:W2:Y:S01]  /*29b0*/  MUFU.TANH R99, R99 ;  /* 0x0000006300637308 */ /* 0x000ea20000002400 */
[----:B---3--:R3:W4:Y:S07]  /*29c0*/  SHFL.IDX PT, R142, R21, R138, 0x1f ;  /* 0x00001f8a158e7589 */ /* 0x00872e00000e0000 */
[----:B------:R-:W-:Y:S01]  /*29d0*/  MUFU.TANH R98, R98 ;  /* 0x0000006200627308 */ /* 0x000fe20000002400 */
[----:B---3--:R-:W-:-:S07]  /*29e0*/  FSEL R21, R95, -INF , P2 ;  /* 0xff8000005f157808 */ /* 0x008fce0001000000 */
[----:B------:R-:W-:Y:S01]  /*29f0*/  MUFU.TANH R101, R101 ;  /* 0x0000006500657308 */ /* 0x000fe20000002400 */
[----:B-1----:R-:W-:Y:S01]  /*2a00*/  FFMA.FTZ R21, R21, UR37, -R151 ;  /* 0x0000002515157c23 */ /* 0x002fe20008010897 */
[----:B--2---:R-:W-:-:S05]  /*2a10*/  FSEL R233, R99, -INF , P2 ;  /* 0xff80000063e97808 */ /* 0x004fca0001000000 */
[----:B------:R-:W-:Y:S01]  /*2a20*/  FFMA.FTZ R233, R233, UR37, -R141 ;  /* 0x00000025e9e97c23 */ /* 0x000fe2000801088d */
[----:B------:R-:W1:Y:S08]  /*2a30*/  MUFU.TANH R100, R100 ;  /* 0x0000006400647308 */ /* 0x000e700000002400 */
[----:B------:R-:W2:Y:S08]  /*2a40*/  MUFU.TANH R102, R102 ;  /* 0x0000006600667308 */ /* 0x000eb00000002400 */
[----:B------:R-:W3:Y:S01]  /*2a50*/  MUFU.TANH R104, R104 ;  /* 0x0000006800687308 */ /* 0x000ee20000002400 */
[----:B-1----:R-:W-:-:S07]  /*2a60*/  FSEL R145, R100, -INF , P1 ;  /* 0xff80000064917808 */ /* 0x002fce0000800000 */
[----:B------:R1:W-:Y:S08]  /*2a70*/  MUFU.TANH R0, R143 ;  /* 0x0000008f00007308 */ /* 0x0003f00000002400 */
[----:B------:R-:W-:Y:S01]  /*2a80*/  MUFU.TANH R103, R103 ;  /* 0x0000006700677308 */ /* 0x000fe20000002400 */
[----:B-1----:R-:W-:-:S05]  /*2a90*/  FSEL R143, R97, -INF , P1 ;  /* 0xff800000618f7808 */ /* 0x002fca0000800000 */
[----:B------:R-:W-:Y:S01]  /*2aa0*/  FFMA.FTZ R151, R143, UR37, -R151 ;  /* 0x000000258f977c23 */ /* 0x000fe20008010897 */
[----:B------:R-:W-:Y:S01]  /*2ab0*/  FSEL R143, R101, -INF , P1 ;  /* 0xff800000658f7808 */ /* 0x000fe20000800000 */
[----:B------:R-:W1:Y:S04]  /*2ac0*/  MUFU.TANH R105, R105 ;  /* 0x0000006900697308 */ /* 0x000e680000002400 */
[----:B------:R-:W-:Y:S01]  /*2ad0*/  FFMA.FTZ R141, R143, UR37, -R141 ;  /* 0x000000258f8d7c23 */ /* 0x000fe2000801088d */
[----:B--2---:R-:W-:-:S03]  /*2ae0*/  FSEL R143, R102, -INF , P2 ;  /* 0xff800000668f7808 */ /* 0x004fc60001000000 */
[----:B------:R-:W-:Y:S01]  /*2af0*/  MUFU.EX2 R135, R135 ;  /* 0x0000008700877308 */ /* 0x000fe20000000800 */
[----:B------:R-:W-:Y:S02]  /*2b00*/  WARPGROUP.DEPBAR.LE gsb0, 0x0 ;  /* 0x00008000000079c5 */ /* 0x000fe40000010000 */
[----:B------:R-:W-:Y:S01]  /*2b10*/  WARPGROUP.ARRIVE ;  /* 0x00000000000079c5 */ /* 0x000fe20000000000 */
[----:B------:R-:W-:-:S04]  /*2b20*/  FFMA.FTZ R143, R143, UR37, -R219 ;  /* 0x000000258f8f7c23 */ /* 0x000fc800080108db */
[----:B------:R-:W-:Y:S01]  /*2b30*/  MUFU.EX2 R119, R119 ;  /* 0x0000007700777308 */ /* 0x000fe20000000800 */
[----:B------:R-:W-:Y:S01]  /*2b40*/  HGMMA.64x128x16.F32 R24, gdesc[UR4], R24, gsb0 ;  /* 0x01e00000041879f0 */ /* 0x000fe20008000818 */
[----:B------:R-:W-:Y:S02]  /*2b50*/  UIADD3 UR6, UR8, 0x6, URZ ;  /* 0x0000000608067890 */ /* 0x000fe4000fffe03f */
[----:B------:R-:W-:Y:S01]  /*2b60*/  UIADD3 UR4, UR9, 0x6, URZ ;  /* 0x0000000609047890 */ /* 0x000fe2000fffe03f */
[----:B------:R-:W-:Y:S01]  /*2b70*/  UMOV UR7, 0x40000040 ;  /* 0x4000004000077882 */ /* 0x000fe20000000000 */
[----:B------:R-:W-:Y:S02]  /*2b80*/  UMOV UR5, 0x40000040 ;  /* 0x4000004000057882 */ /* 0x000fe40000000000 */
[----:B------:R-:W-:Y:S08]  /*2b90*/  MUFU.EX2 R132, R132 ;  /* 0x0000008400847308 */ /* 0x000ff00000000800 */
[----:B------:R-:W-:Y:S08]  /*2ba0*/  MUFU.TANH R106, R106 ;  /* 0x0000006a006a7308 */ /* 0x000ff00000002400 */
[----:B------:R-:W-:Y:S08]  /*2bb0*/  MUFU.EX2 R123, R123 ;  /* 0x0000007b007b7308 */ /* 0x000ff00000000800 */
[----:B------:R-:W-:Y:S08]  /*2bc0*/  MUFU.TANH R111, R111 ;  /* 0x0000006f006f7308 */ /* 0x000ff00000002400 */
[----:B------:R-:W-:Y:S08]  /*2bd0*/  MUFU.TANH R113, R113 ;  /* 0x0000007100717308 */ /* 0x000ff00000002400 */
[----:B------:R-:W2:Y:S08]  /*2be0*/  MUFU.EX2 R120, R120 ;  /* 0x0000007800787308 */ /* 0x000eb00000000800 */
[----:B------:R-:W-:Y:S08]  /*2bf0*/  MUFU.TANH R114, R114 ;  /* 0x0000007200727308 */ /* 0x000ff00000002400 */
[----:B------:R-:W-:Y:S08]  /*2c00*/  MUFU.TANH R116, R116 ;  /* 0x0000007400747308 */ /* 0x000ff00000002400 */
[----:B------:R-:W-:Y:S08]  /*2c10*/  MUFU.TANH R115, R115 ;  /* 0x0000007300737308 */ /* 0x000ff00000002400 */
[----:B------:R-:W-:Y:S08]  /*2c20*/  MUFU.EX2 R19, R151 ;  /* 0x0000009700137308 */ /* 0x000ff00000000800 */
[----:B------:R-:W-:Y:S08]  /*2c30*/  MUFU.TANH R117, R117 ;  /* 0x0000007500757308 */ /* 0x000ff00000002400 */
[----:B------:R-:W-:Y:S08]  /*2c40*/  MUFU.TANH R110, R110 ;  /* 0x0000006e006e7308 */ /* 0x000ff00000002400 */
[----:B------:R-:W-:Y:S08]  /*2c50*/  MUFU.TANH R112, R112 ;  /* 0x0000007000707308 */ /* 0x000ff00000002400 */
[----:B------:R-:W-:Y:S08]  /*2c60*/  MUFU.EX2 R21, R21 ;  /* 0x0000001500157308 */ /* 0x000ff00000000800 */
[----:B------:R-:W-:Y:S08]  /*2c70*/  MUFU.EX2 R121, R121 ;  /* 0x0000007900797308 */ /* 0x000ff00000000800 */
[----:B------:R-:W-:Y:S01]  /*2c80*/  MUFU.EX2 R122, R122 ;  /* 0x0000007a007a7308 */ /* 0x000fe20000000800 */
[----:B------:R-:W-:-:S02]  /*2c90*/  WARPGROUP.DEPBAR.LE gsb0, 0x0 ;  /* 0x00008000000079c5 */ /* 0x000fc40000010000 */
[----:B------:R-:W-:-:S05]  /*2ca0*/  WARPGROUP.ARRIVE ;  /* 0x00000000000079c5 */ /* 0x000fca0000000000 */
[----:B------:R-:W-:Y:S01]  /*2cb0*/  MUFU.TANH R109, R109 ;  /* 0x0000006d006d7308 */ /* 0x000fe20000002400 */
[----:B------:R-:W-:Y:S01]  /*2cc0*/  HGMMA.64x128x16.F32 R24, gdesc[UR4], R24, gsb0 ;  /* 0x01e00000041879f0 */ /* 0x000fe20008000818 */
[----:B------:R-:W-:Y:S01]  /*2cd0*/  R2UR UR4, R149 ;  /* 0x00000000950472ca */ /* 0x000fe200000e0000 */
[----:B------:R-:W-:-:S05]  /*2ce0*/  FFMA.FTZ R92, -R92, R92, 1 ;  /* 0x3f8000005c5c7423 */ /* 0x000fca000001015c */
[----:B------:R-:W-:Y:S08]  /*2cf0*/  MUFU.TANH R107, R107 ;  /* 0x0000006b006b7308 */ /* 0x000ff00000002400 */
        /* <DEDUP_REMOVED lines=15> */
[----:B------:R-:W-:Y:S01]  /*2df0*/  MUFU.TANH R232, R232 ;  /* 0x000000e800e87308 */ /* 0x000fe20000002400 */
[----:B------:R-:W-:-:S02]  /*2e00*/  WARPGROUP.DEPBAR.LE gsb0, 0x0 ;  /* 0x00008000000079c5 */ /* 0x000fc40000010000 */
[----:B------:R4:W1:Y:S05]  /*2e10*/  LDS R148, [R15+0x400] ;  /* 0x000400000f947984 */ /* 0x00086a0000000800 */
[----:B------:R-:W-:Y:S01]  /*2e20*/  MUFU.TANH R228, R228 ;  /* 0x000000e400e47308 */ /* 0x000fe20000002400 */
[----:B----4-:R-:W-:-:S07]  /*2e30*/  FSEL R15, R93, -INF , P1 ;  /* 0xff8000005d0f7808 */ /* 0x010fce0000800000 */
[----:B------:R-:W-:Y:S01]  /*2e40*/  MUFU.TANH R128, R128 ;  /* 0x0000008000807308 */ /* 0x000fe20000002400 */
[----:B------:R-:W-:Y:S01]  /*2e50*/  FFMA.FTZ R15, R15, UR37, -R124 ;  /* 0x000000250f0f7c23 */ /* 0x000fe2000801087c */
[----:B------:R-:W-:-:S05]  /*2e60*/  FSEL R124, R94, -INF , P2 ;  /* 0xff8000005e7c7808 */ /* 0x000fca0001000000 */
[--C-:B------:R-:W-:Y:S01]  /*2e70*/  FFMA.FTZ R124, R124, UR37, -R125.reuse ;  /* 0x000000257c7c7c23 */ /* 0x100fe2000801087d */
[----:B------:R-:W-:Y:S01]  /*2e80*/  FFMA.FTZ R125, R144, UR37, -R125 ;  /* 0x00000025907d7c23 */ /* 0x000fe2000801087d */
[----:B------:R-:W-:Y:S01]  /*2e90*/  FSEL R144, R98, -INF , P2 ;  /* 0xff80000062907808 */ /* 0x000fe20001000000 */
[----:B------:R-:W4:Y:S04]  /*2ea0*/  MUFU.EX2 R15, R15 ;  /* 0x0000000f000f7308 */ /* 0x000f280000000800 */
[--C-:B------:R-:W-:Y:S01]  /*2eb0*/  FFMA.FTZ R144, R144, UR37, -R142.reuse ;  /* 0x0000002590907c23 */ /* 0x100fe2000801088e */
[----:B------:R-:W-:Y:S01]  /*2ec0*/  FFMA.FTZ R142, R145, UR37, -R142 ;  /* 0x00000025918e7c23 */ /* 0x000fe2000801088e */
[----:B---3--:R-:W-:Y:S02]  /*2ed0*/  FSEL R145, R104, -INF , P1 ;  /* 0xff80000068917808 */ /* 0x008fe40000800000 */
[----:B------:R-:W3:Y:S03]  /*2ee0*/  MUFU.EX2 R125, R125 ;  /* 0x0000007d007d7308 */ /* 0x000ee60000000800 */
[----:B------:R-:W-:-:S05]  /*2ef0*/  FFMA.FTZ R219, R145, UR37, -R219 ;  /* 0x0000002591db7c23 */ /* 0x000fca00080108db */
[----:B------:R-:W-:Y:S01]  /*2f00*/  MUFU.EX2 R124, R124 ;  /* 0x0000007c007c7308 */ /* 0x000fe20000000800 */
[----:B-1----:R-:W1:Y:S04]  /*2f10*/  SHFL.IDX PT, R220, R148, R11, 0x1f ;  /* 0x00001f0b94dc7589 */ /* 0x002e6800000e0000 */
[----:B------:R-:W-:Y:S03]  /*2f20*/  SHFL.IDX PT, R150, R148, R130, 0x1f ;  /* 0x00001f8294967589 */ /* 0x000fe600000e0000 */
[----:B------:R-:W-:Y:S01]  /*2f30*/  MUFU.TANH R131, R131 ;  /* 0x0000008300837308 */ /* 0x000fe20000002400 */
[----:B------:R-:W-:Y:S04]  /*2f40*/  SHFL.IDX PT, R146, R148, R139, 0x1f ;  /* 0x00001f8b94927589 */ /* 0x000fe800000e0000 */
[----:B------:R-:W2:Y:S03]  /*2f50*/  SHFL.IDX PT, R223, R148, R133, 0x1f ;  /* 0x00001f8594df7589 */ /* 0x000ea600000e0000 */
[----:B------:R-:W-:Y:S01]  /*2f60*/  MUFU.TANH R129, R129 ;  /* 0x0000008100817308 */ /* 0x000fe20000002400 */
[----:B------:R-:W-:Y:S04]  /*2f70*/  SHFL.IDX PT, R221, R148, R137, 0x1f ;  /* 0x00001f8994dd7589 */ /* 0x000fe800000e0000 */
[----:B------:R-:W4:Y:S03]  /*2f80*/  SHFL.IDX PT, R147, R148, R134, 0x1f ;  /* 0x00001f8694937589 */ /* 0x000f2600000e0000 */
[----:B------:R-:W-:Y:S01]  /*2f90*/  MUFU.TANH R136, R136 ;  /* 0x0000008800887308 */ /* 0x000fe20000002400 */
[--C-:B-1----:R-:W-:Y:S01]  /*2fa0*/  FADD.FTZ R145, R24, -R220.reuse ;  /* 0x800000dc18917221 */ /* 0x102fe20000010000 */
[----:B------:R-:W-:Y:S01]  /*2fb0*/  FADD.FTZ R220, R26, -R220 ;  /* 0x800000dc1adc7221 */ /* 0x000fe20000010000 */
[----:B------:R-:W-:Y:S01]  /*2fc0*/  FSEL R26, R105, -INF , P1 ;  /* 0xff800000691a7808 */ /* 0x000fe20000800000 */
[----:B------:R-:W1:Y:S04]  /*2fd0*/  SHFL.IDX PT, R224, R148, R138, 0x1f ;  /* 0x00001f8a94e07589 */ /* 0x000e6800000e0000 */
[----:B------:R3:W-:Y:S01]  /*2fe0*/  MUFU.EX2 R24, R144 ;  /* 0x0000009000187308 */ /* 0x0007e20000000800 */
[--C-:B--2---:R-:W-:Y:S01]  /*2ff0*/  FADD.FTZ R149, R29, -R223.reuse ;  /* 0x800000df1d957221 */ /* 0x104fe20000010000 */
[----:B------:R-:W-:Y:S01]  /*3000*/  FADD.FTZ R31, R31, -R223 ;  /* 0x800000df1f1f7221 */ /* 0x000fe20000010000 */
[----:B------:R-:W-:Y:S01]  /*3010*/  FSEL R223, R103, -INF , P2 ;  /* 0xff80000067df7808 */ /* 0x000fe20001000000 */
[--C-:B---3--:R-:W-:Y:S01]  /*3020*/  FADD.FTZ R144, R25, -R150.reuse ;  /* 0x8000009619907221 */ /* 0x108fe20000010000 */
[----:B------:R-:W-:-:S03]  /*3030*/  FADD.FTZ R150, R27, -R150 ;  /* 0x800000961b967221 */ /* 0x000fc60000010000 */
[----:B------:R2:W-:Y:S01]  /*3040*/  MUFU.EX2 R25, R142 ;  /* 0x0000008e00197308 */ /* 0x0005e20000000800 */
[----:B------:R-:W-:Y:S01]  /*3050*/  FFMA.FTZ R223, R223, UR37, -R222 ;  /* 0x00000025dfdf7c23 */ /* 0x000fe200080108de */
[----:B----4-:R-:W-:-:S06]  /*3060*/  FADD.FTZ R151, R28, -R147 ;  /* 0x800000931c977221 */ /* 0x010fcc0000010000 */
[----:B------:R3:W4:Y:S01]  /*3070*/  MUFU.EX2 R27, R233 ;  /* 0x000000e9001b7308 */ /* 0x0007220000000800 */
[--C-:B--2---:R-:W-:Y:S01]  /*3080*/  FADD.FTZ R142, R32, -R146.reuse ;  /* 0x80000092208e7221 */ /* 0x104fe20000010000 */
[----:B------:R-:W-:Y:S01]  /*3090*/  FADD.FTZ R146, R34, -R146 ;  /* 0x8000009222927221 */ /* 0x000fe20000010000 */
[----:B------:R-:W-:Y:S01]  /*30a0*/  FFMA.FTZ R222, R26, UR37, -R222 ;  /* 0x000000251ade7c23 */ /* 0x000fe200080108de */
[----:B------:R-:W-:Y:S01]  /*30b0*/  FMUL.FTZ R150, R120, R150 ;  /* 0x0000009678967220 */ /* 0x000fe20000410000 */
[----:B------:R-:W-:Y:S01]  /*30c0*/  FFMA.FTZ R93, -R93, R93, 1 ;  /* 0x3f8000005d5d7423 */ /* 0x000fe2000001015d */
[----:B------:R-:W-:Y:S01]  /*30d0*/  FMUL.FTZ R31, R15, R31 ;  /* 0x0000001f0f1f7220 */ /* 0x000fe20000410000 */
[----:B------:R-:W-:Y:S01]  /*30e0*/  FADD.FTZ R147, R30, -R147 ;  /* 0x800000931e937221 */ /* 0x000fe20000010000 */
[----:B---3--:R-:W2:Y:S01]  /*30f0*/  LDL.LU R233, [R1+0x4] ;  /* 0x0000040001e97983 */ /* 0x008ea20000300800 */
[----:B------:R3:W4:Y:S01]  /*3100*/  MUFU.EX2 R26, R141 ;  /* 0x0000008d001a7308 */ /* 0x0007220000000800 */
[----:B------:R-:W-:Y:S01]  /*3110*/  FSEL R32, R106, -INF , P2 ;  /* 0xff8000006a207808 */ /* 0x000fe20001000000 */
[----:B------:R-:W-:Y:S01]  /*3120*/  FMUL.FTZ R151, R123, R151 ;  /* 0x000000977b977220 */ /* 0x000fe20000410000 */
[----:B------:R1:W4:Y:S01]  /*3130*/  SHFL.IDX PT, R34, R148, R140, 0x1f ;  /* 0x00001f8c94227589 */ /* 0x00032200000e0000 */
[----:B------:R-:W-:Y:S01]  /*3140*/  FMUL.FTZ R146, R125, R146 ;  /* 0x000000927d927220 */ /* 0x000fe20000410000 */
[----:B------:R-:W-:Y:S01]  /*3150*/  FFMA.FTZ R94, -R94, R94, 1 ;  /* 0x3f8000005e5e7423 */ /* 0x000fe2000001015e */
[----:B------:R-:W-:Y:S01]  /*3160*/  FFMA.FTZ R32, R32, UR37, -R225 ;  /* 0x0000002520207c23 */ /* 0x000fe200080108e1 */
[----:B------:R-:W-:Y:S01]  /*3170*/  FMUL.FTZ R149, R122, R149 ;  /* 0x000000957a957220 */ /* 0x000fe20000410000 */
[----:B------:R1:W4:Y:S01]  /*3180*/  MUFU.EX2 R28, R143 ;  /* 0x0000008f001c7308 */ /* 0x0003220000000800 */
[--C-:B---3--:R-:W-:Y:S01]  /*3190*/  FADD.FTZ R141, R35, -R221.reuse ;  /* 0x800000dd238d7221 */ /* 0x108fe20000010000 */
[----:B------:R-:W-:Y:S01]  /*31a0*/  FFMA.FTZ R35, -R22, R22, 1 ;  /* 0x3f80000016237423 */ /* 0x000fe20000010116 */
[----:B------:R-:W-:Y:S01]  /*31b0*/  FFMA.FTZ R95, -R95, R95, 1 ;  /* 0x3f8000005f5f7423 */ /* 0x000fe2000001015f */
[--C-:B-1----:R-:W-:Y:S01]  /*31c0*/  FADD.FTZ R38, R38, -R224.reuse ;  /* 0x800000e026267221 */ /* 0x102fe20000010000 */
[----:B------:R-:W-:Y:S01]  /*31d0*/  FADD.FTZ R148, R33, -R221 ;  /* 0x800000dd21947221 */ /* 0x000fe20000010000 */
[----:B------:R-:W-:Y:S01]  /*31e0*/  FFMA.FTZ R33, -R88, R88, 1 ;  /* 0x3f80000058217423 */ /* 0x000fe20000010158 */
[----:B------:R-:W-:Y:S01]  /*31f0*/  FMUL.FTZ R88, R135, R145 ;  /* 0x0000009187587220 */ /* 0x000fe20000410000 */
[----:B------:R1:W3:Y:S01]  /*3200*/  MUFU.EX2 R22, R219 ;  /* 0x000000db00167308 */ /* 0x0002e20000000800 */
[----:B------:R-:W-:Y:S01]  /*3210*/  FADD.FTZ R143, R36, -R224 ;  /* 0x800000e0248f7221 */ /* 0x000fe20000010000 */
[----:B------:R-:W-:Y:S01]  /*3220*/  FMUL.FTZ R148, R21, R148 ;  /* 0x0000009415947220 */ /* 0x000fe20000410000 */
[----:B------:R-:W-:Y:S01]  /*3230*/  SHFL.IDX PT, R36, R13, R139, 0x1f ;  /* 0x00001f8b0d247589 */ /* 0x000fe200000e0000 */
[----:B------:R-:W-:Y:S01]  /*3240*/  FSEL R221, R109, -INF , P1 ;  /* 0xff8000006ddd7808 */ /* 0x000fe20000800000 */
[----:B------:R-:W-:Y:S01]  /*3250*/  FFMA.FTZ R97, -R97, R97, 1 ;  /* 0x3f80000061617423 */ /* 0x000fe20000010161 */
[----:B------:R-:W-:Y:S01]  /*3260*/  FMUL.FTZ R141, R19, R141 ;  /* 0x0000008d138d7220 */ /* 0x000fe20000410000 */
[----:B------:R-:W-:Y:S01]  /*3270*/  FFMA.FTZ R99, -R99, R99, 1 ;  /* 0x3f80000063637423 */ /* 0x000fe20000010163 */
[----:B------:R-:W-:Y:S01]  /*3280*/  FFMA.FTZ R101, -R101, R101, 1 ;  /* 0x3f80000065657423 */ /* 0x000fe20000010165 */
[----:B-1----:R-:W1:Y:S01]  /*3290*/  SHFL.IDX PT, R219, R13, R138, 0x1f ;  /* 0x00001f8a0ddb7589 */ /* 0x002e6200000e0000 */
[----:B------:R-:W-:Y:S01]  /*32a0*/  FFMA.FTZ R221, R221, UR37, -R230 ;  /* 0x00000025dddd7c23 */ /* 0x000fe200080108e6 */
[--C-:B----4-:R-:W-:Y:S01]  /*32b0*/  FADD.FTZ R145, R37, -R34.reuse ;  /* 0x8000002225917221 */ /* 0x110fe20000010000 */
[----:B------:R-:W-:Y:S01]  /*32c0*/  FMUL.FTZ R37, R119, R220 ;  /* 0x000000dc77257220 */ /* 0x000fe20000410000 */
[----:B------:R-:W-:Y:S01]  /*32d0*/  FADD.FTZ R39, R39, -R34 ;  /* 0x8000002227277221 */ /* 0x000fe20000010000 */
[----:B------:R-:W4:Y:S01]  /*32e0*/  SHFL.IDX PT, R220, R13, R137, 0x1f ;  /* 0x00001f890ddc7589 */ /* 0x000f2200000e0000 */
[----:B------:R-:W-:Y:S01]  /*32f0*/  FMUL.FTZ R34, R35, R88 ;  /* 0x0000005823227220 */ /* 0x000fe20000410000 */
[----:B------:R-:W-:Y:S01]  /*3300*/  FFMA.FTZ R88, -R89, R89, 1 ;  /* 0x3f80000059587423 */ /* 0x000fe20000010159 */
[----:B------:R-:W-:Y:S01]  /*3310*/  FMUL.FTZ R89, R132, R144 ;  /* 0x0000009084597220 */ /* 0x000fe20000410000 */
[----:B------:R-:W-:Y:S01]  /*3320*/  FMUL.FTZ R33, R33, R37 ;  /* 0x0000002521217220 */ /* 0x000fe20000410000 */
[----:B------:R3:W-:Y:S01]  /*3330*/  LDS R144, [R18+0x400] ;  /* 0x0004000012907984 */ /* 0x0007e20000000800 */
[----:B------:R-:W-:Y:S01]  /*3340*/  FFMA.FTZ R37, -R90, R90, 1 ;  /* 0x3f8000005a257423 */ /* 0x000fe2000001015a */
[----:B------:R-:W-:Y:S01]  /*3350*/  FFMA.FTZ R35, -R23, R23, 1 ;  /* 0x3f80000017237423 */ /* 0x000fe20000010117 */
[----:B------:R-:W-:Y:S01]  /*3360*/  FMUL.FTZ R88, R88, R150 ;  /* 0x0000009658587220 */ /* 0x000fe20000410000 */
[----:B------:R1:W4:Y:S01]  /*3370*/  SHFL.IDX PT, R90, R13, R140, 0x1f ;  /* 0x00001f8c0d5a7589 */ /* 0x00032200000e0000 */
[----:B------:R-:W-:Y:S01]  /*3380*/  FSEL R150, R116, -INF , P1 ;  /* 0xff80000074967808 */ /* 0x000fe20000800000 */
[----:B------:R-:W-:Y:S01]  /*3390*/  FMUL.FTZ R89, R35, R89 ;  /* 0x0000005923597220 */ /* 0x000fe20000410000 */
[----:B------:R-:W-:Y:S01]  /*33a0*/  FMUL.FTZ R35, R37, R151 ;  /* 0x0000009725237220 */ /* 0x000fe20000410000 */
[----:B------:R-:W-:Y:S01]  /*33b0*/  FSEL R151, R113, -INF , P1 ;  /* 0xff80000071977808 */ /* 0x000fe20000800000 */
[----:B---3--:R3:W-:Y:S01]  /*33c0*/  MUFU.EX2 R18, R32 ;  /* 0x0000002000127308 */ /* 0x0087e20000000800 */
[----:B------:R-:W-:Y:S01]  /*33d0*/  FSEL R37, R112, -INF , P1 ;  /* 0xff80000070257808 */ /* 0x000fe20000800000 */
[----:B------:R-:W-:Y:S01]  /*33e0*/  FMUL.FTZ R145, R27, R145 ;  /* 0x000000911b917220 */ /* 0x000fe20000410000 */
[----:B------:R-:W-:Y:S01]  /*33f0*/  FMUL.FTZ R97, R97, R141 ;  /* 0x0000008d61617220 */ /* 0x000fe20000410000 */
[----:B------:R-:W-:Y:S01]  /*3400*/  FMUL.FTZ R141, R26, R39 ;  /* 0x000000271a8d7220 */ /* 0x000fe20000410000 */
[--C-:B-1----:R-:W-:Y:S01]  /*3410*/  FFMA.FTZ R150, R150, UR37, -R219.reuse ;  /* 0x0000002596967c23 */ /* 0x102fe200080108db */
[----:B------:R-:W-:Y:S01]  /*3420*/  FFMA.FTZ R37, R37, UR37, -R36 ;  /* 0x0000002525257c23 */ /* 0x000fe20008010824 */
[----:B------:R-:W-:Y:S01]  /*3430*/  FMUL.FTZ R143, R24, R143 ;  /* 0x0000008f188f7220 */ /* 0x000fe20000410000 */
[----:B------:R1:W-:Y:S01]  /*3440*/  MUFU.EX2 R13, R222 ;  /* 0x000000de000d7308 */ /* 0x0003e20000000800 */
[----:B---3--:R-:W-:Y:S01]  /*3450*/  FSEL R32, R114, -INF , P2 ;  /* 0xff80000072207808 */ /* 0x008fe20001000000 */
[----:B------:R-:W-:Y:S01]  /*3460*/  FFMA.FTZ R102, -R102, R102, 1 ;  /* 0x3f80000066667423 */ /* 0x000fe20000010166 */
[----:B------:R-:W-:Y:S01]  /*3470*/  FFMA.FTZ R104, -R104, R104, 1 ;  /* 0x3f80000068687423 */ /* 0x000fe20000010168 */
[----:B------:R-:W-:Y:S01]  /*3480*/  FSEL R30, R107, -INF , P2 ;  /* 0xff8000006b1e7808 */ /* 0x000fe20001000000 */
[----:B------:R-:W-:Y:S01]  /*3490*/  FFMA.FTZ R103, -R103, R103, 1 ;  /* 0x3f80000067677423 */ /* 0x000fe20000010167 */
[----:B------:R-:W-:Y:S01]  /*34a0*/  FFMA.FTZ R32, R32, UR37, -R219 ;  /* 0x0000002520207c23 */ /* 0x000fe200080108db */
[----:B------:R-:W-:Y:S01]  /*34b0*/  FSEL R29, R108, -INF , P1 ;  /* 0xff8000006c1d7808 */ /* 0x000fe20000800000 */
[----:B------:R3:W3:Y:S01]  /*34c0*/  MUFU.EX2 R23, R223 ;  /* 0x000000df00177308 */ /* 0x0006e20000000800 */
[----:B-1----:R-:W-:Y:S01]  /*34d0*/  FSEL R222, R111, -INF , P2 ;  /* 0xff8000006fde7808 */ /* 0x002fe20001000000 */
[----:B------:R-:W-:Y:S01]  /*34e0*/  FFMA.FTZ R30, R30, UR37, -R230 ;  /* 0x000000251e1e7c23 */ /* 0x000fe200080108e6 */
[----:B------:R-:W-:Y:S01]  /*34f0*/  FSEL R230, R118, -INF , P2 ;  /* 0xff80000076e67808 */ /* 0x000fe20001000000 */
[----:B------:R-:W-:Y:S01]  /*3500*/  FFMA.FTZ R29, R29, UR37, -R225 ;  /* 0x000000251d1d7c23 */ /* 0x000fe200080108e1 */
[----:B------:R-:W-:Y:S01]  /*3510*/  FFMA.FTZ R109, -R109, R109, 1 ;  /* 0x3f8000006d6d7423 */ /* 0x000fe2000001016d */
[--C-:B----4-:R-:W-:Y:S01]  /*3520*/  FFMA.FTZ R222, R222, UR37, -R220.reuse ;  /* 0x00000025dede7c23 */ /* 0x110fe200080108dc */
[----:B------:R-:W-:Y:S01]  /*3530*/  FFMA.FTZ R220, R151, UR37, -R220 ;  /* 0x0000002597dc7c23 */ /* 0x000fe200080108dc */
[----:B------:R-:W-:Y:S01]  /*3540*/  FSEL R151, R115, -INF , P2 ;  /* 0xff80000073977808 */ /* 0x000fe20001000000 */
[----:B------:R-:W-:Y:S01]  /*3550*/  MUFU.EX2 R30, R30 ;  /* 0x0000001e001e7308 */ /* 0x000fe20000000800 */
[----:B---3--:R-:W-:Y:S01]  /*3560*/  FSEL R223, R110, -INF , P2 ;  /* 0xff8000006edf7808 */ /* 0x008fe20001000000 */
[----:B------:R-:W-:Y:S01]  /*3570*/  SHFL.IDX PT, R225, R14, R130, 0x1f ;  /* 0x00001f820ee17589 */ /* 0x000fe200000e0000 */
[----:B------:R-:W-:Y:S01]  /*3580*/  FFMA.FTZ R106, -R106, R106, 1 ;  /* 0x3f8000006a6a7423 */ /* 0x000fe2000001016a */
[----:B------:R-:W-:Y:S01]  /*3590*/  FFMA.FTZ R219, R151, UR37, -R90 ;  /* 0x0000002597db7c23 */ /* 0x000fe2000801085a */
[----:B------:R-:W-:Y:S01]  /*35a0*/  FSEL R151, R117, -INF , P1 ;  /* 0xff80000075977808 */ /* 0x000fe20000800000 */
[----:B------:R-:W-:Y:S01]  /*35b0*/  FFMA.FTZ R223, R223, UR37, -R36 ;  /* 0x00000025dfdf7c23 */ /* 0x000fe20008010824 */
[----:B------:R-:W-:Y:S01]  /*35c0*/  FFMA.FTZ R36, -R91, R91, 1 ;  /* 0x3f8000005b247423 */ /* 0x000fe2000001015b */
[----:B------:R-:W-:Y:S01]  /*35d0*/  FMUL.FTZ R91, R121, R147 ;  /* 0x00000093795b7220 */ /* 0x000fe20000410000 */
[----:B------:R-:W1:Y:S01]  /*35e0*/  SHFL.IDX PT, R224, R144, R138, 0x1f ;  /* 0x00001f8a90e07589 */ /* 0x000e6200000e0000 */
[----:B------:R-:W-:Y:S01]  /*35f0*/  FFMA.FTZ R151, R151, UR37, -R90 ;  /* 0x0000002597977c23 */ /* 0x000fe2000801085a */
[----:B------:R-:W-:Y:S01]  /*3600*/  FMUL.FTZ R90, R93, R31 ;  /* 0x0000001f5d5a7220 */ /* 0x000fe20000410000 */
[----:B------:R-:W-:Y:S01]  /*3610*/  FFMA.FTZ R93, -R96, R96, 1 ;  /* 0x3f800000605d7423 */ /* 0x000fe20000010160 */
[----:B------:R-:W-:Y:S01]  /*3620*/  FMUL.FTZ R96, R124, R142 ;  /* 0x0000008e7c607220 */ /* 0x000fe20000410000 */
[----:B------:R-:W-:Y:S01]  /*3630*/  FMUL.FTZ R91, R92, R91 ;  /* 0x0000005b5c5b7220 */ /* 0x000fe20000410000 */
[----:B------:R-:W3:Y:S01]  /*3640*/  SHFL.IDX PT, R142, R144, R11, 0x1f ;  /* 0x00001f0b908e7589 */ /* 0x000ee200000e0000 */
[----:B------:R-:W-:Y:S01]  /*3650*/  FMUL.FTZ R93, R93, R146 ;  /* 0x000000925d5d7220 */ /* 0x000fe20000410000 */
[----:B------:R-:W-:Y:S01]  /*3660*/  FMUL.FTZ R96, R94, R96 ;  /* 0x000000605e607220 */ /* 0x000fe20000410000 */
[----:B------:R-:W-:Y:S01]  /*3670*/  FMUL.FTZ R94, R95, R148 ;  /* 0x000000945f5e7220 */ /* 0x000fe20000410000 */
[----:B------:R-:W4:Y:S01]  /*3680*/  SHFL.IDX PT, R146, R144, R134, 0x1f ;  /* 0x00001f8690927589 */ /* 0x000f2200000e0000 */
[----:B------:R-:W-:Y:S01]  /*3690*/  FMUL.FTZ R92, R36, R149 ;  /* 0x00000095245c7220 */ /* 0x000fe20000410000 */
[----:B------:R-:W-:Y:S01]  /*36a0*/  FFMA.FTZ R95, -R98, R98, 1 ;  /* 0x3f800000625f7423 */ /* 0x000fe20000010162 */
[----:B------:R-:W-:Y:S01]  /*36b0*/  FFMA.FTZ R98, -R100, R100, 1 ;  /* 0x3f80000064627423 */ /* 0x000fe20000010164 */
[----:B------:R-:W4:Y:S01]  /*36c0*/  SHFL.IDX PT, R147, R144, R130, 0x1f ;  /* 0x00001f8290937589 */ /* 0x000f2200000e0000 */
[----:B------:R-:W-:Y:S01]  /*36d0*/  FMUL.FTZ R100, R25, R38 ;  /* 0x0000002619647220 */ /* 0x000fe20000410000 */
[----:B------:R1:W-:Y:S01]  /*36e0*/  MUFU.EX2 R36, R223 ;  /* 0x000000df00247308 */ /* 0x0003e20000000800 */
[----:B------:R-:W-:Y:S01]  /*36f0*/  FMUL.FTZ R95, R95, R143 ;  /* 0x0000008f5f5f7220 */ /* 0x000fe20000410000 */
[----:B------:R-:W4:Y:S01]  /*3700*/  SHFL.IDX PT, R148, R144, R133, 0x1f ;  /* 0x00001f8590947589 */ /* 0x000f2200000e0000 */
[----:B------:R-:W-:Y:S01]  /*3710*/  FMUL.FTZ R98, R98, R100 ;  /* 0x0000006462627220 */ /* 0x000fe20000410000 */
[----:B------:R-:W-:Y:S01]  /*3720*/  FMUL.FTZ R100, R99, R145 ;  /* 0x0000009163647220 */ /* 0x000fe20000410000 */
[----:B------:R-:W-:Y:S01]  /*3730*/  FMUL.FTZ R99, R101, R141 ;  /* 0x0000008d65637220 */ /* 0x000fe20000410000 */
[----:B------:R-:W4:Y:S01]  /*3740*/  SHFL.IDX PT, R149, R144, R139, 0x1f ;  /* 0x00001f8b90957589 */ /* 0x000f2200000e0000 */
[----:B------:R-:W-:Y:S01]  /*3750*/  FFMA.FTZ R108, -R108, R108, 1 ;  /* 0x3f8000006c6c7423 */ /* 0x000fe2000001016c */
[----:B------:R4:W-:Y:S01]  /*3760*/  MUFU.EX2 R31, R221 ;  /* 0x000000dd001f7308 */ /* 0x0009e20000000800 */
[----:B-1----:R-:W-:Y:S01]  /*3770*/  FADD.FTZ R54, R54, -R224 ;  /* 0x800000e036367221 */ /* 0x002fe20000010000 */
[----:B------:R-:W1:Y:S01]  /*3780*/  SHFL.IDX PT, R223, R14, R11, 0x1f ;  /* 0x00001f0b0edf7589 */ /* 0x000e6200000e0000 */
[----:B------:R-:W-:Y:S01]  /*3790*/  FFMA.FTZ R111, -R111, R111, 1 ;  /* 0x3f8000006f6f7423 */ /* 0x000fe2000001016f */
[----:B------:R-:W-:Y:S01]  /*37a0*/  FFMA.FTZ R110, -R110, R110, 1 ;  /* 0x3f8000006e6e7423 */ /* 0x000fe2000001016e */
[----:B------:R-:W-:Y:S01]  /*37b0*/  FFMA.FTZ R116, -R116, R116, 1 ;  /* 0x3f80000074747423 */ /* 0x000fe20000010174 */
[--C-:B---3--:R-:W-:Y:S01]  /*37c0*/  FADD.FTZ R141, R40, -R142.reuse ;  /* 0x8000008e288d7221 */ /* 0x108fe20000010000 */
[----:B------:R-:W-:Y:S01]  /*37d0*/  FADD.FTZ R101, R42, -R142 ;  /* 0x8000008e2a657221 */ /* 0x000fe20000010000 */
[----:B------:R3:W-:Y:S01]  /*37e0*/  MUFU.EX2 R40, R32 ;  /* 0x0000002000287308 */ /* 0x0007e20000000800 */
[----:B----4-:R-:W4:Y:S01]  /*37f0*/  SHFL.IDX PT, R221, R14, R134, 0x1f ;  /* 0x00001f860edd7589 */ /* 0x010f2200000e0000 */
[----:B------:R-:W-:Y:S01]  /*3800*/  FADD.FTZ R145, R44, -R146 ;  /* 0x800000922c917221 */ /* 0x000fe20000010000 */
[----:B------:R-:W-:Y:S01]  /*3810*/  FMUL.FTZ R141, R28, R141 ;  /* 0x0000008d1c8d7220 */ /* 0x000fe20000410000 */
[----:B------:R-:W-:Y:S01]  /*3820*/  FMUL.FTZ R101, R22, R101 ;  /* 0x0000006516657220 */ /* 0x000fe20000410000 */
[----:B------:R-:W4:Y:S01]  /*3830*/  SHFL.IDX PT, R44, R144, R137, 0x1f ;  /* 0x00001f89902c7589 */ /* 0x000f2200000e0000 */
[--C-:B------:R-:W-:Y:S01]  /*3840*/  FADD.FTZ R142, R41, -R147.reuse ;  /* 0x80000093298e7221 */ /* 0x100fe20000010000 */
[----:B------:R-:W-:Y:S01]  /*3850*/  FADD.FTZ R143, R43, -R147 ;  /* 0x800000932b8f7221 */ /* 0x000fe20000010000 */
[----:B------:R1:W-:Y:S01]  /*3860*/  MUFU.EX2 R39, R220 ;  /* 0x000000dc00277308 */ /* 0x0003e20000000800 */
[----:B------:R-:W-:Y:S01]  /*3870*/  FMUL.FTZ R141, R102, R141 ;  /* 0x0000008d668d7220 */ /* 0x000fe20000410000 */
[--C-:B------:R-:W-:Y:S01]  /*3880*/  FADD.FTZ R147, R45, -R148.reuse ;  /* 0x800000942d937221 */ /* 0x100fe20000010000 */
[----:B---3--:R-:W-:Y:S01]  /*3890*/  FADD.FTZ R32, R47, -R148 ;  /* 0x800000942f207221 */ /* 0x008fe20000010000 */
[----:B------:R-:W-:Y:S01]  /*38a0*/  FMUL.FTZ R102, R23, R142 ;  /* 0x0000008e17667220 */ /* 0x000fe20000410000 */
[----:B------:R-:W-:Y:S01]  /*38b0*/  FMUL.FTZ R142, R104, R101 ;  /* 0x00000065688e7220 */ /* 0x000fe20000410000 */
[--C-:B------:R-:W-:Y:S01]  /*38c0*/  FADD.FTZ R148, R48, -R149.reuse ;  /* 0x8000009530947221 */ /* 0x100fe20000010000 */
[----:B------:R-:W-:Y:S01]  /*38d0*/  FADD.FTZ R149, R50, -R149 ;  /* 0x8000009532957221 */ /* 0x000fe20000010000 */
[----:B------:R3:W4:Y:S01]  /*38e0*/  MUFU.EX2 R38, R222 ;  /* 0x000000de00267308 */ /* 0x0007220000000800 */
[----:B------:R-:W4:Y:S01]  /*38f0*/  SHFL.IDX PT, R50, R14, R133, 0x1f ;  /* 0x00001f850e327589 */ /* 0x000f2200000e0000 */
[----:B------:R-:W-:Y:S01]  /*3900*/  FSEL R45, R217, -INF , P1 ;  /* 0xff800000d92d7808 */ /* 0x000fe20000800000 */
[--C-:B-1----:R-:W-:Y:S01]  /*3910*/  FFMA.FTZ R230, R230, UR37, -R223.reuse ;  /* 0x00000025e6e67c23 */ /* 0x102fe200080108df */
[----:B------:R-:W-:Y:S01]  /*3920*/  FSEL R41, R227, -INF , P2 ;  /* 0xff800000e3297808 */ /* 0x000fe20001000000 */
[----:B------:R-:W1:Y:S01]  /*3930*/  SHFL.IDX PT, R220, R14, R139, 0x1f ;  /* 0x00001f8b0edc7589 */ /* 0x000e6200000e0000 */
[----:B------:R-:W-:Y:S01]  /*3940*/  FSEL R48, R126, -INF , P1 ;  /* 0xff8000007e307808 */ /* 0x000fe20000800000 */
[----:B------:R-:W-:Y:S01]  /*3950*/  FFMA.FTZ R45, R45, UR37, -R223 ;  /* 0x000000252d2d7c23 */ /* 0x000fe200080108df */
[----:B------:R4:W1:Y:S01]  /*3960*/  MUFU.EX2 R42, R150 ;  /* 0x00000096002a7308 */ /* 0x0008620000000800 */
[----:B---3--:R-:W3:Y:S01]  /*3970*/  SHFL.IDX PT, R222, R144, R140, 0x1f ;  /* 0x00001f8c90de7589 */ /* 0x008ee200000e0000 */
[--C-:B----4-:R-:W-:Y:S01]  /*3980*/  FFMA.FTZ R223, R41, UR37, -R221.reuse ;  /* 0x0000002529df7c23 */ /* 0x110fe200080108dd */
[----:B------:R-:W-:Y:S01]  /*3990*/  FFMA.FTZ R48, R48, UR37, -R221 ;  /* 0x0000002530307c23 */ /* 0x000fe200080108dd */
[----:B------:R-:W-:Y:S01]  /*39a0*/  FADD.FTZ R146, R46, -R146 ;  /* 0x800000922e927221 */ /* 0x000fe20000010000 */
[----:B------:R-:W-:Y:S01]  /*39b0*/  LDS R101, [R17+0x400] ;  /* 0x0004000011657984 */ /* 0x000fe20000000800 */
[--C-:B------:R-:W-:Y:S01]  /*39c0*/  FADD.FTZ R221, R51, -R44.reuse ;  /* 0x8000002c33dd7221 */ /* 0x100fe20000010000 */
[----:B------:R-:W-:Y:S01]  /*39d0*/  FSEL R51, R127, -INF , P1 ;  /* 0xff8000007f337808 */ /* 0x000fe20000800000 */
[----:B------:R4:W3:Y:S01]  /*39e0*/  MUFU.EX2 R43, R219 ;  /* 0x000000db002b7308 */ /* 0x0008e20000000800 */
[----:B------:R-:W3:Y:S01]  /*39f0*/  SHFL.IDX PT, R144, R14, R137, 0x1f ;  /* 0x00001f890e907589 */ /* 0x000ee200000e0000 */
[----:B------:R-:W-:Y:S01]  /*3a00*/  FADD.FTZ R150, R49, -R44 ;  /* 0x8000002c31967221 */ /* 0x000fe20000010000 */
[----:B------:R-:W-:Y:S01]  /*3a10*/  FSEL R49, R236, -INF , P1 ;  /* 0xff800000ec317808 */ /* 0x000fe20000800000 */
[----:B------:R-:W-:Y:S01]  /*3a20*/  FFMA.FTZ R104, -R107, R107, 1 ;  /* 0x3f8000006b687423 */ /* 0x000fe2000001016b */
[----:B------:R-:W-:Y:S01]  /*3a30*/  FMUL.FTZ R145, R18, R145 ;  /* 0x0000009112917220 */ /* 0x000fe20000410000 */
[----:B------:R-:W-:Y:S01]  /*3a40*/  SHFL.IDX PT, R107, R20, R130, 0x1f ;  /* 0x00001f82146b7589 */ /* 0x000fe200000e0000 */
[----:B------:R-:W-:Y:S01]  /*3a50*/  FMUL.FTZ R150, R38, R150 ;  /* 0x0000009626967220 */ /* 0x000fe20000410000 */
[----:B------:R1:W-:Y:S01]  /*3a60*/  MUFU.EX2 R41, R151 ;  /* 0x0000009700297308 */ /* 0x0003e20000000800 */
[----:B----4-:R-:W-:Y:S01]  /*3a70*/  FSEL R219, R226, -INF , P2 ;  /* 0xff800000e2db7808 */ /* 0x010fe20001000000 */
[----:B------:R-:W-:Y:S01]  /*3a80*/  FFMA.FTZ R49, R49, UR37, -R50 ;  /* 0x0000002531317c23 */ /* 0x000fe20008010832 */
[----:B------:R-:W-:Y:S01]  /*3a90*/  FMUL.FTZ R150, R111, R150 ;  /* 0x000000966f967220 */ /* 0x000fe20000410000 */
[----:B------:R-:W-:Y:S01]  /*3aa0*/  FSEL R46, R216, -INF , P2 ;  /* 0xff800000d82e7808 */ /* 0x000fe20001000000 */
[----:B-1----:R-:W-:Y:S01]  /*3ab0*/  FFMA.FTZ R51, R51, UR37, -R220 ;  /* 0x0000002533337c23 */ /* 0x002fe200080108dc */
[----:B------:R-:W-:Y:S01]  /*3ac0*/  FFMA.FTZ R219, R219, UR37, -R50 ;  /* 0x00000025dbdb7c23 */ /* 0x000fe20008010832 */
[----:B------:R-:W-:Y:S01]  /*3ad0*/  FSEL R47, R218, -INF , P1 ;  /* 0xff800000da2f7808 */ /* 0x000fe20000800000 */
[----:B------:R-:W1:Y:S01]  /*3ae0*/  MUFU.EX2 R29, R29 ;  /* 0x0000001d001d7308 */ /* 0x000e620000000800 */
[----:B------:R-:W-:Y:S01]  /*3af0*/  FADD.FTZ R151, R52, -R224 ;  /* 0x800000e034977221 */ /* 0x000fe20000010000 */
[----:B------:R-:W-:Y:S01]  /*3b00*/  FSEL R52, R231, -INF , P2 ;  /* 0xff800000e7347808 */ /* 0x000fe20001000000 */
[----:B------:R-:W-:Y:S01]  /*3b10*/  FMUL.FTZ R148, R36, R148 ;  /* 0x0000009424947220 */ /* 0x000fe20000410000 */
[----:B------:R-:W-:Y:S01]  /*3b20*/  FMUL.FTZ R54, R42, R54 ;  /* 0x000000362a367220 */ /* 0x000fe20000410000 */
[--C-:B------:R-:W-:Y:S01]  /*3b30*/  FFMA.FTZ R46, R46, UR37, -R225.reuse ;  /* 0x000000252e2e7c23 */ /* 0x100fe200080108e1 */
[----:B------:R-:W-:Y:S01]  /*3b40*/  FFMA.FTZ R47, R47, UR37, -R225 ;  /* 0x000000252f2f7c23 */ /* 0x000fe200080108e1 */
[----:B------:R-:W-:Y:S01]  /*3b50*/  FFMA.FTZ R50, R52, UR37, -R220 ;  /* 0x0000002534327c23 */ /* 0x000fe200080108dc */
[--C-:B---3--:R-:W-:Y:S01]  /*3b60*/  FADD.FTZ R220, R53, -R222.reuse ;  /* 0x800000de35dc7221 */ /* 0x108fe20000010000 */
[----:B------:R-:W3:Y:S01]  /*3b70*/  MUFU.EX2 R37, R37 ;  /* 0x0000002500257308 */ /* 0x000ee20000000800 */
[----:B------:R-:W-:Y:S01]  /*3b80*/  FSEL R53, R235, -INF , P1 ;  /* 0xff800000eb357808 */ /* 0x000fe20000800000 */
[----:B------:R-:W-:Y:S01]  /*3b90*/  FADD.FTZ R222, R55, -R222 ;  /* 0x800000de37de7221 */ /* 0x000fe20000010000 */
[----:B------:R-:W-:Y:S01]  /*3ba0*/  FMUL.FTZ R220, R43, R220 ;  /* 0x000000dc2bdc7220 */ /* 0x000fe20000410000 */
[----:B------:R-:W-:Y:S01]  /*3bb0*/  SHFL.IDX PT, R55, R14, R138, 0x1f ;  /* 0x00001f8a0e377589 */ /* 0x000fe200000e0000 */
[----:B------:R-:W-:Y:S01]  /*3bc0*/  FMUL.FTZ R148, R110, R148 ;  /* 0x000000946e947220 */ /* 0x000fe20000410000 */
[----:B------:R-:W-:Y:S01]  /*3bd0*/  FFMA.FTZ R53, R53, UR37, -R144 ;  /* 0x0000002535357c23 */ /* 0x000fe20008010890 */
[----:B------:R-:W-:Y:S01]  /*3be0*/  FFMA.FTZ R114, -R114, R114, 1 ;  /* 0x3f80000072727423 */ /* 0x000fe20000010172 */
[----:B-1----:R-:W-:Y:S01]  /*3bf0*/  FMUL.FTZ R146, R29, R146 ;  /* 0x000000921d927220 */ /* 0x002fe20000410000 */
[----:B------:R-:W-:Y:S01]  /*3c00*/  MUFU.EX2 R17, R48 ;  /* 0x0000003000117308 */ /* 0x000fe20000000800 */
[----:B------:R-:W-:Y:S01]  /*3c10*/  FFMA.FTZ R117, -R117, R117, 1 ;  /* 0x3f80000075757423 */ /* 0x000fe20000010175 */
[----:B------:R-:W-:Y:S01]  /*3c20*/  FMUL.FTZ R151, R40, R151 ;  /* 0x0000009728977220 */ /* 0x000fe20000410000 */
[----:B------:R-:W1:Y:S01]  /*3c30*/  SHFL.IDX PT, R111, R101, R134, 0x1f ;  /* 0x00001f86656f7589 */ /* 0x000e6200000e0000 */
[----:B------:R-:W-:Y:S01]  /*3c40*/  FMUL.FTZ R222, R41, R222 ;  /* 0x000000de29de7220 */ /* 0x000fe20000410000 */
[----:B------:R-:W-:Y:S01]  /*3c50*/  FMUL.FTZ R221, R39, R221 ;  /* 0x000000dd27dd7220 */ /* 0x000fe20000410000 */
[----:B------:R-:W-:Y:S01]  /*3c60*/  FMUL.FTZ R151, R114, R151 ;  /* 0x0000009772977220 */ /* 0x000fe20000410000 */
[----:B------:R-:W-:Y:S01]  /*3c70*/  SHFL.IDX PT, R110, R101, R138, 0x1f ;  /* 0x00001f8a656e7589 */ /* 0x000fe200000e0000 */
[----:B---3--:R-:W-:Y:S01]  /*3c80*/  FMUL.FTZ R224, R37, R149 ;  /* 0x0000009525e07220 */ /* 0x008fe20000410000 */
[----:B------:R3:W-:Y:S01]  /*3c90*/  MUFU.EX2 R48, R219 ;  /* 0x000000db00307308 */ /* 0x0007e20000000800 */
[----:B------:R-:W-:Y:S01]  /*3ca0*/  FMUL.FTZ R114, R117, R222 ;  /* 0x000000de75727220 */ /* 0x000fe20000410000 */
[----:B------:R-:W-:Y:S01]  /*3cb0*/  FFMA.FTZ R113, -R113, R113, 1 ;  /* 0x3f80000071717423 */ /* 0x000fe20000010171 */
[----:B------:R-:W-:Y:S01]  /*3cc0*/  SHFL.IDX PT, R117, R20, R137, 0x1f ;  /* 0x00001f8914757589 */ /* 0x000fe200000e0000 */
[----:B------:R-:W-:Y:S01]  /*3cd0*/  FFMA.FTZ R218, -R218, R218, 1 ;  /* 0x3f800000dada7423 */ /* 0x000fe200000101da */
[----:B------:R-:W-:Y:S01]  /*3ce0*/  FFMA.FTZ R235, -R235, R235, 1 ;  /* 0x3f800000ebeb7423 */ /* 0x000fe200000101eb */
[----:B------:R-:W-:Y:S01]  /*3cf0*/  FMUL.FTZ R113, R113, R221 ;  /* 0x000000dd71717220 */ /* 0x000fe20000410000 */
[----:B------:R-:W-:Y:S01]  /*3d00*/  FFMA.FTZ R112, -R112, R112, 1 ;  /* 0x3f80000070707423 */ /* 0x000fe20000010170 */
[----:B------:R4:W-:Y:S01]  /*3d10*/  MUFU.EX2 R44, R230 ;  /* 0x000000e6002c7308 */ /* 0x0009e20000000800 */
[----:B---3--:R-:W-:Y:S01]  /*3d20*/  FSEL R219, R152, -INF , P2 ;  /* 0xff80000098db7808 */ /* 0x008fe20001000000 */
[----:B------:R-:W3:Y:S01]  /*3d30*/  SHFL.IDX PT, R221, R101, R139, 0x1f ;  /* 0x00001f8b65dd7589 */ /* 0x000ee200000e0000 */
[----:B------:R-:W-:Y:S01]  /*3d40*/  FMUL.FTZ R112, R112, R224 ;  /* 0x000000e070707220 */ /* 0x000fe20000410000 */
[----:B------:R-:W-:Y:S01]  /*3d50*/  FSEL R224, R6, -INF , P2 ;  /* 0xff80000006e07808 */ /* 0x000fe20001000000 */
[----:B------:R-:W-:-:S03]  /*3d60*/  FFMA.FTZ R231, -R231, R231, 1 ;  /* 0x3f800000e7e77423 */ /* 0x000fc600000101e7 */
[----:B------:R-:W-:Y:S01]  /*3d70*/  MUFU.EX2 R49, R49 ;  /* 0x0000003100317308 */ /* 0x000fe20000000800 */
[----:B----4-:R-:W4:Y:S01]  /*3d80*/  SHFL.IDX PT, R230, R20, R134, 0x1f ;  /* 0x00001f8614e67589 */ /* 0x010f2200000e0000 */
[----:B-1----:R-:W-:-:S06]  /*3d90*/  FADD.FTZ R60, R60, -R111 ;  /* 0x8000006f3c3c7221 */ /* 0x002fcc0000010000 */
[----:B------:R-:W-:Y:S08]  /*3da0*/  MUFU.EX2 R45, R45 ;  /* 0x0000002d002d7308 */ /* 0x000ff00000000800 */
[----:B------:R-:W-:Y:S01]  /*3db0*/  MUFU.EX2 R47, R47 ;  /* 0x0000002f002f7308 */ /* 0x000fe20000000800 */
[--C-:B---3--:R-:W-:Y:S01]  /*3dc0*/  FADD.FTZ R64, R64, -R221.reuse ;  /* 0x800000dd40407221 */ /* 0x108fe20000010000 */
[----:B------:R-:W-:Y:S01]  /*3dd0*/  FADD.FTZ R221, R66, -R221 ;  /* 0x800000dd42dd7221 */ /* 0x000fe20000010000 */
[----:B------:R-:W-:-:S05]  /*3de0*/  FSEL R66, R228, -INF , P1 ;  /* 0xff800000e4427808 */ /* 0x000fca0000800000 */
[----:B------:R-:W-:Y:S01]  /*3df0*/  MUFU.EX2 R53, R53 ;  /* 0x0000003500357308 */ /* 0x000fe20000000800 */
[----:B----4-:R-:W-:-:S07]  /*3e00*/  FFMA.FTZ R224, R224, UR37, -R230 ;  /* 0x00000025e0e07c23 */ /* 0x010fce00080108e6 */
[----:B------:R-:W-:Y:S08]  /*3e10*/  MUFU.EX2 R46, R46 ;  /* 0x0000002e002e7308 */ /* 0x000ff00000000800 */
[----:B------:R-:W1:Y:S08]  /*3e20*/  MUFU.EX2 R51, R51 ;  /* 0x0000003300337308 */ /* 0x000e700000000800 */
[----:B------:R-:W3:Y:S01]  /*3e30*/  MUFU.EX2 R50, R50 ;  /* 0x0000003200327308 */ /* 0x000ee20000000800 */
[----:B-1----:R-:W-:Y:S01]  /*3e40*/  FMUL.FTZ R221, R51, R221 ;  /* 0x000000dd33dd7220 */ /* 0x002fe20000410000 */
[----:B---3--:R-:W-:-:S04]  /*3e50*/  FMUL.FTZ R64, R50, R64 ;  /* 0x0000004032407220 */ /* 0x008fc80000410000 */
[----:B------:R-:W-:Y:S01]  /*3e60*/  FMUL.FTZ R64, R231, R64 ;  /* 0x00000040e7407220 */ /* 0x000fe20000410000 */
[----:B--2---:R-:W-:-:S05]  /*3e70*/  FSEL R52, R233, -INF , P2 ;  /* 0xff800000e9347808 */ /* 0x004fca0001000000 */
[----:B------:R-:W-:Y:S01]  /*3e80*/  FFMA.FTZ R52, R52, UR37, -R144 ;  /* 0x0000002534347c23 */ /* 0x000fe20008010890 */
[----:B------:R-:W-:Y:S01]  /*3e90*/  FFMA.FTZ R144, -R105, R105, 1 ;  /* 0x3f80000069907423 */ /* 0x000fe20000010169 */
[----:B------:R-:W-:Y:S01]  /*3ea0*/  FMUL.FTZ R105, R13, R143 ;  /* 0x0000008f0d697220 */ /* 0x000fe20000410000 */
[----:B------:R-:W-:Y:S02]  /*3eb0*/  FMUL.FTZ R143, R103, R102 ;  /* 0x00000066678f7220 */ /* 0x000fe40000410000 */
[----:B------:R1:W2:Y:S01]  /*3ec0*/  SHFL.IDX PT, R102, R14, R140, 0x1f ;  /* 0x00001f8c0e667589 */ /* 0x0002a200000e0000 */
[----:B------:R-:W-:Y:S01]  /*3ed0*/  FMUL.FTZ R144, R144, R105 ;  /* 0x0000006990907220 */ /* 0x000fe20000410000 */
[----:B------:R-:W-:Y:S01]  /*3ee0*/  FMUL.FTZ R105, R30, R147 ;  /* 0x000000931e697220 */ /* 0x000fe20000410000 */
[----:B------:R-:W-:Y:S01]  /*3ef0*/  FMUL.FTZ R147, R106, R145 ;  /* 0x000000916a937220 */ /* 0x000fe20000410000 */
[----:B------:R-:W3:Y:S01]  /*3f00*/  SHFL.IDX PT, R103, R20, R11, 0x1f ;  /* 0x00001f0b14677589 */ /* 0x000ee200000e0000 */
[----:B------:R-:W-:Y:S01]  /*3f10*/  FMUL.FTZ R145, R108, R146 ;  /* 0x000000926c917220 */ /* 0x000fe20000410000 */
[----:B------:R-:W-:Y:S01]  /*3f20*/  FMUL.FTZ R146, R104, R105 ;  /* 0x0000006968927220 */ /* 0x000fe20000410000 */
[----:B------:R-:W-:Y:S01]  /*3f30*/  FSEL R105, R155, -INF , P2 ;  /* 0xff8000009b697808 */ /* 0x000fe20001000000 */
[----:B------:R-:W-:Y:S01]  /*3f40*/  MUFU.EX2 R52, R52 ;  /* 0x0000003400347308 */ /* 0x000fe20000000800 */
[----:B------:R-:W-:-:S02]  /*3f50*/  FSEL R108, R154, -INF , P1 ;  /* 0xff8000009a6c7808 */ /* 0x000fc40000800000 */
[----:B------:R-:W-:Y:S01]  /*3f60*/  FSEL R106, R153, -INF , P2 ;  /* 0xff800000996a7808 */ /* 0x000fe20001000000 */
[--C-:B------:R-:W-:Y:S01]  /*3f70*/  FFMA.FTZ R105, R105, UR37, -R55.reuse ;  /* 0x0000002569697c23 */ /* 0x100fe20008010837 */
[----:B------:R-:W-:Y:S01]  /*3f80*/  FSEL R104, R234, -INF , P1 ;  /* 0xff800000ea687808 */ /* 0x000fe20000800000 */
[----:B------:R-:W-:Y:S01]  /*3f90*/  FFMA.FTZ R55, R108, UR37, -R55 ;  /* 0x000000256c377c23 */ /* 0x000fe20008010837 */
[----:B------:R-:W-:Y:S01]  /*3fa0*/  FSEL R108, R10, -INF , P1 ;  /* 0xff8000000a6c7808 */ /* 0x000fe20000800000 */
[----:B-1----:R1:W4:Y:S01]  /*3fb0*/  MUFU.EX2 R14, R223 ;  /* 0x000000df000e7308 */ /* 0x0023220000000800 */
[--C-:B--2---:R-:W-:Y:S01]  /*3fc0*/  FFMA.FTZ R106, R106, UR37, -R102.reuse ;  /* 0x000000256a6a7c23 */ /* 0x104fe20008010866 */
[----:B-1----:R-:W-:Y:S01]  /*3fd0*/  FMUL.FTZ R223, R31, R32 ;  /* 0x000000201fdf7220 */ /* 0x002fe20000410000 */
[----:B------:R-:W-:Y:S01]  /*3fe0*/  FFMA.FTZ R102, R104, UR37, -R102 ;  /* 0x0000002568667c23 */ /* 0x000fe20008010866 */
[----:B------:R-:W-:Y:S01]  /*3ff0*/  FSEL R104, R8, -INF , P2 ;  /* 0xff80000008687808 */ /* 0x000fe20001000000 */
[--C-:B---3--:R-:W-:Y:S01]  /*4000*/  FFMA.FTZ R219, R219, UR37, -R103.reuse ;  /* 0x00000025dbdb7c23 */ /* 0x108fe20008010867 */
[----:B------:R-:W-:Y:S01]  /*4010*/  FMUL.FTZ R149, R109, R223 ;  /* 0x000000df6d957220 */ /* 0x000fe20000410000 */
[----:B------:R-:W-:Y:S01]  /*4020*/  FFMA.FTZ R103, R108, UR37, -R103 ;  /* 0x000000256c677c23 */ /* 0x000fe20008010867 */
[----:B------:R-:W1:Y:S01]  /*4030*/  SHFL.IDX PT, R109, R101, R11, 0x1f ;  /* 0x00001f0b656d7589 */ /* 0x000e6200000e0000 */
[----:B------:R-:W-:Y:S01]  /*4040*/  FSEL R108, R7, -INF , P1 ;  /* 0xff800000076c7808 */ /* 0x000fe20000800000 */
[--C-:B------:R-:W-:Y:S01]  /*4050*/  FFMA.FTZ R104, R104, UR37, -R107.reuse ;  /* 0x0000002568687c23 */ /* 0x100fe2000801086b */
[----:B------:R-:W-:Y:S01]  /*4060*/  MUFU.EX2 R55, R55 ;  /* 0x0000003700377308 */ /* 0x000fe20000000800 */
[----:B------:R-:W2:Y:S01]  /*4070*/  SHFL.IDX PT, R223, R101, R130, 0x1f ;  /* 0x00001f8265df7589 */ /* 0x000ea200000e0000 */
[----:B----4-:R-:W-:Y:S01]  /*4080*/  FMUL.FTZ R60, R14, R60 ;  /* 0x0000003c0e3c7220 */ /* 0x010fe20000410000 */
[----:B------:R-:W-:Y:S01]  /*4090*/  FFMA.FTZ R32, R108, UR37, -R107 ;  /* 0x000000256c207c23 */ /* 0x000fe2000801086b */
[----:B------:R-:W-:Y:S01]  /*40a0*/  FFMA.FTZ R108, -R115, R115, 1 ;  /* 0x3f800000736c7423 */ /* 0x000fe20000010173 */
[----:B------:R-:W3:Y:S01]  /*40b0*/  SHFL.IDX PT, R107, R101, R133, 0x1f ;  /* 0x00001f85656b7589 */ /* 0x000ee200000e0000 */
[----:B------:R-:W-:-:S02]  /*40c0*/  FMUL.FTZ R115, R116, R54 ;  /* 0x0000003674737220 */ /* 0x000fc40000410000 */
[----:B------:R-:W-:Y:S01]  /*40d0*/  FMUL.FTZ R116, R108, R220 ;  /* 0x000000dc6c747220 */ /* 0x000fe20000410000 */
[----:B------:R2:W4:Y:S01]  /*40e0*/  MUFU.EX2 R54, R105 ;  /* 0x0000006900367308 */ /* 0x0005220000000800 */
[----:B------:R-:W4:Y:S04]  /*40f0*/  SHFL.IDX PT, R108, R20, R133, 0x1f ;  /* 0x00001f85146c7589 */ /* 0x000f2800000e0000 */
[----:B------:R-:W-:Y:S03]  /*4100*/  SHFL.IDX PT, R220, R101, R140, 0x1f ;  /* 0x00001f8c65dc7589 */ /* 0x000fe600000e0000 */
[----:B------:R-:W-:Y:S01]  /*4110*/  MUFU.EX2 R104, R104 ;  /* 0x0000006800687308 */ /* 0x000fe20000000800 */
[--C-:B-1----:R-:W-:Y:S01]  /*4120*/  FADD.FTZ R225, R56, -R109.reuse ;  /* 0x8000006d38e17221 */ /* 0x102fe20000010000 */
[----:B------:R-:W-:Y:S01]  /*4130*/  FADD.FTZ R58, R58, -R109 ;  /* 0x8000006d3a3a7221 */ /* 0x000fe20000010000 */
[----:B------:R-:W-:Y:S01]  /*4140*/  FSEL R56, R4, -INF , P1 ;  /* 0xff80000004387808 */ /* 0x000fe20000800000 */
[----:B------:R1:W4:Y:S01]  /*4150*/  SHFL.IDX PT, R109, R101, R137, 0x1f ;  /* 0x00001f89656d7589 */ /* 0x00032200000e0000 */
[--C-:B--2---:R-:W-:Y:S01]  /*4160*/  FADD.FTZ R105, R57, -R223.reuse ;  /* 0x800000df39697221 */ /* 0x104fe20000010000 */
[----:B------:R-:W-:Y:S01]  /*4170*/  FADD.FTZ R223, R59, -R223 ;  /* 0x800000df3bdf7221 */ /* 0x000fe20000010000 */
[----:B------:R-:W-:Y:S01]  /*4180*/  FADD.FTZ R59, R62, -R111 ;  /* 0x8000006f3e3b7221 */ /* 0x000fe20000010000 */
[--C-:B------:R-:W-:Y:S01]  /*4190*/  FADD.FTZ R62, R68, -R110.reuse ;  /* 0x8000006e443e7221 */ /* 0x100fe20000010000 */
[----:B------:R-:W2:Y:S01]  /*41a0*/  SHFL.IDX PT, R111, R20, R139, 0x1f ;  /* 0x00001f8b146f7589 */ /* 0x000ea200000e0000 */
[--C-:B---3--:R-:W-:Y:S01]  /*41b0*/  FADD.FTZ R222, R61, -R107.reuse ;  /* 0x8000006b3dde7221 */ /* 0x108fe20000010000 */
[----:B------:R-:W-:Y:S01]  /*41c0*/  FADD.FTZ R57, R63, -R107 ;  /* 0x8000006b3f397221 */ /* 0x000fe20000010000 */
[----:B------:R-:W-:Y:S01]  /*41d0*/  FSEL R107, R3, -INF , P2 ;  /* 0xff800000036b7808 */ /* 0x000fe20001000000 */
[----:B------:R-:W-:Y:S01]  /*41e0*/  FADD.FTZ R63, R70, -R110 ;  /* 0x8000006e463f7221 */ /* 0x000fe20000010000 */
[----:B-1----:R1:W3:Y:S01]  /*41f0*/  MUFU.EX2 R101, R106 ;  /* 0x0000006a00657308 */ /* 0x0022e20000000800 */
[----:B------:R-:W-:Y:S01]  /*4200*/  FSEL R61, R0, -INF , P1 ;  /* 0xff800000003d7808 */ /* 0x000fe20000800000 */
[----:B------:R-:W-:Y:S01]  /*4210*/  FMUL.FTZ R225, R44, R225 ;  /* 0x000000e12ce17220 */ /* 0x000fe20000410000 */
[----:B------:R-:W-:Y:S01]  /*4220*/  FSEL R110, R229, -INF , P1 ;  /* 0xff800000e56e7808 */ /* 0x000fe20000800000 */
[--C-:B----4-:R-:W-:Y:S01]  /*4230*/  FFMA.FTZ R107, R107, UR37, -R108.reuse ;  /* 0x000000256b6b7c23 */ /* 0x110fe2000801086c */
[----:B------:R-:W-:Y:S01]  /*4240*/  FSEL R68, R232, -INF , P2 ;  /* 0xff800000e8447808 */ /* 0x000fe20001000000 */
[----:B------:R-:W-:Y:S01]  /*4250*/  FFMA.FTZ R108, R61, UR37, -R108 ;  /* 0x000000253d6c7c23 */ /* 0x000fe2000801086c */
[----:B------:R-:W-:Y:S01]  /*4260*/  FSEL R70, R129, -INF , P2 ;  /* 0xff80000081467808 */ /* 0x000fe20001000000 */
[----:B------:R-:W4:Y:S01]  /*4270*/  SHFL.IDX PT, R61, R20, R138, 0x1f ;  /* 0x00001f8a143d7589 */ /* 0x000f2200000e0000 */
[----:B-1----:R-:W-:Y:S01]  /*4280*/  FFMA.FTZ R106, R56, UR37, -R230 ;  /* 0x00000025386a7c23 */ /* 0x002fe200080108e6 */
[----:B------:R-:W-:Y:S01]  /*4290*/  FMUL.FTZ R57, R49, R57 ;  /* 0x0000003931397220 */ /* 0x000fe20000410000 */
[----:B------:R-:W-:Y:S01]  /*42a0*/  FMUL.FTZ R58, R45, R58 ;  /* 0x0000003a2d3a7220 */ /* 0x000fe20000410000 */
[----:B------:R-:W-:Y:S01]  /*42b0*/  FMUL.FTZ R223, R47, R223 ;  /* 0x000000df2fdf7220 */ /* 0x000fe20000410000 */
[----:B------:R-:W-:Y:S01]  /*42c0*/  FMUL.FTZ R62, R54, R62 ;  /* 0x0000003e363e7220 */ /* 0x000fe20000410000 */
[--C-:B------:R-:W-:Y:S01]  /*42d0*/  FADD.FTZ R56, R65, -R109.reuse ;  /* 0x8000006d41387221 */ /* 0x100fe20000010000 */
[----:B------:R-:W-:Y:S01]  /*42e0*/  FADD.FTZ R109, R67, -R109 ;  /* 0x8000006d436d7221 */ /* 0x000fe20000010000 */
[----:B------:R-:W-:Y:S01]  /*42f0*/  FSEL R67, R237, -INF , P2 ;  /* 0xff800000ed437808 */ /* 0x000fe20001000000 */
[----:B------:R1:W3:Y:S01]  /*4300*/  SHFL.IDX PT, R65, R20, R140, 0x1f ;  /* 0x00001f8c14417589 */ /* 0x0002e200000e0000 */
[----:B------:R-:W-:Y:S01]  /*4310*/  FMUL.FTZ R56, R52, R56 ;  /* 0x0000003834387220 */ /* 0x000fe20000410000 */
[----:B--2---:R-:W-:Y:S01]  /*4320*/  FFMA.FTZ R110, R110, UR37, -R111 ;  /* 0x000000256e6e7c23 */ /* 0x004fe2000801086f */
[----:B------:R-:W-:Y:S01]  /*4330*/  FMUL.FTZ R109, R53, R109 ;  /* 0x0000006d356d7220 */ /* 0x000fe20000410000 */
[----:B------:R-:W-:Y:S01]  /*4340*/  FMUL.FTZ R63, R55, R63 ;  /* 0x0000003f373f7220 */ /* 0x000fe20000410000 */
[----:B------:R-:W-:Y:S01]  /*4350*/  MUFU.EX2 R102, R102 ;  /* 0x0000006600667308 */ /* 0x000fe20000000800 */
[----:B------:R-:W-:Y:S01]  /*4360*/  FMUL.FTZ R105, R46, R105 ;  /* 0x000000692e697220 */ /* 0x000fe20000410000 */
[----:B------:R-:W-:-:S06]  /*4370*/  FMUL.FTZ R222, R48, R222 ;  /* 0x000000de30de7220 */ /* 0x000fcc0000410000 */
[----:B-1----:R1:W2:Y:S08]  /*4380*/  MUFU.EX2 R20, R219 ;  /* 0x000000db00147308 */ /* 0x0022b00000000800 */
[----:B------:R-:W2:Y:S01]  /*4390*/  MUFU.EX2 R106, R106 ;  /* 0x0000006a006a7308 */ /* 0x000ea20000000800 */
[----:B-1----:R-:W-:Y:S01]  /*43a0*/  FFMA.FTZ R219, R67, UR37, -R111 ;  /* 0x0000002543db7c23 */ /* 0x002fe2000801086f */
[--C-:B------:R-:W-:Y:S01]  /*43b0*/  FFMA.FTZ R111, R68, UR37, -R117.reuse ;  /* 0x00000025446f7c23 */ /* 0x100fe20008010875 */
[----:B------:R-:W-:Y:S01]  /*43c0*/  FFMA.FTZ R68, -R118, R118, 1 ;  /* 0x3f80000076447423 */ /* 0x000fe20000010176 */
[----:B------:R-:W-:Y:S01]  /*43d0*/  FFMA.FTZ R117, R66, UR37, -R117 ;  /* 0x0000002542757c23 */ /* 0x000fe20008010875 */
[--C-:B------:R-:W-:Y:S01]  /*43e0*/  FADD.FTZ R66, R69, -R220.reuse ;  /* 0x800000dc45427221 */ /* 0x100fe20000010000 */
[----:B------:R-:W-:Y:S01]  /*43f0*/  FSEL R69, R128, -INF , P2 ;  /* 0xff80000080457808 */ /* 0x000fe20001000000 */
[----:B------:R-:W-:Y:S01]  /*4400*/  FMUL.FTZ R68, R68, R225 ;  /* 0x000000e144447220 */ /* 0x000fe20000410000 */
[----:B------:R-:W-:Y:S01]  /*4410*/  FSEL R67, R131, -INF , P1 ;  /* 0xff80000083437808 */ /* 0x000fe20000800000 */
[----:B------:R1:W2:Y:S01]  /*4420*/  LDS R225, [R16+0x400] ;  /* 0x0004000010e17984 */ /* 0x0002a20000000800 */
[----:B------:R-:W-:Y:S01]  /*4430*/  FADD.FTZ R220, R71, -R220 ;  /* 0x800000dc47dc7221 */ /* 0x000fe20000010000 */
[--C-:B----4-:R-:W-:Y:S01]  /*4440*/  FFMA.FTZ R118, R69, UR37, -R61.reuse ;  /* 0x0000002545767c23 */ /* 0x110fe2000801083d */
[----:B------:R-:W-:Y:S01]  /*4450*/  FFMA.FTZ R71, -R126, R126, 1 ;  /* 0x3f8000007e477423 */ /* 0x000fe2000001017e */
[----:B------:R-:W-:Y:S01]  /*4460*/  FFMA.FTZ R67, R67, UR37, -R61 ;  /* 0x0000002543437c23 */ /* 0x000fe2000801083d */
[----:B------:R-:W-:Y:S01]  /*4470*/  FFMA.FTZ R61, -R216, R216, 1 ;  /* 0x3f800000d83d7423 */ /* 0x000fe200000101d8 */
[----:B---3--:R-:W-:Y:S01]  /*4480*/  FFMA.FTZ R216, R70, UR37, -R65 ;  /* 0x0000002546d87c23 */ /* 0x008fe20008010841 */
[----:B------:R-:W-:Y:S01]  /*4490*/  FSEL R70, R136, -INF , P1 ;  /* 0xff80000088467808 */ /* 0x000fe20000800000 */
[----:B-1----:R1:W-:Y:S01]  /*44a0*/  MUFU.EX2 R16, R32 ;  /* 0x0000002000107308 */ /* 0x0023e20000000800 */
[----:B------:R-:W-:Y:S01]  /*44b0*/  FFMA.FTZ R69, -R217, R217, 1 ;  /* 0x3f800000d9457423 */ /* 0x000fe200000101d9 */
[----:B------:R-:W-:Y:S01]  /*44c0*/  FFMA.FTZ R126, -R155, R155, 1 ;  /* 0x3f8000009b7e7423 */ /* 0x000fe2000001019b */
[----:B------:R-:W-:Y:S01]  /*44d0*/  FMUL.FTZ R61, R61, R105 ;  /* 0x000000693d3d7220 */ /* 0x000fe20000410000 */
[----:B------:R3:W5:Y:S01]  /*44e0*/  LDL.LU R155, [R1+0x4c] ;  /* 0x00004c00019b7983 */ /* 0x0007620000300800 */
[----:B------:R-:W-:Y:S01]  /*44f0*/  FMUL.FTZ R69, R69, R58 ;  /* 0x0000003a45457220 */ /* 0x000fe20000410000 */
[----:B------:R-:W-:-:S02]  /*4500*/  FMUL.FTZ R58, R218, R223 ;  /* 0x000000dfda3a7220 */ /* 0x000fc40000410000 */
[----:B------:R-:W4:Y:S01]  /*4510*/  MUFU.EX2 R108, R108 ;  /* 0x0000006c006c7308 */ /* 0x000f220000000800 */
[----:B-1----:R-:W-:Y:S01]  /*4520*/  FFMA.FTZ R32, R70, UR37, -R65 ;  /* 0x0000002546207c23 */ /* 0x002fe20008010841 */
[----:B------:R-:W-:Y:S01]  /*4530*/  FMUL.FTZ R65, R17, R59 ;  /* 0x0000003b11417220 */ /* 0x000fe20000410000 */
[----:B------:R-:W-:-:S05]  /*4540*/  FFMA.FTZ R70, -R227, R227, 1 ;  /* 0x3f800000e3467423 */ /* 0x000fca00000101e3 */
[----:B------:R-:W-:Y:S01]  /*4550*/  MUFU.EX2 R103, R103 ;  /* 0x0000006700677308 */ /* 0x000fe20000000800 */
[----:B------:R-:W-:Y:S01]  /*4560*/  FMUL.FTZ R71, R71, R65 ;  /* 0x0000004147477220 */ /* 0x000fe20000410000 */
[----:B------:R-:W-:Y:S01]  /*4570*/  FFMA.FTZ R65, -R127, R127, 1 ;  /* 0x3f8000007f417423 */ /* 0x000fe2000001017f */
[----:B------:R-:W-:Y:S01]  /*4580*/  FMUL.FTZ R70, R70, R60 ;  /* 0x0000003c46467220 */ /* 0x000fe20000410000 */
[----:B------:R-:W-:-:S04]  /*4590*/  FFMA.FTZ R60, -R236, R236, 1 ;  /* 0x3f800000ec3c7423 */ /* 0x000fc800000101ec */
[----:B------:R-:W-:Y:S01]  /*45a0*/  MUFU.EX2 R107, R107 ;  /* 0x0000006b006b7308 */ /* 0x000fe20000000800 */
[----:B------:R-:W-:Y:S01]  /*45b0*/  FMUL.FTZ R60, R60, R57 ;  /* 0x000000393c3c7220 */ /* 0x000fe20000410000 */
[----:B------:R-:W-:Y:S01]  /*45c0*/  FFMA.FTZ R57, -R233, R233, 1 ;  /* 0x3f800000e9397423 */ /* 0x000fe200000101e9 */
[----:B--2---:R-:W1:Y:S03]  /*45d0*/  SHFL.IDX PT, R130, R225, R130, 0x1f ;  /* 0x00001f82e1827589 */ /* 0x004e6600000e0000 */
[----:B------:R-:W-:Y:S01]  /*45e0*/  FMUL.FTZ R57, R57, R56 ;  /* 0x0000003839397220 */ /* 0x000fe20000410000 */
[----:B------:R-:W2:Y:S04]  /*45f0*/  SHFL.IDX PT, R137, R225, R137, 0x1f ;  /* 0x00001f89e1897589 */ /* 0x000ea800000e0000 */
[----:B------:R-:W3:Y:S04]  /*4600*/  SHFL.IDX PT, R139, R225, R139, 0x1f ;  /* 0x00001f8be18b7589 */ /* 0x000ee800000e0000 */
[----:B------:R-:W-:Y:S04]  /*4610*/  SHFL.IDX PT, R138, R225, R138, 0x1f ;  /* 0x00001f8ae18a7589 */ /* 0x000fe800000e0000 */
[----:B------:R-:W-:Y:S01]  /*4620*/  SHFL.IDX PT, R140, R225, R140, 0x1f ;  /* 0x00001f8ce18c7589 */ /* 0x000fe200000e0000 */
[----:B------:R-:W-:Y:S01]  /*4630*/  FFMA.FTZ R217, -R154, R154, 1 ;  /* 0x3f8000009ad97423 */ /* 0x000fe2000001019a */
[----:B------:R-:W-:Y:S01]  /*4640*/  FMUL.FTZ R56, R235, R109 ;  /* 0x0000006deb387220 */ /* 0x000fe20000410000 */
[----:B------:R-:W-:Y:S01]  /*4650*/  FFMA.FTZ R218, -R153, R153, 1 ;  /* 0x3f80000099da7423 */ /* 0x000fe20000010199 */
[----:B------:R-:W4:Y:S01]  /*4660*/  SHFL.IDX PT, R127, R225, R11, 0x1f ;  /* 0x00001f0be17f7589 */ /* 0x000f2200000e0000 */
[----:B------:R3:W-:Y:S01]  /*4670*/  MUFU.EX2 R109, R219 ;  /* 0x000000db006d7308 */ /* 0x0007e20000000800 */
[----:B------:R-:W-:-:S02]  /*4680*/  FFMA.FTZ R59, -R226, R226, 1 ;  /* 0x3f800000e23b7423 */ /* 0x000fc400000101e2 */
[----:B------:R-:W4:Y:S01]  /*4690*/  SHFL.IDX PT, R133, R225, R133, 0x1f ;  /* 0x00001f85e1857589 */ /* 0x000f2200000e0000 */
[----:B-1----:R-:W-:-:S03]  /*46a0*/  FADD.FTZ R73, R73, -R130 ;  /* 0x8000008249497221 */ /* 0x002fc60000010000 */
[----:B------:R-:W1:Y:S01]  /*46b0*/  SHFL.IDX PT, R134, R225, R134, 0x1f ;  /* 0x00001f86e1867589 */ /* 0x000e6200000e0000 */
[--C-:B--2---:R-:W-:Y:S01]  /*46c0*/  FADD.FTZ R81, R81, -R137.reuse ;  /* 0x8000008951517221 */ /* 0x104fe20000010000 */
[----:B------:R-:W-:Y:S01]  /*46d0*/  FADD.FTZ R83, R83, -R137 ;  /* 0x8000008953537221 */ /* 0x000fe20000010000 */
[----:B------:R-:W-:Y:S01]  /*46e0*/  MUFU.EX2 R110, R110 ;  /* 0x0000006e006e7308 */ /* 0x000fe20000000800 */
[----:B------:R2:W5:Y:S01]  /*46f0*/  LDL.LU R154, [R1+0x48] ;  /* 0x00004800019a7983 */ /* 0x0005620000300800 */
[----:B---3--:R-:W-:Y:S01]  /*4700*/  FMUL.FTZ R219, R101, R66 ;  /* 0x0000004265db7220 */ /* 0x008fe20000410000 */
[--C-:B------:R-:W-:Y:S01]  /*4710*/  FADD.FTZ R80, R80, -R139.reuse ;  /* 0x8000008b50507221 */ /* 0x100fe20000010000 */
[----:B------:R-:W-:Y:S01]  /*4720*/  FADD.FTZ R82, R82, -R139 ;  /* 0x8000008b52527221 */ /* 0x000fe20000010000 */
[----:B------:R2:W5:Y:S03]  /*4730*/  LDL.LU R153, [R1+0x44] ;  /* 0x0000440001997983 */ /* 0x0005660000300800 */
[----:B------:R-:W-:Y:S08]  /*4740*/  MUFU.EX2 R111, R111 ;  /* 0x0000006f006f7308 */ /* 0x000ff00000000800 */
[----:B------:R-:W-:Y:S01]  /*4750*/  MUFU.EX2 R117, R117 ;  /* 0x0000007500757308 */ /* 0x000fe20000000800 */
[--C-:B----4-:R-:W-:Y:S01]  /*4760*/  FADD.FTZ R72, R72, -R127.reuse ;  /* 0x8000007f48487221 */ /* 0x110fe20000010000 */
[----:B------:R-:W-:Y:S01]  /*4770*/  FADD.FTZ R74, R74, -R127 ;  /* 0x8000007f4a4a7221 */ /* 0x000fe20000010000 */
[----:B------:R-:W-:Y:S01]  /*4780*/  FFMA.FTZ R127, -R152, R152, 1 ;  /* 0x3f800000987f7423 */ /* 0x000fe20000010198 */
[--C-:B------:R-:W-:Y:S01]  /*4790*/  FADD.FTZ R84, R84, -R138.reuse ;  /* 0x8000008a54547221 */ /* 0x100fe20000010000 */
[----:B------:R-:W-:Y:S01]  /*47a0*/  FMUL.FTZ R72, R20, R72 ;  /* 0x0000004814487220 */ /* 0x000fe20000410000 */
[----:B------:R2:W5:Y:S01]  /*47b0*/  LDL.LU R152, [R1+0x40] ;  /* 0x0000400001987983 */ /* 0x0005620000300800 */
[----:B------:R-:W-:Y:S01]  /*47c0*/  FFMA.FTZ R137, -R10, R10, 1 ;  /* 0x3f8000000a897423 */ /* 0x000fe2000001010a */
[----:B------:R-:W-:Y:S01]  /*47d0*/  FMUL.FTZ R66, R126, R62 ;  /* 0x0000003e7e427220 */ /* 0x000fe20000410000 */
[----:B------:R-:W-:Y:S01]  /*47e0*/  FMUL.FTZ R127, R127, R72 ;  /* 0x000000487f7f7220 */ /* 0x000fe20000410000 */
[----:B------:R-:W-:Y:S01]  /*47f0*/  FADD.FTZ R86, R86, -R138 ;  /* 0x8000008a56567221 */ /* 0x000fe20000010000 */
[----:B------:R2:W5:Y:S01]  /*4800*/  LDL.LU R10, [R1+0x3c] ;  /* 0x00003c00010a7983 */ /* 0x0005620000300800 */
[----:B------:R-:W-:Y:S01]  /*4810*/  FFMA.FTZ R139, -R8, R8, 1 ;  /* 0x3f800000088b7423 */ /* 0x000fe20000010108 */
[----:B------:R-:W-:Y:S01]  /*4820*/  FMUL.FTZ R72, R104, R73 ;  /* 0x0000004968487220 */ /* 0x000fe20000410000 */
[----:B------:R-:W-:Y:S01]  /*4830*/  FMUL.FTZ R62, R217, R63 ;  /* 0x0000003fd93e7220 */ /* 0x000fe20000410000 */
[----:B------:R2:W5:Y:S01]  /*4840*/  LDL.LU R8, [R1+0x38] ;  /* 0x0000380001087983 */ /* 0x0005620000300800 */
[----:B------:R-:W-:Y:S01]  /*4850*/  FFMA.FTZ R138, -R7, R7, 1 ;  /* 0x3f800000078a7423 */ /* 0x000fe20000010107 */
[--C-:B------:R-:W-:Y:S01]  /*4860*/  FADD.FTZ R85, R85, -R140.reuse ;  /* 0x8000008c55557221 */ /* 0x100fe20000010000 */
[----:B------:R-:W-:Y:S01]  /*4870*/  FADD.FTZ R87, R87, -R140 ;  /* 0x8000008c57577221 */ /* 0x000fe20000010000 */
[----:B------:R2:W5:Y:S01]  /*4880*/  LDL.LU R7, [R1+0x34] ;  /* 0x0000340001077983 */ /* 0x0005620000300800 */
[----:B------:R-:W-:Y:S01]  /*4890*/  FFMA.FTZ R217, -R6, R6, 1 ;  /* 0x3f80000006d97423 */ /* 0x000fe20000010106 */
[----:B------:R-:W-:Y:S01]  /*48a0*/  FMUL.FTZ R126, R218, R219 ;  /* 0x000000dbda7e7220 */ /* 0x000fe20000410000 */
[----:B------:R-:W-:Y:S01]  /*48b0*/  FFMA.FTZ R140, -R4, R4, 1 ;  /* 0x3f800000048c7423 */ /* 0x000fe20000010104 */
[----:B------:R2:W5:Y:S01]  /*48c0*/  LDL.LU R6, [R1+0x30] ;  /* 0x0000300001067983 */ /* 0x0005620000300800 */
[----:B------:R-:W-:Y:S01]  /*48d0*/  FMUL.FTZ R139, R139, R72 ;  /* 0x000000488b8b7220 */ /* 0x000fe20000410000 */
[----:B------:R-:W-:Y:S01]  /*48e0*/  FFMA.FTZ R218, -R3, R3, 1 ;  /* 0x3f80000003da7423 */ /* 0x000fe20000010103 */
[----:B------:R-:W-:Y:S01]  /*48f0*/  FFMA.FTZ R72, -R0, R0, 1 ;  /* 0x3f80000000487423 */ /* 0x000fe20000010100 */
[----:B------:R2:W5:Y:S01]  /*4900*/  LDL.LU R4, [R1+0x2c] ;  /* 0x00002c0001047983 */ /* 0x0005620000300800 */
[----:B------:R-:W-:Y:S01]  /*4910*/  MUFU.EX2 R105, R224 ;  /* 0x000000e000697308 */ /* 0x000fe20000000800 */
[----:B------:R-:W-:Y:S01]  /*4920*/  FADD.FTZ R75, R75, -R130 ;  /* 0x800000824b4b7221 */ /* 0x000fe20000010000 */
[----:B------:R-:W-:Y:S01]  /*4930*/  FFMA.FTZ R234, -R234, R234, 1 ;  /* 0x3f800000eaea7423 */ /* 0x000fe200000101ea */
[----:B------:R2:W5:Y:S01]  /*4940*/  LDL.LU R3, [R1+0x28] ;  /* 0x0000280001037983 */ /* 0x0005620000300800 */
[----:B------:R-:W-:Y:S01]  /*4950*/  FMUL.FTZ R220, R102, R220 ;  /* 0x000000dc66dc7220 */ /* 0x000fe20000410000 */
[----:B------:R-:W-:Y:S01]  /*4960*/  FMUL.FTZ R59, R59, R222 ;  /* 0x000000de3b3b7220 */ /* 0x000fe20000410000 */
[----:B------:R-:W-:Y:S01]  /*4970*/  FMUL.FTZ R65, R65, R221 ;  /* 0x000000dd41417220 */ /* 0x000fe20000410000 */
[----:B------:R2:W5:Y:S04]  /*4980*/  LDL.LU R0, [R1+0x24] ;  /* 0x0000240001007983 */ /* 0x0005680000300800 */
[----:B------:R-:W3:Y:S01]  /*4990*/  LDL R223, [R1+0xc] ;  /* 0x00000c0001df7983 */ /* 0x000ee20000100800 */
[--C-:B------:R-:W-:Y:S01]  /*49a0*/  FADD.FTZ R77, R77, -R133.reuse ;  /* 0x800000854d4d7221 */ /* 0x100fe20000010000 */
[----:B------:R-:W-:-:S02]  /*49b0*/  FADD.FTZ R79, R79, -R133 ;  /* 0x800000854f4f7221 */ /* 0x000fc40000010000 */
[----:B------:R-:W4:Y:S01]  /*49c0*/  MUFU.EX2 R133, R216 ;  /* 0x000000d800857308 */ /* 0x000f220000000800 */
[--C-:B-1----:R-:W-:Y:S01]  /*49d0*/  FADD.FTZ R76, R76, -R134.reuse ;  /* 0x800000864c4c7221 */ /* 0x102fe20000010000 */
[----:B------:R-:W-:-:S06]  /*49e0*/  FADD.FTZ R78, R78, -R134 ;  /* 0x800000864e4e7221 */ /* 0x000fcc0000010000 */
[----:B------:R-:W1:Y:S08]  /*49f0*/  MUFU.EX2 R118, R118 ;  /* 0x0000007600767308 */ /* 0x000e700000000800 */
[----:B------:R2:W1:Y:S08]  /*4a00*/  MUFU.EX2 R130, R67 ;  /* 0x0000004300827308 */ /* 0x0004700000000800 */
[----:B------:R1:W1:Y:S01]  /*4a10*/  MUFU.EX2 R134, R32 ;  /* 0x0000002000867308 */ /* 0x0002620000000800 */
[----:B------:R-:W-:Y:S01]  /*4a20*/  FMUL.FTZ R73, R106, R78 ;  /* 0x0000004e6a497220 */ /* 0x000fe20000410000 */
[----:B------:R-:W-:Y:S01]  /*4a30*/  FMUL.FTZ R79, R108, R79 ;  /* 0x0000004f6c4f7220 */ /* 0x000fe20000410000 */
[----:B--2---:R-:W-:Y:S01]  /*4a40*/  FFMA.FTZ R67, -R136, R136, 1 ;  /* 0x3f80000088437423 */ /* 0x004fe20000010188 */
[----:B----4-:R-:W-:Y:S01]  /*4a50*/  FMUL.FTZ R136, R133, R85 ;  /* 0x0000005585887220 */ /* 0x010fe20000410000 */
[----:B------:R-:W-:Y:S01]  /*4a60*/  FMUL.FTZ R63, R234, R220 ;  /* 0x000000dcea3f7220 */ /* 0x000fe20000410000 */
[----:B------:R-:W-:Y:S01]  /*4a70*/  F2FP.F16.F32.PACK_AB R85, R88, R33 ;  /* 0x000000215855723e */ /* 0x000fe200000000ff */
[----:B------:R-:W-:Y:S01]  /*4a80*/  FFMA.FTZ R221, -R237, R237, 1 ;  /* 0x3f800000eddd7423 */ /* 0x000fe200000101ed */
[----:B------:R-:W-:Y:S01]  /*4a90*/  FFMA.FTZ R219, -R229, R229, 1 ;  /* 0x3f800000e5db7423 */ /* 0x000fe200000101e5 */
[----:B------:R-:W-:Y:S01]  /*4aa0*/  FFMA.FTZ R222, -R232, R232, 1 ;  /* 0x3f800000e8de7423 */ /* 0x000fe200000101e8 */
[----:B------:R-:W-:Y:S01]  /*4ab0*/  FFMA.FTZ R220, -R228, R228, 1 ;  /* 0x3f800000e4dc7423 */ /* 0x000fe200000101e4 */
[----:B------:R-:W-:Y:S01]  /*4ac0*/  FMUL.FTZ R80, R109, R80 ;  /* 0x000000506d507220 */ /* 0x000fe20000410000 */
[----:B------:R-:W-:Y:S01]  /*4ad0*/  FMUL.FTZ R82, R110, R82 ;  /* 0x000000526e527220 */ /* 0x000fe20000410000 */
[----:B------:R-:W-:Y:S01]  /*4ae0*/  FMUL.FTZ R81, R111, R81 ;  /* 0x000000516f517220 */ /* 0x000fe20000410000 */
[----:B------:R-:W-:Y:S01]  /*4af0*/  FMUL.FTZ R83, R117, R83 ;  /* 0x0000005375537220 */ /* 0x000fe20000410000 */
[----:B-1----:R-:W-:Y:S01]  /*4b00*/  FFMA.FTZ R32, -R131, R131, 1 ;  /* 0x3f80000083207423 */ /* 0x002fe20000010183 */
[----:B------:R-:W-:Y:S01]  /*4b10*/  FMUL.FTZ R74, R103, R74 ;  /* 0x0000004a674a7220 */ /* 0x000fe20000410000 */
[----:B------:R-:W-:Y:S01]  /*4b20*/  FMUL.FTZ R75, R16, R75 ;  /* 0x0000004b104b7220 */ /* 0x000fe20000410000 */
[----:B------:R-:W-:Y:S01]  /*4b30*/  FMUL.FTZ R76, R105, R76 ;  /* 0x0000004c694c7220 */ /* 0x000fe20000410000 */
[----:B------:R-:W-:Y:S01]  /*4b40*/  FMUL.FTZ R77, R107, R77 ;  /* 0x0000004d6b4d7220 */ /* 0x000fe20000410000 */
[----:B------:R-:W-:Y:S01]  /*4b50*/  FMUL.FTZ R140, R140, R73 ;  /* 0x000000498c8c7220 */ /* 0x000fe20000410000 */
[----:B------:R-:W-:Y:S01]  /*4b60*/  FMUL.FTZ R216, R72, R79 ;  /* 0x0000004f48d87220 */ /* 0x000fe20000410000 */
[----:B------:R-:W-:Y:S01]  /*4b70*/  FFMA.FTZ R128, -R128, R128, 1 ;  /* 0x3f80000080807423 */ /* 0x000fe20000010180 */
[----:B------:R-:W-:Y:S01]  /*4b80*/  FFMA.FTZ R129, -R129, R129, 1 ;  /* 0x3f80000081817423 */ /* 0x000fe20000010181 */
        /* <DEDUP_REMOVED lines=49> */
[----:B------:R-:W-:Y:S01]  /*4ea0*/  UMOV UR6, UR4 ;  /* 0x0000000400067c82 */ /* 0x000fe20008000000 */
[----:B------:R-:W-:Y:S01]  /*4eb0*/  UMOV UR7, 0x40000040 ;  /* 0x4000004000077882 */ /* 0x000fe20000000000 */
[----:B------:R-:W-:Y:S02]  /*4ec0*/  F2FP.F16.F32.PACK_AB R124, R21, R124 ;  /* 0x0000007c157c723e */ /* 0x000fe400000000ff */
[----:B------:R-:W-:-:S02]  /*4ed0*/  F2FP.F16.F32.PACK_AB R125, R19, R125 ;  /* 0x0000007d137d723e */ /* 0x000fc400000000ff */
[----:B------:R-:W-:Y:S02]  /*4ee0*/  F2FP.F16.F32.PACK_AB R126, R27, R24 ;  /* 0x000000181b7e723e */ /* 0x000fe400000000ff */
[----:B------:R-:W-:Y:S02]  /*4ef0*/  F2FP.F16.F32.PACK_AB R127, R26, R25 ;  /* 0x000000191a7f723e */ /* 0x000fe400000000ff */
[----:B------:R-:W-:Y:S02]  /*4f00*/  F2FP.F16.F32.PACK_AB R24, R23, R28 ;  /* 0x0000001c1718723e */ /* 0x000fe400000000ff */
[----:B------:R-:W-:Y:S01]  /*4f10*/  F2FP.F16.F32.PACK_AB R25, R13, R22 ;  /* 0x000000160d19723e */ /* 0x000fe200000000ff */
[----:B---3--:R-:W-:-:S04]  /*4f20*/  IMAD R33, R5, 0x4000, R223 ;  /* 0x0000400005217824 */ /* 0x008fc800078e02df */
[----:B------:R-:W-:Y:S01]  /*4f30*/  IMAD R88, R33, 0x2, R2 ;  /* 0x0000000221587824 */ /* 0x000fe200078e0202 */
[----:B------:R-:W-:-:S04]  /*4f40*/  F2FP.F16.F32.PACK_AB R33, R120, R119 ;  /* 0x000000777821723e */ /* 0x000fc800000000ff */
[----:B------:R1:W-:Y:S04]  /*4f50*/  STSM.16.MT88.4 [R88+0x20c00], R84 ;  /* 0x020c005458007844 */ /* 0x0003e80000004200 */
[----:B------:R1:W-:Y:S04]  /*4f60*/  STSM.16.MT88.4 [R88+0x21400], R80 ;  /* 0x0214005058007844 */ /* 0x0003e80000004200 */
[----:B------:R1:W-:Y:S04]  /*4f70*/  STSM.16.MT88.4 [R88+0x21c00], R76 ;  /* 0x021c004c58007844 */ /* 0x0003e80000004200 */
[----:B------:R1:W-:Y:S04]  /*4f80*/  STSM.16.MT88.4 [R88+0x22400], R72 ;  /* 0x0224004858007844 */ /* 0x0003e80000004200 */
[----:B------:R1:W-:Y:S04]  /*4f90*/  STSM.16.MT88.4 [R88+0x22c00], R68 ;  /* 0x022c004458007844 */ /* 0x0003e80000004200 */
[----:B------:R1:W-:Y:S04]  /*4fa0*/  STSM.16.MT88.4 [R88+0x23400], R64 ;  /* 0x0234004058007844 */ /* 0x0003e80000004200 */
[----:B------:R1:W-:Y:S04]  /*4fb0*/  STSM.16.MT88.4 [R88+0x23c00], R60 ;  /* 0x023c003c58007844 */ /* 0x0003e80000004200 */
[----:B------:R1:W-:Y:S01]  /*4fc0*/  STSM.16.MT88.4 [R88+0x24400], R56 ;  /* 0x0244003858007844 */ /* 0x0003e20000004200 */
[----:B------:R-:W-:-:S06]  /*4fd0*/  WARPGROUP.ARRIVE ;  /* 0x00000000000079c5 */ /* 0x000fcc0000000000 */
[----:B------:R-:W-:Y:S01]  /*4fe0*/  HGMMA.64x64x16.F32 R184, R32, gdesc[UR4].tnspB, R184, gsb0 ;  /* 0x40e0000420b87df0 */ /* 0x000fe200080008b8 */
[----:B------:R-:W-:Y:S01]  /*4ff0*/  UIADD3 UR6, UR4, 0x80, URZ ;  /* 0x0000008004067890 */ /* 0x000fe2000fffe03f */
[----:B------:R-:W-:Y:S01]  /*5000*/  UMOV UR7, 0x40000040 ;  /* 0x4000004000077882 */ /* 0x000fe20000000000 */
[----:B------:R-:W-:Y:S02]  /*5010*/  F2FP.F16.F32.PACK_AB R26, R30, R18 ;  /* 0x000000121e1a723e */ /* 0x000fe400000000ff */
[----:B------:R-:W-:Y:S01]  /*5020*/  F2FP.F16.F32.PACK_AB R27, R31, R29 ;  /* 0x0000001d1f1b723e */ /* 0x000fe200000000ff */
[----:B------:R-:W-:Y:S02]  /*5030*/  WARPGROUP.DEPBAR.LE gsb0, 0x0 ;  /* 0x00008000000079c5 */ /* 0x000fe40000010000 */
[----:B------:R-:W-:-:S06]  /*5040*/  WARPGROUP.ARRIVE ;  /* 0x00000000000079c5 */ /* 0x000fcc0000000000 */
[----:B------:R-:W-:Y:S01]  /*5050*/  HGMMA.64x64x16.F32 R184, R124, gdesc[UR4].tnspB, R184, gsb0 ;  /* 0x40e000047cb87df0 */ /* 0x000fe200080008b8 */
[----:B------:R-:W-:Y:S01]  /*5060*/  UIADD3 UR6, UR4, 0x100, URZ ;  /* 0x0000010004067890 */ /* 0x000fe2000fffe03f */
[----:B------:R-:W-:Y:S01]  /*5070*/  UMOV UR7, 0x40000040 ;  /* 0x4000004000077882 */ /* 0x000fe20000000000 */
[----:B------:R-:W-:Y:S02]  /*5080*/  F2FP.F16.F32.PACK_AB R36, R38, R36 ;  /* 0x000000242624723e */ /* 0x000fe400000000ff */
[----:B------:R-:W-:Y:S02]  /*5090*/  F2FP.F16.F32.PACK_AB R37, R39, R37 ;  /* 0x000000252725723e */ /* 0x000fe400000000ff */
[----:B------:R-:W-:Y:S01]  /*50a0*/  F2FP.F16.F32.PACK_AB R38, R43, R40 ;  /* 0x000000282b26723e */ /* 0x000fe200000000ff */
[----:B------:R-:W-:Y:S02]  /*50b0*/  WARPGROUP.DEPBAR.LE gsb0, 0x0 ;  /* 0x00008000000079c5 */ /* 0x000fe40000010000 */
[----:B------:R-:W-:-:S06]  /*50c0*/  WARPGROUP.ARRIVE ;  /* 0x00000000000079c5 */ /* 0x000fcc0000000000 */
[----:B------:R-:W-:Y:S01]  /*50d0*/  HGMMA.64x64x16.F32 R184, R24, gdesc[UR4].tnspB, R184, gsb0 ;  /* 0x40e0000418b87df0 */ /* 0x000fe200080008b8 */
[----:B------:R-:W-:Y:S01]  /*50e0*/  F2FP.F16.F32.PACK_AB R39, R41, R42 ;  /* 0x0000002a2927723e */ /* 0x000fe200000000ff */
[----:B------:R-:W-:Y:S01]  /*50f0*/  UIADD3 UR6, UR4, 0x180, URZ ;  /* 0x0000018004067890 */ /* 0x000fe2000fffe03f */
        /* <DEDUP_REMOVED lines=28> */
[----:B------:R-:W-:Y:S01]  /*52c0*/  F2FP.F16.F32.PACK_AB R116, R111, R109 ;  /* 0x0000006d6f74723e */ /* 0x000fe200000000ff */
[----:B------:R-:W-:Y:S01]  /*52d0*/  UIADD3 UR4, UR4, 0x380, URZ ;  /* 0x0000038004047890 */ /* 0x000fe2000fffe03f */
[----:B------:R-:W-:Y:S01]  /*52e0*/  F2FP.F16.F32.PACK_AB R117, R117, R110 ;  /* 0x0000006e7575723e */ /* 0x000fe200000000ff */
[----:B------:R-:W-:Y:S02]  /*52f0*/  WARPGROUP.DEPBAR.LE gsb0, 0x0 ;  /* 0x00008000000079c5 */ /* 0x000fe40000010000 */
[----:B------:R-:W-:-:S06]  /*5300*/  WARPGROUP.ARRIVE ;  /* 0x00000000000079c5 */ /* 0x000fcc0000000000 */
[----:B------:R-:W-:Y:S01]  /*5310*/  HGMMA.64x64x16.F32 R184, R24, gdesc[UR4].tnspB, R184, gsb0 ;  /* 0x40e0000418b87df0 */ /* 0x000fe200080008b8 */
[----:B------:R-:W-:Y:S02]  /*5320*/  F2FP.F16.F32.PACK_AB R118, R133, R118 ;  /* 0x000000768576723e */ /* 0x000fe400000000ff */
[----:B------:R-:W-:Y:S01]  /*5330*/  F2FP.F16.F32.PACK_AB R119, R134, R130 ;  /* 0x000000828677723e */ /* 0x000fe200000000ff */
[----:B------:R-:W-:Y:S01]  /*5340*/  UMOV UR6, UR4 ;  /* 0x0000000400067c82 */ /* 0x000fe20008000000 */
[----:B------:R-:W-:Y:S01]  /*5350*/  UMOV UR7, 0x40000040 ;  /* 0x4000004000077882 */ /* 0x000fe20000000000 */
[----:B------:R-:W-:Y:S02]  /*5360*/  WARPGROUP.DEPBAR.LE gsb0, 0x0 ;  /* 0x00008000000079c5 */ /* 0x000fe40000010000 */
[----:B------:R-:W-:-:S06]  /*5370*/  WARPGROUP.ARRIVE ;  /* 0x00000000000079c5 */ /* 0x000fcc0000000000 */
[----:B------:R-:W-:Y:S01]  /*5380*/  HGMMA.64x64x16.F32 R184, R116, gdesc[UR4].tnspB, R184, gsb0 ;  /* 0x40e0000474b87df0 */ /* 0x000fe200080008b8 */
[----:B------:R-:W-:-:S05]  /*5390*/  IADD3 R89, R2, 0x20c00, RZ ;  /* 0x00020c0002597810 */ /* 0x000fca0007ffe0ff */
[----:B------:R-:W-:-:S05]  /*53a0*/  IMAD R13, R12, 0x2000, R89 ;  /* 0x000020000c0d7824 */ /* 0x000fca00078e0259 */
[----:B------:R-:W-:-:S04]  /*53b0*/  SHF.R.U32.HI R13, RZ, 0x4, R13 ;  /* 0x00000004ff0d7819 */ /* 0x000fc8000001160d */
[----:B------:R-:W-:Y:S02]  /*53c0*/  LOP3.LUT R13, R13, 0x3fff, RZ, 0xc0, !PT ;  /* 0x00003fff0d0d7812 */ /* 0x000fe400078ec0ff */
[----:B------:R-:W-:Y:S02]  /*53d0*/  R2UR UR5, R2 ;  /* 0x00000000020572ca */ /* 0x000fe400000e0000 */
[----:B------:R-:W-:-:S05]  /*53e0*/  LOP3.LUT R14, R13, 0x10000, RZ, 0xfc, !PT ;  /* 0x000100000d0e7812 */ /* 0x000fca00078efcff */
[----:B------:R-:W-:-:S05]  /*53f0*/  IMAD R14, R5, 0x800, R14 ;  /* 0x00000800050e7824 */ /* 0x000fca00078e020e */
[----:B------:R-:W-:Y:S01]  /*5400*/  R2UR UR8, R14 ;  /* 0x000000000e0872ca */ /* 0x000fe200000e0000 */
[----:B------:R-:W-:Y:S01]  /*5410*/  USHF.R.U32.HI UR5, URZ, 0x4, UR5 ;  /* 0x000000043f057899 */ /* 0x000fe20008011605 */
[----:B------:R-:W-:Y:S02]  /*5420*/  WARPGROUP.DEPBAR.LE gsb0, 0x0 ;  /* 0x00008000000079c5 */ /* 0x000fe40000010000 */
[----:B------:R2:W-:Y:S06]  /*5430*/  MEMBAR.ALL.CTA ;  /* 0x0000000000007992 */ /* 0x0005ec0000008000 */
[----:B--2---:R-:W2:Y:S01]  /*5440*/  FENCE.VIEW.ASYNC.S ;  /* 0x00000000000073c6 */ /* 0x004ea20000000000 */
[----:B------:R-:W-:Y:S01]  /*5450*/  ULOP3.LUT UR9, UR5, 0x3fff, URZ, 0xc0, !UPT ;  /* 0x00003fff05097892 */ /* 0x000fe2000f8ec03f */
[----:B--2---:R-:W-:Y:S06]  /*5460*/  BAR.SYNC.DEFER_BLOCKING 0x9, 0x100 ;  /* 0x0244000000007b1d */ /* 0x004fec0000010000 */
        /* <DEDUP_REMOVED lines=56> */
[----:B-1----:R-:W-:Y:S05]  /*57f0*/  @!P0 BRA `(.L_x_495) ;  /* 0x0000000000048947 */ /* 0x002fea0003800000 */
[----:B------:R-:W-:Y:S01]  /*5800*/  BPT.TRAP 0x1 ;  /* 0x000000040000795c */ /* 0x000fe20000300000 */
.L_x_495:
        /* <DEDUP_REMOVED lines=68> */
.L_x_496:
[----:B-1----:R-:W2:Y:S01]  /*5c50*/  LDL R0, [R1+0x8] ;  /* 0x0000080001007983 */ /* 0x002ea20000100800 */
[----:B------:R-:W-:Y:S01]  /*5c60*/  VIADD R7, R7, 0x1 ;  /* 0x0000000107077836 */ /* 0x000fe20000000000 */
[----:B------:R-:W-:Y:S01]  /*5c70*/  IADD3 R5, R5, 0x1, RZ ;  /* 0x0000000105057810 */ /* 0x000fe20007ffe0ff */
[----:B------:R-:W-:-:S03]  /*5c80*/  VIADD R3, R3, 0x30c20 ;  /* 0x00030c2003037836 */ /* 0x000fc60000000000 */
[C---:B------:R-:W-:Y:S02]  /*5c90*/  ISETP.NE.AND P0, PT, R5.reuse, 0x2, PT ;  /* 0x000000020500780c */ /* 0x040fe40003f05270 */
[----:B------:R-:W-:Y:S02]  /*5ca0*/  PRMT R3, RZ, 0x654, R3 ;  /* 0x00000654ff037816 */ /* 0x000fe40000000003 */
[----:B------:R-:W-:Y:S02]  /*5cb0*/  SEL R5, R5, RZ, P0 ;  /* 0x000000ff05057207 */ /* 0x000fe40000000000 */
[----:B------:R1:W-:Y:S02]  /*5cc0*/  SYNCS.ARRIVE.TRANS64.RED.A1T0 RZ, [R3+URZ], RZ ;  /* 0x000000ff03ff79a7 */ /* 0x0003e4000810043f */
[----:B-1----:R-:W-:-:S04]  /*5cd0*/  SEL R3, RZ, 0x1, P0 ;  /* 0x00000001ff037807 */ /* 0x002fc80000000000 */
[----:B------:R-:W-:Y:S02]  /*5ce0*/  LOP3.LUT R6, R6, R3, RZ, 0x3c, !PT ;  /* 0x0000000306067212 */ /* 0x000fe400078e3cff */
[----:B--2---:R-:W-:-:S13]  /*5cf0*/  ISETP.GE.AND P1, PT, R7, R0, PT ;  /* 0x000000000700720c */ /* 0x004fda0003f26270 */
[----:B------:R-:W-:Y:S05]  /*5d00*/  @!P1 BRA `(.L_x_497) ;  /* 0xffffffbc00509947 */ /* 0x000fea000383ffff */
[----:B------:R-:W-:Y:S01]  /*5d10*/  ULDC UR4, c[0x0][0x740] ;  /* 0x0001d00000047ab9 */ /* 0x000fe20000000800 */
[----:B------:R-:W-:Y:S01]  /*5d20*/  PLOP3.LUT P0, PT, PT, PT, PT, 0x8, 0x0 ;  /* 0x000000000000781c */ /* 0x000fe20003f0e170 */
        /* <DEDUP_REMOVED lines=31> */
[----:B------:R-:W-:-:S07]  /*5f20*/  FMUL.FTZ R183, R183, UR4 ;  /* 0x00000004b7b77c20 */ /* 0x000fce0008410000 */
.L_x_479:
[----:B------:R-:W-:Y:S05]  /*5f30*/  @P0 BRA `(.L_x_498) ;  /* 0x0000001000900947 */ /* 0x000fea0003800000 */
[----:B------:R-:W2:Y:S01]  /*5f40*/  LDL R25, [R1+0x20] ;  /* 0x0000200001197983 */ /* 0x000ea20000100800 */
[----:B------:R-:W3:Y:S01]  /*5f50*/  S2UR UR5, SR_CgaCtaId ;  /* 0x00000000000579c3 */ /* 0x000ee20000008800 */
[----:B------:R-:W-:Y:S01]  /*5f60*/  UMOV UR4, 0x400 ;  /* 0x0000040000047882 */ /* 0x000fe20000000000 */
[----:B------:R-:W-:Y:S01]  /*5f70*/  F2FP.F16.F32.PACK_AB R184, R185, R184 ;  /* 0x000000b8b9b8723e */ /* 0x000fe200000000ff */
[----:B------:R-:W4:Y:S01]  /*5f80*/  S2R R0, SR_TID.X ;  /* 0x0000000000007919 */ /* 0x000f220000002100 */
[----:B------:R-:W-:Y:S02]  /*5f90*/  F2FP.F16.F32.PACK_AB R185, R187, R186 ;  /* 0x000000babbb9723e */ /* 0x000fe400000000ff */
[----:B------:R-:W-:Y:S02]  /*5fa0*/  F2FP.F16.F32.PACK_AB R192, R193, R192 ;  /* 0x000000c0c1c0723e */ /* 0x000fe400000000ff */
[----:B------:R-:W1:Y:S01]  /*5fb0*/  LDC.64 R8, c[0x0][0x870] ;  /* 0x00021c00ff087b82 */ /* 0x000e620000000a00 */
        /* <DEDUP_REMOVED lines=8> */
[----:B---3--:R-:W-:Y:S01]  /*6040*/  ULEA UR4, UR5, UR4, 0x18 ;  /* 0x0000000405047291 */ /* 0x008fe2000f8ec03f */
[----:B------:R-:W-:Y:S02]  /*6050*/  F2FP.F16.F32.PACK_AB R194, R197, R196 ;  /* 0x000000c4c5c2723e */ /* 0x000fe400000000ff */
[----:B------:R-:W-:Y:S01]  /*6060*/  F2FP.F16.F32.PACK_AB R176, R177, R176 ;  /* 0x000000b0b1b0723e */ /* 0x000fe200000000ff */
[----:B------:R-:W-:Y:S01]  /*6070*/  BAR.SYNC.DEFER_BLOCKING 0x1, 0x100 ;  /* 0x0044000000007b1d */ /* 0x000fe20000010000 */
[----:B------:R-:W-:Y:S02]  /*6080*/  F2FP.F16.F32.PACK_AB R195, R199, R198 ;  /* 0x000000c6c7c3723e */ /* 0x000fe400000000ff */
[----:B------:R-:W-:Y:S02]  /*6090*/  F2FP.F16.F32.PACK_AB R201, R203, R202 ;  /* 0x000000cacbc9723e */ /* 0x000fe400000000ff */
[----:B------:R-:W-:-:S03]  /*60a0*/  F2FP.F16.F32.PACK_AB R202, R205, R204 ;  /* 0x000000cccdca723e */ /* 0x000fc600000000ff */
[----:B------:R-:W3:Y:S01]  /*60b0*/  LDC.64 R22, c[0x0][0x850] ;  /* 0x00021400ff167b82 */ /* 0x000ee20000000a00 */
[----:B----4-:R-:W-:Y:S01]  /*60c0*/  VIADD R11, R0, 0xffffff80 ;  /* 0xffffff80000b7836 */ /* 0x010fe20000000000 */
[----:B------:R-:W-:Y:S02]  /*60d0*/  F2FP.F16.F32.PACK_AB R203, R207, R206 ;  /* 0x000000cecfcb723e */ /* 0x000fe400000000ff */
[----:B------:R-:W-:Y:S02]  /*60e0*/  F2FP.F16.F32.PACK_AB R209, R211, R210 ;  /* 0x000000d2d3d1723e */ /* 0x000fe400000000ff */
[----:B------:R-:W-:Y:S02]  /*60f0*/  SHF.R.S32.HI R10, RZ, 0x1f, R11 ;  /* 0x0000001fff0a7819 */ /* 0x000fe4000001140b */
[----:B------:R-:W-:Y:S02]  /*6100*/  F2FP.F16.F32.PACK_AB R210, R213, R212 ;  /* 0x000000d4d5d2723e */ /* 0x000fe400000000ff */
[----:B------:R-:W-:-:S02]  /*6110*/  LEA.HI R7, R10, R11, RZ, 0x4 ;  /* 0x0000000b0a077211 */ /* 0x000fc400078f20ff */
[----:B------:R-:W-:Y:S02]  /*6120*/  LEA.HI R4, R10, R11, RZ, 0x5 ;  /* 0x0000000b0a047211 */ /* 0x000fe400078f28ff */
[----:B------:R-:W-:Y:S02]  /*6130*/  LOP3.LUT R0, R7, 0xfffffff0, RZ, 0xc0, !PT ;  /* 0xfffffff007007812 */ /* 0x000fe400078ec0ff */
[----:B------:R-:W-:Y:S02]  /*6140*/  SHF.R.U32.HI R7, RZ, 0x1, R7 ;  /* 0x00000001ff077819 */ /* 0x000fe40000011607 */
[----:B------:R-:W-:Y:S01]  /*6150*/  F2FP.F16.F32.PACK_AB R211, R215, R214 ;  /* 0x000000d6d7d3723e */ /* 0x000fe200000000ff */
[----:B------:R-:W-:Y:S01]  /*6160*/  IMAD.IADD R0, R11, 0x1, -R0 ;  /* 0x000000010b007824 */ /* 0x000fe200078e0a00 */
[----:B------:R-:W-:Y:S02]  /*6170*/  F2FP.F16.F32.PACK_AB R153, R155, R154 ;  /* 0x0000009a9b99723e */ /* 0x000fe400000000ff */
[----:B------:R-:W-:-:S02]  /*6180*/  F2FP.F16.F32.PACK_AB R154, R157, R156 ;  /* 0x0000009c9d9a723e */ /* 0x000fc400000000ff */
[----:B-1----:R-:W-:Y:S02]  /*6190*/  SHF.R.S32.HI R3, RZ, 0x1f, R0 ;  /* 0x0000001fff037819 */ /* 0x002fe40000011400 */
[----:B------:R-:W-:Y:S02]  /*61a0*/  F2FP.F16.F32.PACK_AB R155, R159, R158 ;  /* 0x0000009e9f9b723e */ /* 0x000fe400000000ff */
[----:B------:R-:W-:Y:S02]  /*61b0*/  LEA.HI R3, R3, R0, RZ, 0x3 ;  /* 0x0000000003037211 */ /* 0x000fe400078f18ff */
[----:B------:R-:W-:Y:S02]  /*61c0*/  F2FP.F16.F32.PACK_AB R161, R163, R162 ;  /* 0x000000a2a3a1723e */ /* 0x000fe400000000ff */
[C---:B------:R-:W-:Y:S01]  /*61d0*/  LOP3.LUT R5, R3.reuse, 0xfffffff8, RZ, 0xc0, !PT ;  /* 0xfffffff803057812 */ /* 0x040fe200078ec0ff */
[----:B------:R-:W-:Y:S01]  /*61e0*/  IMAD.SHL.U32 R3, R3, 0x40, RZ ;  /* 0x0000004003037824 */ /* 0x000fe200078e00ff */
[----:B------:R-:W-:-:S02]  /*61f0*/  F2FP.F16.F32.PACK_AB R162, R165, R164 ;  /* 0x000000a4a5a2723e */ /* 0x000fc400000000ff */
[----:B------:R-:W-:Y:S02]  /*6200*/  IADD3 R5, R0, -R5, RZ ;  /* 0x8000000500057210 */ /* 0x000fe40007ffe0ff */
[----:B------:R-:W-:Y:S02]  /*6210*/  LOP3.LUT R3, R3, 0x7ffffe00, RZ, 0xc0, !PT ;  /* 0x7ffffe0003037812 */ /* 0x000fe400078ec0ff */
[C---:B------:R-:W-:Y:S01]  /*6220*/  R2P PR, R5.reuse, 0x6 ;  /* 0x0000000605007804 */ /* 0x040fe20000000000 */
[----:B------:R-:W-:Y:S01]  /*6230*/  IMAD.SHL.U32 R0, R5, 0x40, RZ ;  /* 0x0000004005007824 */ /* 0x000fe200078e00ff */
[----:B------:R-:W-:Y:S01]  /*6240*/  ISETP.NE.U32.AND P4, PT, R8, RZ, PT ;  /* 0x000000ff0800720c */ /* 0x000fe20003f85070 */
[----:B------:R-:W-:Y:S01]  /*6250*/  IMAD.MOV.U32 R5, RZ, RZ, 0x20 ;  /* 0x00000020ff057424 */ /* 0x000fe200078e00ff */
[----:B------:R-:W-:Y:S02]  /*6260*/  F2FP.F16.F32.PACK_AB R163, R167, R166 ;  /* 0x000000a6a7a3723e */ /* 0x000fe400000000ff */
[----:B------:R-:W-:-:S02]  /*6270*/  LOP3.LUT R0, R0, 0x1c0, RZ, 0xc0, !PT ;  /* 0x000001c000007812 */ /* 0x000fc400078ec0ff */
[----:B------:R-:W-:Y:S02]  /*6280*/  SEL R5, R5, 0xffffffe0, !P1 ;  /* 0xffffffe005057807 */ /* 0x000fe40004800000 */
[----:B------:R-:W-:Y:S02]  /*6290*/  LOP3.LUT R7, R0, 0x8, R7, 0xf8, !PT ;  /* 0x0000000800077812 */ /* 0x000fe400078ef807 */
[----:B------:R-:W-:Y:S01]  /*62a0*/  SHF.R.U32.HI R2, RZ, 0x3, R0 ;  /* 0x00000003ff027819 */ /* 0x000fe20000011600 */
[----:B------:R-:W-:Y:S01]  /*62b0*/  IMAD.SHL.U32 R0, R4, 0x20, RZ ;  /* 0x0000002004007824 */ /* 0x000fe200078e00ff */
[----:B------:R-:W-:Y:S02]  /*62c0*/  F2FP.F16.F32.PACK_AB R169, R171, R170 ;  /* 0x000000aaaba9723e */ /* 0x000fe400000000ff */
[----:B------:R-:W-:Y:S02]  /*62d0*/  LOP3.LUT R2, R7, R2, RZ, 0x3c, !PT ;  /* 0x0000000207027212 */ /* 0x000fe400078e3cff */
[----:B------:R-:W-:-:S02]  /*62e0*/  LOP3.LUT R0, R0, 0x7ffffc00, RZ, 0xc0, !PT ;  /* 0x7ffffc0000007812 */ /* 0x000fc400078ec0ff */
[----:B------:R-:W-:Y:S02]  /*62f0*/  F2FP.F16.F32.PACK_AB R170, R173, R172 ;  /* 0x000000acadaa723e */ /* 0x000fe400000000ff */
[----:B------:R-:W-:Y:S02]  /*6300*/  IADD3 R0, R2, R3, R0 ;  /* 0x0000000302007210 */ /* 0x000fe40007ffe000 */
[----:B------:R-:W-:Y:S02]  /*6310*/  MOV R3, 0x40 ;  /* 0x0000004000037802 */ /* 0x000fe40000000f00 */
[----:B------:R-:W-:Y:S02]  /*6320*/  LEA R0, R0, UR4, 0x1 ;  /* 0x0000000400007c11 */ /* 0x000fe4000f8e08ff */
[----:B------:R-:W-:Y:S02]  /*6330*/  SEL R3, R3, 0xffffffc0, !P2 ;  /* 0xffffffc003037807 */ /* 0x000fe40005000000 */
[--C-:B------:R-:W-:Y:S01]  /*6340*/  IADD3 R6, R5, 0x4000, R0.reuse ;  /* 0x0000400005067810 */ /* 0x100fe20007ffe000 */
[----:B------:R-:W-:Y:S01]  /*6350*/  STSM.16.M88.4 [R0+0x4000], R184 ;  /* 0x004000b800007844 */ /* 0x000fe20000000200 */
[----:B------:R-:W-:-:S02]  /*6360*/  IADD3 R8, R3, 0x4000, R0 ;  /* 0x0000400003087810 */ /* 0x000fc40007ffe000 */
[----:B------:R-:W-:Y:S01]  /*6370*/  F2FP.F16.F32.PACK_AB R171, R175, R174 ;  /* 0x000000aeafab723e */ /* 0x000fe200000000ff */
[----:B------:R-:W-:Y:S01]  /*6380*/  STSM.16.M88.4 [R6], R192 ;  /* 0x000000c006007844 */ /* 0x000fe20000000200 */
[----:B------:R-:W-:Y:S01]  /*6390*/  F2FP.F16.F32.PACK_AB R177, R179, R178 ;  /* 0x000000b2b3b1723e */ /* 0x000fe200000000ff */
[----:B------:R-:W-:Y:S01]  /*63a0*/  IMAD.IADD R7, R5, 0x1, R8 ;  /* 0x0000000105077824 */ /* 0x000fe200078e0208 */
[----:B------:R-:W-:Y:S01]  /*63b0*/  F2FP.F16.F32.PACK_AB R178, R181, R180 ;  /* 0x000000b4b5b2723e */ /* 0x000fe200000000ff */
[----:B------:R-:W-:Y:S01]  /*63c0*/  STSM.16.M88.4 [R8], R200 ;  /* 0x000000c808007844 */ /* 0x000fe20000000200 */
[----:B------:R-:W-:Y:S01]  /*63d0*/  F2FP.F16.F32.PACK_AB R179, R183, R182 ;  /* 0x000000b6b7b3723e */ /* 0x000fe200000000ff */
[----:B------:R-:W2:Y:S01]  /*63e0*/  LDC.64 R2, c[0x0][0x870] ;  /* 0x00021c00ff027b82 */ /* 0x000ea20000000a00 */
[----:B------:R-:W-:Y:S01]  /*63f0*/  ISETP.NE.AND.EX P4, PT, R9, RZ, PT, P4 ;  /* 0x000000ff0900720c */ /* 0x000fe20003f85340 */
[----:B------:R-:W-:Y:S04]  /*6400*/  STSM.16.M88.4 [R7], R208 ;  /* 0x000000d007007844 */ /* 0x000fe80000000200 */
[----:B------:R1:W-:Y:S04]  /*6410*/  STSM.16.M88.4 [R0], R152 ;  /* 0x0000009800007844 */ /* 0x0003e80000000200 */
[----:B------:R4:W-:Y:S04]  /*6420*/  STSM.16.M88.4 [R6+-0x4000], R160 ;  /* 0xffc000a006007844 */ /* 0x0009e80000000200 */
[----:B------:R-:W-:Y:S04]  /*6430*/  STSM.16.M88.4 [R8+-0x4000], R168 ;  /* 0xffc000a808007844 */ /* 0x000fe80000000200 */
[----:B------:R3:W-:Y:S01]  /*6440*/  STSM.16.M88.4 [R7+-0x4000], R176 ;  /* 0xffc000b007007844 */ /* 0x0007e20000000200 */
[----:B--2---:R-:W-:Y:S01]  /*6450*/  IMAD.WIDE R4, R25, 0x4, R2 ;  /* 0x0000000419047825 */ /* 0x004fe200078e0202 */
[----:B------:R-:W-:Y:S08]  /*6460*/  BAR.SYNC.DEFER_BLOCKING 0x1, 0x100 ;  /* 0x0044000000007b1d */ /* 0x000ff00000010000 */
[----:B------:R-:W2:Y:S01]  /*6470*/  LDC.64 R2, c[0x0][0x878] ;  /* 0x00021e00ff027b82 */ /* 0x000ea20000000a00 */
[----:B------:R-:W3:Y:S01]  /*6480*/  @P4 LDG.E R9, desc[UR38][R4.64] ;  /* 0x0000002604094981 */ /* 0x000ee2000c1e1900 */
[----:B------:R-:W-:Y:S01]  /*6490*/  ULDC UR5, c[0x0][0x808] ;  /* 0x0002020000057ab9 */ /* 0x000fe20000000800 */
[----:B------:R-:W-:Y:S01]  /*64a0*/  LEA.HI R19, R10, R11, RZ, 0x3 ;  /* 0x0000000b0a137211 */ /* 0x000fe200078f18ff */
[----:B-1----:R-:W-:Y:S01]  /*64b0*/  IMAD.U32 R0, RZ, RZ, UR5 ;  /* 0x00000005ff007e24 */ /* 0x002fe2000f8e00ff */
[----:B--2---:R-:W-:-:S04]  /*64c0*/  ISETP.NE.U32.AND P0, PT, R2, RZ, PT ;  /* 0x000000ff0200720c */ /* 0x004fc80003f05070 */
[----:B------:R-:W-:-:S13]  /*64d0*/  ISETP.NE.AND.EX P0, PT, R3, RZ, PT, P0 ;  /* 0x000000ff0300720c */ /* 0x000fda0003f05300 */
[----:B------:R-:W1:Y:S01]  /*64e0*/  @P0 LDC.64 R2, c[0x0][0x878] ;  /* 0x00021e00ff020b82 */ /* 0x000e620000000a00 */
[----:B----4-:R-:W-:Y:S02]  /*64f0*/  LOP3.LUT R6, R19, 0x1ffffff8, RZ, 0xc0, !PT ;  /* 0x1ffffff813067812 */ /* 0x010fe400078ec0ff */
[----:B------:R-:W-:-:S05]  /*6500*/  SHF.R.S32.HI R19, RZ, 0x3, R19 ;  /* 0x00000003ff137819 */ /* 0x000fca0000011413 */
[----:B------:R-:W2:Y:S01]  /*6510*/  S2UR UR5, SR_CTAID.Y ;  /* 0x00000000000579c3 */ /* 0x000ea20000002600 */
[----:B------:R-:W4:Y:S01]  /*6520*/  S2R R27, SR_CTAID.X ;  /* 0x00000000001b7919 */ /* 0x000f220000002500 */
[----:B------:R-:W-:Y:S01]  /*6530*/  IADD3 R6, R11, -R6, RZ ;  /* 0x800000060b067210 */ /* 0x000fe20007ffe0ff */
[----:B---3--:R-:W-:-:S04]  /*6540*/  IMAD.SHL.U32 R7, R19, 0x40, RZ ;  /* 0x0000004013077824 */ /* 0x008fc800078e00ff */
[----:B------:R-:W-:Y:S01]  /*6550*/  IMAD.SHL.U32 R20, R6, 0x8, RZ ;  /* 0x0000000806147824 */ /* 0x000fe200078e00ff */
[----:B------:R-:W-:Y:S01]  /*6560*/  LOP3.LUT R7, R7, 0x1c0, RZ, 0xc0, !PT ;  /* 0x000001c007077812 */ /* 0x000fe200078ec0ff */
[----:B-1----:R-:W-:-:S05]  /*6570*/  @P0 IMAD.WIDE R2, R25, 0x4, R2 ;  /* 0x0000000419020825 */ /* 0x002fca00078e0202 */
[----:B------:R1:W5:Y:S01]  /*6580*/  @P0 LDG.E R0, desc[UR38][R2.64] ;  /* 0x0000002602000981 */ /* 0x000362000c1e1900 */
[----:B--2---:R-:W-:Y:S01]  /*6590*/  USHF.R.S32.HI UR6, URZ, 0x1f, UR5 ;  /* 0x0000001f3f067899 */ /* 0x004fe20008011405 */
[----:B-1----:R-:W-:Y:S02]  /*65a0*/  LEA.HI R3, R10, R11, RZ, 0x6 ;  /* 0x0000000b0a037211 */ /* 0x002fe400078f30ff */
[----:B------:R-:W-:Y:S02]  /*65b0*/  LOP3.LUT R2, R7, 0x38, R20, 0xf8, !PT ;  /* 0x0000003807027812 */ /* 0x000fe400078ef814 */
[----:B------:R-:W-:Y:S01]  /*65c0*/  SHF.R.U32.HI R7, RZ, 0x3, R7 ;  /* 0x00000003ff077819 */ /* 0x000fe20000011607 */
[----:B------:R-:W-:-:S03]  /*65d0*/  IMAD.SHL.U32 R3, R3, 0x8, RZ ;  /* 0x0000000803037824 */ /* 0x000fc600078e00ff */
[----:B------:R-:W-:-:S04]  /*65e0*/  LOP3.LUT R2, R2, R7, RZ, 0x3c, !PT ;  /* 0x0000000702027212 */ /* 0x000fc800078e3cff */
[----:B------:R-:W-:Y:S02]  /*65f0*/  LOP3.LUT R6, R2, 0x7ffffe00, R3, 0xf8, !PT ;  /* 0x7ffffe0002067812 */ /* 0x000fe400078ef803 */
[----:B------:R-:W-:Y:S02]  /*6600*/  CS2R R2, SRZ ;  /* 0x0000000000027805 */ /* 0x000fe4000001ff00 */
[----:B------:R-:W-:Y:S01]  /*6610*/  @P4 SHF.R.S32.HI R8, RZ, 0x1f, R9 ;  /* 0x0000001fff084819 */ /* 0x000fe20000011409 */
[----:B----4-:R-:W-:Y:S06]  /*6620*/  @P0 BRA `(.L_x_499) ;  /* 0x0000000000100947 */ /* 0x010fec0003800000 */
[----:B------:R-:W-:Y:S05]  /*6630*/  @!P4 BRA `(.L_x_499) ;  /* 0x00000000000cc947 */ /* 0x000fea0003800000 */
[----:B------:R-:W2:Y:S04]  /*6640*/  LDG.E R7, desc[UR38][R4.64] ;  /* 0x0000002604077981 */ /* 0x000ea8000c1e1900 */
[----:B-----5:R-:W2:Y:S02]  /*6650*/  LDG.E R0, desc[UR38][R4.64+0x4] ;  /* 0x0000042604007981 */ /* 0x020ea4000c1e1900 */
[----:B--2---:R-:W-:-:S07]  /*6660*/  IADD3 R0, -R7, R0, RZ ;  /* 0x0000000007007210 */ /* 0x004fce0007ffe1ff */
.L_x_499:
[----:B------:R-:W-:Y:S01]  /*6670*/  LEA R30, R6, UR4, 0x1 ;  /* 0x00000004061e7c11 */ /* 0x000fe2000f8e08ff */
[----:B------:R-:W-:Y:S01]  /*6680*/  @P4 IMAD.MOV.U32 R2, RZ, RZ, R9 ;  /* 0x000000ffff024224 */ /* 0x000fe200078e0009 */
[----:B------:R-:W1:Y:S01]  /*6690*/  LDC.64 R34, c[0x0][0x820] ;  /* 0x00020800ff227b82 */ /* 0x000e620000000a00 */
[----:B------:R-:W-:Y:S01]  /*66a0*/  @P4 IMAD.MOV.U32 R3, RZ, RZ, R8 ;  /* 0x000000ffff034224 */ /* 0x000fe200078e0008 */
[----:B------:R-:W-:Y:S01]  /*66b0*/  SHF.R.S32.HI R21, RZ, 0x1f, R20 ;  /* 0x0000001fff157819 */ /* 0x000fe20000011414 */
[----:B------:R2:W3:Y:S01]  /*66c0*/  LDS.128 R12, [R30+0x1000] ;  /* 0x001000001e0c7984 */ /* 0x0004e20000000c00 */
[----:B-----5:R-:W-:Y:S01]  /*66d0*/  IMAD R0, R27, -0x80, R0 ;  /* 0xffffff801b007824 */ /* 0x020fe200078e0200 */
[----:B------:R-:W-:Y:S01]  /*66e0*/  ULDC UR4, c[0x0][0x83c] ;  /* 0x00020f0000047ab9 */ /* 0x000fe20000000800 */
[----:B------:R-:W-:Y:S01]  /*66f0*/  IMAD R18, R22, UR6, RZ ;  /* 0x0000000616127c24 */ /* 0x000fe2000f8e02ff */
[----:B------:R2:W4:Y:S01]  /*6700*/  LDS.128 R8, [R30+0x2000] ;  /* 0x002000001e087984 */ /* 0x0005220000000c00 */
[----:B------:R-:W-:Y:S01]  /*6710*/  VIADD R16, R19, 0x20 ;  /* 0x0000002013107836 */ /* 0x000fe20000000000 */
[----:B------:R-:W-:Y:S01]  /*6720*/  VIMNMX R24, R0, 0x80, PT ;  /* 0x0000008000187848 */ /* 0x000fe20003fe0100 */
[----:B------:R-:W-:Y:S01]  /*6730*/  IMAD R23, R23, UR5, R18 ;  /* 0x0000000517177c24 */ /* 0x000fe2000f8e0212 */
[----:B------:R2:W1:Y:S01]  /*6740*/  LDS.128 R4, [R30+0x3000] ;  /* 0x003000001e047984 */ /* 0x0004620000000c00 */
[----:B------:R-:W-:Y:S01]  /*6750*/  SHF.R.S32.HI R18, RZ, 0x1f, R25 ;  /* 0x0000001fff127819 */ /* 0x000fe20000011419 */
[----:B------:R-:W-:Y:S01]  /*6760*/  ULDC.64 UR8, c[0x0][0x858] ;  /* 0x0002160000087ab9 */ /* 0x000fe20000000a00 */
[-C--:B------:R-:W-:Y:S01]  /*6770*/  ISETP.GE.AND P3, PT, R19, R24.reuse, PT ;  /* 0x000000181300720c */ /* 0x080fe20003f66270 */
[----:B------:R-:W-:Y:S01]  /*6780*/  BSSY B0, `(.L_x_500) ;  /* 0x0000020000007945 */ /* 0x000fe20003800000 */
[----:B------:R-:W-:Y:S01]  /*6790*/  ISETP.GE.AND P2, PT, R16, R24, PT ;  /* 0x000000181000720c */ /* 0x000fe20003f46270 */
[----:B------:R-:W-:Y:S01]  /*67a0*/  IMAD.WIDE.U32 R16, R22, UR5, R20 ;  /* 0x0000000516107c25 */ /* 0x000fe2000f8e0014 */
[----:B------:R-:W-:-:S02]  /*67b0*/  ISETP.GE.OR P6, PT, R20, UR4, P3 ;  /* 0x0000000414007c0c */ /* 0x000fc40009fc6670 */
[----:B------:R-:W-:Y:S01]  /*67c0*/  IADD3 R0, R19, 0x40, RZ ;  /* 0x0000004013007810 */ /* 0x000fe20007ffe0ff */
[----:B------:R-:W-:Y:S01]  /*67d0*/  IMAD.IADD R17, R17, 0x1, R23 ;  /* 0x0000000111117824 */ /* 0x000fe200078e0217 */
[----:B------:R-:W-:Y:S02]  /*67e0*/  SEL R36, R18, RZ, !P4 ;  /* 0x000000ff12247207 */ /* 0x000fe40006000000 */
[----:B------:R-:W-:Y:S02]  /*67f0*/  IADD3 R2, P0, R19, R2, RZ ;  /* 0x0000000213027210 */ /* 0x000fe40007f1e0ff */
[-C--:B------:R-:W-:Y:S01]  /*6800*/  ISETP.GE.AND P1, PT, R0, R24.reuse, PT ;  /* 0x000000180000720c */ /* 0x080fe20003f26270 */
[----:B------:R-:W-:Y:S01]  /*6810*/  IMAD R0, R36, UR8, RZ ;  /* 0x0000000824007c24 */ /* 0x000fe2000f8e02ff */
[----:B------:R-:W-:Y:S02]  /*6820*/  SEL R33, R25, RZ, !P4 ;  /* 0x000000ff19217207 */ /* 0x000fe40006000000 */
[C---:B------:R-:W-:Y:S01]  /*6830*/  LEA.HI.X.SX32 R3, R19.reuse, R3, 0x1, P0 ;  /* 0x0000000313037211 */ /* 0x040fe200000f0eff */
[----:B------:R-:W-:Y:S01]  /*6840*/  VIADD R19, R19, 0x60 ;  /* 0x0000006013137836 */ /* 0x000fe20000000000 */
[C---:B------:R-:W-:Y:S01]  /*6850*/  ISETP.GE.OR P5, PT, R20.reuse, UR4, P2 ;  /* 0x0000000414007c0c */ /* 0x040fe200097a6670 */
[C---:B------:R-:W-:Y:S01]  /*6860*/  IMAD R23, R33.reuse, UR9, R0 ;  /* 0x0000000921177c24 */ /* 0x040fe2000f8e0200 */
[----:B------:R-:W-:Y:S01]  /*6870*/  ISETP.GE.OR P4, PT, R20, UR4, P1 ;  /* 0x0000000414007c0c */ /* 0x000fe20008f86670 */
[----:B------:R-:W-:Y:S01]  /*6880*/  IMAD.WIDE.U32 R28, R33, UR8, R16 ;  /* 0x00000008211c7c25 */ /* 0x000fe2000f8e0010 */
[----:B------:R-:W-:-:S03]  /*6890*/  ISETP.GE.AND P0, PT, R19, R24, PT ;  /* 0x000000181300720c */ /* 0x000fc60003f06270 */
[----:B------:R-:W-:-:S04]  /*68a0*/  IMAD.WIDE R26, R27, 0x80, R2 ;  /* 0x000000801b1a7825 */ /* 0x000fc800078e0202 */
[----:B------:R-:W-:Y:S01]  /*68b0*/  IMAD.IADD R23, R29, 0x1, R23 ;  /* 0x000000011d177824 */ /* 0x000fe200078e0217 */
[----:B--23--:R-:W-:Y:S06]  /*68c0*/  @P6 BRA `(.L_x_501) ;  /* 0x00000000002c6947 */ /* 0x00cfec0003800000 */
[----:B------:R-:W2:Y:S01]  /*68d0*/  LDS.128 R16, [R30+0x4000] ;  /* 0x004000001e107984 */ /* 0x000ea20000000c00 */
[----:B------:R-:W-:Y:S01]  /*68e0*/  ULDC.64 UR8, c[0x0][0x848] ;  /* 0x0002120000087ab9 */ /* 0x000fe20000000a00 */
[----:B------:R-:W-:Y:S01]  /*68f0*/  MOV R22, R28 ;  /* 0x0000001c00167202 */ /* 0x000fe20000000f00 */
[----:B------:R-:W-:-:S04]  /*6900*/  IMAD R25, R27, UR8, RZ ;  /* 0x000000081b197c24 */ /* 0x000fc8000f8e02ff */
[----:B------:R-:W-:-:S04]  /*6910*/  IMAD.WIDE.U32 R2, R26, UR8, R22 ;  /* 0x000000081a027c25 */ /* 0x000fc8000f8e0016 */
[----:B------:R-:W-:Y:S01]  /*6920*/  IMAD R25, R26, UR9, R25 ;  /* 0x000000091a197c24 */ /* 0x000fe2000f8e0219 */
[----:B------:R-:W-:Y:S02]  /*6930*/  ULDC.64 UR8, c[0x0][0x830] ;  /* 0x00020c0000087ab9 */ /* 0x000fe40000000a00 */
[----:B------:R-:W-:Y:S01]  /*6940*/  LEA R24, P6, R2, UR8, 0x1 ;  /* 0x0000000802187c11 */ /* 0x000fe2000f8c08ff */
[----:B------:R-:W-:-:S05]  /*6950*/  IMAD.IADD R3, R3, 0x1, R25 ;  /* 0x0000000103037824 */ /* 0x000fca00078e0219 */
[----:B------:R-:W-:-:S05]  /*6960*/  LEA.HI.X R25, R2, UR9, R3, 0x1, P6 ;  /* 0x0000000902197c11 */ /* 0x000fca000b0f0c03 */
[----:B--2---:R2:W-:Y:S02]  /*6970*/  STG.E.128 desc[UR38][R24.64], R16 ;  /* 0x0000001018007986 */ /* 0x0045e4000c101d26 */
.L_x_501:
[----:B------:R-:W-:Y:S05]  /*6980*/  BSYNC B0 ;  /* 0x0000000000007941 */ /* 0x000fea0003800000 */
.L_x_500:
[----:B--2---:R2:W3:Y:S01]  /*6990*/  LDS.128 R16, [R30+0x5000] ;  /* 0x005000001e107984 */ /* 0x0044e20000000c00 */
[----:B------:R-:W-:Y:S01]  /*69a0*/  BSSY B0, `(.L_x_502) ;  /* 0x0000010000007945 */ /* 0x000fe20003800000 */
[----:B------:R-:W-:-:S03]  /*69b0*/  ISETP.GE.OR P6, PT, R20, UR4, P0 ;  /* 0x0000000414007c0c */ /* 0x000fc600087c6670 */
[----:B------:R-:W-:Y:S10]  /*69c0*/  @P5 BRA `(.L_x_503) ;  /* 0x0000000000345947 */ /* 0x000ff40003800000 */
[----:B------:R-:W-:Y:S01]  /*69d0*/  IADD3 R25, P5, R26, 0x20, RZ ;  /* 0x000000201a197810 */ /* 0x000fe20007fbe0ff */
[----:B------:R-:W-:Y:S01]  /*69e0*/  ULDC.64 UR8, c[0x0][0x848] ;  /* 0x0002120000087ab9 */ /* 0x000fe20000000a00 */
[----:B------:R-:W-:Y:S01]  /*69f0*/  MOV R3, R23 ;  /* 0x0000001700037202 */ /* 0x000fe20000000f00 */
[----:B------:R-:W-:Y:S02]  /*6a00*/  IMAD.MOV.U32 R2, RZ, RZ, R28 ;  /* 0x000000ffff027224 */ /* 0x000fe400078e001c */
[----:B------:R-:W-:Y:S02]  /*6a10*/  IMAD.X R0, RZ, RZ, R27, P5 ;  /* 0x000000ffff007224 */ /* 0x000fe400028e061b */
[----:B------:R-:W-:-:S04]  /*6a20*/  IMAD.WIDE.U32 R2, R25, UR8, R2 ;  /* 0x0000000819027c25 */ /* 0x000fc8000f8e0002 */
[----:B------:R-:W-:-:S04]  /*6a30*/  IMAD R0, R0, UR8, RZ ;  /* 0x0000000800007c24 */ /* 0x000fc8000f8e02ff */
[----:B------:R-:W-:Y:S01]  /*6a40*/  IMAD R25, R25, UR9, R0 ;  /* 0x0000000919197c24 */ /* 0x000fe2000f8e0200 */
[----:B------:R-:W-:Y:S02]  /*6a50*/  ULDC.64 UR8, c[0x0][0x830] ;  /* 0x00020c0000087ab9 */ /* 0x000fe40000000a00 */
[----:B------:R-:W-:Y:S01]  /*6a60*/  LEA R24, P5, R2, UR8, 0x1 ;  /* 0x0000000802187c11 */ /* 0x000fe2000f8a08ff */
[----:B------:R-:W-:-:S05]  /*6a70*/  IMAD.IADD R3, R3, 0x1, R25 ;  /* 0x0000000103037824 */ /* 0x000fca00078e0219 */
[----:B------:R-:W-:-:S05]  /*6a80*/  LEA.HI.X R25, R2, UR9, R3, 0x1, P5 ;  /* 0x0000000902197c11 */ /* 0x000fca000a8f0c03 */
[----:B---3--:R3:W-:Y:S02]  /*6a90*/  STG.E.128 desc[UR38][R24.64], R16 ;  /* 0x0000001018007986 */ /* 0x0087e4000c101d26 */
.L_x_503:
[----:B------:R-:W-:Y:S05]  /*6aa0*/  BSYNC B0 ;  /* 0x0000000000007941 */ /* 0x000fea0003800000 */
.L_x_502:
[----:B---3--:R3:W2:Y:S01]  /*6ab0*/  LDS.128 R16, [R30+0x6000] ;  /* 0x006000001e107984 */ /* 0x0086a20000000c00 */
[----:B------:R-:W-:Y:S01]  /*6ac0*/  BSSY B0, `(.L_x_504) ;  /* 0x0000010000007945 */ /* 0x000fe20003800000 */
[----:B-1----:R-:W-:-:S03]  /*6ad0*/  IMAD R32, R34, UR6, RZ ;  /* 0x0000000622207c24 */ /* 0x002fc6000f8e02ff */
[----:B------:R-:W-:Y:S05]  /*6ae0*/  @P4 BRA `(.L_x_505) ;  /* 0x0000000000344947 */ /* 0x000fea0003800000 */
        /* <DEDUP_REMOVED lines=12> */
[----:B--2---:R1:W-:Y:S02]  /*6bb0*/  STG.E.128 desc[UR38][R24.64], R16 ;  /* 0x0000001018007986 */ /* 0x0043e4000c101d26 */
.L_x_505:
[----:B------:R-:W-:Y:S05]  /*6bc0*/  BSYNC B0 ;  /* 0x0000000000007941 */ /* 0x000fea0003800000 */
.L_x_504:
[----:B-12---:R1:W2:Y:S01]  /*6bd0*/  LDS.128 R16, [R30+0x7000] ;  /* 0x007000001e107984 */ /* 0x0062a20000000c00 */
[----:B------:R-:W-:Y:S01]  /*6be0*/  BSSY B0, `(.L_x_506) ;  /* 0x0000011000007945 */ /* 0x000fe20003800000 */
[----:B------:R-:W-:Y:S02]  /*6bf0*/  IMAD R31, R35, UR5, R32 ;  /* 0x00000005231f7c24 */ /* 0x000fe4000f8e0220 */
[----:B------:R-:W-:Y:S01]  /*6c00*/  IMAD.WIDE.U32 R24, R34, UR5, R20 ;  /* 0x0000000522187c25 */ /* 0x000fe2000f8e0014 */
[----:B------:R-:W-:Y:S06]  /*6c10*/  @P6 BRA `(.L_x_507) ;  /* 0x0000000000346947 */ /* 0x000fec0003800000 */
        /* <DEDUP_REMOVED lines=13> */
.L_x_507:
[----:B------:R-:W-:Y:S05]  /*6cf0*/  BSYNC B0 ;  /* 0x0000000000007941 */ /* 0x000fea0003800000 */
.L_x_506:
[----:B--2---:R2:W1:Y:S01]  /*6d00*/  LDS.128 R16, [R30] ;  /* 0x000000001e107984 */ /* 0x0044620000000c00 */
[----:B------:R-:W-:Y:S01]  /*6d10*/  ULDC UR6, c[0x0][0x80c] ;  /* 0x0002030000067ab9 */ /* 0x000fe20000000800 */
[----:B------:R-:W-:Y:S01]  /*6d20*/  ULDC.64 UR4, c[0x0][0x828] ;  /* 0x00020a0000047ab9 */ /* 0x000fe20000000a00 */
[----:B------:R-:W-:Y:S01]  /*6d30*/  ISETP.GE.OR P3, PT, R20, UR6, P3 ;  /* 0x0000000614007c0c */ /* 0x000fe20009f66670 */
[----:B------:R-:W-:Y:S01]  /*6d40*/  IMAD.IADD R25, R25, 0x1, R31 ;  /* 0x0000000119197824 */ /* 0x000fe200078e021f */
[----:B------:R-:W-:Y:S01]  /*6d50*/  BSSY B0, `(.L_x_508) ;  /* 0x0000013000007945 */ /* 0x000fe20003800000 */
[----:B------:R-:W-:Y:S01]  /*6d60*/  IMAD R0, R36, UR4, RZ ;  /* 0x0000000424007c24 */ /* 0x000fe2000f8e02ff */
[C---:B------:R-:W-:Y:S01]  /*6d70*/  ISETP.GE.OR P2, PT, R20.reuse, UR6, P2 ;  /* 0x0000000614007c0c */ /* 0x040fe20009746670 */
[C---:B------:R-:W-:Y:S01]  /*6d80*/  IMAD.WIDE.U32 R24, R33.reuse, UR4, R24 ;  /* 0x0000000421187c25 */ /* 0x040fe2000f8e0018 */
[C---:B------:R-:W-:Y:S02]  /*6d90*/  ISETP.GE.OR P1, PT, R20.reuse, UR6, P1 ;  /* 0x0000000614007c0c */ /* 0x040fe40008f26670 */
[----:B------:R-:W-:Y:S01]  /*6da0*/  ISETP.GE.OR P0, PT, R20, UR6, P0 ;  /* 0x0000000614007c0c */ /* 0x000fe20008706670 */
[----:B------:R-:W-:-:S04]  /*6db0*/  IMAD R21, R33, UR5, R0 ;  /* 0x0000000521157c24 */ /* 0x000fc8000f8e0200 */
[----:B------:R-:W-:Y:S01]  /*6dc0*/  IMAD.IADD R21, R25, 0x1, R21 ;  /* 0x0000000119157824 */ /* 0x000fe200078e0215 */
[----:B------:R-:W-:Y:S07]  /*6dd0*/  @P3 BRA `(.L_x_509) ;  /* 0x0000000000283947 */ /* 0x000fee0003800000 */
        /* <DEDUP_REMOVED lines=9> */
[----:B-1----:R1:W-:Y:S02]  /*6e70*/  STG.E.128 desc[UR38][R22.64], R16 ;  /* 0x0000001016007986 */ /* 0x0023e4000c101d26 */
.L_x_509:
[----:B------:R-:W-:Y:S05]  /*6e80*/  BSYNC B0 ;  /* 0x0000000000007941 */ /* 0x000fea0003800000 */
.L_x_508:
[----:B------:R-:W-:Y:S04]  /*6e90*/  BSSY B0, `(.L_x_510) ;  /* 0x000000f000007945 */ /* 0x000fe80003800000 */
[----:B------:R-:W-:Y:S05]  /*6ea0*/  @P2 BRA `(.L_x_511) ;  /* 0x0000000000342947 */ /* 0x000fea0003800000 */
[----:B-1----:R-:W-:Y:S01]  /*6eb0*/  IADD3 R17, P2, R26, 0x20, RZ ;  /* 0x000000201a117810 */ /* 0x002fe20007f5e0ff */
        /* <DEDUP_REMOVED lines=11> */
[----:B------:R1:W-:Y:S02]  /*6f70*/  STG.E.128 desc[UR38][R16.64], R12 ;  /* 0x0000000c10007986 */ /* 0x0003e4000c101d26 */
.L_x_511:
[----:B------:R-:W-:Y:S05]  /*6f80*/  BSYNC B0 ;  /* 0x0000000000007941 */ /* 0x000fea0003800000 */
.L_x_510:
        /* <DEDUP_REMOVED lines=14> */
[----:B----4-:R1:W-:Y:S02]  /*7070*/  STG.E.128 desc[UR38][R12.64], R8 ;  /* 0x000000080c007986 */ /* 0x0103e4000c101d26 */
.L_x_513:
[----:B------:R-:W-:Y:S05]  /*7080*/  BSYNC B0 ;  /* 0x0000000000007941 */ /* 0x000fea0003800000 */
.L_x_512:
[----:B------:R-:W-:Y:S05]  /*7090*/  @P0 BRA `(.L_x_474) ;  /* 0x0000003800d40947 */ /* 0x000fea0003800000 */
[----:B-1--4-:R-:W-:Y:S01]  /*70a0*/  IADD3 R9, P0, R26, 0x60, RZ ;  /* 0x000000601a097810 */ /* 0x012fe20007f1e0ff */
        /* <DEDUP_REMOVED lines=11> */
[----:B------:R1:W-:Y:S01]  /*7160*/  STG.E.128 desc[UR38][R8.64], R4 ;  /* 0x0000000408007986 */ /* 0x0003e2000c101d26 */
[----:B------:R-:W-:Y:S05]  /*7170*/  BRA `(.L_x_474) ;  /* 0x00000038009c7947 */ /* 0x000fea0003800000 */
.L_x_498:
[----:B------:R-:W2:Y:S01]  /*7180*/  LDL R18, [R1+0x20] ;  /* 0x0000200001127983 */ /* 0x000ea20000100800 */
[----:B------:R-:W3:Y:S08]  /*7190*/  LDC.64 R4, c[0x0][0x870] ;  /* 0x00021c00ff047b82 */ /* 0x000ef00000000a00 */
[----:B-1----:R-:W2:Y:S01]  /*71a0*/  LDC.64 R2, c[0x0][0x870] ;  /* 0x00021c00ff027b82 */ /* 0x002ea20000000a00 */
[----:B------:R-:W-:Y:S01]  /*71b0*/  ULDC UR4, c[0x0][0x808] ;  /* 0x0002020000047ab9 */ /* 0x000fe20000000800 */
[----:B------:R-:W1:Y:S06]  /*71c0*/  S2R R15, SR_CTAID.X ;  /* 0x00000000000f7919 */ /* 0x000e6c0000002500 */
[----:B------:R-:W4:Y:S01]  /*71d0*/  LDC.64 R16, c[0x0][0x820] ;  /* 0x00020800ff107b82 */ /* 0x000f220000000a00 */
[----:B---3--:R-:W-:-:S07]  /*71e0*/  ISETP.NE.U32.AND P4, PT, R4, RZ, PT ;  /* 0x000000ff0400720c */ /* 0x008fce0003f85070 */
[----:B------:R-:W3:Y:S01]  /*71f0*/  LDC.64 R20, c[0x0][0x850] ;  /* 0x00021400ff147b82 */ /* 0x000ee20000000a00 */
[----:B------:R-:W-:Y:S01]  /*7200*/  ISETP.NE.AND.EX P4, PT, R5, RZ, PT, P4 ;  /* 0x000000ff0500720c */ /* 0x000fe20003f85340 */
[----:B--2---:R-:W-:-:S06]  /*7210*/  IMAD.WIDE R4, R18, 0x4, R2 ;  /* 0x0000000412047825 */ /* 0x004fcc00078e0202 */
[----:B------:R-:W2:Y:S06]  /*7220*/  LDC.64 R2, c[0x0][0x878] ;  /* 0x00021e00ff027b82 */ /* 0x000eac0000000a00 */
[----:B------:R-:W3:Y:S01]  /*7230*/  @P4 LDG.E R9, desc[UR38][R4.64] ;  /* 0x0000002604094981 */ /* 0x000ee2000c1e1900 */
[----:B------:R-:W-:Y:S01]  /*7240*/  IMAD.U32 R0, RZ, RZ, UR4 ;  /* 0x00000004ff007e24 */ /* 0x000fe2000f8e00ff */
[----:B--2---:R-:W-:-:S04]  /*7250*/  ISETP.NE.U32.AND P0, PT, R2, RZ, PT ;  /* 0x000000ff0200720c */ /* 0x004fc80003f05070 */
[----:B------:R-:W-:-:S13]  /*7260*/  ISETP.NE.AND.EX P0, PT, R3, RZ, PT, P0 ;  /* 0x000000ff0300720c */ /* 0x000fda0003f05300 */
[----:B------:R-:W2:Y:S02]  /*7270*/  @P0 LDC.64 R2, c[0x0][0x878] ;  /* 0x00021e00ff020b82 */ /* 0x000ea40000000a00 */
[----:B--2---:R-:W-:Y:S02]  /*7280*/  @P0 IMAD.WIDE R6, R18, 0x4, R2 ;  /* 0x0000000412060825 */ /* 0x004fe400078e0202 */
[----:B------:R-:W2:Y:S04]  /*7290*/  S2R R2, SR_TID.X ;  /* 0x0000000000027919 */ /* 0x000ea80000002100 */
[----:B------:R-:W1:Y:S01]  /*72a0*/  S2UR UR4, SR_CTAID.Y ;  /* 0x00000000000479c3 */ /* 0x000e620000002600 */
[----:B------:R4:W5:Y:S01]  /*72b0*/  @P0 LDG.E R0, desc[UR38][R6.64] ;  /* 0x0000002606000981 */ /* 0x000962000c1e1900 */
[----:B-1----:R-:W-:-:S06]  /*72c0*/  USHF.R.S32.HI UR5, URZ, 0x1f, UR4 ;  /* 0x0000001f3f057899 */ /* 0x002fcc0008011404 */
[----:B----4-:R-:W-:Y:S02]  /*72d0*/  IMAD R6, R16, UR5, RZ ;  /* 0x0000000510067c24 */ /* 0x010fe4000f8e02ff */
[----:B--2---:R-:W-:-:S05]  /*72e0*/  VIADD R8, R2, 0xffffff80 ;  /* 0xffffff8002087836 */ /* 0x004fca0000000000 */
[----:B------:R-:W-:-:S04]  /*72f0*/  SHF.R.S32.HI R3, RZ, 0x1f, R8 ;  /* 0x0000001fff037819 */ /* 0x000fc80000011408 */
[----:B------:R-:W-:Y:S02]  /*7300*/  LEA.HI R10, R3, R8, RZ, 0x3 ;  /* 0x00000008030a7211 */ /* 0x000fe400078f18ff */
[----:B------:R-:W-:Y:S02]  /*7310*/  CS2R R2, SRZ ;  /* 0x0000000000027805 */ /* 0x000fe4000001ff00 */
[----:B------:R-:W-:Y:S02]  /*7320*/  LOP3.LUT R11, R10, 0x1ffffff8, RZ, 0xc0, !PT ;  /* 0x1ffffff80a0b7812 */ /* 0x000fe400078ec0ff */
[----:B------:R-:W-:Y:S02]  /*7330*/  SHF.R.S32.HI R13, RZ, 0x3, R10 ;  /* 0x00000003ff0d7819 */ /* 0x000fe4000001140a */
[----:B------:R-:W-:-:S05]  /*7340*/  IADD3 R11, R8, -R11, RZ ;  /* 0x8000000b080b7210 */ /* 0x000fca0007ffe0ff */
[----:B------:R-:W-:-:S05]  /*7350*/  IMAD.SHL.U32 R10, R11, 0x8, RZ ;  /* 0x000000080b0a7824 */ /* 0x000fca00078e00ff */
[----:B------:R-:W-:Y:S01]  /*7360*/  SHF.R.S32.HI R11, RZ, 0x1f, R10 ;  /* 0x0000001fff0b7819 */ /* 0x000fe2000001140a */
[--C-:B---3--:R-:W-:Y:S01]  /*7370*/  @P4 IMAD.MOV.U32 R2, RZ, RZ, R9.reuse ;  /* 0x000000ffff024224 */ /* 0x108fe200078e0009 */
[----:B------:R-:W-:-:S04]  /*7380*/  @P4 SHF.R.S32.HI R3, RZ, 0x1f, R9 ;  /* 0x0000001fff034819 */ /* 0x000fc80000011409 */
[----:B------:R-:W-:-:S04]  /*7390*/  IADD3 R2, P1, R13, R2, RZ ;  /* 0x000000020d027210 */ /* 0x000fc80007f3e0ff */
[----:B------:R-:W-:Y:S01]  /*73a0*/  LEA.HI.X.SX32 R3, R13, R3, 0x1, P1 ;  /* 0x000000030d037211 */ /* 0x000fe200008f0eff */
[----:B------:R-:W-:Y:S08]  /*73b0*/  @P0 BRA `(.L_x_514) ;  /* 0x0000000000100947 */ /* 0x000ff00003800000 */
[----:B------:R-:W-:Y:S05]  /*73c0*/  @!P4 BRA `(.L_x_514) ;  /* 0x00000000000cc947 */ /* 0x000fea0003800000 */
[----:B------:R-:W2:Y:S04]  /*73d0*/  LDG.E R7, desc[UR38][R4.64] ;  /* 0x0000002604077981 */ /* 0x000ea8000c1e1900 */
[----:B-----5:R-:W2:Y:S02]  /*73e0*/  LDG.E R0, desc[UR38][R4.64+0x4] ;  /* 0x0000042604007981 */ /* 0x020ea4000c1e1900 */
[----:B--2---:R-:W-:-:S07]  /*73f0*/  IMAD.IADD R0, R0, 0x1, -R7 ;  /* 0x0000000100007824 */ /* 0x004fce00078e0a07 */
.L_x_514:
[----:B-----5:R-:W-:Y:S01]  /*7400*/  IMAD R0, R15, -0x80, R0 ;  /* 0xffffff800f007824 */ /* 0x020fe200078e0200 */
[----:B------:R-:W-:Y:S01]  /*7410*/  ULDC UR8, c[0x0][0x80c] ;  /* 0x0002030000087ab9 */ /* 0x000fe20000000800 */
[----:B------:R-:W-:Y:S01]  /*7420*/  IMAD R17, R17, UR4, R6 ;  /* 0x0000000411117c24 */ /* 0x000fe2000f8e0206 */
[----:B------:R-:W-:Y:S01]  /*7430*/  SHF.R.S32.HI R6, RZ, 0x1f, R18 ;  /* 0x0000001fff067819 */ /* 0x000fe20000011412 */
[C---:B------:R-:W-:Y:S01]  /*7440*/  VIADD R9, R13.reuse, 0x40 ;  /* 0x000000400d097836 */ /* 0x040fe20000000000 */
[CC--:B------:R-:W-:Y:S01]  /*7450*/  ISETP.GE.AND P3, PT, R13.reuse, R0.reuse, PT ;  /* 0x000000000d00720c */ /* 0x0c0fe20003f66270 */
[----:B------:R-:W-:Y:S01]  /*7460*/  IMAD.WIDE.U32 R4, R16, UR4, R10 ;  /* 0x0000000410047c25 */ /* 0x000fe2000f8e000a */
[C---:B------:R-:W-:Y:S01]  /*7470*/  IADD3 R7, R13.reuse, 0x20, RZ ;  /* 0x000000200d077810 */ /* 0x040fe20007ffe0ff */
[----:B------:R-:W-:Y:S01]  /*7480*/  ULDC.64 UR6, c[0x0][0x828] ;  /* 0x00020a0000067ab9 */ /* 0x000fe20000000a00 */
[----:B------:R-:W-:Y:S01]  /*7490*/  SEL R14, R6, RZ, !P4 ;  /* 0x000000ff060e7207 */ /* 0x000fe20006000000 */
[----:B------:R-:W-:Y:S01]  /*74a0*/  VIADD R13, R13, 0x60 ;  /* 0x000000600d0d7836 */ /* 0x000fe20000000000 */
[----:B------:R-:W-:Y:S01]  /*74b0*/  SEL R19, R18, RZ, !P4 ;  /* 0x000000ff12137207 */ /* 0x000fe20006000000 */
[----:B------:R-:W-:Y:S01]  /*74c0*/  IMAD.IADD R5, R5, 0x1, R17 ;  /* 0x0000000105057824 */ /* 0x000fe200078e0211 */
[----:B------:R-:W-:Y:S01]  /*74d0*/  ISETP.GE.OR P4, PT, R10, UR8, P3 ;  /* 0x000000080a007c0c */ /* 0x000fe20009f86670 */
[----:B------:R-:W-:Y:S01]  /*74e0*/  IMAD R12, R20, UR5, RZ ;  /* 0x00000005140c7c24 */ /* 0x000fe2000f8e02ff */
[-C--:B------:R-:W-:Y:S01]  /*74f0*/  ISETP.GE.AND P2, PT, R7, R0.reuse, PT ;  /* 0x000000000700720c */ /* 0x080fe20003f46270 */
[----:B------:R-:W-:Y:S01]  /*7500*/  ULDC UR9, c[0x0][0x83c] ;  /* 0x00020f0000097ab9 */ /* 0x000fe20000000800 */
[-C--:B------:R-:W-:Y:S01]  /*7510*/  ISETP.GE.AND P1, PT, R9, R0.reuse, PT ;  /* 0x000000000900720c */ /* 0x080fe20003f26270 */
[----:B------:R-:W-:Y:S01]  /*7520*/  IMAD.WIDE.U32 R8, R19, UR6, R4 ;  /* 0x0000000613087c25 */ /* 0x000fe2000f8e0004 */
[----:B------:R-:W-:Y:S01]  /*7530*/  ISETP.GE.AND P0, PT, R13, R0, PT ;  /* 0x000000000d00720c */ /* 0x000fe20003f06270 */
[----:B------:R-:W-:Y:S01]  /*7540*/  BSSY B0, `(.L_x_515) ;  /* 0x0000013000007945 */ /* 0x000fe20003800000 */
[----:B------:R-:W-:Y:S01]  /*7550*/  ISETP.GE.OR P6, PT, R10, UR8, P2 ;  /* 0x000000080a007c0c */ /* 0x000fe200097c6670 */
[----:B------:R-:W-:Y:S01]  /*7560*/  IMAD R0, R14, UR6, RZ ;  /* 0x000000060e007c24 */ /* 0x000fe2000f8e02ff */
[----:B------:R-:W-:Y:S01]  /*7570*/  ISETP.GE.OR P5, PT, R10, UR8, P1 ;  /* 0x000000080a007c0c */ /* 0x000fe20008fa6670 */
[----:B------:R-:W-:-:S04]  /*7580*/  IMAD.WIDE R6, R15, 0x80, R2 ;  /* 0x000000800f067825 */ /* 0x000fc800078e0202 */
[----:B------:R-:W-:Y:S02]  /*7590*/  IMAD R13, R19, UR7, R0 ;  /* 0x00000007130d7c24 */ /* 0x000fe4000f8e0200 */
[----:B------:R-:W-:-:S03]  /*75a0*/  IMAD R21, R21, UR4, R12 ;  /* 0x0000000415157c24 */ /* 0x000fc6000f8e020c */
[----:B------:R-:W-:Y:S01]  /*75b0*/  IADD3 R5, R9, R13, RZ ;  /* 0x0000000d09057210 */ /* 0x000fe20007ffe0ff */
[----:B------:R-:W-:Y:S06]  /*75c0*/  @P4 BRA `(.L_x_516) ;  /* 0x0000000000284947 */ /* 0x000fec0003800000 */
[----:B------:R-:W-:Y:S01]  /*75d0*/  ULDC.64 UR6, c[0x0][0x818] ;  /* 0x0002060000067ab9 */ /* 0x000fe20000000a00 */
[----:B------:R-:W-:Y:S02]  /*75e0*/  IMAD.MOV.U32 R4, RZ, RZ, R8 ;  /* 0x000000ffff047224 */ /* 0x000fe400078e0008 */
[----:B------:R-:W-:Y:S02]  /*75f0*/  IMAD R13, R7, UR6, RZ ;  /* 0x00000006070d7c24 */ /* 0x000fe4000f8e02ff */
[----:B------:R-:W-:-:S04]  /*7600*/  IMAD.WIDE.U32 R2, R6, UR6, R4 ;  /* 0x0000000606027c25 */ /* 0x000fc8000f8e0004 */
[----:B------:R-:W-:Y:S01]  /*7610*/  IMAD R13, R6, UR7, R13 ;  /* 0x00000007060d7c24 */ /* 0x000fe2000f8e020d */
[----:B------:R-:W-:Y:S02]  /*7620*/  ULDC.64 UR6, c[0x0][0x800] ;  /* 0x0002000000067ab9 */ /* 0x000fe40000000a00 */
[----:B------:R-:W-:Y:S01]  /*7630*/  LEA R12, P4, R2, UR6, 0x1 ;  /* 0x00000006020c7c11 */ /* 0x000fe2000f8808ff */
[----:B------:R-:W-:-:S05]  /*7640*/  IMAD.IADD R3, R3, 0x1, R13 ;  /* 0x0000000103037824 */ /* 0x000fca00078e020d */
[----:B------:R-:W-:-:S05]  /*7650*/  LEA.HI.X R13, R2, UR7, R3, 0x1, P4 ;  /* 0x00000007020d7c11 */ /* 0x000fca000a0f0c03 */
[----:B------:R1:W-:Y:S02]  /*7660*/  STG.E.128 desc[UR38][R12.64], RZ ;  /* 0x000000ff0c007986 */ /* 0x0003e4000c101d26 */
.L_x_516:
[----:B------:R-:W-:Y:S05]  /*7670*/  BSYNC B0 ;  /* 0x0000000000007941 */ /* 0x000fea0003800000 */
.L_x_515:
[----:B-1----:R-:W-:Y:S01]  /*7680*/  IMAD.WIDE.U32 R12, R20, UR4, R10 ;  /* 0x00000004140c7c25 */ /* 0x002fe2000f8e000a */
[----:B------:R-:W-:Y:S01]  /*7690*/  BSSY B0, `(.L_x_517) ;  /* 0x0000012000007945 */ /* 0x000fe20003800000 */
[C---:B------:R-:W-:Y:S02]  /*76a0*/  ISETP.GE.OR P4, PT, R10.reuse, UR8, P0 ;  /* 0x000000080a007c0c */ /* 0x040fe40008786670 */
[----:B------:R-:W-:Y:S01]  /*76b0*/  ISETP.GE.OR P3, PT, R10, UR9, P3 ;  /* 0x000000090a007c0c */ /* 0x000fe20009f66670 */
[----:B------:R-:W-:Y:S01]  /*76c0*/  IMAD.IADD R15, R13, 0x1, R21 ;  /* 0x000000010d0f7824 */ /* 0x000fe200078e0215 */
[----:B------:R-:W-:Y:S11]  /*76d0*/  @P6 BRA `(.L_x_518) ;  /* 0x0000000000346947 */ /* 0x000ff60003800000 */
[----:B------:R-:W-:Y:S01]  /*76e0*/  IADD3 R17, P6, R6, 0x20, RZ ;  /* 0x0000002006117810 */ /* 0x000fe20007fde0ff */
[----:B------:R-:W-:Y:S01]  /*76f0*/  ULDC.64 UR6, c[0x0][0x818] ;  /* 0x0002060000067ab9 */ /* 0x000fe20000000a00 */
[----:B------:R-:W-:Y:S02]  /*7700*/  IMAD.MOV.U32 R2, RZ, RZ, R8 ;  /* 0x000000ffff027224 */ /* 0x000fe400078e0008 */
[----:B------:R-:W-:Y:S01]  /*7710*/  IADD3.X R0, RZ, R7, RZ, P6, !PT ;  /* 0x00000007ff007210 */ /* 0x000fe200037fe4ff */
[----:B------:R-:W-:-:S04]  /*7720*/  IMAD.MOV.U32 R3, RZ, RZ, R5 ;  /* 0x000000ffff037224 */ /* 0x000fc800078e0005 */
        /* <DEDUP_REMOVED lines=8> */
.L_x_518:
[----:B------:R-:W-:Y:S05]  /*77b0*/  BSYNC B0 ;  /* 0x0000000000007941 */ /* 0x000fea0003800000 */
.L_x_517:
[----:B------:R-:W-:Y:S04]  /*77c0*/  BSSY B0, `(.L_x_519) ;  /* 0x000000f000007945 */ /* 0x000fe80003800000 */
[----:B------:R-:W-:Y:S05]  /*77d0*/  @P5 BRA `(.L_x_520) ;  /* 0x0000000000345947 */ /* 0x000fea0003800000 */
[----:B-1----:R-:W-:Y:S01]  /*77e0*/  IADD3 R17, P5, R6, 0x40, RZ ;  /* 0x0000004006117810 */ /* 0x002fe20007fbe0ff */
        /* <DEDUP_REMOVED lines=12> */
.L_x_520:
[----:B------:R-:W-:Y:S05]  /*78b0*/  BSYNC B0 ;  /* 0x0000000000007941 */ /* 0x000fea0003800000 */
.L_x_519:
[----:B------:R-:W-:Y:S04]  /*78c0*/  BSSY B0, `(.L_x_521) ;  /* 0x000000f000007945 */ /* 0x000fe80003800000 */
[----:B------:R-:W-:Y:S05]  /*78d0*/  @P4 BRA `(.L_x_522) ;  /* 0x0000000000344947 */ /* 0x000fea0003800000 */
        /* <DEDUP_REMOVED lines=13> */
.L_x_522:
[----:B------:R-:W-:Y:S05]  /*79b0*/  BSYNC B0 ;  /* 0x0000000000007941 */ /* 0x000fea0003800000 */
.L_x_521:
[----:B------:R-:W-:Y:S01]  /*79c0*/  ULDC.64 UR4, c[0x0][0x858] ;  /* 0x0002160000047ab9 */ /* 0x000fe20000000a00 */
[----:B------:R-:W-:Y:S01]  /*79d0*/  BSSY B0, `(.L_x_523) ;  /* 0x0000014000007945 */ /* 0x000fe20003800000 */
[----:B------:R-:W-:Y:S01]  /*79e0*/  IMAD R0, R14, UR4, RZ ;  /* 0x000000040e007c24 */ /* 0x000fe2000f8e02ff */
[----:B------:R-:W-:Y:S02]  /*79f0*/  MOV R14, R12 ;  /* 0x0000000c000e7202 */ /* 0x000fe40000000f00 */
[C---:B------:R-:W-:Y:S01]  /*7a00*/  ISETP.GE.OR P2, PT, R10.reuse, UR9, P2 ;  /* 0x000000090a007c0c */ /* 0x040fe20009746670 */
[C---:B---3--:R-:W-:Y:S01]  /*7a10*/  IMAD R5, R19.reuse, UR5, R0 ;  /* 0x0000000513057c24 */ /* 0x048fe2000f8e0200 */
[C---:B------:R-:W-:Y:S01]  /*7a20*/  ISETP.GE.OR P1, PT, R10.reuse, UR9, P1 ;  /* 0x000000090a007c0c */ /* 0x040fe20008f26670 */
[----:B------:R-:W-:Y:S01]  /*7a30*/  IMAD.WIDE.U32 R8, R19, UR4, R14 ;  /* 0x0000000413087c25 */ /* 0x000fe2000f8e000e */
[----:B------:R-:W-:-:S03]  /*7a40*/  ISETP.GE.OR P0, PT, R10, UR9, P0 ;  /* 0x000000090a007c0c */ /* 0x000fc60008706670 */
[----:B------:R-:W-:Y:S01]  /*7a50*/  IMAD.IADD R5, R9, 0x1, R5 ;  /* 0x0000000109057824 */ /* 0x000fe200078e0205 */
[----:B------:R-:W-:Y:S09]  /*7a60*/  @P3 BRA `(.L_x_524) ;  /* 0x0000000000283947 */ /* 0x000ff20003800000 */
        /* <DEDUP_REMOVED lines=10> */
.L_x_524:
[----:B------:R-:W-:Y:S05]  /*7b10*/  BSYNC B0 ;  /* 0x0000000000007941 */ /* 0x000fea0003800000 */
.L_x_523:
[----:B------:R-:W-:Y:S04]  /*7b20*/  BSSY B0, `(.L_x_525) ;  /* 0x000000f000007945 */ /* 0x000fe80003800000 */
[----:B------:R-:W-:Y:S05]  /*7b30*/  @P2 BRA `(.L_x_526) ;  /* 0x0000000000342947 */ /* 0x000fea0003800000 */
[----:B---3--:R-:W-:Y:S01]  /*7b40*/  IADD3 R11, P2, R6, 0x20, RZ ;  /* 0x00000020060b7810 */ /* 0x008fe20007f5e0ff */
        /* <DEDUP_REMOVED lines=12> */
.L_x_526:
[----:B------:R-:W-:Y:S05]  /*7c10*/  BSYNC B0 ;  /* 0x0000000000007941 */ /* 0x000fea0003800000 */
.L_x_525:
[----:B------:R-:W-:Y:S04]  /*7c20*/  BSSY B0, `(.L_x_527) ;  /* 0x000000f000007945 */ /* 0x000fe80003800000 */
[----:B------:R-:W-:Y:S05]  /*7c30*/  @P1 BRA `(.L_x_528) ;  /* 0x0000000000341947 */ /* 0x000fea0003800000 */
[----:B---34-:R-:W-:Y:S01]  /*7c40*/  IADD3 R11, P1, R6, 0x40, RZ ;  /* 0x00000040060b7810 */ /* 0x018fe20007f3e0ff */
        /* <DEDUP_REMOVED lines=12> */
.L_x_528:
[----:B------:R-:W-:Y:S05]  /*7d10*/  BSYNC B0 ;  /* 0x0000000000007941 */ /* 0x000fea0003800000 */
.L_x_527:
        /* <DEDUP_REMOVED lines=13> */
[----:B------:R1:W-:Y:S01]  /*7df0*/  STG.E.128 desc[UR38][R4.64], RZ ;  /* 0x000000ff04007986 */ /* 0x0003e2000c101d26 */
[----:B------:R-:W-:Y:S05]  /*7e00*/  BRA `(.L_x_474) ;  /* 0x0000002c00787947 */ /* 0x000fea0003800000 */
.L_x_469:
[----:B------:R-:W-:-:S08]  /*7e10*/  NOP ;  /* 0x0000000000007918 */ /* 0x000fd00000000000 */
[----:B---3--:R-:W1:-:S00]  /*7e20*/  USETMAXREG.DEALLOC.CTAPOOL 0x18 ;  /* 0x00000018000079c8 */ /* 0x008e4000080e0500 */
[----:B-1----:R-:W-:-:S06]  /*7e30*/  LOP3.LUT R0, R0, 0x3, RZ, 0xc0, !PT ;  /* 0x0000000300007812 */ /* 0x002fcc00078ec0ff */
[----:B------:R-:W1:Y:S02]  /*7e40*/  SHFL.IDX PT, R0, R0, RZ, 0x1f ;  /* 0x00001fff00007589 */ /* 0x000e6400000e0000 */
[----:B-1----:R-:W-:-:S13]  /*7e50*/  ISETP.NE.AND P0, PT, R0, RZ, PT ;  /* 0x000000ff0000720c */ /* 0x002fda0003f05270 */
[----:B------:R-:W-:Y:S05]  /*7e60*/  @!P0 BRA `(.L_x_529) ;  /* 0x0000000c00d48947 */ /* 0x000fea0003800000 */
[----:B------:R-:W-:-:S13]  /*7e70*/  ISETP.NE.AND P0, PT, R0, 0x1, PT ;  /* 0x000000010000780c */ /* 0x000fda0003f05270 */
[----:B------:R-:W-:Y:S05]  /*7e80*/  @P0 BRA `(.L_x_474) ;  /* 0x0000002c00580947 */ /* 0x000fea0003800000 */
[----:B------:R-:W-:Y:S01]  /*7e90*/  ULDC.64 UR4, c[0x0][0x8d8] ;  /* 0x0002360000047ab9 */ /* 0x000fe20000000a00 */
[----:B------:R-:W1:Y:S01]  /*7ea0*/  S2UR UR12, SR_CTAID.Z ;  /* 0x00000000000c79c3 */ /* 0x000e620000002700 */
[----:B------:R-:W-:-:S04]  /*7eb0*/  ISETP.NE.U32.AND P0, PT, RZ, UR4, PT ;  /* 0x00000004ff007c0c */ /* 0x000fc8000bf05070 */
[----:B------:R-:W-:-:S13]  /*7ec0*/  ISETP.NE.AND.EX P0, PT, RZ, UR5, PT, P0 ;  /* 0x00000005ff007c0c */ /* 0x000fda000bf05300 */
[----:B------:R-:W-:Y:S05]  /*7ed0*/  @!P0 BRA `(.L_x_530) ;  /* 0x00000000001c8947 */ /* 0x000fea0003800000 */
[----:B------:R-:W-:Y:S02]  /*7ee0*/  ULDC.64 UR4, c[0x0][0x8d8] ;  /* 0x0002360000047ab9 */ /* 0x000fe40000000a00 */
[----:B-1----:R-:W-:-:S06]  /*7ef0*/  UIMAD.WIDE UR4, UR12, 0x4, UR4 ;  /* 0x000000040c0478a5 */ /* 0x002fcc000f8e0204 */
[----:B------:R-:W-:Y:S01]  /*7f00*/  MOV R2, UR4 ;  /* 0x0000000400027c02 */ /* 0x000fe20008000f00 */
[----:B------:R-:W-:-:S05]  /*7f10*/  IMAD.U32 R3, RZ, RZ, UR5 ;  /* 0x00000005ff037e24 */ /* 0x000fca000f8e00ff */
[----:B------:R-:W2:Y:S02]  /*7f20*/  LDG.E R2, desc[UR38][R2.64] ;  /* 0x0000002602027981 */ /* 0x000ea4000c1e1900 */
[----:B--2---:R-:W-:Y:S01]  /*7f30*/  R2UR UR5, R2 ;  /* 0x00000000020572ca */ /* 0x004fe200000e0000 */
[----:B------:R-:W-:-:S14]  /*7f40*/  BRA `(.L_x_531) ;  /* 0x0000000000387947 */ /* 0x000fdc0003800000 */
.L_x_530:
[----:B------:R-:W-:Y:S02]  /*7f50*/  ULDC.64 UR4, c[0x0][0x8d0] ;  /* 0x0002340000047ab9 */ /* 0x000fe40000000a00 */
[----:B------:R-:W-:-:S04]  /*7f60*/  ISETP.NE.U32.AND P0, PT, RZ, UR4, PT ;  /* 0x00000004ff007c0c */ /* 0x000fc8000bf05070 */
[----:B------:R-:W-:-:S13]  /*7f70*/  ISETP.NE.AND.EX P0, PT, RZ, UR5, PT, P0 ;  /* 0x00000005ff007c0c */ /* 0x000fda000bf05300 */
[----:B------:R-:W-:Y:S05]  /*7f80*/  @!P0 BRA `(.L_x_532) ;  /* 0x0000000000248947 */ /* 0x000fea0003800000 */
[----:B------:R-:W-:Y:S02]  /*7f90*/  ULDC.64 UR4, c[0x0][0x8d0] ;  /* 0x0002340000047ab9 */ /* 0x000fe40000000a00 */
[----:B-1----:R-:W-:-:S06]  /*7fa0*/  UIMAD.WIDE UR4, UR12, 0x4, UR4 ;  /* 0x000000040c0478a5 */ /* 0x002fcc000f8e0204 */
[----:B------:R-:W-:Y:S02]  /*7fb0*/  IMAD.U32 R2, RZ, RZ, UR4 ;  /* 0x00000004ff027e24 */ /* 0x000fe4000f8e00ff */
[----:B------:R-:W-:-:S05]  /*7fc0*/  IMAD.U32 R3, RZ, RZ, UR5 ;  /* 0x00000005ff037e24 */ /* 0x000fca000f8e00ff */
[----:B------:R-:W2:Y:S04]  /*7fd0*/  LDG.E R0, desc[UR38][R2.64] ;  /* 0x0000002602007981 */ /* 0x000ea8000c1e1900 */
[----:B------:R-:W2:Y:S02]  /*7fe0*/  LDG.E R5, desc[UR38][R2.64+0x4] ;  /* 0x0000042602057981 */ /* 0x000ea4000c1e1900 */
[----:B--2---:R-:W-:-:S04]  /*7ff0*/  IADD3 R0, -R0, R5, RZ ;  /* 0x0000000500007210 */ /* 0x004fc80007ffe1ff */
[----:B------:R-:W-:Y:S01]  /*8000*/  R2UR UR5, R0 ;  /* 0x00000000000572ca */ /* 0x000fe200000e0000 */
[----:B------:R-:W-:-:S14]  /*8010*/  BRA `(.L_x_531) ;  /* 0x0000000000047947 */ /* 0x000fdc0003800000 */
.L_x_532:
[----:B------:R-:W-:-:S05]  /*8020*/  ULDC UR5, c[0x0][0x8bc] ;  /* 0x00022f0000057ab9 */ /* 0x000fca0000000800 */
.L_x_531:
[----:B------:R-:W2:Y:S02]  /*8030*/  S2UR UR4, SR_CTAID.X ;  /* 0x00000000000479c3 */ /* 0x000ea40000002500 */
[----:B--2---:R-:W-:-:S04]  /*8040*/  USHF.L.U32 UR4, UR4, 0x7, URZ ;  /* 0x0000000704047899 */ /* 0x004fc8000800063f */
[----:B------:R-:W-:-:S04]  /*8050*/  UISETP.GE.AND UP0, UPT, UR4, UR5, UPT ;  /* 0x000000050400728c */ /* 0x000fc8000bf06270 */
[----:B-1----:R-:W-:-:S06]  /*8060*/  USEL UR12, UR12, 0xffffffff, !UP0 ;  /* 0xffffffff0c0c7887 */ /* 0x002fcc000c000000 */
[----:B------:R-:W-:-:S13]  /*8070*/  ISETP.LE.AND P0, PT, RZ, UR12, PT ;  /* 0x0000000cff007c0c */ /* 0x000fda000bf03270 */
[----:B------:R-:W-:Y:S05]  /*8080*/  @!P0 BRA `(.L_x_474) ;  /* 0x0000002800d88947 */ /* 0x000fea0003800000 */
[----:B------:R-:W-:Y:S02]  /*8090*/  ULDC.64 UR4, c[0x0][0x770] ;  /* 0x0001dc0000047ab9 */ /* 0x000fe40000000a00 */
[----:B------:R-:W-:-:S04]  /*80a0*/  UISETP.NE.U32.AND UP0, UPT, UR4, URZ, UPT ;  /* 0x0000003f0400728c */ /* 0x000fc8000bf05070 */
[----:B------:R-:W-:-:S03]  /*80b0*/  UISETP.NE.AND.EX UP0, UPT, UR5, URZ, UPT, UP0 ;  /* 0x0000003f0500728c */ /* 0x000fc6000bf05300 */
[----:B------:R-:W-:Y:S02]  /*80c0*/  ULDC.64 UR4, c[0x0][0x770] ;  /* 0x0001dc0000047ab9 */ /* 0x000fe40000000a00 */
[----:B------:R-:W-:Y:S01]  /*80d0*/  UIMAD.WIDE UR4, UR12, 0x4, UR4 ;  /* 0x000000040c0478a5 */ /* 0x000fe2000f8e0204 */
[----:B------:R-:W-:-:S05]  /*80e0*/  PLOP3.LUT P0, PT, PT, PT, UP0, 0x80, 0x0 ;  /* 0x000000000000781c */ /* 0x000fca0003f0f008 */
[----:B------:R-:W-:Y:S02]  /*80f0*/  IMAD.U32 R2, RZ, RZ, UR4 ;  /* 0x00000004ff027e24 */ /* 0x000fe4000f8e00ff */
[----:B------:R-:W-:Y:S01]  /*8100*/  IMAD.U32 R3, RZ, RZ, UR5 ;  /* 0x00000005ff037e24 */ /* 0x000fe2000f8e00ff */
[----:B------:R-:W-:-:S05]  /*8110*/  ULDC.64 UR4, c[0x0][0x780] ;  /* 0x0001e00000047ab9 */ /* 0x000fca0000000a00 */
[----:B------:R-:W2:Y:S01]  /*8120*/  @P0 LDG.E R6, desc[UR38][R2.64] ;  /* 0x0000002602060981 */ /* 0x000ea2000c1e1900 */
[----:B------:R-:W-:Y:S01]  /*8130*/  UISETP.NE.U32.AND UP1, UPT, UR4, URZ, UPT ;  /* 0x0000003f0400728c */ /* 0x000fe2000bf25070 */
[----:B------:R-:W-:-:S03]  /*8140*/  ULDC UR6, c[0x0][0x280] ;  /* 0x0000a00000067ab9 */ /* 0x000fc60000000800 */
[----:B------:R-:W-:Y:S01]  /*8150*/  UISETP.NE.AND.EX UP1, UPT, UR5, URZ, UPT, UP1 ;  /* 0x0000003f0500728c */ /* 0x000fe2000bf25310 */
[----:B------:R-:W-:-:S05]  /*8160*/  IMAD.U32 R0, RZ, RZ, UR6 ;  /* 0x00000006ff007e24 */ /* 0x000fca000f8e00ff */
[----:B------:R-:W-:-:S05]  /*8170*/  PLOP3.LUT P1, PT, PT, PT, UP1, 0x80, 0x0 ;  /* 0x000000000000781c */ /* 0x000fca0003f2f018 */
[----:B------:R-:W-:Y:S02]  /*8180*/  @UP1 ULDC.64 UR4, c[0x0][0x780] ;  /* 0x0001e00000041ab9 */ /* 0x000fe40000000a00 */
[----:B------:R-:W-:-:S06]  /*8190*/  @UP1 UIMAD.WIDE UR4, UR12, 0x4, UR4 ;  /* 0x000000040c0418a5 */ /* 0x000fcc000f8e0204 */
[----:B------:R-:W-:Y:S01]  /*81a0*/  MOV R4, UR4 ;  /* 0x0000000400047c02 */ /* 0x000fe20008000f00 */
[----:B------:R-:W-:-:S05]  /*81b0*/  IMAD.U32 R5, RZ, RZ, UR5 ;  /* 0x00000005ff057e24 */ /* 0x000fca000f8e00ff */
[----:B------:R1:W5:Y:S01]  /*81c0*/  @P1 LDG.E R0, desc[UR38][R4.64] ;  /* 0x0000002604001981 */ /* 0x000362000c1e1900 */
[----:B------:R-:W-:Y:S01]  /*81d0*/  PLOP3.LUT P2, PT, PT, PT, UP0, 0x80, 0x0 ;  /* 0x000000000000781c */ /* 0x000fe20003f4f008 */
[----:B------:R-:W3:Y:S02]  /*81e0*/  S2UR UR13, SR_CTAID.Y ;  /* 0x00000000000d79c3 */ /* 0x000ee40000002600 */
[----:B---3--:R-:W-:-:S10]  /*81f0*/  USHF.R.S32.HI UR7, URZ, 0x1f, UR13 ;  /* 0x0000001f3f077899 */ /* 0x008fd4000801140d */
[----:B--2---:R-:W-:-:S13]  /*8200*/  @P2 R2UR UR4, R6 ;  /* 0x00000000060422ca */ /* 0x004fda00000e0000 */
[----:B------:R-:W-:-:S04]  /*8210*/  @UP0 ULEA UR4, UR12, UR4, 0x7 ;  /* 0x000000040c040291 */ /* 0x000fc8000f8e383f */
[----:B------:R-:W-:-:S04]  /*8220*/  @UP0 USHF.R.S32.HI UR5, URZ, 0x1f, UR4 ;  /* 0x0000001f3f050899 */ /* 0x000fc80008011404 */
[----:B------:R-:W-:-:S04]  /*8230*/  @UP0 ULEA.HI UR5, UR5, UR4, URZ, 0x7 ;  /* 0x0000000405050291 */ /* 0x000fc8000f8f383f */
[----:B------:R-:W-:-:S04]  /*8240*/  @UP0 USHF.L.U32 UR5, UR5, 0x6, URZ ;  /* 0x0000000605050899 */ /* 0x000fc8000800063f */
[----:B------:R-:W-:Y:S01]  /*8250*/  @UP0 ULOP3.LUT UR6, UR5, 0xffffe000, URZ, 0xc0, !UPT ;  /* 0xffffe00005060892 */ /* 0x000fe2000f8ec03f */
[----:B-1----:R-:W-:Y:S11]  /*8260*/  @P1 BRA `(.L_x_533) ;  /* 0x0000000000101947 */ /* 0x002ff60003800000 */
[----:B------:R-:W-:Y:S05]  /*8270*/  @!P0 BRA `(.L_x_533) ;  /* 0x00000000000c8947 */ /* 0x000fea0003800000 */
[----:B------:R-:W2:Y:S04]  /*8280*/  LDG.E R5, desc[UR38][R2.64] ;  /* 0x0000002602057981 */ /* 0x000ea8000c1e1900 */
[----:B-----5:R-:W2:Y:S02]  /*8290*/  LDG.E R0, desc[UR38][R2.64+0x4] ;  /* 0x0000042602007981 */ /* 0x020ea4000c1e1900 */
[----:B--2---:R-:W-:-:S07]  /*82a0*/  IMAD.IADD R0, R0, 0x1, -R5 ;  /* 0x0000000100007824 */ /* 0x004fce00078e0a05 */
.L_x_533:
[----:B-----5:R-:W-:Y:S01]  /*82b0*/  ISETP.GE.AND P0, PT, R0, 0x1, PT ;  /* 0x000000010000780c */ /* 0x020fe20003f06270 */
[----:B------:R-:W-:Y:S01]  /*82c0*/  @UP0 USHF.R.S32.HI UR8, URZ, 0x1f, UR6 ;  /* 0x0000001f3f080899 */ /* 0x000fe20008011406 */
[----:B------:R-:W-:Y:S01]  /*82d0*/  UMOV UR4, URZ ;  /* 0x0000003f00047c82 */ /* 0x000fe20008000000 */
[----:B------:R-:W-:Y:S01]  /*82e0*/  UMOV UR5, URZ ;  /* 0x0000003f00057c82 */ /* 0x000fe20008000000 */
[----:B------:R-:W-:-:S04]  /*82f0*/  @UP0 UMOV UR4, UR6 ;  /* 0x0000000600040c82 */ /* 0x000fc80008000000 */
[----:B------:R-:W-:-:S05]  /*8300*/  @UP0 UMOV UR5, UR8 ;  /* 0x0000000800050c82 */ /* 0x000fca0008000000 */
[----:B------:R-:W-:Y:S05]  /*8310*/  @!P0 BRA `(.L_x_474) ;  /* 0x0000002800348947 */ /* 0x000fea0003800000 */
[----:B------:R-:W-:Y:S01]  /*8320*/  ULDC.64 UR8, c[0x0][0x2d8] ;  /* 0x0000b60000087ab9 */ /* 0x000fe20000000a00 */
[C---:B------:R-:W-:Y:S01]  /*8330*/  VIADD R2, R0.reuse, 0x7f ;  /* 0x0000007f00027836 */ /* 0x040fe20000000000 */
[----:B------:R-:W-:Y:S01]  /*8340*/  UIMAD UR7, UR7, UR8, URZ ;  /* 0x00000008070772a4 */ /* 0x000fe2000f8e023f */
[----:B------:R-:W-:Y:S01]  /*8350*/  ISETP.GE.AND P1, PT, R0, 0x81, PT ;  /* 0x000000810000780c */ /* 0x000fe20003f26270 */
[----:B------:R-:W-:Y:S02]  /*8360*/  USHF.R.S32.HI UR6, URZ, 0x1f, UR12 ;  /* 0x0000001f3f067899 */ /* 0x000fe4000801140c */
[----:B------:R-:W-:Y:S01]  /*8370*/  UIMAD.WIDE.U32 UR10, UR13, UR8, URZ ;  /* 0x000000080d0a72a5 */ /* 0x000fe2000f8e003f */
[----:B------:R-:W-:Y:S01]  /*8380*/  SHF.R.S32.HI R3, RZ, 0x1f, R2 ;  /* 0x0000001fff037819 */ /* 0x000fe20000011402 */
[----:B------:R-:W-:Y:S02]  /*8390*/  UIMAD UR7, UR13, UR9, UR7 ;  /* 0x000000090d0772a4 */ /* 0x000fe4000f8e0207 */
[----:B------:R-:W-:Y:S01]  /*83a0*/  UIADD3 UR8, UP1, UR4, UR10, URZ ;  /* 0x0000000a04087290 */ /* 0x000fe2000ff3e03f */
[----:B------:R-:W-:Y:S01]  /*83b0*/  LEA.HI R3, R3, R2, RZ, 0x7 ;  /* 0x0000000203037211 */ /* 0x000fe200078f38ff */
[----:B------:R-:W-:-:S02]  /*83c0*/  UIADD3 UR7, UR11, UR7, URZ ;  /* 0x000000070b077290 */ /* 0x000fc4000fffe03f */
[----:B------:R-:W-:Y:S01]  /*83d0*/  USEL UR6, UR6, URZ, !UP0 ;  /* 0x0000003f06067287 */ /* 0x000fe2000c000000 */
[----:B------:R-:W-:Y:S01]  /*83e0*/  SHF.R.S32.HI R3, RZ, 0x7, R3 ;  /* 0x00000007ff037819 */ /* 0x000fe20000011403 */
[----:B------:R-:W-:Y:S01]  /*83f0*/  ULDC.64 UR14, c[0x0][0x2e0] ;  /* 0x0000b800000e7ab9 */ /* 0x000fe20000000a00 */
[----:B------:R-:W-:Y:S02]  /*8400*/  USEL UR13, UR12, URZ, !UP0 ;  /* 0x0000003f0c0d7287 */ /* 0x000fe4000c000000 */
[----:B------:R-:W-:Y:S01]  /*8410*/  UIADD3.X UR9, UR5, UR7, URZ, UP1, !UPT ;  /* 0x0000000705097290 */ /* 0x000fe20008ffe43f */
[----:B------:R-:W-:Y:S01]  /*8420*/  VIMNMX R3, R3, 0x1, !PT ;  /* 0x0000000103037848 */ /* 0x000fe20007fe0100 */
[----:B------:R-:W-:Y:S02]  /*8430*/  UIMAD UR6, UR6, UR14, URZ ;  /* 0x0000000e060672a4 */ /* 0x000fe4000f8e023f */
[----:B------:R-:W-:Y:S01]  /*8440*/  UIMAD.WIDE.U32 UR8, UR13, UR14, UR8 ;  /* 0x0000000e0d0872a5 */ /* 0x000fe2000f8e0008 */
[----:B------:R-:W-:Y:S01]  /*8450*/  LOP3.LUT R2, R3, 0x1, RZ, 0xc0, !PT ;  /* 0x0000000103027812 */ /* 0x000fe200078ec0ff */
[----:B------:R-:W-:Y:S01]  /*8460*/  UIMAD UR12, UR13, UR15, UR6 ;  /* 0x0000000f0d0c72a4 */ /* 0x000fe2000f8e0206 */
[----:B------:R-:W-:-:S03]  /*8470*/  ELECT P0, URZ, PT ;  /* 0x00000000003f782f */ /* 0x000fc60003800000 */
[----:B------:R-:W-:Y:S01]  /*8480*/  UIADD3 UR19, UR9, UR12, URZ ;  /* 0x0000000c09137290 */ /* 0x000fe2000fffe03f */
[----:B------:R-:W-:Y:S01]  /*8490*/  UMOV UR6, URZ ;  /* 0x0000003f00067c82 */ /* 0x000fe20008000000 */
[----:B------:R-:W-:Y:S10]  /*84a0*/  @!P1 BRA `(.L_x_534) ;  /* 0x0000000400889947 */ /* 0x000ff40003800000 */
[----:B------:R-:W-:Y:S01]  /*84b0*/  UMOV UR6, UR10 ;  /* 0x0000000a00067c82 */ /* 0x000fe20008000000 */
[----:B------:R-:W-:Y:S01]  /*84c0*/  ULDC.64 UR10, c[0x0][0x2c0] ;  /* 0x0000b000000a7ab9 */ /* 0x000fe20000000a00 */
[----:B------:R-:W-:Y:S01]  /*84d0*/  UIMAD.WIDE.U32 UR6, UR13, UR14, UR6 ;  /* 0x0000000e0d0672a5 */ /* 0x000fe2000f8e0006 */
[----:B------:R-:W-:Y:S01]  /*84e0*/  IADD3 R0, R3, -R2, RZ ;  /* 0x8000000203007210 */ /* 0x000fe20007ffe0ff */
[----:B------:R-:W-:Y:S02]  /*84f0*/  ULDC.64 UR20, c[0x0][0x2c0] ;  /* 0x0000b00000147ab9 */ /* 0x000fe40000000a00 */
[----:B------:R-:W-:-:S04]  /*8500*/  UIADD3 UR15, UP0, UR4, UR6, URZ ;  /* 0x00000006040f7290 */ /* 0x000fc8000ff1e03f */
[----:B------:R-:W-:Y:S02]  /*8510*/  UIADD3.X UR4, UR5, UR12, UR7, UP0, !UPT ;  /* 0x0000000c05047290 */ /* 0x000fe400087fe407 */
[----:B------:R-:W-:Y:S01]  /*8520*/  ULEA UR14, UP0, UR15, UR10, 0x2 ;  /* 0x0000000a0f0e7291 */ /* 0x000fe2000f80103f */
[----:B------:R-:W-:-:S03]  /*8530*/  UMOV UR5, URZ ;  /* 0x0000003f00057c82 */ /* 0x000fc60008000000 */
[----:B------:R-:W-:Y:S02]  /*8540*/  ULEA.HI.X UR15, UR15, UR11, UR4, 0x2, UP0 ;  /* 0x0000000b0f0f7291 */ /* 0x000fe400080f1404 */
[----:B------:R-:W-:Y:S02]  /*8550*/  UIADD3 UR10, UP0, UR14, 0x4000, URZ ;  /* 0x000040000e0a7890 */ /* 0x000fe4000ff1e03f */
[----:B------:R-:W-:Y:S02]  /*8560*/  UIADD3 UR12, UP1, UR14, 0x8000, URZ ;  /* 0x000080000e0c7890 */ /* 0x000fe4000ff3e03f */
[----:B------:R-:W-:Y:S02]  /*8570*/  UIADD3 UR14, UP2, UR14, 0xc000, URZ ;  /* 0x0000c0000e0e7890 */ /* 0x000fe4000ff5e03f */
[----:B------:R-:W-:Y:S02]  /*8580*/  UIADD3.X UR11, URZ, UR15, URZ, UP0, !UPT ;  /* 0x0000000f3f0b7290 */ /* 0x000fe400087fe43f */
[----:B------:R-:W-:-:S02]  /*8590*/  UIADD3.X UR13, URZ, UR15, URZ, UP1, !UPT ;  /* 0x0000000f3f0d7290 */ /* 0x000fc40008ffe43f */
[----:B------:R-:W-:Y:S01]  /*85a0*/  UIADD3.X UR15, URZ, UR15, URZ, UP2, !UPT ;  /* 0x0000000f3f0f7290 */ /* 0x000fe200097fe43f */
[----:B------:R-:W-:-:S11]  /*85b0*/  UMOV UR4, URZ ;  /* 0x0000003f00047c82 */ /* 0x000fd60008000000 */
.L_x_547:
        /* <DEDUP_REMOVED lines=21> */
.L_x_536:
[----:B------:R-:W-:Y:S05]  /*8710*/  BSYNC B0 ;  /* 0x0000000000007941 */ /* 0x000fea0003800000 */
.L_x_535:
        /* <DEDUP_REMOVED lines=13> */
.L_x_538:
[----:B------:R-:W-:Y:S05]  /*87f0*/  BSYNC B0 ;  /* 0x0000000000007941 */ /* 0x000fea0003800000 */
.L_x_537:
[----:B------:R-:W-:Y:S06]  /*8800*/  BAR.ARV 0xa, 0xa0 ;  /* 0x0282800000007b1d */ /* 0x000fec0000002000 */
[----:B------:R-:W-:Y:S04]  /*8810*/  BSSY B0, `(.L_x_539) ;  /* 0x0000003000007945 */ /* 0x000fe80003800000 */
[----:B------:R-:W-:Y:S05]  /*8820*/  @!P0 BRA `(.L_x_540) ;  /* 0x0000000000048947 */ /* 0x000fea0003800000 */
[----:B------:R-:W-:-:S04]  /*8830*/  DEPBAR.LE SB0, 0x0 ;  /* 0x000080000000791a */ /* 0x000fc80000000000 */
.L_x_540:
[----:B------:R-:W-:Y:S05]  /*8840*/  BSYNC B0 ;  /* 0x0000000000007941 */ /* 0x000fea0003800000 */
.L_x_539:
        /* <DEDUP_REMOVED lines=13> */
.L_x_542:
[----:B------:R-:W-:Y:S05]  /*8920*/  BSYNC B0 ;  /* 0x0000000000007941 */ /* 0x000fea0003800000 */
.L_x_541:
        /* <DEDUP_REMOVED lines=13> */
.L_x_544:
[----:B------:R-:W-:Y:S05]  /*8a00*/  BSYNC B0 ;  /* 0x0000000000007941 */ /* 0x000fea0003800000 */
.L_x_543:
[----:B------:R-:W-:Y:S01]  /*8a10*/  VIADD R0, R0, 0xfffffffe ;  /* 0xfffffffe00007836 */ /* 0x000fe20000000000 */
[----:B------:R-:W-:Y:S06]  /*8a20*/  BAR.ARV 0xa, 0xa0 ;  /* 0x0282800000007b1d */ /* 0x000fec0000002000 */
[----:B------:R-:W-:Y:S01]  /*8a30*/  BSSY B0, `(.L_x_545) ;  /* 0x0000004000007945 */ /* 0x000fe20003800000 */
[----:B------:R-:W-:-:S03]  /*8a40*/  ISETP.NE.AND P1, PT, R0, RZ, PT ;  /* 0x000000ff0000720c */ /* 0x000fc60003f25270 */
[----:B------:R-:W-:Y:S10]  /*8a50*/  @!P0 BRA `(.L_x_546) ;  /* 0x0000000000048947 */ /* 0x000ff40003800000 */
[----:B------:R-:W-:-:S04]  /*8a60*/  DEPBAR.LE SB0, 0x0 ;  /* 0x000080000000791a */ /* 0x000fc80000000000 */
.L_x_546:
[----:B------:R-:W-:Y:S05]  /*8a70*/  BSYNC B0 ;  /* 0x0000000000007941 */ /* 0x000fea0003800000 */
.L_x_545:
[----:B------:R-:W-:Y:S06]  /*8a80*/  BAR.ARV 0xb, 0xa0 ;  /* 0x02c2800000007b1d */ /* 0x000fec0000002000 */
[----:B------:R-:W-:Y:S02]  /*8a90*/  UIADD3 UR5, UR5, 0x2, URZ ;  /* 0x0000000205057890 */ /* 0x000fe4000fffe03f */
[----:B------:R-:W-:Y:S01]  /*8aa0*/  UIADD3 UR4, UR4, 0x1, URZ ;  /* 0x0000000104047890 */ /* 0x000fe2000fffe03f */
[----:B------:R-:W-:Y:S11]  /*8ab0*/  @P1 BRA `(.L_x_547) ;  /* 0xfffffff800c01947 */ /* 0x000ff6000383ffff */
[----:B------:R-:W-:-:S12]  /*8ac0*/  USHF.L.U32 UR6, UR5, 0xd, URZ ;  /* 0x0000000d05067899 */ /* 0x000fd8000800063f */
.L_x_534:
        /* <DEDUP_REMOVED lines=10> */
[----:B------:R-:W-:Y:S01]  /*8b70*/  ULEA UR4, UP0, UR11, UR4, 0x2 ;  /* 0x000000040b047291 */ /* 0x000fe2000f80103f */
[----:B------:R-:W-:-:S03]  /*8b80*/  UMOV UR13, 0x14f00000 ;  /* 0x14f00000000d7882 */ /* 0x000fc60000000000 */
[----:B------:R-:W-:-:S03]  /*8b90*/  ULEA.HI.X UR5, UR11, UR5, UR12, 0x2, UP0 ;  /* 0x000000050b057291 */ /* 0x000fc600080f140c */
[----:B------:R-:W-:Y:S01]  /*8ba0*/  UMOV UR12, 0x0 ;  /* 0x00000000000c7882 */ /* 0x000fe20000000000 */
[----:B-1----:R-:W-:-:S03]  /*8bb0*/  ULEA UR7, UR10, UR7, 0x18 ;  /* 0x000000070a077291 */ /* 0x002fc6000f8ec03f */
[----:B------:R-:W-:Y:S01]  /*8bc0*/  UMOV UR10, 0x400 ;  /* 0x00000400000a7882 */ /* 0x000fe20000000000 */
[----:B------:R-:W-:-:S09]  /*8bd0*/  UIADD3 UR7, UR7, 0x8000, URZ ;  /* 0x0000800007077890 */ /* 0x000fd2000fffe03f */
[----:B------:R1:W-:Y:S02]  /*8be0*/  UBLKRED.G.S.ADD.F32.RN [UR4], [UR7], UR10, desc[UR12] ;  /* 0x00000c04070073bb */ /* 0x0003e400080a140a */
[----:B-1----:R0:W-:Y:S02]  /*8bf0*/  UTMACMDFLUSH ;  /* 0x00000000000079b7 */ /* 0x0021e40000000000 */
.L_x_549:
[----:B------:R-:W-:Y:S05]  /*8c00*/  BSYNC B0 ;  /* 0x0000000000007941 */ /* 0x000fea0003800000 */
.L_x_548:
[----:B------:R-:W-:Y:S06]  /*8c10*/  BAR.SYNC.DEFER_BLOCKING 0xe, 0xa0 ;  /* 0x0382800000007b1d */ /* 0x000fec0000010000 */
[----:B------:R-:W-:Y:S04]  /*8c20*/  BSSY B0, `(.L_x_550) ;  /* 0x0000012000007945 */ /* 0x000fe80003800000 */
[----:B------:R-:W-:Y:S05]  /*8c30*/  @!P0 BRA `(.L_x_551) ;  /* 0x0000000000408947 */ /* 0x000fea0003800000 */
[----:B------:R-:W1:Y:S01]  /*8c40*/  S2UR UR7, SR_CgaCtaId ;  /* 0x00000000000779c3 */ /* 0x000e620000008800 */
[----:B------:R-:W-:Y:S01]  /*8c50*/  UIADD3 UR4, UR6, 0x1000, URZ ;  /* 0x0000100006047890 */ /* 0x000fe2000fffe03f */
[----:B------:R-:W-:Y:S01]  /*8c60*/  UMOV UR5, 0x400 ;  /* 0x0000040000057882 */ /* 0x000fe20000000000 */
[----:B------:R-:W-:Y:S02]  /*8c70*/  ULDC.64 UR10, c[0x0][0x2c0] ;  /* 0x0000b000000a7ab9 */ /* 0x000fe40000000a00 */
[----:B------:R-:W-:Y:S01]  /*8c80*/  UIADD3 UR12, UP0, UR4, UR8, URZ ;  /* 0x00000008040c7290 */ /* 0x000fe2000ff1e03f */
[----:B------:R-:W-:Y:S01]  /*8c90*/  UMOV UR13, 0x14f00000 ;  /* 0x14f00000000d7882 */ /* 0x000fe20000000000 */
[----:B-1----:R-:W-:Y:S02]  /*8ca0*/  ULEA UR7, UR7, UR5, 0x18 ;  /* 0x0000000507077291 */ /* 0x002fe4000f8ec03f */
[----:B------:R-:W-:Y:S02]  /*8cb0*/  ULEA.HI.X.SX32 UR5, UR4, UR19, 0x1, UP0 ;  /* 0x0000001304057291 */ /* 0x000fe400080f0e3f */
[----:B------:R-:W-:-:S02]  /*8cc0*/  ULEA UR4, UP0, UR12, UR10, 0x2 ;  /* 0x0000000a0c047291 */ /* 0x000fc4000f80103f */
[----:B------:R-:W-:Y:S02]  /*8cd0*/  UIADD3 UR7, UR7, 0xc000, URZ ;  /* 0x0000c00007077890 */ /* 0x000fe4000fffe03f */
[----:B------:R-:W-:Y:S01]  /*8ce0*/  ULEA.HI.X UR5, UR12, UR11, UR5, 0x2, UP0 ;  /* 0x0000000b0c057291 */ /* 0x000fe200080f1405 */
[----:B------:R-:W-:Y:S02]  /*8cf0*/  UMOV UR10, 0x400 ;  /* 0x00000400000a7882 */ /* 0x000fe40000000000 */
[----:B------:R-:W-:-:S06]  /*8d00*/  UMOV UR12, 0x0 ;  /* 0x00000000000c7882 */ /* 0x000fcc0000000000 */
[----:B------:R1:W-:Y:S01]  /*8d10*/  UBLKRED.G.S.ADD.F32.RN [UR4], [UR7], UR10, desc[UR12] ;  /* 0x00000c04070073bb */ /* 0x0003e200080a140a */
[----:B------:R0:W-:Y:S01]  /*8d20*/  UTMACMDFLUSH ;  /* 0x00000000000079b7 */ /* 0x0001e20000000000 */
[----:B-1----:R-:W-:-:S04]  /*8d30*/  DEPBAR.LE SB0, 0x1 ;  /* 0x000080400000791a */ /* 0x002fc80000000000 */
.L_x_551:
[----:B------:R-:W-:Y:S05]  /*8d40*/  BSYNC B0 ;  /* 0x0000000000007941 */ /* 0x000fea0003800000 */
.L_x_550:
[----:B------:R-:W-:Y:S06]  /*8d50*/  BAR.ARV 0xa, 0xa0 ;  /* 0x0282800000007b1d */ /* 0x000fec0000002000 */
[----:B------:R-:W-:Y:S04]  /*8d60*/  BSSY B0, `(.L_x_552) ;  /* 0x0000003000007945 */ /* 0x000fe80003800000 */
[----:B------:R-:W-:Y:S05]  /*8d70*/  @!P0 BRA `(.L_x_553) ;  /* 0x0000000000048947 */ /* 0x000fea0003800000 */
[----:B------:R-:W-:-:S04]  /*8d80*/  DEPBAR.LE SB0, 0x0 ;  /* 0x000080000000791a */ /* 0x000fc80000000000 */
.L_x_553:
[----:B------:R-:W-:Y:S05]  /*8d90*/  BSYNC B0 ;  /* 0x0000000000007941 */ /* 0x000fea0003800000 */
.L_x_552:
[----:B------:R-:W-:Y:S06]  /*8da0*/  BAR.ARV 0xb, 0xa0 ;  /* 0x02c2800000007b1d */ /* 0x000fec0000002000 */
[----:B------:R-:W-:Y:S05]  /*8db0*/  BRA `(.L_x_474) ;  /* 0x0000001c008c7947 */ /* 0x000fea0003800000 */
.L_x_529:
[----:B------:R-:W-:Y:S01]  /*8dc0*/  ULDC.64 UR4, c[0x0][0x8d8] ;  /* 0x0002360000047ab9 */ /* 0x000fe20000000a00 */
[----:B------:R-:W1:Y:S01]  /*8dd0*/  S2R R7, SR_CTAID.Z ;  /* 0x0000000000077919 */ /* 0x000e620000002700 */
[----:B------:R-:W-:Y:S01]  /*8de0*/  ISETP.NE.U32.AND P0, PT, RZ, UR4, PT ;  /* 0x00000004ff007c0c */ /* 0x000fe2000bf05070 */
[----:B------:R-:W2:Y:S03]  /*8df0*/  S2UR UR20, SR_CTAID.Y ;  /* 0x00000000001479c3 */ /* 0x000ea60000002600 */
[----:B------:R-:W-:-:S13]  /*8e00*/  ISETP.NE.AND.EX P0, PT, RZ, UR5, PT, P0 ;  /* 0x00000005ff007c0c */ /* 0x000fda000bf05300 */
[----:B------:R-:W-:Y:S05]  /*8e10*/  @!P0 BRA `(.L_x_554) ;  /* 0x0000000000108947 */ /* 0x000fea0003800000 */
[----:B------:R-:W1:Y:S02]  /*8e20*/  LDC.64 R2, c[0x0][0x8d8] ;  /* 0x00023600ff027b82 */ /* 0x000e640000000a00 */
[----:B-1----:R-:W-:-:S05]  /*8e30*/  IMAD.WIDE R2, R7, 0x4, R2 ;  /* 0x0000000407027825 */ /* 0x002fca00078e0202 */
[----:B------:R1:W5:Y:S01]  /*8e40*/  LDG.E R5, desc[UR38][R2.64] ;  /* 0x0000002602057981 */ /* 0x000362000c1e1900 */
[----:B------:R-:W-:Y:S05]  /*8e50*/  BRA `(.L_x_555) ;  /* 0x00000000002c7947 */ /* 0x000fea0003800000 */
.L_x_554:
[----:B------:R-:W-:Y:S02]  /*8e60*/  ULDC.64 UR4, c[0x0][0x8d0] ;  /* 0x0002340000047ab9 */ /* 0x000fe40000000a00 */
[----:B------:R-:W-:-:S04]  /*8e70*/  ISETP.NE.U32.AND P0, PT, RZ, UR4, PT ;  /* 0x00000004ff007c0c */ /* 0x000fc8000bf05070 */
[----:B------:R-:W-:-:S13]  /*8e80*/  ISETP.NE.AND.EX P0, PT, RZ, UR5, PT, P0 ;  /* 0x00000005ff007c0c */ /* 0x000fda000bf05300 */
[----:B------:R-:W-:Y:S05]  /*8e90*/  @!P0 BRA `(.L_x_556) ;  /* 0x0000000000188947 */ /* 0x000fea0003800000 */
[----:B------:R-:W1:Y:S02]  /*8ea0*/  LDC.64 R2, c[0x0][0x8d0] ;  /* 0x00023400ff027b82 */ /* 0x000e640000000a00 */
[----:B-1----:R-:W-:-:S05]  /*8eb0*/  IMAD.WIDE R2, R7, 0x4, R2 ;  /* 0x0000000407027825 */ /* 0x002fca00078e0202 */
[----:B------:R-:W3:Y:S04]  /*8ec0*/  LDG.E R5, desc[UR38][R2.64] ;  /* 0x0000002602057981 */ /* 0x000ee8000c1e1900 */
[----:B------:R-:W3:Y:S02]  /*8ed0*/  LDG.E R0, desc[UR38][R2.64+0x4] ;  /* 0x0000042602007981 */ /* 0x000ee4000c1e1900 */
[----:B---3--:R-:W-:Y:S01]  /*8ee0*/  IMAD.IADD R5, R0, 0x1, -R5 ;  /* 0x0000000100057824 */ /* 0x008fe200078e0a05 */
[----:B------:R-:W-:Y:S06]  /*8ef0*/  BRA `(.L_x_555) ;  /* 0x0000000000047947 */ /* 0x000fec0003800000 */
.L_x_556:
[----:B------:R-:W3:Y:S02]  /*8f00*/  LDC R5, c[0x0][0x8bc] ;  /* 0x00022f00ff057b82 */ /* 0x000ee40000000800 */
.L_x_555:
[----:B------:R-:W4:Y:S01]  /*8f10*/  S2R R14, SR_CTAID.X ;  /* 0x00000000000e7919 */ /* 0x000f220000002500 */
[----:B------:R-:W-:Y:S02]  /*8f20*/  IMAD.MOV.U32 R0, RZ, RZ, 0x1 ;  /* 0x00000001ff007424 */ /* 0x000fe400078e00ff */
[----:B------:R-:W-:Y:S01]  /*8f30*/  IMAD.MOV.U32 R9, RZ, RZ, RZ ;  /* 0x000000ffff097224 */ /* 0x000fe200078e00ff */
[----:B----4-:R-:W-:-:S04]  /*8f40*/  SHF.L.U32 R14, R14, 0x7, RZ ;  /* 0x000000070e0e7819 */ /* 0x010fc800000006ff */
[----:B---3-5:R-:W-:-:S04]  /*8f50*/  ISETP.GE.AND P0, PT, R14, R5, PT ;  /* 0x000000050e00720c */ /* 0x028fc80003f06270 */
[----:B-1----:R-:W-:-:S04]  /*8f60*/  SEL R8, R7, 0xffffffff, !P0 ;  /* 0xffffffff07087807 */ /* 0x002fc80004000000 */
[----:B------:R-:W-:-:S13]  /*8f70*/  ISETP.GE.AND P0, PT, R8, RZ, PT ;  /* 0x000000ff0800720c */ /* 0x000fda0003f06270 */
[----:B------:R-:W-:Y:S05]  /*8f80*/  @!P0 BRA `(.L_x_557) ;  /* 0x0000001800848947 */ /* 0x000fea0003800000 */
[----:B------:R-:W1:Y:S08]  /*8f90*/  LDC.64 R10, c[0x0][0x770] ;  /* 0x0001dc00ff0a7b82 */ /* 0x000e700000000a00 */
[----:B------:R-:W3:Y:S08]  /*8fa0*/  LDC.64 R6, c[0x0][0x770] ;  /* 0x0001dc00ff067b82 */ /* 0x000ef00000000a00 */
[----:B------:R-:W4:Y:S01]  /*8fb0*/  LDC.64 R4, c[0x0][0x778] ;  /* 0x0001de00ff047b82 */ /* 0x000f220000000a00 */
[----:B-1----:R-:W-:-:S07]  /*8fc0*/  ISETP.NE.U32.AND P1, PT, R10, RZ, PT ;  /* 0x000000ff0a00720c */ /* 0x002fce0003f25070 */
[----:B------:R-:W1:Y:S01]  /*8fd0*/  LDC.64 R2, c[0x0][0x780] ;  /* 0x0001e000ff027b82 */ /* 0x000e620000000a00 */
[----:B------:R-:W-:Y:S01]  /*8fe0*/  ISETP.NE.AND.EX P1, PT, R11, RZ, PT, P1 ;  /* 0x000000ff0b00720c */ /* 0x000fe20003f25310 */
[----:B---3--:R-:W-:Y:S01]  /*8ff0*/  IMAD.WIDE R6, R8, 0x4, R6 ;  /* 0x0000000408067825 */ /* 0x008fe200078e0206 */
[----:B----4-:R-:W-:-:S11]  /*9000*/  ISETP.NE.U32.AND P0, PT, R4, RZ, PT ;  /* 0x000000ff0400720c */ /* 0x010fd60003f05070 */
[----:B------:R-:W3:Y:S01]  /*9010*/  @P1 LDG.E R9, desc[UR38][R6.64] ;  /* 0x0000002606091981 */ /* 0x000ee2000c1e1900 */
[----:B------:R-:W-:-:S03]  /*9020*/  ISETP.NE.AND.EX P0, PT, R5, RZ, PT, P0 ;  /* 0x000000ff0500720c */ /* 0x000fc60003f05300 */
[----:B------:R-:W4:Y:S01]  /*9030*/  @P1 LDG.E R15, desc[UR38][R6.64] ;  /* 0x00000026060f1981 */ /* 0x000f22000c1e1900 */
[----:B-1----:R-:W-:-:S04]  /*9040*/  ISETP.NE.U32.AND P2, PT, R2, RZ, PT ;  /* 0x000000ff0200720c */ /* 0x002fc80003f45070 */
[----:B------:R-:W-:-:S05]  /*9050*/  ISETP.NE.AND.EX P2, PT, R3, RZ, PT, P2 ;  /* 0x000000ff0300720c */ /* 0x000fca0003f45320 */
[----:B------:R-:W1:Y:S08]  /*9060*/  @P0 LDC.64 R2, c[0x0][0x778] ;  /* 0x0001de00ff020b82 */ /* 0x000e700000000a00 */
[----:B------:R-:W2:Y:S01]  /*9070*/  @P2 LDC.64 R12, c[0x0][0x780] ;  /* 0x0001e000ff0c2b82 */ /* 0x000ea20000000a00 */
[----:B------:R-:W-:Y:S01]  /*9080*/  MOV R5, RZ ;  /* 0x000000ff00057202 */ /* 0x000fe20000000f00 */
[----:B------:R-:W-:Y:S01]  /*9090*/  ULDC UR4, c[0x0][0x280] ;  /* 0x0000a00000047ab9 */ /* 0x000fe20000000800 */
[----:B-1----:R-:W-:-:S05]  /*90a0*/  @P0 IMAD.WIDE R2, R8, 0x4, R2 ;  /* 0x0000000408020825 */ /* 0x002fca00078e0202 */
[----:B------:R2:W5:Y:S01]  /*90b0*/  @P0 LDG.E R5, desc[UR38][R2.64] ;  /* 0x0000002602050981 */ /* 0x000562000c1e1900 */
[----:B------:R-:W-:Y:S02]  /*90c0*/  IMAD.U32 R4, RZ, RZ, UR4 ;  /* 0x00000004ff047e24 */ /* 0x000fe4000f8e00ff */
[----:B--2---:R-:W-:Y:S01]  /*90d0*/  @P2 IMAD.WIDE R2, R8, 0x4, R12 ;  /* 0x0000000408022825 */ /* 0x004fe200078e020c */
[----:B------:R-:W-:-:S04]  /*90e0*/  VOTEU.ANY UP0, P1 ;  /* 0x00000000003f7886 */ /* 0x000fc80000800100 */
[----:B------:R1:W5:Y:S02]  /*90f0*/  @P2 LDG.E R4, desc[UR38][R2.64] ;  /* 0x0000002602042981 */ /* 0x000364000c1e1900 */
[----:B-1----:R-:W-:Y:S01]  /*9100*/  CS2R R2, SRZ ;  /* 0x0000000000027805 */ /* 0x002fe2000001ff00 */
[----:B---3--:R-:W-:-:S05]  /*9110*/  @P1 IMAD R9, R8, 0x80, R9 ;  /* 0x0000008008091824 */ /* 0x008fca00078e0209 */
[----:B------:R-:W-:-:S04]  /*9120*/  @P1 SHF.R.S32.HI R12, RZ, 0x1f, R9 ;  /* 0x0000001fff0c1819 */ /* 0x000fc80000011409 */
[----:B------:R-:W-:-:S04]  /*9130*/  @P1 LEA.HI R12, R12, R9, RZ, 0x7 ;  /* 0x000000090c0c1211 */ /* 0x000fc800078f38ff */
[----:B------:R-:W-:Y:S02]  /*9140*/  @P1 LOP3.LUT R12, R12, 0xffffff80, RZ, 0xc0, !PT ;  /* 0xffffff800c0c1812 */ /* 0x000fe400078ec0ff */
[----:B----4-:R-:W-:Y:S02]  /*9150*/  @P1 R2UR UR4, R15 ;  /* 0x000000000f0412ca */ /* 0x010fe400000e0000 */
[----:B------:R-:W-:Y:S02]  /*9160*/  @P1 SHF.R.S32.HI R9, RZ, 0x1f, R12 ;  /* 0x0000001fff091819 */ /* 0x000fe4000001140c */
[----:B------:R-:W-:-:S03]  /*9170*/  @P1 MOV R2, R12 ;  /* 0x0000000c00021202 */ /* 0x000fc60000000f00 */
[----:B------:R-:W-:Y:S01]  /*9180*/  @P1 IMAD.MOV.U32 R3, RZ, RZ, R9 ;  /* 0x000000ffff031224 */ /* 0x000fe200078e0009 */
[----:B------:R-:W-:Y:S07]  /*9190*/  @P2 BRA `(.L_x_558) ;  /* 0x0000000000102947 */ /* 0x000fee0003800000 */
[----:B------:R-:W-:Y:S05]  /*91a0*/  @!P1 BRA `(.L_x_558) ;  /* 0x00000000000c9947 */ /* 0x000fea0003800000 */
[----:B------:R-:W2:Y:S04]  /*91b0*/  LDG.E R9, desc[UR38][R6.64] ;  /* 0x0000002606097981 */ /* 0x000ea8000c1e1900 */
[----:B-----5:R-:W2:Y:S02]  /*91c0*/  LDG.E R4, desc[UR38][R6.64+0x4] ;  /* 0x0000042606047981 */ /* 0x020ea4000c1e1900 */
[----:B--2---:R-:W-:-:S07]  /*91d0*/  IMAD.IADD R4, R4, 0x1, -R9 ;  /* 0x0000000104047824 */ /* 0x004fce00078e0a09 */
.L_x_558:
[----:B-----5:R-:W-:Y:S01]  /*91e0*/  ISETP.GE.AND P1, PT, R4, 0x1, PT ;  /* 0x000000010400780c */ /* 0x020fe20003f26270 */
[----:B------:R-:W-:Y:S01]  /*91f0*/  UMOV UR27, URZ ;  /* 0x0000003f001b7c82 */ /* 0x000fe20008000000 */
[----:B------:R-:W-:Y:S01]  /*9200*/  @UP0 UMOV UR27, UR4 ;  /* 0x00000004001b0c82 */ /* 0x000fe20008000000 */
[----:B------:R-:W-:-:S10]  /*9210*/  MOV R9, RZ ;  /* 0x000000ff00097202 */ /* 0x000fd40000000f00 */
[----:B------:R-:W-:Y:S05]  /*9220*/  @!P1 BRA `(.L_x_557) ;  /* 0x0000001400dc9947 */ /* 0x000fea0003800000 */
[----:B------:R-:W1:Y:S01]  /*9230*/  S2R R9, SR_CTAID.Y ;  /* 0x0000000000097919 */ /* 0x000e620000002600 */
[----:B------:R-:W2:Y:S01]  /*9240*/  LDC.64 R12, c[0x0][0x718] ;  /* 0x0001c600ff0c7b82 */ /* 0x000ea20000000a00 */
[----:B------:R-:W-:Y:S01]  /*9250*/  ISETP.NE.U32.AND P1, PT, R10, RZ, PT ;  /* 0x000000ff0a00720c */ /* 0x000fe20003f25070 */
[----:B------:R-:W-:Y:S01]  /*9260*/  IMAD.MOV.U32 R7, RZ, RZ, R3 ;  /* 0x000000ffff077224 */ /* 0x000fe200078e0003 */
[----:B------:R-:W-:Y:S01]  /*9270*/  R2UR UR13, R8 ;  /* 0x00000000080d72ca */ /* 0x000fe200000e0000 */
[----:B------:R-:W-:Y:S01]  /*9280*/  ULDC UR4, c[0x0][0x2e8] ;  /* 0x0000ba0000047ab9 */ /* 0x000fe20000000800 */
[----:B------:R-:W-:Y:S01]  /*9290*/  ISETP.NE.AND.EX P1, PT, R11, RZ, PT, P1 ;  /* 0x000000ff0b00720c */ /* 0x000fe20003f25310 */
[----:B------:R-:W-:Y:S01]  /*92a0*/  VOTEU.ANY UP1, P0 ;  /* 0x00000000003f7886 */ /* 0x000fe20000020100 */
[----:B------:R-:W-:Y:S01]  /*92b0*/  SHF.R.S32.HI R8, RZ, 0x1f, R8 ;  /* 0x0000001fff087819 */ /* 0x000fe20000011408 */
[----:B------:R-:W3:Y:S01]  /*92c0*/  LDC.64 R10, c[0x0][0x720] ;  /* 0x0001c800ff0a7b82 */ /* 0x000ee20000000a00 */
[----:B------:R-:W-:-:S02]  /*92d0*/  R2UR UR11, R14 ;  /* 0x000000000e0b72ca */ /* 0x000fc400000e0000 */
[----:B------:R-:W-:Y:S02]  /*92e0*/  ELECT P0, URZ, PT ;  /* 0x00000000003f782f */ /* 0x000fe40003800000 */
[----:B------:R-:W-:Y:S01]  /*92f0*/  SEL R8, R8, RZ, !P1 ;  /* 0x000000ff08087207 */ /* 0x000fe20004800000 */
[----:B------:R-:W-:Y:S01]  /*9300*/  UMOV UR12, UR20 ;  /* 0x00000014000c7c82 */ /* 0x000fe20008000000 */
[----:B------:R-:W-:Y:S01]  /*9310*/  R2UR UR8, R5 ;  /* 0x00000000050872ca */ /* 0x000fe200000e0000 */
[----:B------:R-:W-:Y:S02]  /*9320*/  BSSY B0, `(.L_x_557) ;  /* 0x0000167000007945 */ /* 0x000fe40003800000 */
[----:B------:R-:W-:Y:S01]  /*9330*/  VOTEU.ANY UP0, P1 ;  /* 0x00000000003f7886 */ /* 0x000fe20000800100 */
[----:B------:R-:W-:Y:S02]  /*9340*/  USEL UR21, UR13, URZ, !UP0 ;  /* 0x0000003f0d157287 */ /* 0x000fe4000c000000 */
[----:B------:R-:W-:-:S02]  /*9350*/  UISETP.NE.AND UP0, UPT, UR4, 0x1, UPT ;  /* 0x000000010400788c */ /* 0x000fc4000bf05270 */
[----:B------:R-:W-:-:S05]  /*9360*/  USEL UR13, UR13, URZ, !UP1 ;  /* 0x0000003f0d0d7287 */ /* 0x000fca000c800000 */
[----:B------:R-:W-:Y:S01]  /*9370*/  UIADD3 UR11, UR11, UR8, URZ ;  /* 0x000000080b0b7290 */ /* 0x000fe2000fffe03f */
[----:B-1----:R-:W-:-:S03]  /*9380*/  SHF.R.S32.HI R9, RZ, 0x1f, R9 ;  /* 0x0000001fff097819 */ /* 0x002fc60000011409 */
[----:B------:R-:W-:Y:S01]  /*9390*/  @UP0 ULDC UR6, c[0x0][0x2ec] ;  /* 0x0000bb0000060ab9 */ /* 0x000fe20000000800 */
[----:B------:R-:W-:Y:S01]  /*93a0*/  @UP0 ULDC UR8, c[0x0][0x2f0] ;  /* 0x0000bc0000080ab9 */ /* 0x000fe20000000800 */
[----:B------:R-:W-:Y:S01]  /*93b0*/  UIMAD.WIDE.U32 UR6, UR20, UR6, URZ ;  /* 0x00000006140672a5 */ /* 0x000fe2000f8e003f */
[----:B--2---:R-:W-:-:S03]  /*93c0*/  IMAD R6, R9, R12, RZ ;  /* 0x0000000c09067224 */ /* 0x004fc600078e02ff */
[----:B------:R-:W-:Y:S01]  /*93d0*/  @UP0 USHF.R.U32.HI UR12, URZ, UR8, UR7 ;  /* 0x000000083f0c0299 */ /* 0x000fe20008011607 */
[----:B------:R-:W-:Y:S02]  /*93e0*/  IMAD R13, R13, UR20, R6 ;  /* 0x000000140d0d7c24 */ /* 0x000fe4000f8e0206 */
[----:B------:R-:W-:-:S04]  /*93f0*/  IMAD.MOV.U32 R6, RZ, RZ, R2 ;  /* 0x000000ffff067224 */ /* 0x000fc800078e0002 */
[----:B------:R-:W-:-:S04]  /*9400*/  IMAD.WIDE.U32 R2, R12, UR20, R6 ;  /* 0x000000140c027c25 */ /* 0x000fc8000f8e0006 */
[----:B---3--:R-:W-:Y:S01]  /*9410*/  IMAD R12, R8, R10, RZ ;  /* 0x0000000a080c7224 */ /* 0x008fe200078e02ff */
[----:B------:R-:W-:-:S03]  /*9420*/  IADD3 R3, R3, R13, RZ ;  /* 0x0000000d03037210 */ /* 0x000fc60007ffe0ff */
[----:B------:R-:W-:Y:S02]  /*9430*/  IMAD R15, R11, UR21, R12 ;  /* 0x000000150b0f7c24 */ /* 0x000fe4000f8e020c */
[----:B------:R-:W1:Y:S01]  /*9440*/  LDC.64 R12, c[0x0][0x700] ;  /* 0x0001c000ff0c7b82 */ /* 0x000e620000000a00 */
[----:B------:R-:W-:-:S04]  /*9450*/  IMAD.WIDE.U32 R2, R10, UR21, R2 ;  /* 0x000000150a027c25 */ /* 0x000fc8000f8e0002 */
[----:B------:R-:W-:-:S03]  /*9460*/  IMAD.IADD R3, R3, 0x1, R15 ;  /* 0x0000000103037824 */ /* 0x000fc600078e020f */
[----:B------:R-:W2:Y:S01]  /*9470*/  LDC.64 R10, c[0x0][0x730] ;  /* 0x0001cc00ff0a7b82 */ /* 0x000ea20000000a00 */
[----:B-1----:R-:W-:-:S04]  /*9480*/  LEA R12, P1, R2, R12, 0x2 ;  /* 0x0000000c020c7211 */ /* 0x002fc800078210ff */
[----:B------:R-:W-:Y:S02]  /*9490*/  LEA.HI.X R13, R2, R13, R3, 0x2, P1 ;  /* 0x0000000d020d7211 */ /* 0x000fe400008f1403 */
[----:B------:R-:W-:Y:S01]  /*94a0*/  R2UR UR4, R12 ;  /* 0x000000000c0472ca */ /* 0x000fe200000e0000 */
[----:B--2---:R-:W-:Y:S01]  /*94b0*/  IMAD R2, R9, R10, RZ ;  /* 0x0000000a09027224 */ /* 0x004fe200078e02ff */
[----:B------:R-:W-:Y:S01]  /*94c0*/  R2UR UR5, R13 ;  /* 0x000000000d0572ca */ /* 0x000fe200000e0000 */
[----:B------:R-:W-:Y:S01]  /*94d0*/  IMAD.WIDE.U32 R6, R10, UR20, R6 ;  /* 0x000000140a067c25 */ /* 0x000fe2000f8e0006 */
[----:B------:R-:W-:-:S03]  /*94e0*/  MOV R9, RZ ;  /* 0x000000ff00097202 */ /* 0x000fc60000000f00 */
[----:B------:R-:W-:Y:S02]  /*94f0*/  IMAD R11, R11, UR20, R2 ;  /* 0x000000140b0b7c24 */ /* 0x000fe4000f8e0202 */
[----:B------:R-:W1:Y:S02]  /*9500*/  LDC.64 R2, c[0x0][0x738] ;  /* 0x0001ce00ff027b82 */ /* 0x000e640000000a00 */
[----:B------:R-:W-:Y:S02]  /*9510*/  IMAD.IADD R7, R7, 0x1, R11 ;  /* 0x0000000107077824 */ /* 0x000fe400078e020b */
[----:B-1----:R-:W-:Y:S02]  /*9520*/  IMAD R8, R8, R2, RZ ;  /* 0x0000000208087224 */ /* 0x002fe400078e02ff */
[----:B------:R-:W-:-:S04]  /*9530*/  IMAD.WIDE.U32 R6, R2, UR21, R6 ;  /* 0x0000001502067c25 */ /* 0x000fc8000f8e0006 */
[----:B------:R-:W-:Y:S01]  /*9540*/  IMAD R11, R3, UR21, R8 ;  /* 0x00000015030b7c24 */ /* 0x000fe2000f8e0208 */
[----:B------:R-:W-:Y:S06]  /*9550*/  @!P0 BRA `(.L_x_559) ;  /* 0x00000014000c8947 */ /* 0x000fec0003800000 */
[----:B------:R-:W1:Y:S01]  /*9560*/  S2R R3, SR_CgaCtaId ;  /* 0x0000000000037919 */ /* 0x000e620000008800 */
[----:B------:R-:W-:Y:S01]  /*9570*/  MOV R12, 0x400 ;  /* 0x00000400000c7802 */ /* 0x000fe20000000f00 */
[----:B------:R-:W2:Y:S03]  /*9580*/  S2R R16, SR_TID.X ;  /* 0x0000000000107919 */ /* 0x000ea60000002100 */
[----:B-1----:R-:W-:Y:S01]  /*9590*/  LEA R12, R3, R12, 0x18 ;  /* 0x0000000c030c7211 */ /* 0x002fe200078ec0ff */
[----:B------:R-:W-:Y:S01]  /*95a0*/  IMAD.MOV.U32 R3, RZ, RZ, 0x1 ;  /* 0x00000001ff037424 */ /* 0x000fe200078e00ff */
[----:B--2---:R-:W-:-:S04]  /*95b0*/  LOP3.LUT R16, R16, 0x7f, RZ, 0xc0, !PT ;  /* 0x0000007f10107812 */ /* 0x004fc800078ec0ff */
[----:B------:R-:W-:Y:S02]  /*95c0*/  SHF.L.U32 R3, R3, 0x1f, RZ ;  /* 0x0000001f03037819 */ /* 0x000fe400000006ff */
[----:B------:R-:W-:Y:S02]  /*95d0*/  ISETP.NE.AND P0, PT, R16, RZ, PT ;  /* 0x000000ff1000720c */ /* 0x000fe40003f05270 */
[----:B------:R-:W1:Y:S02]  /*95e0*/  SYNCS.PHASECHK.TRANS64.TRYWAIT P1, [R12+URZ+0x30c20], R3 ;  /* 0x030c20030c0075a7 */ /* 0x000e64000802017f */
[----:B-1----:R-:W-:Y:S09]  /*95f0*/  @!P1 BRA `(.L_x_560) ;  /* 0x0000001400dc9947 */ /* 0x002ff20003800000 */
.L_x_588:
[----:B------:R-:W-:Y:S01]  /*9600*/  IMAD.IADD R11, R7, 0x1, R11 ;  /* 0x00000001070b7824 */ /* 0x000fe200078e020b */
[----:B------:R-:W-:Y:S01]  /*9610*/  MOV R10, 0x1 ;  /* 0x00000001000a7802 */ /* 0x000fe20000000f00 */
[----:B------:R-:W-:Y:S06]  /*9620*/  @P0 BRA `(.L_x_561) ;  /* 0x0000000000180947 */ /* 0x000fec0003800000 */
[----:B------:R-:W2:Y:S01]  /*9630*/  S2R R0, SR_TID.X ;  /* 0x0000000000007919 */ /* 0x000ea20000002100 */
[----:B-1----:R-:W-:-:S04]  /*9640*/  IMAD.MOV.U32 R3, RZ, RZ, 0x4200 ;  /* 0x00004200ff037424 */ /* 0x002fc800078e00ff */
[----:B------:R3:W-:Y:S01]  /*9650*/  SYNCS.ARRIVE.TRANS64 RZ, [R12+URZ+0x30c10], R3 ;  /* 0x030c10030cff79a7 */ /* 0x0007e2000800003f */
[----:B--2---:R-:W-:-:S13]  /*9660*/  LOP3.LUT P1, RZ, R0, 0x1f, RZ, 0xc0, !PT ;  /* 0x0000001f00ff7812 */ /* 0x004fda000782c0ff */
[----:B---3--:R-:W-:Y:S05]  /*9670*/  @!P1 BRA `(.L_x_561) ;  /* 0x0000000000049947 */ /* 0x008fea0003800000 */
[----:B------:R-:W-:Y:S01]  /*9680*/  BPT.TRAP 0x1 ;  /* 0x000000040000795c */ /* 0x000fe20000300000 */
.L_x_561:
[----:B-1----:R-:W1:Y:S01]  /*9690*/  LDC.64 R2, c[0x0][0x198] ;  /* 0x00006600ff027b82 */ /* 0x002e620000000a00 */
[----:B------:R-:W-:Y:S01]  /*96a0*/  R2UR UR8, R12 ;  /* 0x000000000c0872ca */ /* 0x000fe200000e0000 */
[----:B------:R-:W-:Y:S01]  /*96b0*/  UMOV UR14, 0x0 ;  /* 0x00000000000e7882 */ /* 0x000fe20000000000 */
[----:B------:R-:W-:Y:S01]  /*96c0*/  UMOV UR15, 0x14f00000 ;  /* 0x14f00000000f7882 */ /* 0x000fe20000000000 */
[----:B------:R-:W-:Y:S01]  /*96d0*/  UMOV UR26, URZ ;  /* 0x0000003f001a7c82 */ /* 0x000fe20008000000 */
[----:B------:R-:W-:Y:S01]  /*96e0*/  UMOV UR28, UR20 ;  /* 0x00000014001c7c82 */ /* 0x000fe20008000000 */
[----:B------:R-:W-:Y:S01]  /*96f0*/  UMOV UR29, UR21 ;  /* 0x00000015001d7c82 */ /* 0x000fe20008000000 */
[----:B------:R-:W-:Y:S01]  /*9700*/  IMAD.MOV.U32 R5, RZ, RZ, 0x8000 ;  /* 0x00008000ff057424 */ /* 0x000fe200078e00ff */
[----:B------:R-:W-:Y:S01]  /*9710*/  UMOV UR22, 0x20 ;  /* 0x0000002000167882 */ /* 0x000fe20000000000 */
[----:B------:R-:W-:Y:S01]  /*9720*/  UMOV UR16, 0x0 ;  /* 0x0000000000107882 */ /* 0x000fe20000000000 */
[----:B------:R-:W-:Y:S01]  /*9730*/  UMOV UR17, 0x10000000 ;  /* 0x1000000000117882 */ /* 0x000fe20000000000 */
[----:B------:R-:W-:Y:S01]  /*9740*/  UMOV UR10, UR26 ;  /* 0x0000001a000a7c82 */ /* 0x000fe20008000000 */
[----:B------:R-:W-:Y:S01]  /*9750*/  UMOV UR35, UR11 ;  /* 0x0000000b00237c82 */ /* 0x000fe20008000000 */
[----:B------:R-:W-:Y:S01]  /*9760*/  UMOV UR36, UR12 ;  /* 0x0000000c00247c82 */ /* 0x000fe20008000000 */
[----:B------:R-:W-:-:S02]  /*9770*/  UIADD3 UR24, UR8, 0x10000, URZ ;  /* 0x0001000008187890 */ /* 0x000fc4000fffe03f */
[----:B------:R-:W-:Y:S02]  /*9780*/  UIADD3 UR25, UR8, 0x30c10, URZ ;  /* 0x00030c1008197890 */ /* 0x000fe4000fffe03f */
[----:B------:R-:W-:Y:S02]  /*9790*/  UIADD3 UR18, UR8, 0x20000, URZ ;  /* 0x0002000008127890 */ /* 0x000fe4000fffe03f */
[----:B------:R-:W-:Y:S02]  /*97a0*/  UIADD3 UR9, UR8, 0x30c00, URZ ;  /* 0x00030c0008097890 */ /* 0x000fe4000fffe03f */
[----:B------:R-:W-:Y:S01]  /*97b0*/  UIADD3 UR32, UR8, 0x4000, URZ ;  /* 0x0000400008207890 */ /* 0x000fe2000fffe03f */
[----:B-1----:R-:W-:Y:S01]  /*97c0*/  IMAD.MOV.U32 R9, RZ, RZ, R2 ;  /* 0x000000ffff097224 */ /* 0x002fe200078e0002 */
[----:B------:R-:W-:Y:S01]  /*97d0*/  MOV R8, R3 ;  /* 0x0000000300087202 */ /* 0x000fe20000000f00 */
[----:B------:R-:W-:Y:S01]  /*97e0*/  UMOV UR19, UR25 ;  /* 0x0000001900137c82 */ /* 0x000fe20008000000 */
[----:B------:R-:W-:Y:S01]  /*97f0*/  UMOV UR37, UR13 ;  /* 0x0000000d00257c82 */ /* 0x000fe20008000000 */
[----:B------:R-:W-:Y:S01]  /*9800*/  UMOV UR34, UR26 ;  /* 0x0000001a00227c82 */ /* 0x000fe20008000000 */
[----:B------:R-:W-:Y:S01]  /*9810*/  IADD3 R0, P1, R9, 0x2f0, RZ ;  /* 0x000002f009007810 */ /* 0x000fe20007f3e0ff */
[----:B------:R-:W-:-:S03]  /*9820*/  UMOV UR33, UR9 ;  /* 0x0000000900217c82 */ /* 0x000fc60008000000 */
[----:B------:R-:W-:Y:S02]  /*9830*/  R2UR UR30, R0 ;  /* 0x00000000001e72ca */ /* 0x000fe400000e0000 */
[----:B------:R-:W-:-:S04]  /*9840*/  IADD3 R0, P2, R9, 0x3f0, RZ ;  /* 0x000003f009007810 */ /* 0x000fc80007f5e0ff */
[----:B------:R-:W-:Y:S01]  /*9850*/  R2UR UR40, R0 ;  /* 0x00000000002872ca */ /* 0x000fe200000e0000 */
[----:B------:R-:W-:Y:S01]  /*9860*/  IMAD.X R0, RZ, RZ, R8, P1 ;  /* 0x000000ffff007224 */ /* 0x000fe200008e0608 */
[----:B------:R-:W-:-:S04]  /*9870*/  IADD3 R2, P1, R9, 0xf0, RZ ;  /* 0x000000f009027810 */ /* 0x000fc80007f3e0ff */
[----:B------:R-:W-:Y:S02]  /*9880*/  IADD3.X R3, RZ, R8, RZ, P1, !PT ;  /* 0x00000008ff037210 */ /* 0x000fe40000ffe4ff */
[----:B------:R-:W-:Y:S01]  /*9890*/  R2UR UR31, R0 ;  /* 0x00000000001f72ca */ /* 0x000fe200000e0000 */
[----:B------:R-:W-:Y:S01]  /*98a0*/  IMAD.X R0, RZ, RZ, R8, P2 ;  /* 0x000000ffff007224 */ /* 0x000fe200010e0608 */
[----:B------:R-:W-:Y:S02]  /*98b0*/  R2UR UR6, R2 ;  /* 0x00000000020672ca */ /* 0x000fe400000e0000 */
[----:B------:R-:W-:Y:S02]  /*98c0*/  R2UR UR7, R3 ;  /* 0x00000000030772ca */ /* 0x000fe400000e0000 */
[----:B------:R-:W-:Y:S02]  /*98d0*/  R2UR UR41, R0 ;  /* 0x00000000002972ca */ /* 0x000fe400000e0000 */
[----:B------:R-:W-:-:S02]  /*98e0*/  ISETP.GE.AND P1, PT, R4, 0x81, PT ;  /* 0x000000810400780c */ /* 0x000fc40003f26270 */
[----:B------:R-:W-:-:S07]  /*98f0*/  MOV R0, RZ ;  /* 0x000000ff00007202 */ /* 0x000fce0000000f00 */
[----:B------:R1:W-:Y:S01]  /*9900*/  UTMALDG.4D [UR24], [UR6], desc[UR14] ;  /* 0x00000e18060075b4 */ /* 0x0003e20008019000 */
[----:B------:R1:W-:Y:S01]  /*9910*/  UBLKCP.S.G [UR18], [UR4], UR22 ;  /* 0x00000012040073ba */ /* 0x0003e20008000216 */
[----:B------:R2:W-:Y:S01]  /*9920*/  SYNCS.ARRIVE.TRANS64 RZ, [R12+URZ+0x30c00], R5 ;  /* 0x030c00050cff79a7 */ /* 0x0005e2000800003f */
[----:B------:R1:W-:Y:S01]  /*9930*/  UTMALDG.4D [UR8], [UR30], desc[UR16] ;  /* 0x000010081e0075b4 */ /* 0x0003e20008019000 */
[----:B--2---:R-:W-:Y:S01]  /*9940*/  IMAD.MOV.U32 R5, RZ, RZ, RZ ;  /* 0x000000ffff057224 */ /* 0x004fe200078e00ff */
[----:B------:R1:W-:Y:S02]  /*9950*/  UTMALDG.4D [UR32], [UR40], desc[UR16] ;  /* 0x00001020280075b4 */ /* 0x0003e40008019000 */
[----:B-1----:R-:W-:Y:S05]  /*9960*/  @!P1 BRA `(.L_x_562) ;  /* 0x0000000c00489947 */ /* 0x002fea0003800000 */
[----:B------:R-:W1:Y:S01]  /*9970*/  S2R R13, SR_TID.X ;  /* 0x00000000000d7919 */ /* 0x000e620000002100 */
[C---:B------:R-:W-:Y:S01]  /*9980*/  VIADD R0, R4.reuse, 0x7f ;  /* 0x0000007f04007836 */ /* 0x040fe20000000000 */
[----:B------:R-:W-:Y:S01]  /*9990*/  ISETP.GE.AND P1, PT, R4, 0x101, PT ;  /* 0x000001010400780c */ /* 0x000fe20003f26270 */
[----:B------:R-:W-:Y:S02]  /*99a0*/  IMAD.MOV.U32 R10, RZ, RZ, 0x1 ;  /* 0x00000001ff0a7424 */ /* 0x000fe400078e00ff */
[----:B------:R-:W-:Y:S01]  /*99b0*/  IMAD.MOV.U32 R19, RZ, RZ, RZ ;  /* 0x000000ffff137224 */ /* 0x000fe200078e00ff */
[----:B------:R-:W-:-:S04]  /*99c0*/  SHF.R.S32.HI R5, RZ, 0x1f, R0 ;  /* 0x0000001fff057819 */ /* 0x000fc80000011400 */
[----:B------:R-:W-:Y:S02]  /*99d0*/  LEA.HI R5, R5, R0, RZ, 0x7 ;  /* 0x0000000005057211 */ /* 0x000fe400078f38ff */
[----:B------:R-:W-:Y:S02]  /*99e0*/  MOV R0, RZ ;  /* 0x000000ff00007202 */ /* 0x000fe40000000f00 */
[----:B------:R-:W-:-:S04]  /*99f0*/  LEA.HI.SX32 R5, R5, 0xffffffff, 0x19 ;  /* 0xffffffff05057811 */ /* 0x000fc800078fcaff */
[----:B------:R-:W-:Y:S01]  /*9a00*/  VIMNMX R17, R5, 0x1, !PT ;  /* 0x0000000105117848 */ /* 0x000fe20007fe0100 */
[----:B------:R-:W-:-:S03]  /*9a10*/  IMAD.MOV.U32 R5, RZ, RZ, RZ ;  /* 0x000000ffff057224 */ /* 0x000fc600078e00ff */
[----:B------:R-:W-:Y:S02]  /*9a20*/  LOP3.LUT R18, R17, 0x1, RZ, 0xc0, !PT ;  /* 0x0000000111127812 */ /* 0x000fe400078ec0ff */
[----:B-1----:R-:W-:Y:S01]  /*9a30*/  LOP3.LUT R20, R13, 0x1f, RZ, 0xc0, !PT ;  /* 0x0000001f0d147812 */ /* 0x002fe200078ec0ff */
[----:B------:R-:W-:Y:S06]  /*9a40*/  @!P1 BRA `(.L_x_563) ;  /* 0x0000000800109947 */ /* 0x000fec0003800000 */
[----:B------:R-:W-:Y:S01]  /*9a50*/  IADD3 R17, R17, -R18, RZ ;  /* 0x8000001211117210 */ /* 0x000fe20007ffe0ff */
[----:B------:R-:W-:Y:S02]  /*9a60*/  IMAD.MOV.U32 R19, RZ, RZ, RZ ;  /* 0x000000ffff137224 */ /* 0x000fe400078e00ff */
[----:B------:R-:W-:-:S07]  /*9a70*/  IMAD.MOV.U32 R10, RZ, RZ, 0x1 ;  /* 0x00000001ff0a7424 */ /* 0x000fce00078e00ff */
.L_x_572:
[----:B------:R-:W-:-:S04]  /*9a80*/  SHF.L.U32 R21, R10, 0x1f, RZ ;  /* 0x0000001f0a157819 */ /* 0x000fc800000006ff */
[----:B-1----:R-:W1:Y:S02]  /*9a90*/  SYNCS.PHASECHK.TRANS64.TRYWAIT P1, [R12+URZ+0x30c40], R21 ;  /* 0x030c40150c0075a7 */ /* 0x002e64000802017f */
[----:B-12--5:R-:W-:Y:S05]  /*9aa0*/  @!P1 BRA `(.L_x_564) ;  /* 0x0000001000c49947 */ /* 0x026fea0003800000 */
.L_x_589:
[----:B------:R-:W-:Y:S05]  /*9ab0*/  @P0 BRA `(.L_x_565) ;  /* 0x0000000000140947 */ /* 0x000fea0003800000 */
[----:B------:R-:W-:Y:S02]  /*9ac0*/  ISETP.NE.AND P1, PT, R20, RZ, PT ;  /* 0x000000ff1400720c */ /* 0x000fe40003f25270 */
[----:B------:R-:W-:-:S04]  /*9ad0*/  MOV R3, 0x4200 ;  /* 0x0000420000037802 */ /* 0x000fc80000000f00 */
[----:B------:R2:W-:Y:S07]  /*9ae0*/  SYNCS.ARRIVE.TRANS64 RZ, [R12+URZ+0x30c30], R3 ;  /* 0x030c30030cff79a7 */ /* 0x0005ee000800003f */
[----:B------:R-:W-:Y:S05]  /*9af0*/  @!P1 BRA `(.L_x_565) ;  /* 0x0000000000049947 */ /* 0x000fea0003800000 */
[----:B------:R-:W-:Y:S01]  /*9b00*/  BPT.TRAP 0x1 ;  /* 0x000000040000795c */ /* 0x000fe20000300000 */
.L_x_565:
[----:B------:R-:W2:Y:S01]  /*9b10*/  LDC.64 R14, c[0x0][0x728] ;  /* 0x0001ca00ff0e7b82 */ /* 0x000ea20000000a00 */
[----:B------:R-:W-:Y:S01]  /*9b20*/  IMAD.SHL.U32 R16, R19, 0x80, RZ ;  /* 0x0000008013107824 */ /* 0x000fe200078e00ff */
[----:B------:R-:W-:Y:S01]  /*9b30*/  R2UR UR6, R12 ;  /* 0x000000000c0672ca */ /* 0x000fe200000e0000 */
[----:B------:R-:W-:Y:S01]  /*9b40*/  UMOV UR22, 0x0 ;  /* 0x0000000000167882 */ /* 0x000fe20000000000 */
[----:B------:R-:W-:Y:S01]  /*9b50*/  UMOV UR23, 0x14f00000 ;  /* 0x14f0000000177882 */ /* 0x000fe20000000000 */
[----:B------:R-:W-:Y:S01]  /*9b60*/  UMOV UR18, URZ ;  /* 0x0000003f00127c82 */ /* 0x000fe20008000000 */
[C---:B------:R-:W-:Y:S01]  /*9b70*/  IADD3 R2, P1, R16.reuse, R6, RZ ;  /* 0x0000000610027210 */ /* 0x040fe20007f3e0ff */
[----:B------:R-:W-:Y:S01]  /*9b80*/  UMOV UR10, 0x20 ;  /* 0x00000020000a7882 */ /* 0x000fe20000000000 */
[----:B------:R-:W3:Y:S01]  /*9b90*/  LDC.64 R4, c[0x0][0x198] ;  /* 0x00006600ff047b82 */ /* 0x000ee20000000a00 */
[----:B------:R-:W-:-:S06]  /*9ba0*/  R2UR UR19, R16 ;  /* 0x00000000101372ca */ /* 0x000fcc00000e0000 */
[----:B------:R-:W-:Y:S02]  /*9bb0*/  UIADD3 UR16, UR6, 0x18000, URZ ;  /* 0x0001800006107890 */ /* 0x000fe4000fffe03f */
[----:B------:R-:W-:Y:S02]  /*9bc0*/  UIADD3 UR17, UR6, 0x30c30, URZ ;  /* 0x00030c3006117890 */ /* 0x000fe4000fffe03f */
[----:B------:R-:W-:-:S03]  /*9bd0*/  UIADD3 UR6, UR6, 0x20400, URZ ;  /* 0x0002040006067890 */ /* 0x000fc6000fffe03f */
[----:B------:R-:W-:Y:S01]  /*9be0*/  UIADD3 UR19, UR19, UR27, URZ ;  /* 0x0000001b13137290 */ /* 0x000fe2000fffe03f */
[----:B--2---:R-:W-:Y:S01]  /*9bf0*/  LEA R3, P2, R2, R14, 0x2 ;  /* 0x0000000e02037211 */ /* 0x004fe200078410ff */
[----:B------:R-:W-:-:S03]  /*9c00*/  UMOV UR7, UR17 ;  /* 0x0000001100077c82 */ /* 0x000fc60008000000 */
[----:B------:R-:W-:Y:S02]  /*9c10*/  R2UR UR8, R3 ;  /* 0x00000000030872ca */ /* 0x000fe400000e0000 */
[----:B------:R-:W-:Y:S01]  /*9c20*/  LEA.HI.X.SX32 R3, R16, R11, 0x1, P1 ;  /* 0x0000000b10037211 */ /* 0x000fe200008f0eff */
[----:B---3--:R-:W-:Y:S01]  /*9c30*/  IMAD.MOV.U32 R9, RZ, RZ, R4 ;  /* 0x000000ffff097224 */ /* 0x008fe200078e0004 */
[----:B------:R-:W-:Y:S02]  /*9c40*/  MOV R8, R5 ;  /* 0x0000000500087202 */ /* 0x000fe40000000f00 */
[----:B------:R-:W-:Y:S02]  /*9c50*/  LEA.HI.X R2, R2, R15, R3, 0x2, P2 ;  /* 0x0000000f02027211 */ /* 0x000fe400010f1403 */
[----:B------:R-:W-:Y:S02]  /*9c60*/  IADD3 R4, P1, R9, 0x1f0, RZ ;  /* 0x000001f009047810 */ /* 0x000fe40007f3e0ff */
[----:B------:R-:W-:-:S02]  /*9c70*/  R2UR UR9, R2 ;  /* 0x00000000020972ca */ /* 0x000fc400000e0000 */
[----:B------:R-:W-:Y:S01]  /*9c80*/  R2UR UR14, R4 ;  /* 0x00000000040e72ca */ /* 0x000fe200000e0000 */
[----:B------:R-:W-:-:S05]  /*9c90*/  IMAD.X R5, RZ, RZ, R8, P1 ;  /* 0x000000ffff057224 */ /* 0x000fca00008e0608 */
[----:B------:R-:W-:-:S13]  /*9ca0*/  R2UR UR15, R5 ;  /* 0x00000000050f72ca */ /* 0x000fda00000e0000 */
[----:B------:R2:W-:Y:S01]  /*9cb0*/  UTMALDG.4D [UR16], [UR14], desc[UR22] ;  /* 0x000016100e0075b4 */ /* 0x0005e20008019000 */
[----:B------:R2:W-:Y:S01]  /*9cc0*/  UBLKCP.S.G [UR6], [UR8], UR10 ;  /* 0x00000006080073ba */ /* 0x0005e2000800020a */
[----:B------:R-:W3:Y:S02]  /*9cd0*/  SYNCS.PHASECHK.TRANS64.TRYWAIT P1, [R12+URZ+0x30c28], R21 ;  /* 0x030c28150c0075a7 */ /* 0x000ee4000802017f */
[----:B--23--:R-:W-:Y:S05]  /*9ce0*/  @!P1 BRA `(.L_x_566) ;  /* 0x0000001000489947 */ /* 0x00cfea0003800000 */
.L_x_590:
[----:B------:R-:W-:Y:S05]  /*9cf0*/  @P0 BRA `(.L_x_567) ;  /* 0x0000000000140947 */ /* 0x000fea0003800000 */
[----:B------:R-:W-:Y:S01]  /*9d00*/  ISETP.NE.AND P1, PT, R20, RZ, PT ;  /* 0x000000ff1400720c */ /* 0x000fe20003f25270 */
[----:B------:R-:W-:-:S04]  /*9d10*/  IMAD.MOV.U32 R2, RZ, RZ, 0x4200 ;  /* 0x00004200ff027424 */ /* 0x000fc800078e00ff */
[----:B------:R3:W-:Y:S08]  /*9d20*/  SYNCS.ARRIVE.TRANS64 RZ, [R12+URZ+0x30c18], R2 ;  /* 0x030c18020cff79a7 */ /* 0x0007f0000800003f */
[----:B------:R-:W-:Y:S05]  /*9d30*/  @!P1 BRA `(.L_x_567) ;  /* 0x0000000000049947 */ /* 0x000fea0003800000 */
[----:B------:R-:W-:Y:S01]  /*9d40*/  BPT.TRAP 0x1 ;  /* 0x000000040000795c */ /* 0x000fe20000300000 */
.L_x_567:
[----:B------:R-:W-:Y:S01]  /*9d50*/  IADD3 R16, R16, 0x80, RZ ;  /* 0x0000008010107810 */ /* 0x000fe20007ffe0ff */
[----:B------:R-:W-:Y:S01]  /*9d60*/  UMOV UR22, 0x0 ;  /* 0x0000000000167882 */ /* 0x000fe20000000000 */
[----:B------:R-:W-:Y:S01]  /*9d70*/  R2UR UR17, R12 ;  /* 0x000000000c1172ca */ /* 0x000fe200000e0000 */
[----:B------:R-:W-:Y:S01]  /*9d80*/  UMOV UR23, 0x14f00000 ;  /* 0x14f0000000177882 */ /* 0x000fe20000000000 */
[----:B---3--:R-:W-:Y:S01]  /*9d90*/  IADD3 R2, P1, R9, 0xf0, RZ ;  /* 0x000000f009027810 */ /* 0x008fe20007f3e0ff */
[C---:B------:R-:W-:Y:S01]  /*9da0*/  VIADD R13, R16.reuse, UR27 ;  /* 0x0000001b100d7c36 */ /* 0x040fe20008000000 */
[----:B------:R-:W-:Y:S01]  /*9db0*/  R2UR UR6, R16 ;  /* 0x00000000100672ca */ /* 0x000fe200000e0000 */
[----:B------:R-:W-:Y:S01]  /*9dc0*/  UMOV UR18, URZ ;  /* 0x0000003f00127c82 */ /* 0x000fe20008000000 */
[----:B------:R-:W-:Y:S01]  /*9dd0*/  R2UR UR14, R2 ;  /* 0x00000000020e72ca */ /* 0x000fe200000e0000 */
[----:B------:R-:W-:Y:S01]  /*9de0*/  IMAD.X R3, RZ, RZ, R8, P1 ;  /* 0x000000ffff037224 */ /* 0x000fe200008e0608 */
[----:B------:R-:W-:Y:S01]  /*9df0*/  R2UR UR19, R13 ;  /* 0x000000000d1372ca */ /* 0x000fe200000e0000 */
[----:B------:R-:W-:-:S03]  /*9e00*/  UMOV UR10, 0x20 ;  /* 0x00000020000a7882 */ /* 0x000fc60000000000 */
        /* <DEDUP_REMOVED lines=10> */
.L_x_591:
[----:B-123--:R-:W-:Y:S01]  /*9eb0*/  SHF.R.S32.HI R21, RZ, 0x1f, R16 ;  /* 0x0000001fff157819 */ /* 0x00efe20000011410 */
[----:B------:R-:W-:Y:S06]  /*9ec0*/  @P0 BRA `(.L_x_569) ;  /* 0x00000000001c0947 */ /* 0x000fec0003800000 */
[----:B------:R1:W-:Y:S02]  /*9ed0*/  STL [R1+0x24], R0 ;  /* 0x0000240001007387 */ /* 0x0003e40000100800 */
[----:B-1----:R-:W-:-:S04]  /*9ee0*/  MOV R0, 0x4200 ;  /* 0x0000420000007802 */ /* 0x002fc80000000f00 */
[----:B------:R1:W-:Y:S02]  /*9ef0*/  SYNCS.ARRIVE.TRANS64 RZ, [R12+URZ+0x30c38], R0 ;  /* 0x030c38000cff79a7 */ /* 0x0003e4000800003f */
[----:B-1----:R1:W5:Y:S01]  /*9f00*/  LDL.LU R0, [R1+0x24] ;  /* 0x0000240001007983 */ /* 0x0023620000300800 */
[----:B------:R-:W-:-:S13]  /*9f10*/  ISETP.NE.AND P1, PT, R20, RZ, PT ;  /* 0x000000ff1400720c */ /* 0x000fda0003f25270 */
[----:B-1----:R-:W-:Y:S05]  /*9f20*/  @!P1 BRA `(.L_x_569) ;  /* 0x0000000000049947 */ /* 0x002fea0003800000 */
[----:B------:R-:W-:Y:S01]  /*9f30*/  BPT.TRAP 0x1 ;  /* 0x000000040000795c */ /* 0x000fe20000300000 */
.L_x_569:
[----:B------:R-:W-:Y:S01]  /*9f40*/  IADD3 R16, P1, R16, R6, RZ ;  /* 0x0000000610107210 */ /* 0x000fe20007f3e0ff */
[----:B------:R-:W-:Y:S01]  /*9f50*/  UMOV UR8, 0x0 ;  /* 0x0000000000087882 */ /* 0x000fe20000000000 */
[----:B------:R-:W-:Y:S01]  /*9f60*/  R2UR UR14, R12 ;  /* 0x000000000c0e72ca */ /* 0x000fe200000e0000 */
[----:B------:R-:W-:Y:S01]  /*9f70*/  UMOV UR9, 0x14f00000 ;  /* 0x14f0000000097882 */ /* 0x000fe20000000000 */
[----:B------:R-:W-:Y:S01]  /*9f80*/  R2UR UR19, R13 ;  /* 0x000000000d1372ca */ /* 0x000fe200000e0000 */
[----:B------:R-:W-:Y:S01]  /*9f90*/  IMAD.X R21, R21, 0x1, R11, P1 ;  /* 0x0000000115157824 */ /* 0x000fe200008e060b */
[----:B------:R-:W-:Y:S01]  /*9fa0*/  LEA R14, P1, R16, R14, 0x2 ;  /* 0x0000000e100e7211 */ /* 0x000fe200078210ff */
[----:B------:R-:W-:Y:S01]  /*9fb0*/  UMOV UR18, URZ ;  /* 0x0000003f00127c82 */ /* 0x000fe20008000000 */
[----:B------:R-:W-:Y:S01]  /*9fc0*/  R2UR UR6, R4 ;  /* 0x00000000040672ca */ /* 0x000fe200000e0000 */
[----:B------:R-:W-:Y:S01]  /*9fd0*/  UMOV UR10, 0x20 ;  /* 0x00000020000a7882 */ /* 0x000fe20000000000 */
[----:B------:R-:W-:-:S02]  /*9fe0*/  LEA.HI.X R21, R16, R15, R21, 0x2, P1 ;  /* 0x0000000f10157211 */ /* 0x000fc400008f1415 */
        /* <DEDUP_REMOVED lines=13> */
.L_x_593:
[----:B------:R-:W-:Y:S05]  /*a0c0*/  @P0 BRA `(.L_x_571) ;  /* 0x0000000000140947 */ /* 0x000fea0003800000 */
[----:B------:R-:W-:Y:S01]  /*a0d0*/  ISETP.NE.AND P1, PT, R20, RZ, PT ;  /* 0x000000ff1400720c */ /* 0x000fe20003f25270 */
[----:B-1----:R-:W-:-:S04]  /*a0e0*/  IMAD.MOV.U32 R5, RZ, RZ, 0x4200 ;  /* 0x00004200ff057424 */ /* 0x002fc800078e00ff */
[----:B------:R2:W-:Y:S08]  /*a0f0*/  SYNCS.ARRIVE.TRANS64 RZ, [R12+URZ+0x30c10], R5 ;  /* 0x030c10050cff79a7 */ /* 0x0005f0000800003f */
[----:B------:R-:W-:Y:S05]  /*a100*/  @!P1 BRA `(.L_x_571) ;  /* 0x0000000000049947 */ /* 0x000fea0003800000 */
[----:B------:R-:W-:Y:S01]  /*a110*/  BPT.TRAP 0x1 ;  /* 0x000000040000795c */ /* 0x000fe20000300000 */
.L_x_571:
        /* <DEDUP_REMOVED lines=16> */
[----:B------:R-:W-:-:S02]  /*a220*/  UIADD3 UR19, UR7, UR27, URZ ;  /* 0x0000001b07137290 */ /* 0x000fc4000fffe03f */
[----:B------:R-:W-:-:S03]  /*a230*/  UIMAD.WIDE UR8, UR7, 0x4, UR4 ;  /* 0x00000004070878a5 */ /* 0x000fc6000f8e0204 */
[----:B------:R-:W-:-:S04]  /*a240*/  UMOV UR15, UR17 ;  /* 0x00000011000f7c82 */ /* 0x000fc80008000000 */
[----:B------:R3:W-:Y:S02]  /*a250*/  UTMALDG.4D [UR16], [UR22], desc[UR24] ;  /* 0x00001810160075b4 */ /* 0x0007e40008019000 */
[----:B------:R3:W-:Y:S02]  /*a260*/  UBLKCP.S.G [UR14], [UR8], UR10 ;  /* 0x0000000e080073ba */ /* 0x0007e4000800020a */
[----:B---3--:R-:W-:Y:S05]  /*a270*/  @P1 BRA `(.L_x_572) ;  /* 0xfffffff800001947 */ /* 0x008fea000383ffff */
[----:B-12---:R-:W-:-:S07]  /*a280*/  IMAD.U32 R5, RZ, RZ, UR7 ;  /* 0x00000007ff057e24 */ /* 0x006fce000f8e00ff */
.L_x_563:
[----:B------:R-:W-:-:S13]  /*a290*/  ISETP.NE.AND P1, PT, R18, RZ, PT ;  /* 0x000000ff1200720c */ /* 0x000fda0003f25270 */
[----:B------:R-:W-:Y:S05]  /*a2a0*/  @!P1 BRA `(.L_x_562) ;  /* 0x0000000000f89947 */ /* 0x000fea0003800000 */
[----:B------:R-:W-:-:S04]  /*a2b0*/  SHF.L.U32 R13, R10, 0x1f, RZ ;  /* 0x0000001f0a0d7819 */ /* 0x000fc800000006ff */
[----:B------:R-:W1:Y:S02]  /*a2c0*/  SYNCS.PHASECHK.TRANS64.TRYWAIT P1, [R12+URZ+0x30c40], R13 ;  /* 0x030c400d0c0075a7 */ /* 0x000e64000802017f */
[----:B-1----:R-:W-:Y:S05]  /*a2d0*/  @!P1 BRA `(.L_x_573) ;  /* 0x0000000c000c9947 */ /* 0x002fea0003800000 */
.L_x_594:
[----:B------:R-:W-:Y:S05]  /*a2e0*/  @P0 BRA `(.L_x_574) ;  /* 0x0000000000140947 */ /* 0x000fea0003800000 */
[----:B------:R-:W-:Y:S02]  /*a2f0*/  ISETP.NE.AND P1, PT, R20, RZ, PT ;  /* 0x000000ff1400720c */ /* 0x000fe40003f25270 */
[----:B------:R-:W-:-:S04]  /*a300*/  MOV R5, 0x4200 ;  /* 0x0000420000057802 */ /* 0x000fc80000000f00 */
[----:B------:R2:W-:Y:S07]  /*a310*/  SYNCS.ARRIVE.TRANS64 RZ, [R12+URZ+0x30c30], R5 ;  /* 0x030c30050cff79a7 */ /* 0x0005ee000800003f */
[----:B------:R-:W-:Y:S05]  /*a320*/  @!P1 BRA `(.L_x_574) ;  /* 0x0000000000049947 */ /* 0x000fea0003800000 */
[----:B------:R-:W-:Y:S01]  /*a330*/  BPT.TRAP 0x1 ;  /* 0x000000040000795c */ /* 0x000fe20000300000 */
.L_x_574:
[----:B--2---:R-:W2:Y:S01]  /*a340*/  LDC.64 R4, c[0x0][0x728] ;  /* 0x0001ca00ff047b82 */ /* 0x004ea20000000a00 */
[----:B------:R-:W-:Y:S01]  /*a350*/  IMAD.SHL.U32 R19, R19, 0x80, RZ ;  /* 0x0000008013137824 */ /* 0x000fe200078e00ff */
[----:B------:R-:W-:Y:S01]  /*a360*/  R2UR UR14, R12 ;  /* 0x000000000c0e72ca */ /* 0x000fe200000e0000 */
[----:B------:R-:W-:Y:S01]  /*a370*/  UMOV UR8, 0x0 ;  /* 0x0000000000087882 */ /* 0x000fe20000000000 */
[----:B------:R-:W-:Y:S01]  /*a380*/  UMOV UR9, 0x14f00000 ;  /* 0x14f0000000097882 */ /* 0x000fe20000000000 */
[----:B------:R-:W-:Y:S01]  /*a390*/  UMOV UR18, URZ ;  /* 0x0000003f00127c82 */ /* 0x000fe20008000000 */
[C---:B-----5:R-:W-:Y:S01]  /*a3a0*/  IADD3 R0, P1, R19.reuse, R6, RZ ;  /* 0x0000000613007210 */ /* 0x060fe20007f3e0ff */
[----:B------:R-:W-:Y:S01]  /*a3b0*/  UMOV UR10, 0x20 ;  /* 0x00000020000a7882 */ /* 0x000fe20000000000 */
[----:B------:R-:W-:-:S07]  /*a3c0*/  R2UR UR19, R19 ;  /* 0x00000000131372ca */ /* 0x000fce00000e0000 */
[----:B------:R-:W-:Y:S02]  /*a3d0*/  UIADD3 UR16, UR14, 0x18000, URZ ;  /* 0x000180000e107890 */ /* 0x000fe4000fffe03f */
[----:B------:R-:W-:Y:S02]  /*a3e0*/  UIADD3 UR17, UR14, 0x30c30, URZ ;  /* 0x00030c300e117890 */ /* 0x000fe4000fffe03f */
[----:B------:R-:W-:Y:S02]  /*a3f0*/  UIADD3 UR14, UR14, 0x20400, URZ ;  /* 0x000204000e0e7890 */ /* 0x000fe4000fffe03f */
[----:B------:R-:W-:Y:S01]  /*a400*/  UIADD3 UR19, UR19, UR27, URZ ;  /* 0x0000001b13137290 */ /* 0x000fe2000fffe03f */
[----:B--2---:R-:W-:Y:S02]  /*a410*/  LEA R4, P2, R0, R4, 0x2 ;  /* 0x0000000400047211 */ /* 0x004fe400078410ff */
[----:B------:R-:W-:Y:S02]  /*a420*/  UMOV UR15, UR17 ;  /* 0x00000011000f7c82 */ /* 0x000fe40008000000 */
[----:B------:R-:W-:-:S02]  /*a430*/  R2UR UR22, R4 ;  /* 0x00000000041672ca */ /* 0x000fc400000e0000 */
        /* <DEDUP_REMOVED lines=9> */
[----:B------:R-:W3:Y:S02]  /*a4d0*/  SYNCS.PHASECHK.TRANS64.TRYWAIT P1, [R12+URZ+0x30c28], R13 ;  /* 0x030c280d0c0075a7 */ /* 0x000ee4000802017f */
[----:B--23--:R-:W-:Y:S05]  /*a4e0*/  @!P1 BRA `(.L_x_575) ;  /* 0x00000008009c9947 */ /* 0x00cfea0003800000 */
.L_x_595:
[----:B------:R-:W-:Y:S05]  /*a4f0*/  @P0 BRA `(.L_x_576) ;  /* 0x0000000000140947 */ /* 0x000fea0003800000 */
[----:B------:R-:W-:Y:S02]  /*a500*/  ISETP.NE.AND P0, PT, R20, RZ, PT ;  /* 0x000000ff1400720c */ /* 0x000fe40003f05270 */
[----:B------:R-:W-:-:S04]  /*a510*/  MOV R5, 0x4200 ;  /* 0x0000420000057802 */ /* 0x000fc80000000f00 */
[----:B------:R3:W-:Y:S07]  /*a520*/  SYNCS.ARRIVE.TRANS64 RZ, [R12+URZ+0x30c18], R5 ;  /* 0x030c18050cff79a7 */ /* 0x0007ee000800003f */
[----:B------:R-:W-:Y:S05]  /*a530*/  @!P0 BRA `(.L_x_576) ;  /* 0x0000000000048947 */ /* 0x000fea0003800000 */
[----:B------:R-:W-:Y:S01]  /*a540*/  BPT.TRAP 0x1 ;  /* 0x000000040000795c */ /* 0x000fe20000300000 */
.L_x_576:
        /* <DEDUP_REMOVED lines=13> */
[----:B---3--:R-:W-:Y:S01]  /*a620*/  IMAD.U32 R5, RZ, RZ, UR6 ;  /* 0x00000006ff057e24 */ /* 0x008fe2000f8e00ff */
[----:B------:R-:W-:Y:S02]  /*a630*/  UIADD3 UR19, UR6, UR27, URZ ;  /* 0x0000001b06137290 */ /* 0x000fe4000fffe03f */
[----:B------:R-:W-:-:S03]  /*a640*/  UIMAD.WIDE UR8, UR6, 0x4, UR4 ;  /* 0x00000004060878a5 */ /* 0x000fc6000f8e0204 */
[----:B------:R-:W-:-:S04]  /*a650*/  UMOV UR15, UR17 ;  /* 0x00000011000f7c82 */ /* 0x000fc80008000000 */
[----:B------:R3:W-:Y:S02]  /*a660*/  UTMALDG.4D [UR16], [UR22], desc[UR24] ;  /* 0x00001810160075b4 */ /* 0x0007e40008019000 */
[----:B------:R3:W-:Y:S02]  /*a670*/  UBLKCP.S.G [UR14], [UR8], UR7 ;  /* 0x0000000e080073ba */ /* 0x0007e40008000207 */
[----:B---3--:R-:W-:Y:S01]  /*a680*/  NOP ;  /* 0x0000000000007918 */ /* 0x008fe20000000000 */
.L_x_562:
[----:B------:R-:W3:Y:S01]  /*a690*/  S2R R2, SR_TID.X ;  /* 0x0000000000027919 */ /* 0x000ee20000002100 */
[----:B-12--5:R-:W-:Y:S02]  /*a6a0*/  LEA R13, R0, R12, 0x3 ;  /* 0x0000000c000d7211 */ /* 0x026fe400078e18ff */
[----:B---3--:R-:W-:Y:S02]  /*a6b0*/  LOP3.LUT R3, R2, 0x7f, RZ, 0xc0, !PT ;  /* 0x0000007f02037812 */ /* 0x008fe400078ec0ff */
[----:B------:R-:W-:Y:S02]  /*a6c0*/  SHF.L.U32 R2, R10, 0x1f, RZ ;  /* 0x0000001f0a027819 */ /* 0x000fe400000006ff */
[----:B------:R-:W-:Y:S02]  /*a6d0*/  ISETP.NE.AND P1, PT, R3, RZ, PT ;  /* 0x000000ff0300720c */ /* 0x000fe40003f25270 */
[----:B------:R-:W1:Y:S02]  /*a6e0*/  SYNCS.PHASECHK.TRANS64.TRYWAIT P0, [R13+URZ+0x30c40], R2 ;  /* 0x030c40020d0075a7 */ /* 0x000e64000800017f */
[----:B-1----:R-:W-:Y:S09]  /*a6f0*/  @!P0 BRA `(.L_x_577) ;  /* 0x00000008002c8947 */ /* 0x002ff20003800000 */
.L_x_596:
[----:B------:R-:W-:Y:S05]  /*a700*/  @P1 BRA `(.L_x_578) ;  /* 0x0000000000181947 */ /* 0x000fea0003800000 */
[----:B------:R-:W2:Y:S01]  /*a710*/  S2R R3, SR_TID.X ;  /* 0x0000000000037919 */ /* 0x000ea20000002100 */
[----:B-1----:R-:W-:-:S04]  /*a720*/  IMAD.MOV.U32 R2, RZ, RZ, 0x4200 ;  /* 0x00004200ff027424 */ /* 0x002fc800078e00ff */
[----:B------:R3:W-:Y:S01]  /*a730*/  SYNCS.ARRIVE.TRANS64 RZ, [R13+URZ+0x30c30], R2 ;  /* 0x030c30020dff79a7 */ /* 0x0007e2000800003f */
[----:B--2---:R-:W-:-:S13]  /*a740*/  LOP3.LUT P0, RZ, R3, 0x1f, RZ, 0xc0, !PT ;  /* 0x0000001f03ff7812 */ /* 0x004fda000780c0ff */
[----:B---3--:R-:W-:Y:S05]  /*a750*/  @!P0 BRA `(.L_x_578) ;  /* 0x0000000000048947 */ /* 0x008fea0003800000 */
[----:B------:R-:W-:Y:S01]  /*a760*/  BPT.TRAP 0x1 ;  /* 0x000000040000795c */ /* 0x000fe20000300000 */
.L_x_578:
[----:B-1----:R-:W1:Y:S01]  /*a770*/  LDC.64 R2, c[0x0][0x728] ;  /* 0x0001ca00ff027b82 */ /* 0x002e620000000a00 */
[C---:B------:R-:W-:Y:S01]  /*a780*/  IADD3 R6, P0, R5.reuse, R6, RZ ;  /* 0x0000000605067210 */ /* 0x040fe20007f1e0ff */
[C---:B------:R-:W-:Y:S01]  /*a790*/  IMAD R4, R0.reuse, 0x4000, R12 ;  /* 0x0000400000047824 */ /* 0x040fe200078e020c */
[----:B------:R-:W-:Y:S01]  /*a7a0*/  LEA R12, R0, R12, 0x9 ;  /* 0x0000000c000c7211 */ /* 0x000fe200078e48ff */
[----:B------:R-:W-:Y:S01]  /*a7b0*/  UMOV UR8, 0x0 ;  /* 0x0000000000087882 */ /* 0x000fe20000000000 */
[C---:B------:R-:W-:Y:S01]  /*a7c0*/  LEA.HI.X.SX32 R11, R5.reuse, R11, 0x1, P0 ;  /* 0x0000000b050b7211 */ /* 0x040fe200000f0eff */
[----:B------:R-:W-:Y:S01]  /*a7d0*/  UMOV UR9, 0x14f00000 ;  /* 0x14f0000000097882 */ /* 0x000fe20000000000 */
[----:B------:R-:W-:Y:S01]  /*a7e0*/  R2UR UR19, R5 ;  /* 0x00000000051372ca */ /* 0x000fe200000e0000 */
[----:B------:R-:W-:Y:S01]  /*a7f0*/  UMOV UR18, URZ ;  /* 0x0000003f00127c82 */ /* 0x000fe20008000000 */
[----:B------:R-:W-:Y:S02]  /*a800*/  R2UR UR17, R13 ;  /* 0x000000000d1172ca */ /* 0x000fe400000e0000 */
[----:B------:R-:W-:-:S02]  /*a810*/  R2UR UR16, R4 ;  /* 0x00000000041072ca */ /* 0x000fc400000e0000 */
[----:B------:R-:W-:-:S07]  /*a820*/  R2UR UR10, R12 ;  /* 0x000000000c0a72ca */ /* 0x000fce00000e0000 */
[----:B------:R-:W-:Y:S02]  /*a830*/  UIADD3 UR19, UR19, UR27, URZ ;  /* 0x0000001b13137290 */ /* 0x000fe4000fffe03f */
[----:B------:R-:W-:Y:S01]  /*a840*/  UIADD3 UR17, UR17, 0x30c30, URZ ;  /* 0x00030c3011117890 */ /* 0x000fe2000fffe03f */
[C---:B-1----:R-:W-:Y:S01]  /*a850*/  LEA R2, P0, R6.reuse, R2, 0x2 ;  /* 0x0000000206027211 */ /* 0x042fe200078010ff */
[----:B------:R-:W-:Y:S02]  /*a860*/  UIADD3 UR16, UR16, 0x18000, URZ ;  /* 0x0001800010107890 */ /* 0x000fe4000fffe03f */
[----:B------:R-:W-:Y:S01]  /*a870*/  UIADD3 UR14, UR10, 0x20400, URZ ;  /* 0x000204000a0e7890 */ /* 0x000fe2000fffe03f */
[----:B------:R-:W-:Y:S02]  /*a880*/  LEA.HI.X R3, R6, R3, R11, 0x2, P0 ;  /* 0x0000000306037211 */ /* 0x000fe400000f140b */
[----:B------:R-:W-:Y:S01]  /*a890*/  UMOV UR15, UR17 ;  /* 0x00000011000f7c82 */ /* 0x000fe20008000000 */
[----:B------:R-:W-:Y:S01]  /*a8a0*/  IADD3 R9, P0, R9, 0x1f0, RZ ;  /* 0x000001f009097810 */ /* 0x000fe20007f1e0ff */
[----:B------:R-:W-:Y:S01]  /*a8b0*/  UMOV UR10, 0x20 ;  /* 0x00000020000a7882 */ /* 0x000fe20000000000 */
[----:B------:R-:W-:-:S02]  /*a8c0*/  R2UR UR22, R2 ;  /* 0x00000000021672ca */ /* 0x000fc400000e0000 */
[----:B------:R-:W-:Y:S01]  /*a8d0*/  R2UR UR6, R9 ;  /* 0x00000000090672ca */ /* 0x000fe200000e0000 */
[----:B------:R-:W-:Y:S01]  /*a8e0*/  IMAD.X R8, RZ, RZ, R8, P0 ;  /* 0x000000ffff087224 */ /* 0x000fe200000e0608 */
[----:B------:R-:W-:Y:S01]  /*a8f0*/  R2UR UR23, R3 ;  /* 0x00000000031772ca */ /* 0x000fe200000e0000 */
[----:B------:R-:W-:-:S03]  /*a900*/  VIADD R9, R0, 0x1 ;  /* 0x0000000100097836 */ /* 0x000fc60000000000 */
[----:B------:R-:W-:Y:S02]  /*a910*/  R2UR UR7, R8 ;  /* 0x00000000080772ca */ /* 0x000fe400000e0000 */
[----:B------:R-:W-:-:S04]  /*a920*/  ISETP.NE.AND P0, PT, R9, 0x2, PT ;  /* 0x000000020900780c */ /* 0x000fc80003f05270 */
[----:B------:R-:W-:Y:S02]  /*a930*/  SEL R3, RZ, 0x1, P0 ;  /* 0x00000001ff037807 */ /* 0x000fe40000000000 */
[----:B------:R-:W-:Y:S02]  /*a940*/  SEL R9, R9, RZ, P0 ;  /* 0x000000ff09097207 */ /* 0x000fe40000000000 */
[----:B------:R-:W-:-:S03]  /*a950*/  LOP3.LUT R0, R10, R3, RZ, 0x3c, !PT ;  /* 0x000000030a007212 */ /* 0x000fc600078e3cff */
[----:B------:R1:W-:Y:S01]  /*a960*/  UTMALDG.4D [UR16], [UR6], desc[UR8] ;  /* 0x00000810060075b4 */ /* 0x0003e20008019000 */
[----:B------:R1:W-:Y:S02]  /*a970*/  UBLKCP.S.G [UR14], [UR22], UR10 ;  /* 0x0000000e160073ba */ /* 0x0003e4000800020a */
[----:B-1----:R-:W-:Y:S01]  /*a980*/  NOP ;  /* 0x0000000000007918 */ /* 0x002fe20000000000 */
.L_x_559:
[----:B------:R-:W-:Y:S05]  /*a990*/  BSYNC B0 ;  /* 0x0000000000007941 */ /* 0x000fea0003800000 */
.L_x_557:
[----:B------:R-:W-:-:S03]  /*a9a0*/  UMOV UR6, 0xffffffff ;  /* 0xffffffff00067882 */ /* 0x000fc60000000000 */
[----:B------:R-:W-:Y:S05]  /*a9b0*/  BRA.DIV UR6, `(.L_x_579) ;  /* 0x0000000606907947 */ /* 0x000fea000b800000 */
[----:B------:R-:W-:-:S13]  /*a9c0*/  ELECT P6, URZ, PT ;  /* 0x00000000003f782f */ /* 0x000fda00038c0000 */
.L_x_599:
[----:B------:R-:W-:Y:S05]  /*a9d0*/  @!P6 BRA `(.L_x_474) ;  /* 0x000000000084e947 */ /* 0x000fea0003800000 */
[----:B------:R-:W3:Y:S02]  /*a9e0*/  LDL.LU R2, [R1] ;  /* 0x0000000001027983 */ /* 0x000ee40000300800 */
[----:B---3--:R-:W-:-:S04]  /*a9f0*/  LOP3.LUT R2, R2, 0x2, RZ, 0xfc, !PT ;  /* 0x0000000202027812 */ /* 0x008fc800078efcff */
[----:B------:R-:W-:-:S13]  /*aa00*/  ISETP.NE.AND P2, PT, R2, 0x3, PT ;  /* 0x000000030200780c */ /* 0x000fda0003f45270 */
[----:B------:R-:W-:Y:S05]  /*aa10*/  @!P2 BRA `(.L_x_580) ;  /* 0x000000000004a947 */ /* 0x000fea0003800000 */
[----:B--2---:R-:W-:Y:S01]  /*aa20*/  BPT.TRAP 0x1 ;  /* 0x000000040000795c */ /* 0x004fe20000300000 */
.L_x_580:
[----:B------:R-:W1:Y:S01]  /*aa30*/  S2R R3, SR_CgaCtaId ;  /* 0x0000000000037919 */ /* 0x000e620000008800 */
[----:B------:R-:W-:Y:S02]  /*aa40*/  MOV R2, 0x400 ;  /* 0x0000040000027802 */ /* 0x000fe40000000f00 */
[----:B------:R-:W-:Y:S02]  /*aa50*/  SHF.L.U32 R4, R0, 0x1f, RZ ;  /* 0x0000001f00047819 */ /* 0x000fe400000006ff */
[----:B-1----:R-:W-:Y:S01]  /*aa60*/  LEA R6, R3, R2, 0x18 ;  /* 0x0000000203067211 */ /* 0x002fe200078ec0ff */
[----:B------:R-:W-:-:S03]  /*aa70*/  VIADD R3, R9, 0x1 ;  /* 0x0000000109037836 */ /* 0x000fc60000000000 */
[----:B------:R-:W-:Y:S02]  /*aa80*/  IADD3 R2, R6, 0x30c20, RZ ;  /* 0x00030c2006027810 */ /* 0x000fe40007ffe0ff */
[----:B------:R-:W-:-:S03]  /*aa90*/  ISETP.NE.AND P1, PT, R3, 0x2, PT ;  /* 0x000000020300780c */ /* 0x000fc60003f25270 */
[----:B------:R-:W-:Y:S01]  /*aaa0*/  IMAD R7, R9, 0x8, R2 ;  /* 0x0000000809077824 */ /* 0x000fe200078e0202 */
[----:B------:R-:W-:Y:S02]  /*aab0*/  SEL R5, RZ, 0x1, P1 ;  /* 0x00000001ff057807 */ /* 0x000fe40000800000 */
[----:B------:R-:W-:Y:S01]  /*aac0*/  SEL R3, R3, RZ, P1 ;  /* 0x000000ff03037207 */ /* 0x000fe20000800000 */
[----:B------:R-:W1:Y:S01]  /*aad0*/  SYNCS.PHASECHK.TRANS64.TRYWAIT P0, [R7+URZ], R4 ;  /* 0x00000004070075a7 */ /* 0x000e62000800017f */
[----:B------:R-:W-:Y:S02]  /*aae0*/  LOP3.LUT R5, R0, R5, RZ, 0x3c, !PT ;  /* 0x0000000500057212 */ /* 0x000fe400078e3cff */
[----:B------:R-:W-:Y:S02]  /*aaf0*/  LEA R11, R3, R2, 0x3 ;  /* 0x00000002030b7211 */ /* 0x000fe400078e18ff */
[----:B------:R-:W-:Y:S01]  /*ab00*/  SHF.L.U32 R2, R5, 0x1f, RZ ;  /* 0x0000001f05027819 */ /* 0x000fe200000006ff */
[----:B-1----:R-:W-:Y:S06]  /*ab10*/  @!P0 BRA `(.L_x_581) ;  /* 0x0000000400588947 */ /* 0x002fec0003800000 */
.L_x_600:
[----:B------:R-:W3:Y:S02]  /*ab20*/  SYNCS.PHASECHK.TRANS64.TRYWAIT P0, [R11+URZ], R2 ;  /* 0x000000020b0075a7 */ /* 0x000ee4000800017f */
[----:B---3--:R-:W-:Y:S05]  /*ab30*/  @!P0 BRA `(.L_x_582) ;  /* 0x0000000400648947 */ /* 0x008fea0003800000 */
.L_x_601:
[----:B------:R-:W-:Y:S05]  /*ab40*/  @!P2 BRA `(.L_x_583) ;  /* 0x000000000004a947 */ /* 0x000fea0003800000 */
[----:B--2---:R-:W-:Y:S01]  /*ab50*/  BPT.TRAP 0x1 ;  /* 0x000000040000795c */ /* 0x004fe20000300000 */
.L_x_583:
[----:B------:R-:W-:-:S04]  /*ab60*/  VIADD R0, R6, 0x30c40 ;  /* 0x00030c4006007836 */ /* 0x000fc80000000000 */
[----:B------:R-:W-:-:S04]  /*ab70*/  IMAD R9, R9, 0x8, R0 ;  /* 0x0000000809097824 */ /* 0x000fc800078e0200 */
[----:B------:R-:W4:Y:S02]  /*ab80*/  SYNCS.PHASECHK.TRANS64.TRYWAIT P0, [R9+URZ], R4 ;  /* 0x00000004090075a7 */ /* 0x000f24000800017f */
[----:B----4-:R-:W-:Y:S05]  /*ab90*/  @!P0 BRA `(.L_x_584) ;  /* 0x0000000400608947 */ /* 0x010fea0003800000 */
.L_x_602:
[----:B------:R-:W-:-:S07]  /*aba0*/  LEA R3, R3, R0, 0x3 ;  /* 0x0000000003037211 */ /* 0x000fce00078e18ff */
.L_x_585:
[----:B------:R1:W1:Y:S02]  /*abb0*/  SYNCS.PHASECHK.TRANS64.TRYWAIT P0, [R3+URZ], R2 ;  /* 0x00000002030075a7 */ /* 0x000264000800017f */
[----:B-1----:R-:W-:Y:S05]  /*abc0*/  @!P0 NANOSLEEP.SYNCS 0x989680 ;  /* 0x009896800000895d */ /* 0x002fea0003900000 */
[----:B------:R-:W1:Y:S02]  /*abd0*/  @!P0 SYNCS.PHASECHK.TRANS64 P0, [R3+URZ], R2 ;  /* 0x00000002030085a7 */ /* 0x000e64000800007f */
[----:B-1----:R-:W-:Y:S05]  /*abe0*/  @!P0 BRA `(.L_x_585) ;  /* 0xfffffffc00f08947 */ /* 0x002fea000383ffff */
.L_x_474:
[----:B--2---:R-:W-:Y:S05]  /*abf0*/  BSYNC B6 ;  /* 0x0000000000067941 */ /* 0x004fea0003800000 */
.L_x_468:
[----:B------:R-:W-:Y:S05]  /*ac00*/  EXIT ;  /* 0x000000000000794d */ /* 0x000fea0003800000 */
.L_x_484:
[----:B------:R-:W-:Y:S01]  /*ac10*/  IMAD.MOV.U32 R12, RZ, RZ, RZ ;  /* 0x000000ffff0c7224 */ /* 0x000fe200078e00ff */
[----:B------:R-:W-:Y:S01]  /*ac20*/  MOV R15, 0xffffffff ;  /* 0xffffffff000f7802 */ /* 0x000fe20000000f00 */
[----:B------:R-:W-:-:S07]  /*ac30*/  IMAD.MOV.U32 R11, RZ, RZ, 0x1f ;  /* 0x0000001fff0b7424 */ /* 0x000fce00078e00ff */
[----:B------:R-:W-:Y:S05]  /*ac40*/  WARPSYNC.COLLECTIVE R15, `(.L_x_586) ;  /* 0x000000000f087348 */ /* 0x000fea0003c00000 */
[----:B------:R1:W2:Y:S02]  /*ac50*/  SHFL.IDX P6, R14, R13, R12, R11 ;  /* 0x0000000c0d0e7389 */ /* 0x0002a400000c000b */
[----:B-12---:R-:W-:Y:S01]  /*ac60*/  ENDCOLLECTIVE ;  /* 0x000000000000791b */ /* 0x006fe20003800000 */
.L_x_586:
[----:B------:R-:W-:Y:S05]  /*ac70*/  BRA `(.L_x_587) ;  /* 0xffffff6400407947 */ /* 0x000fea000383ffff */
.L_x_486:
[----:B--2---:R2:W3:Y:S02]  /*ac80*/  SYNCS.PHASECHK.TRANS64.TRYWAIT P0, [R2+URZ+0x30c00], R9 ;  /* 0x030c0009020075a7 */ /* 0x0044e4000800017f */
[----:B---3--:R-:W-:Y:S05]  /*ac90*/  @!P0 NANOSLEEP.SYNCS 0x989680 ;  /* 0x009896800000895d */ /* 0x008fea0003900000 */
[----:B------:R-:W3:Y:S02]  /*aca0*/  @!P0 SYNCS.PHASECHK.TRANS64 P0, [R2+URZ+0x30c00], R9 ;  /* 0x030c0009020085a7 */ /* 0x000ee4000800007f */
[----:B---3--:R-:W-:Y:S05]  /*acb0*/  @!P0 BRA `(.L_x_486) ;  /* 0xfffffffc00f08947 */ /* 0x008fea000383ffff */
[----:B------:R-:W-:Y:S05]  /*acc0*/  BRA `(.L_x_485) ;  /* 0xffffff6400a47947 */ /* 0x000fea000383ffff */
.L_x_490:
[----:B--2---:R2:W3:Y:S02]  /*acd0*/  SYNCS.PHASECHK.TRANS64.TRYWAIT P1, [R3+URZ+0x30c10], R22 ;  /* 0x030c1016030075a7 */ /* 0x0044e4000802017f */
[----:B---3--:R-:W-:Y:S05]  /*ace0*/  @!P1 NANOSLEEP.SYNCS 0x989680 ;  /* 0x009896800000995d */ /* 0x008fea0003900000 */
[----:B------:R-:W3:Y:S02]  /*acf0*/  @!P1 SYNCS.PHASECHK.TRANS64 P1, [R3+URZ+0x30c10], R22 ;  /* 0x030c1016030095a7 */ /* 0x000ee4000802007f */
[----:B---3--:R-:W-:Y:S05]  /*ad00*/  @!P1 BRA `(.L_x_490) ;  /* 0xfffffffc00f09947 */ /* 0x008fea000383ffff */
[----:B------:R-:W-:Y:S05]  /*ad10*/  BRA `(.L_x_489) ;  /* 0xffffff6c00847947 */ /* 0x000fea000383ffff */
.L_x_494:
[----:B------:R1:W1:Y:S02]  /*ad20*/  SYNCS.PHASECHK.TRANS64.TRYWAIT P1, [R3+URZ+0x30c30], R22 ;  /* 0x030c3016030075a7 */ /* 0x000264000802017f */
[----:B-1----:R-:W-:Y:S05]  /*ad30*/  @!P1 NANOSLEEP.SYNCS 0x989680 ;  /* 0x009896800000995d */ /* 0x002fea0003900000 */
[----:B------:R-:W1:Y:S02]  /*ad40*/  @!P1 SYNCS.PHASECHK.TRANS64 P1, [R3+URZ+0x30c30], R22 ;  /* 0x030c3016030095a7 */ /* 0x000e64000802007f */
[----:B-1----:R-:W-:Y:S05]  /*ad50*/  @!P1 BRA `(.L_x_494) ;  /* 0xfffffffc00f09947 */ /* 0x002fea000383ffff */
[----:B------:R-:W-:Y:S05]  /*ad60*/  BRA `(.L_x_493) ;  /* 0xffffff7000987947 */ /* 0x000fea000383ffff */
.L_x_560:
[----:B-1----:R1:W2:Y:S02]  /*ad70*/  SYNCS.PHASECHK.TRANS64.TRYWAIT P1, [R12+URZ+0x30c20], R3 ;  /* 0x030c20030c0075a7 */ /* 0x0022a4000802017f */
[----:B--2---:R-:W-:Y:S05]  /*ad80*/  @!P1 NANOSLEEP.SYNCS 0x989680 ;  /* 0x009896800000995d */ /* 0x004fea0003900000 */
[----:B------:R-:W2:Y:S02]  /*ad90*/  @!P1 SYNCS.PHASECHK.TRANS64 P1, [R12+URZ+0x30c20], R3 ;  /* 0x030c20030c0095a7 */ /* 0x000ea4000802007f */
[----:B--2---:R-:W-:Y:S05]  /*ada0*/  @!P1 BRA `(.L_x_560) ;  /* 0xfffffffc00f09947 */ /* 0x004fea000383ffff */
[----:B------:R-:W-:Y:S05]  /*adb0*/  BRA `(.L_x_588) ;  /* 0xffffffe800107947 */ /* 0x000fea000383ffff */
.L_x_564:
[----:B-1----:R1:W2:Y:S02]  /*adc0*/  SYNCS.PHASECHK.TRANS64.TRYWAIT P1, [R12+URZ+0x30c40], R21 ;  /* 0x030c40150c0075a7 */ /* 0x0022a4000802017f */
[----:B--2---:R-:W-:Y:S05]  /*add0*/  @!P1 NANOSLEEP.SYNCS 0x989680 ;  /* 0x009896800000995d */ /* 0x004fea0003900000 */
[----:B------:R-:W2:Y:S02]  /*ade0*/  @!P1 SYNCS.PHASECHK.TRANS64 P1, [R12+URZ+0x30c40], R21 ;  /* 0x030c40150c0095a7 */ /* 0x000ea4000802007f */
[----:B--2---:R-:W-:Y:S05]  /*adf0*/  @!P1 BRA `(.L_x_564) ;  /* 0xfffffffc00f09947 */ /* 0x004fea000383ffff */
[----:B------:R-:W-:Y:S05]  /*ae00*/  BRA `(.L_x_589) ;  /* 0xffffffec00287947 */ /* 0x000fea000383ffff */
.L_x_566:
[----:B--2---:R2:W3:Y:S02]  /*ae10*/  SYNCS.PHASECHK.TRANS64.TRYWAIT P1, [R12+URZ+0x30c28], R21 ;  /* 0x030c28150c0075a7 */ /* 0x0044e4000802017f */
[----:B---3--:R-:W-:Y:S05]  /*ae20*/  @!P1 NANOSLEEP.SYNCS 0x989680 ;  /* 0x009896800000995d */ /* 0x008fea0003900000 */
[----:B------:R-:W3:Y:S02]  /*ae30*/  @!P1 SYNCS.PHASECHK.TRANS64 P1, [R12+URZ+0x30c28], R21 ;  /* 0x030c28150c0095a7 */ /* 0x000ee4000802007f */
[----:B---3--:R-:W-:Y:S05]  /*ae40*/  @!P1 BRA `(.L_x_566) ;  /* 0xfffffffc00f09947 */ /* 0x008fea000383ffff */
[----:B------:R-:W-:Y:S05]  /*ae50*/  BRA `(.L_x_590) ;  /* 0xffffffec00a47947 */ /* 0x000fea000383ffff */
.L_x_568:
[----:B---3--:R3:W4:Y:S02]  /*ae60*/  SYNCS.PHASECHK.TRANS64.TRYWAIT P1, [R12+URZ+0x30c48], R21 ;  /* 0x030c48150c0075a7 */ /* 0x008724000802017f */
[----:B----4-:R-:W-:Y:S05]  /*ae70*/  @!P1 NANOSLEEP.SYNCS 0x989680 ;  /* 0x009896800000995d */ /* 0x010fea0003900000 */
[----:B------:R-:W4:Y:S02]  /*ae80*/  @!P1 SYNCS.PHASECHK.TRANS64 P1, [R12+URZ+0x30c48], R21 ;  /* 0x030c48150c0095a7 */ /* 0x000f24000802007f */
[----:B----4-:R-:W-:Y:S05]  /*ae90*/  @!P1 BRA `(.L_x_568) ;  /* 0xfffffffc00f09947 */ /* 0x010fea000383ffff */
[----:B------:R-:W-:Y:S05]  /*aea0*/  BRA `(.L_x_591) ;  /* 0xfffffff000007947 */ /* 0x000fea000383ffff */
.L_x_570:
[----:B------:R-:W-:-:S07]  /*aeb0*/  SHF.L.U32 R5, R10, 0x1f, RZ ;  /* 0x0000001f0a057819 */ /* 0x000fce00000006ff */
.L_x_592:
[----:B-1----:R1:W2:Y:S02]  /*aec0*/  SYNCS.PHASECHK.TRANS64.TRYWAIT P1, [R12+URZ+0x30c20], R5 ;  /* 0x030c20050c0075a7 */ /* 0x0022a4000802017f */
[----:B--2---:R-:W-:Y:S05]  /*aed0*/  @!P1 NANOSLEEP.SYNCS 0x989680 ;  /* 0x009896800000995d */ /* 0x004fea0003900000 */
[----:B------:R-:W2:Y:S02]  /*aee0*/  @!P1 SYNCS.PHASECHK.TRANS64 P1, [R12+URZ+0x30c20], R5 ;  /* 0x030c20050c0095a7 */ /* 0x000ea4000802007f */
[----:B--2---:R-:W-:Y:S05]  /*aef0*/  @!P1 BRA `(.L_x_592) ;  /* 0xfffffffc00f09947 */ /* 0x004fea000383ffff */
[----:B------:R-:W-:Y:S05]  /*af00*/  BRA `(.L_x_593) ;  /* 0xfffffff0006c7947 */ /* 0x000fea000383ffff */
.L_x_573:
[----:B-1----:R1:W2:Y:S02]  /*af10*/  SYNCS.PHASECHK.TRANS64.TRYWAIT P1, [R12+URZ+0x30c40], R13 ;  /* 0x030c400d0c0075a7 */ /* 0x0022a4000802017f */
[----:B--2---:R-:W-:Y:S05]  /*af20*/  @!P1 NANOSLEEP.SYNCS 0x989680 ;  /* 0x009896800000995d */ /* 0x004fea0003900000 */
[----:B------:R-:W2:Y:S02]  /*af30*/  @!P1 SYNCS.PHASECHK.TRANS64 P1, [R12+URZ+0x30c40], R13 ;  /* 0x030c400d0c0095a7 */ /* 0x000ea4000802007f */
[----:B--2---:R-:W-:Y:S05]  /*af40*/  @!P1 BRA `(.L_x_573) ;  /* 0xfffffffc00f09947 */ /* 0x004fea000383ffff */
[----:B------:R-:W-:Y:S05]  /*af50*/  BRA `(.L_x_594) ;  /* 0xfffffff000e07947 */ /* 0x000fea000383ffff */
.L_x_575:
[----:B--2---:R2:W3:Y:S02]  /*af60*/  SYNCS.PHASECHK.TRANS64.TRYWAIT P1, [R12+URZ+0x30c28], R13 ;  /* 0x030c280d0c0075a7 */ /* 0x0044e4000802017f */
[----:B---3--:R-:W-:Y:S05]  /*af70*/  @!P1 NANOSLEEP.SYNCS 0x989680 ;  /* 0x009896800000995d */ /* 0x008fea0003900000 */
[----:B------:R-:W3:Y:S02]  /*af80*/  @!P1 SYNCS.PHASECHK.TRANS64 P1, [R12+URZ+0x30c28], R13 ;  /* 0x030c280d0c0095a7 */ /* 0x000ee4000802007f */
[----:B---3--:R-:W-:Y:S05]  /*af90*/  @!P1 BRA `(.L_x_575) ;  /* 0xfffffffc00f09947 */ /* 0x008fea000383ffff */
[----:B------:R-:W-:Y:S05]  /*afa0*/  BRA `(.L_x_595) ;  /* 0xfffffff400507947 */ /* 0x000fea000383ffff */
.L_x_577:
[----:B-1----:R1:W2:Y:S02]  /*afb0*/  SYNCS.PHASECHK.TRANS64.TRYWAIT P0, [R13+URZ+0x30c40], R2 ;  /* 0x030c40020d0075a7 */ /* 0x0022a4000800017f */
[----:B--2---:R-:W-:Y:S05]  /*afc0*/  @!P0 NANOSLEEP.SYNCS 0x989680 ;  /* 0x009896800000895d */ /* 0x004fea0003900000 */
[----:B------:R-:W2:Y:S02]  /*afd0*/  @!P0 SYNCS.PHASECHK.TRANS64 P0, [R13+URZ+0x30c40], R2 ;  /* 0x030c40020d0085a7 */ /* 0x000ea4000800007f */
[----:B--2---:R-:W-:Y:S05]  /*afe0*/  @!P0 BRA `(.L_x_577) ;  /* 0xfffffffc00f08947 */ /* 0x004fea000383ffff */
[----:B------:R-:W-:Y:S05]  /*aff0*/  BRA `(.L_x_596) ;  /* 0xfffffff400c07947 */ /* 0x000fea000383ffff */
.L_x_579:
[----:B------:R-:W-:Y:S01]  /*b000*/  BSSY B0, `(.L_x_597) ;  /* 0x0000006000007945 */ /* 0x000fe20003800000 */
[----:B------:R-:W-:-:S07]  /*b010*/  IMAD.MOV.U32 R15, RZ, RZ, -0x1 ;  /* 0xffffffffff0f7424 */ /* 0x000fce00078e00ff */
[----:B--2---:R-:W-:Y:S05]  /*b020*/  WARPSYNC.COLLECTIVE R15, `(.L_x_598) ;  /* 0x000000000f0c7348 */ /* 0x004fea0003c00000 */
[----:B------:R-:W-:Y:S02]  /*b030*/  ELECT P6, UR62, PT ;  /* 0x00000000003e782f */ /* 0x000fe400038c0000 */
[----:B------:R-:W-:Y:S01]  /*b040*/  MOV R14, UR62 ;  /* 0x0000003e000e7c02 */ /* 0x000fe20008000f00 */
[----:B--2---:R-:W-:Y:S10]  /*b050*/  ENDCOLLECTIVE ;  /* 0x000000000000791b */ /* 0x004ff40003800000 */
.L_x_598:
[----:B------:R-:W-:Y:S05]  /*b060*/  BSYNC B0 ;  /* 0x0000000000007941 */ /* 0x000fea0003800000 */
.L_x_597:
[----:B------:R-:W-:Y:S05]  /*b070*/  BRA `(.L_x_599) ;  /* 0xfffffff800547947 */ /* 0x000fea000383ffff */
.L_x_581:
[----:B-1----:R1:W3:Y:S02]  /*b080*/  SYNCS.PHASECHK.TRANS64.TRYWAIT P0, [R7+URZ], R4 ;  /* 0x00000004070075a7 */ /* 0x0022e4000800017f */
[----:B---3--:R-:W-:Y:S05]  /*b090*/  @!P0 NANOSLEEP.SYNCS 0x989680 ;  /* 0x009896800000895d */ /* 0x008fea0003900000 */
[----:B------:R-:W3:Y:S02]  /*b0a0*/  @!P0 SYNCS.PHASECHK.TRANS64 P0, [R7+URZ], R4 ;  /* 0x00000004070085a7 */ /* 0x000ee4000800007f */
[----:B---3--:R-:W-:Y:S05]  /*b0b0*/  @!P0 BRA `(.L_x_581) ;  /* 0xfffffffc00f08947 */ /* 0x008fea000383ffff */
[----:B------:R-:W-:Y:S05]  /*b0c0*/  BRA `(.L_x_600) ;  /* 0xfffffff800947947 */ /* 0x000fea000383ffff */
.L_x_582:
[----:B---3--:R3:W4:Y:S02]  /*b0d0*/  SYNCS.PHASECHK.TRANS64.TRYWAIT P0, [R11+URZ], R2 ;  /* 0x000000020b0075a7 */ /* 0x008724000800017f */
[----:B----4-:R-:W-:Y:S05]  /*b0e0*/  @!P0 NANOSLEEP.SYNCS 0x989680 ;  /* 0x009896800000895d */ /* 0x010fea0003900000 */
[----:B------:R-:W4:Y:S02]  /*b0f0*/  @!P0 SYNCS.PHASECHK.TRANS64 P0, [R11+URZ], R2 ;  /* 0x000000020b0085a7 */ /* 0x000f24000800007f */
[----:B----4-:R-:W-:Y:S05]  /*b100*/  @!P0 BRA `(.L_x_582) ;  /* 0xfffffffc00f08947 */ /* 0x010fea000383ffff */
[----:B------:R-:W-:Y:S05]  /*b110*/  BRA `(.L_x_601) ;  /* 0xfffffff800887947 */ /* 0x000fea000383ffff */
.L_x_584:
[----:B----4-:R4:W1:Y:S02]  /*b120*/  SYNCS.PHASECHK.TRANS64.TRYWAIT P0, [R9+URZ], R4 ;  /* 0x00000004090075a7 */ /* 0x010864000800017f */
[----:B-1----:R-:W-:Y:S05]  /*b130*/  @!P0 NANOSLEEP.SYNCS 0x989680 ;  /* 0x009896800000895d */ /* 0x002fea0003900000 */
[----:B------:R-:W1:Y:S02]  /*b140*/  @!P0 SYNCS.PHASECHK.TRANS64 P0, [R9+URZ], R4 ;  /* 0x00000004090085a7 */ /* 0x000e64000800007f */
[----:B-1----:R-:W-:Y:S05]  /*b150*/  @!P0 BRA `(.L_x_584) ;  /* 0xfffffffc00f08947 */ /* 0x002fea000383ffff */
[----:B------:R-:W-:Y:S05]  /*b160*/  BRA `(.L_x_602) ;  /* 0xfffffff8008c7947 */ /* 0x000fea000383ffff */
.L_x_603:
        /* <DEDUP_REMOVED lines=9> */
.L_x_3722:


//--------------------- .text._ZN7cutlass13device_kernelIN5flash11enable_sm90INS1_16FlashAttnBwdSm90INS1_25CollectiveMainloopBwdSm90ILi2ELi2ELi2EN4cute5tupleIJNS5_1CILi1EEES8_S8_EEENS6_IJNS7_ILi128EEESA_NS7_ILi64EEEEEENS_6half_tEfNS_4arch4Sm90ELb0ELb0ELb1ELb1ELb1ELb1ELb0ELb0ELi2ELi1ELi2ELi2ELb0EEENS1_21CollectiveEpilogueBwdISC_SD_SF_Li256ELb1ELb0ELi1EEENS1_19SingleTileSchedulerILb1ELb0ELb0ELi128EEEEEEEEEvNT_6ParamsE --------------------------
	.section	.text._ZN7cutlass13device_kernelIN5flash11enable_sm90INS1_16FlashAttnBwdSm90INS1_25CollectiveMainloopBwdSm90ILi2ELi2ELi2EN4cute5tupleIJNS5_1CILi1EEES8_S8_EEENS6_IJNS7_ILi128EEESA_NS7_ILi64EEEEEENS_6half_tEfNS_4arch4Sm90ELb0ELb0ELb1ELb1ELb1ELb1ELb0ELb0ELi2ELi1ELi2ELi2ELb0EEENS1_21CollectiveEpilogueBwdISC_SD_SF_Li256ELb1ELb0ELi1EEENS1_19SingleTileSchedulerILb1ELb0ELb0ELi128EEEEEEEEEvNT_6ParamsE,"ax",@progbits
	.align	128
.text._ZN7cutlass13device_kernelIN5flash11enable_sm90INS1_16FlashAttnBwdSm90INS1_25CollectiveMainloopBwdSm90ILi2ELi2ELi2EN4cute5tupleIJNS5_1CILi1EEES8_S8_EEENS6_IJNS7_ILi128EEESA_NS7_ILi64EEEEEENS_6half_tEfNS_4arch4Sm90ELb0ELb0ELb1ELb1ELb1ELb1ELb0ELb0ELi2ELi1ELi2ELi2ELb0EEENS1_21CollectiveEpilogueBwdISC_SD_SF_Li256ELb1ELb0ELi1EEENS1_19SingleTileSchedulerILb1ELb0ELb0ELi128EEEEEEEEEvNT_6ParamsE:
        .type           _ZN7cutlass13device_kernelIN5flash11enable_sm90INS1_16FlashAttnBwdSm90INS1_25CollectiveMainloopBwdSm90ILi2ELi2ELi2EN4cute5tupleIJNS5_1CILi1EEES8_S8_EEENS6_IJNS7_ILi128EEESA_NS7_ILi64EEEEEENS_6half_tEfNS_4arch4Sm90ELb0ELb0ELb1ELb1ELb1ELb1ELb0ELb0ELi2ELi1ELi2ELi2ELb0EEENS1_21CollectiveEpilogueBwdISC_SD_SF_Li256ELb1ELb0ELi1EEENS1_19SingleTileSchedulerILb1ELb0ELb0ELi128EEEEEEEEEvNT_6ParamsE,@function
        .size           _ZN7cutlass13device_kernelIN5flash11enable_sm90INS1_16FlashAttnBwdSm90INS1_25CollectiveMainloopBwdSm90ILi2ELi2ELi2EN4cute5tupleIJNS5_1CILi1EEES8_S8_EEENS6_IJNS7_ILi128EEESA_NS7_ILi64EEEEEENS_6half_tEfNS_4arch4Sm90ELb0ELb0ELb1ELb1ELb1ELb1ELb0ELb0ELi2ELi1ELi2ELi2ELb0EEENS1_21CollectiveEpilogueBwdISC_SD_SF_Li256ELb1ELb0ELi1EEENS1_19SingleTileSchedulerILb1ELb0ELb0ELi128EEEEEEEEEvNT_6ParamsE,(.L_x_3723 - _ZN7cutlass13device_kernelIN5flash11enable_sm90INS1_16FlashAttnBwdSm90INS1_25CollectiveMainloopBwdSm90ILi2ELi2ELi2EN4cute5tupleIJNS5_1CILi1EEES8_S8_EEENS6_IJNS7_ILi128EEESA_NS7_ILi64EEEEEENS_6half_tEfNS_4arch4Sm90ELb0ELb0ELb1ELb1ELb1ELb1ELb0ELb0ELi2ELi1ELi2ELi2ELb0EEENS1_21CollectiveEpilogueBwdISC_SD_SF_Li256ELb1ELb0ELi1EEENS1_19SingleTileSchedulerILb1ELb0ELb0ELi128EEEEEEEEEvNT_6ParamsE)
        .other          _ZN7cutlass13device_kernelIN5flash11enable_sm90INS1_16FlashAttnBwdSm90INS1_25CollectiveMainloopBwdSm90ILi2ELi2ELi2EN4cute5tupleIJNS5_1CILi1EEES8_S8_EEENS6_IJNS7_ILi128EEESA_NS7_ILi64EEEEEENS_6half_tEfNS_4arch4Sm90ELb0ELb0ELb1ELb1ELb1ELb1ELb0ELb0ELi2ELi1ELi2ELi2ELb0EEENS1_21CollectiveEpilogueBwdISC_SD_SF_Li256ELb1ELb0ELi1EEENS1_19SingleTileSchedulerILb1ELb0ELb0ELi128EEEEEEEEEvNT_6ParamsE,@"STO_CUDA_ENTRY STV_DEFAULT"
_ZN7cutlass13device_kernelIN5flash11enable_sm90INS1_16FlashAttnBwdSm90INS1_25CollectiveMainloopBwdSm90ILi2ELi2ELi2EN4cute5tupleIJNS5_1CILi1EEES8_S8_EEENS6_IJNS7_ILi128EEESA_NS7_ILi64EEEEEENS_6half_tEfNS_4arch4Sm90ELb0ELb0ELb1ELb1ELb1ELb1ELb0ELb0ELi2ELi1ELi2ELi2ELb0EEENS1_21CollectiveEpilogueBwdISC_SD_SF_Li256ELb1ELb0ELi1EEENS1_19SingleTileSchedulerILb1ELb0ELb0ELi128EEEEEEEEEvNT_6ParamsE:
        /* <DEDUP_REMOVED lines=23> */
.L_x_605:
[----:B------:R-:W-:Y:S05]  /*0170*/  BSYNC B0 ;  /* 0x0000000000007941 */ /* 0x000fea0003800000 */
.L_x_604:
        /* <DEDUP_REMOVED lines=34> */
.L_x_606:
        /* <DEDUP_REMOVED lines=22> */
.L_x_607:
        /* <DEDUP_REMOVED lines=9> */
.L_x_610:
        /* <DEDUP_REMOVED lines=20> */
.L_x_611:
        /* <DEDUP_REMOVED lines=10> */
.L_x_613:
[----:B------:R-:W2:Y:S02]  /*0770*/  LDC R0, c[0x0][0x8bc] ;  /* 0x00022f00ff007b82 */ /* 0x000ea40000000800 */
.L_x_612:
        /* <DEDUP_REMOVED lines=19> */
.L_x_615:
        /* <DEDUP_REMOVED lines=10> */
.L_x_616:
        /* <DEDUP_REMOVED lines=8> */
.L_x_617:
        /* <DEDUP_REMOVED lines=9> */
.L_x_618:
        /* <DEDUP_REMOVED lines=56> */
.L_x_621:
        /* <DEDUP_REMOVED lines=15> */
.L_x_620:
        /* <DEDUP_REMOVED lines=22> */
.L_x_623:
        /* <DEDUP_REMOVED lines=15> */
.L_x_622:
[----:B------:R-:W-:Y:S01]  /*1120*/  SHF.R.S32.HI R3, RZ, 0x1f, R18 ;  /* 0x0000001fff037819 */ /* 0x000fe20000011412 */
[----:B------:R-:W-:-:S03]  /*1130*/  UMOV UR4, 0xffffffff ;  /* 0xffffffff00047882 */ /* 0x000fc60000000000 */
[----:B------:R-:W-:-:S04]  /*1140*/  LEA.HI R0, R3, R18, RZ, 0x7 ;  /* 0x0000001203007211 */ /* 0x000fc800078f38ff */
[----:B------:R-:W-:Y:S01]  /*1150*/  SHF.R.S32.HI R13, RZ, 0x7, R0 ;  /* 0x00000007ff0d7819 */ /* 0x000fe20000011400 */
[----:B------:R-:W-:Y:S06]  /*1160*/  BRA.DIV UR4, `(.L_x_624) ;  /* 0x000000a2049c7947 */ /* 0x000fec000b800000 */
[----:B------:R1:W2:Y:S02]  /*1170*/  SHFL.IDX PT, R14, R13, RZ, 0x1f ;  /* 0x00001fff0d0e7589 */ /* 0x0002a400000e0000 */
.L_x_743:
[----:B------:R-:W-:Y:S01]  /*1180*/  SHF.L.U32 R17, RZ, 0x1f, RZ ;  /* 0x0000001fff117819 */ /* 0x000fe200000006ff */
[----:B------:R-:W-:Y:S01]  /*1190*/  VIADD R23, R23, 0x7f ;  /* 0x0000007f17177836 */ /* 0x000fe20000000000 */
[----:B--2---:R-:W-:Y:S01]  /*11a0*/  LEA.HI R4, R14, R14, RZ, 0x1 ;  /* 0x0000000e0e047211 */ /* 0x004fe200078f08ff */
[----:B------:R-:W-:Y:S01]  /*11b0*/  IMAD.IADD R19, R22, 0x1, -R19 ;  /* 0x0000000116137824 */ /* 0x000fe200078e0a13 */
[----:B------:R-:W2:Y:S01]  /*11c0*/  SYNCS.PHASECHK.TRANS64.TRYWAIT P0, [R2+URZ+0x30c00], R17 ;  /* 0x030c0011020075a7 */ /* 0x000ea2000800017f */
[----:B------:R-:W-:Y:S02]  /*11d0*/  LOP3.LUT R5, R0, 0xffffff80, RZ, 0xc0, !PT ;  /* 0xffffff8000057812 */ /* 0x000fe400078ec0ff */
[----:B------:R-:W-:Y:S02]  /*11e0*/  LOP3.LUT R11, R4, 0xffffe, RZ, 0xc0, !PT ;  /* 0x000ffffe040b7812 */ /* 0x000fe400078ec0ff */
[CC--:B------:R-:W-:Y:S02]  /*11f0*/  LEA.HI R4, R3.reuse, R18.reuse, RZ, 0x5 ;  /* 0x0000001203047211 */ /* 0x0c0fe400078f28ff */
[----:B------:R-:W-:-:S02]  /*1200*/  LEA.HI R0, R3, R18, RZ, 0x2 ;  /* 0x0000001203007211 */ /* 0x000fc400078f10ff */
[----:B------:R-:W-:Y:S02]  /*1210*/  LOP3.LUT R7, R4, 0xffffffe0, RZ, 0xc0, !PT ;  /* 0xffffffe004077812 */ /* 0x000fe400078ec0ff */
[----:B------:R-:W-:Y:S01]  /*1220*/  LOP3.LUT R9, R0, 0xfffffffc, RZ, 0xc0, !PT ;  /* 0xfffffffc00097812 */ /* 0x000fe200078ec0ff */
[C---:B------:R-:W-:Y:S01]  /*1230*/  IMAD.IADD R0, R18.reuse, 0x1, -R5 ;  /* 0x0000000112007824 */ /* 0x040fe200078e0a05 */
[CC--:B------:R-:W-:Y:S01]  /*1240*/  LEA.HI R6, R3.reuse, R18.reuse, RZ, 0x3 ;  /* 0x0000001203067211 */ /* 0x0c0fe200078f18ff */
[C---:B------:R-:W-:Y:S01]  /*1250*/  IMAD.IADD R7, R18.reuse, 0x1, -R7 ;  /* 0x0000000112077824 */ /* 0x040fe200078e0a07 */
[----:B------:R-:W-:Y:S02]  /*1260*/  LEA.HI R8, R3, R18, RZ, 0x4 ;  /* 0x0000001203087211 */ /* 0x000fe400078f20ff */
[C---:B------:R-:W-:Y:S01]  /*1270*/  IADD3 R10, R18.reuse, -R9, RZ ;  /* 0x80000009120a7210 */ /* 0x040fe20007ffe0ff */
[----:B------:R-:W-:Y:S01]  /*1280*/  IMAD.SHL.U32 R18, R18, 0x40, RZ ;  /* 0x0000004012127824 */ /* 0x000fe200078e00ff */
[----:B------:R-:W-:-:S02]  /*1290*/  SHF.R.S32.HI R3, RZ, 0x5, R4 ;  /* 0x00000005ff037819 */ /* 0x000fc40000011404 */
[----:B------:R-:W-:Y:S02]  /*12a0*/  SHF.R.S32.HI R4, RZ, 0x1f, R23 ;  /* 0x0000001fff047819 */ /* 0x000fe40000011417 */
[----:B------:R-:W-:Y:S01]  /*12b0*/  SHF.R.S32.HI R15, RZ, 0x4, R8 ;  /* 0x00000004ff0f7819 */ /* 0x000fe20000011408 */
[----:B------:R-:W-:Y:S01]  /*12c0*/  IMAD.SHL.U32 R5, R3, 0x10, RZ ;  /* 0x0000001003057824 */ /* 0x000fe200078e00ff */
[----:B------:R-:W-:Y:S02]  /*12d0*/  LOP3.LUT R18, R18, 0x1c0, RZ, 0xc0, !PT ;  /* 0x000001c012127812 */ /* 0x000fe400078ec0ff */
[----:B------:R-:W-:Y:S02]  /*12e0*/  IADD3 R11, R14, -R11, RZ ;  /* 0x8000000b0e0b7210 */ /* 0x000fe40007ffe0ff */
[----:B------:R-:W-:Y:S02]  /*12f0*/  LEA.HI R23, R4, R23, RZ, 0x7 ;  /* 0x0000001704177211 */ /* 0x000fe400078f38ff */
[----:B------:R-:W-:-:S02]  /*1300*/  LEA.HI R8, R8, R15, RZ, 0x1 ;  /* 0x0000000f08087211 */ /* 0x000fc400078f08ff */
[----:B------:R-:W-:Y:S02]  /*1310*/  SHF.R.S32.HI R3, RZ, 0x1f, R0 ;  /* 0x0000001fff037819 */ /* 0x000fe40000011400 */
[----:B------:R-:W-:Y:S01]  /*1320*/  LOP3.LUT R5, R18, 0x30, R5, 0xf8, !PT ;  /* 0x0000003012057812 */ /* 0x000fe200078ef805 */
[----:B--2---:R-:W-:Y:S06]  /*1330*/  @P0 BRA `(.L_x_625) ;  /* 0x0000000000080947 */ /* 0x004fec0003800000 */
[----:B------:R-:W2:Y:S02]  /*1340*/  SYNCS.PHASECHK.TRANS64.TRYWAIT P0, [R2+URZ+0x30c00], R17 ;  /* 0x030c0011020075a7 */ /* 0x000ea4000800017f */
[----:B--2---:R-:W-:Y:S05]  /*1350*/  @!P0 BRA `(.L_x_626) ;  /* 0x000000a0003c8947 */ /* 0x004fea0003800000 */
.L_x_625:
[----:B------:R-:W3:Y:S01]  /*1360*/  LDL.LU R21, [R1] ;  /* 0x0000000001157983 */ /* 0x000ee20000300800 */
[----:B------:R-:W-:Y:S01]  /*1370*/  LOP3.LUT R9, R5, 0x8, R6, 0xf8, !PT ;  /* 0x0000000805097812 */ /* 0x000fe200078ef806 */
[----:B------:R-:W-:Y:S01]  /*1380*/  IMAD R20, R13, 0x400, R0 ;  /* 0x000004000d147824 */ /* 0x000fe200078e0200 */
[CC--:B------:R-:W-:Y:S02]  /*1390*/  LEA.HI R5, R3.reuse, R0.reuse, RZ, 0x5 ;  /* 0x0000000003057211 */ /* 0x0c0fe400078f28ff */
[----:B------:R-:W-:Y:S02]  /*13a0*/  SHF.R.S32.HI R4, RZ, 0x1f, R7 ;  /* 0x0000001fff047819 */ /* 0x000fe40000011407 */
[----:B------:R-:W-:Y:S02]  /*13b0*/  SHF.R.S32.HI R6, RZ, 0x5, R5 ;  /* 0x00000005ff067819 */ /* 0x000fe40000011405 */
[----:B------:R-:W-:Y:S02]  /*13c0*/  SHF.R.U32.HI R18, RZ, 0x3, R18 ;  /* 0x00000003ff127819 */ /* 0x000fe40000011612 */
[----:B------:R-:W-:Y:S01]  /*13d0*/  LEA.HI R3, R3, R0, RZ, 0x2 ;  /* 0x0000000003037211 */ /* 0x000fe200078f10ff */
[----:B------:R-:W-:Y:S01]  /*13e0*/  IMAD R19, R6, -0x10, R19 ;  /* 0xfffffff006137824 */ /* 0x000fe200078e0213 */
[----:B------:R-:W-:-:S02]  /*13f0*/  LOP3.LUT R8, R8, 0x7ffffe, RZ, 0xc0, !PT ;  /* 0x007ffffe08087812 */ /* 0x000fc400078ec0ff */
[CC--:B------:R-:W-:Y:S02]  /*1400*/  LEA.HI R5, R4.reuse, R7.reuse, RZ, 0x3 ;  /* 0x0000000704057211 */ /* 0x0c0fe400078f18ff */
[----:B------:R-:W-:Y:S01]  /*1410*/  LEA.HI R4, R4, R7, RZ, 0x2 ;  /* 0x0000000704047211 */ /* 0x000fe200078f10ff */
[----:B------:R-:W-:Y:S01]  /*1420*/  IMAD.IADD R12, R15, 0x1, -R8 ;  /* 0x000000010f0c7824 */ /* 0x000fe200078e0a08 */
[----:B------:R-:W-:Y:S02]  /*1430*/  LOP3.LUT R18, R9, R18, RZ, 0x3c, !PT ;  /* 0x0000001209127212 */ /* 0x000fe400078e3cff */
[----:B------:R-:W-:Y:S02]  /*1440*/  LEA.HI R7, R13, R13, RZ, 0x1 ;  /* 0x0000000d0d077211 */ /* 0x000fe400078f08ff */
[----:B------:R-:W-:Y:S02]  /*1450*/  LOP3.LUT R9, R3, 0x7ffffffc, RZ, 0xc0, !PT ;  /* 0x7ffffffc03097812 */ /* 0x000fe400078ec0ff */
[----:B------:R-:W-:-:S02]  /*1460*/  SHF.R.S32.HI R6, RZ, 0x2, R3 ;  /* 0x00000002ff067819 */ /* 0x000fc40000011403 */
[----:B------:R-:W-:Y:S02]  /*1470*/  SHF.R.S32.HI R3, RZ, 0x1f, R3 ;  /* 0x0000001fff037819 */ /* 0x000fe40000011403 */
[----:B------:R-:W-:Y:S02]  /*1480*/  LOP3.LUT R8, R7, 0xfffffffe, RZ, 0xc0, !PT ;  /* 0xfffffffe07087812 */ /* 0x000fe400078ec0ff */
[----:B------:R-:W-:Y:S02]  /*1490*/  LEA.HI R3, R3, R6, RZ, 0x3 ;  /* 0x0000000603037211 */ /* 0x000fe400078f18ff */
[----:B------:R-:W-:Y:S01]  /*14a0*/  IADD3 R9, R0, -R9, RZ ;  /* 0x8000000900097210 */ /* 0x000fe20007ffe0ff */
[----:B------:R-:W-:Y:S01]  /*14b0*/  IMAD.IADD R8, R13, 0x1, -R8 ;  /* 0x000000010d087824 */ /* 0x000fe200078e0a08 */
[----:B------:R-:W-:Y:S01]  /*14c0*/  LOP3.LUT R7, R3, 0xfffffff8, RZ, 0xc0, !PT ;  /* 0xfffffff803077812 */ /* 0x000fe200078ec0ff */
[----:B-1----:R-:W-:Y:S01]  /*14d0*/  IMAD R13, R13, 0x10, R12 ;  /* 0x000000100d0d7824 */ /* 0x002fe200078e020c */
[----:B------:R-:W-:-:S02]  /*14e0*/  SHF.R.S32.HI R3, RZ, 0x2, R4 ;  /* 0x00000002ff037819 */ /* 0x000fc40000011404 */
[----:B------:R-:W-:Y:S01]  /*14f0*/  IADD3 R19, R19, R7, -R6 ;  /* 0x0000000713137210 */ /* 0x000fe20007ffe806 */
[----:B------:R-:W-:Y:S01]  /*1500*/  IMAD.U32 R7, R13, 0x200, R18 ;  /* 0x000002000d077824 */ /* 0x000fe200078e0012 */
[C---:B------:R-:W-:Y:S02]  /*1510*/  IADD3 R6, R3.reuse, 0x8, RZ ;  /* 0x0000000803067810 */ /* 0x040fe40007ffe0ff */
[----:B------:R-:W-:Y:S02]  /*1520*/  LEA.HI R4, R4, R3, RZ, 0x1 ;  /* 0x0000000304047211 */ /* 0x000fe400078f08ff */
[--C-:B------:R-:W-:Y:S01]  /*1530*/  SHF.R.S32.HI R0, RZ, 0x3, R5.reuse ;  /* 0x00000003ff007819 */ /* 0x100fe20000011405 */
[----:B------:R1:W-:Y:S01]  /*1540*/  STL [R1+0x8], R7 ;  /* 0x0000080701007387 */ /* 0x0003e20000100800 */
[----:B------:R-:W-:Y:S01]  /*1550*/  SHF.R.S32.HI R5, RZ, 0x1f, R5 ;  /* 0x0000001fff057819 */ /* 0x000fe20000011405 */
[----:B------:R-:W-:Y:S01]  /*1560*/  VIADD R12, R3, 0x10 ;  /* 0x00000010030c7836 */ /* 0x000fe20000000000 */
[----:B------:R-:W-:-:S02]  /*1570*/  LOP3.LUT R4, R4, 0xfffffffe, RZ, 0xc0, !PT ;  /* 0xfffffffe04047812 */ /* 0x000fc400078ec0ff */
[----:B------:R-:W-:Y:S02]  /*1580*/  LEA.HI R5, R5, R0, RZ, 0x4 ;  /* 0x0000000005057211 */ /* 0x000fe400078f20ff */
[----:B-1----:R-:W-:Y:S01]  /*1590*/  LEA.HI R7, R6, R6, RZ, 0x1 ;  /* 0x0000000606077211 */ /* 0x002fe200078f08ff */
[C---:B------:R-:W-:Y:S01]  /*15a0*/  IMAD.IADD R4, R3.reuse, 0x1, -R4 ;  /* 0x0000000103047824 */ /* 0x040fe200078e0a04 */
[----:B------:R-:W-:Y:S02]  /*15b0*/  IADD3 R14, R3, 0x18, RZ ;  /* 0x00000018030e7810 */ /* 0x000fe40007ffe0ff */
[----:B------:R-:W-:Y:S02]  /*15c0*/  LOP3.LUT R13, R7, 0xfffffffe, RZ, 0xc0, !PT ;  /* 0xfffffffe070d7812 */ /* 0x000fe400078ec0ff */
[----:B------:R-:W-:Y:S02]  /*15d0*/  LOP3.LUT R5, R5, 0x1ffffff0, RZ, 0xc0, !PT ;  /* 0x1ffffff005057812 */ /* 0x000fe400078ec0ff */
[----:B------:R-:W-:Y:S01]  /*15e0*/  LEA.HI R3, R12, R12, RZ, 0x1 ;  /* 0x0000000c0c037211 */ /* 0x000fe200078f08ff */
[----:B------:R-:W-:Y:S01]  /*15f0*/  IMAD.IADD R13, R6, 0x1, -R13 ;  /* 0x00000001060d7824 */ /* 0x000fe200078e0a0d */
[----:B------:R-:W-:Y:S01]  /*1600*/  LEA.HI R16, R14, R14, RZ, 0x1 ;  /* 0x0000000e0e107211 */ /* 0x000fe200078f08ff */
[----:B------:R-:W-:Y:S01]  /*1610*/  IMAD.IADD R5, R0, 0x1, -R5 ;  /* 0x0000000100057824 */ /* 0x000fe200078e0a05 */
[----:B------:R-:W-:-:S02]  /*1620*/  LOP3.LUT R15, R3, 0xfffffffe, RZ, 0xc0, !PT ;  /* 0xfffffffe030f7812 */ /* 0x000fc400078ec0ff */
[--C-:B------:R-:W-:Y:S02]  /*1630*/  SHF.R.S32.HI R6, RZ, 0x1, R3.reuse ;  /* 0x00000001ff067819 */ /* 0x100fe40000011403 */
[----:B------:R-:W-:Y:S02]  /*1640*/  SHF.R.S32.HI R3, RZ, 0x1f, R3 ;  /* 0x0000001fff037819 */ /* 0x000fe40000011403 */
[--C-:B------:R-:W-:Y:S02]  /*1650*/  SHF.R.S32.HI R0, RZ, 0x1, R7.reuse ;  /* 0x00000001ff007819 */ /* 0x100fe40000011407 */
[----:B------:R-:W-:Y:S02]  /*1660*/  SHF.R.S32.HI R7, RZ, 0x1f, R7 ;  /* 0x0000001fff077819 */ /* 0x000fe40000011407 */
[--C-:B--2---:R-:W-:Y:S02]  /*1670*/  SHF.R.S32.HI R17, RZ, 0x1, R16.reuse ;  /* 0x00000001ff117819 */ /* 0x104fe40000011410 */
[----:B------:R-:W-:-:S02]  /*1680*/  SHF.R.S32.HI R18, RZ, 0x1f, R16 ;  /* 0x0000001fff127819 */ /* 0x000fc40000011410 */
[----:B------:R-:W-:Y:S02]  /*1690*/  LEA.HI R3, R3, R6, RZ, 0x4 ;  /* 0x0000000603037211 */ /* 0x000fe400078f20ff */
[----:B------:R-:W-:Y:S02]  /*16a0*/  LEA.HI R7, R7, R0, RZ, 0x4 ;  /* 0x0000000007077211 */ /* 0x000fe400078f20ff */
[----:B------:R-:W-:Y:S02]  /*16b0*/  LEA.HI R18, R18, R17, RZ, 0x4 ;  /* 0x0000001112127211 */ /* 0x000fe400078f20ff */
[----:B------:R-:W-:Y:S01]  /*16c0*/  LOP3.LUT R3, R3, 0x1ffffff0, RZ, 0xc0, !PT ;  /* 0x1ffffff003037812 */ /* 0x000fe200078ec0ff */
[----:B------:R-:W-:Y:S01]  /*16d0*/  IMAD R8, R8, -0x40, R19 ;  /* 0xffffffc008087824 */ /* 0x000fe200078e0213 */
[----:B------:R-:W-:Y:S02]  /*16e0*/  LOP3.LUT R7, R7, 0x1ffffff0, RZ, 0xc0, !PT ;  /* 0x1ffffff007077812 */ /* 0x000fe400078ec0ff */
[----:B------:R-:W-:Y:S01]  /*16f0*/  LOP3.LUT R19, R16, 0xfffffffe, RZ, 0xc0, !PT ;  /* 0xfffffffe10137812 */ /* 0x000fe200078ec0ff */
[----:B------:R-:W-:Y:S01]  /*1700*/  IMAD.IADD R6, R6, 0x1, -R3 ;  /* 0x0000000106067824 */ /* 0x000fe200078e0a03 */
[----:B------:R-:W-:Y:S01]  /*1710*/  LOP3.LUT R18, R18, 0x1ffffff0, RZ, 0xc0, !PT ;  /* 0x1ffffff012127812 */ /* 0x000fe200078ec0ff */
[----:B------:R-:W-:Y:S01]  /*1720*/  IMAD.IADD R0, R0, 0x1, -R7 ;  /* 0x0000000100007824 */ /* 0x000fe200078e0a07 */
[----:B------:R-:W-:Y:S01]  /*1730*/  LEA R3, R5, R4, 0x3 ;  /* 0x0000000405037211 */ /* 0x000fe200078e18ff */
[----:B------:R-:W-:Y:S01]  /*1740*/  IMAD.IADD R15, R12, 0x1, -R15 ;  /* 0x000000010c0f7824 */ /* 0x000fe200078e0a0f */
[----:B------:R-:W-:Y:S01]  /*1750*/  IADD3 R19, R14, -R19, RZ ;  /* 0x800000130e137210 */ /* 0x000fe20007ffe0ff */
[----:B------:R-:W-:-:S02]  /*1760*/  IMAD.IADD R18, R17, 0x1, -R18 ;  /* 0x0000000111127824 */ /* 0x000fc400078e0a12 */
[----:B------:R1:W-:Y:S01]  /*1770*/  STL [R1+0x18], R3 ;  /* 0x0000180301007387 */ /* 0x0003e20000100800 */
[----:B------:R-:W-:Y:S02]  /*1780*/  IMAD R4, R0, 0x8, R13 ;  /* 0x0000000800047824 */ /* 0x000fe400078e020d */
[----:B------:R-:W-:-:S03]  /*1790*/  IMAD R0, R18, 0x8, R19 ;  /* 0x0000000812007824 */ /* 0x000fc600078e0213 */
[----:B------:R-:W-:Y:S01]  /*17a0*/  STL [R1+0x14], R4 ;  /* 0x0000140401007387 */ /* 0x000fe20000100800 */
[----:B-1----:R-:W-:-:S05]  /*17b0*/  IMAD R3, R6, 0x8, R15 ;  /* 0x0000000806037824 */ /* 0x002fca00078e020f */
[----:B------:R-:W-:Y:S04]  /*17c0*/  STL [R1+0x10], R3 ;  /* 0x0000100301007387 */ /* 0x000fe80000100800 */
[----:B------:R1:W-:Y:S02]  /*17d0*/  STL [R1+0xc], R0 ;  /* 0x00000c0001007387 */ /* 0x0003e40000100800 */
[----:B-1----:R-:W-:-:S05]  /*17e0*/  SHF.R.S32.HI R0, RZ, 0x7, R23 ;  /* 0x00000007ff007819 */ /* 0x002fca0000011417 */
[----:B------:R1:W-:Y:S01]  /*17f0*/  STL [R1+0x4], R0 ;  /* 0x0000040001007387 */ /* 0x0003e20000100800 */
[----:B------:R-:W-:Y:S01]  /*1800*/  IMAD.SHL.U32 R3, R20, 0x4, RZ ;  /* 0x0000000414037824 */ /* 0x000fe200078e00ff */
[----:B------:R-:W-:Y:S02]  /*1810*/  MOV R6, RZ ;  /* 0x000000ff00067202 */ /* 0x000fe40000000f00 */
        /* <DEDUP_REMOVED lines=35> */
.L_x_637:
[----:B------:R-:W-:-:S13]  /*1a50*/  ISETP.NE.AND P0, PT, R7, 0x3, PT ;  /* 0x000000030700780c */ /* 0x000fda0003f05270 */
[----:B------:R-:W-:Y:S05]  /*1a60*/  @!P0 BRA `(.L_x_627) ;  /* 0x0000000000048947 */ /* 0x000fea0003800000 */
[----:B------:R-:W-:Y:S01]  /*1a70*/  BPT.TRAP 0x1 ;  /* 0x000000040000795c */ /* 0x000fe20000300000 */
.L_x_627:
[----:B------:R-:W-:Y:S01]  /*1a80*/  IMAD R25, R4, 0x8, R2 ;  /* 0x0000000804197824 */ /* 0x000fe200078e0202 */
[----:B------:R-:W-:-:S04]  /*1a90*/  SHF.L.U32 R22, R5, 0x1f, RZ ;  /* 0x0000001f05167819 */ /* 0x000fc800000006ff */
[----:B------:R1:W2:Y:S01]  /*1aa0*/  SYNCS.PHASECHK.TRANS64.TRYWAIT P1, [R25+URZ+0x30c10], R22 ;  /* 0x030c1016190075a7 */ /* 0x0002a2000802017f */
[----:B------:R-:W-:Y:S05]  /*1ab0*/  @!P0 BRA `(.L_x_628) ;  /* 0x0000000000048947 */ /* 0x000fea0003800000 */
[----:B------:R-:W-:Y:S01]  /*1ac0*/  BPT.TRAP 0x1 ;  /* 0x000000040000795c */ /* 0x000fe20000300000 */
.L_x_628:
[----:B------:R-:W-:-:S04]  /*1ad0*/  IADD3 R0, R2, 0x10000, RZ ;  /* 0x0001000002007810 */ /* 0x000fc80007ffe0ff */
[----:B------:R-:W-:-:S04]  /*1ae0*/  SHF.R.U32.HI R0, RZ, 0x4, R0 ;  /* 0x00000004ff007819 */ /* 0x000fc80000011600 */
[----:B------:R-:W-:Y:S01]  /*1af0*/  LOP3.LUT R0, R0, 0x3fff, RZ, 0xc0, !PT ;  /* 0x00003fff00007812 */ /* 0x000fe200078ec0ff */
[----:B--2---:R-:W-:Y:S06]  /*1b00*/  @P1 BRA `(.L_x_629) ;  /* 0x0000000000081947 */ /* 0x004fec0003800000 */
[----:B------:R-:W2:Y:S02]  /*1b10*/  SYNCS.PHASECHK.TRANS64.TRYWAIT P1, [R25+URZ+0x30c10], R22 ;  /* 0x030c1016190075a7 */ /* 0x000ea4000802017f */
[----:B--2---:R-:W-:Y:S05]  /*1b20*/  @!P1 BRA `(.L_x_630) ;  /* 0x00000098005c9947 */ /* 0x004fea0003800000 */
.L_x_629:
        /* <DEDUP_REMOVED lines=64> */
.L_x_631:
[----:B------:R1:W1:Y:S01]  /*1f30*/  SYNCS.PHASECHK.TRANS64.TRYWAIT P1, [R25+URZ+0x30c30], R22 ;  /* 0x030c3016190075a7 */ /* 0x000262000802017f */
[----:B------:R-:W-:Y:S05]  /*1f40*/  @!P0 BRA `(.L_x_632) ;  /* 0x0000000000048947 */ /* 0x000fea0003800000 */
[----:B------:R-:W-:Y:S01]  /*1f50*/  BPT.TRAP 0x1 ;  /* 0x000000040000795c */ /* 0x000fe20000300000 */
.L_x_632:
[----:B------:R-:W-:-:S04]  /*1f60*/  IADD3 R18, R2, 0x18000, RZ ;  /* 0x0001800002127810 */ /* 0x000fc80007ffe0ff */
[----:B------:R-:W-:-:S04]  /*1f70*/  SHF.R.U32.HI R18, RZ, 0x4, R18 ;  /* 0x00000004ff127819 */ /* 0x000fc80000011612 */
[----:B------:R-:W-:-:S04]  /*1f80*/  LOP3.LUT R18, R18, 0x3fff, RZ, 0xc0, !PT ;  /* 0x00003fff12127812 */ /* 0x000fc800078ec0ff */
[----:B------:R-:W-:Y:S01]  /*1f90*/  LOP3.LUT R21, R18, 0x10000, RZ, 0xfc, !PT ;  /* 0x0001000012157812 */ /* 0x000fe200078efcff */
[----:B-1----:R-:W-:Y:S06]  /*1fa0*/  @P1 BRA `(.L_x_633) ;  /* 0x0000000000081947 */ /* 0x002fec0003800000 */
[----:B------:R-:W1:Y:S02]  /*1fb0*/  SYNCS.PHASECHK.TRANS64.TRYWAIT P1, [R25+URZ+0x30c30], R22 ;  /* 0x030c3016190075a7 */ /* 0x000e64000802017f */
[----:B-1----:R-:W-:Y:S05]  /*1fc0*/  @!P1 BRA `(.L_x_634) ;  /* 0x0000009400489947 */ /* 0x002fea0003800000 */
.L_x_633:
[----:B------:R-:W-:Y:S01]  /*1fd0*/  UIADD3 UR9, UR9, 0x4000, URZ ;  /* 0x0000400009097890 */ /* 0x000fe2000fffe03f */
[----:B------:R-:W-:Y:S01]  /*1fe0*/  IMAD R22, R4, 0x400, R21 ;  /* 0x0000040004167824 */ /* 0x000fe200078e0215 */
[----:B------:R-:W-:Y:S01]  /*1ff0*/  WARPGROUP.ARRIVE ;  /* 0x00000000000079c5 */ /* 0x000fe20000000000 */
[----:B------:R-:W-:Y:S01]  /*2000*/  UMOV UR7, 0x40000040 ;  /* 0x4000004000077882 */ /* 0x000fe20000000000 */
[----:B------:R-:W-:Y:S01]  /*2010*/  USHF.R.U32.HI UR9, URZ, 0x4, UR9 ;  /* 0x000000043f097899 */ /* 0x000fe20008011609 */
[----:B------:R-:W-:Y:S01]  /*2020*/  FMUL.FTZ R23, R90, UR36 ;  /* 0x000000245a177c20 */ /* 0x000fe20008410000 */
[----:B------:R-:W-:Y:S01]  /*2030*/  R2UR UR8, R22 ;  /* 0x00000000160872ca */ /* 0x000fe200000e0000 */
[----:B------:R-:W-:Y:S01]  /*2040*/  UMOV UR5, 0x40000040 ;  /* 0x4000004000057882 */ /* 0x000fe20000000000 */
[----:B------:R-:W-:Y:S01]  /*2050*/  ULOP3.LUT UR9, UR9, 0x3fff, URZ, 0xc0, !UPT ;  /* 0x00003fff09097892 */ /* 0x000fe2000f8ec03f */
[----:B------:R-:W-:Y:S01]  /*2060*/  FMUL.FTZ R90, R93, UR36 ;  /* 0x000000245d5a7c20 */ /* 0x000fe20008410000 */
        /* <DEDUP_REMOVED lines=11> */
[----:B--2---:R-:W1:Y:S01]  /*2120*/  SHFL.IDX PT, R122, R20, R10, 0x1f ;  /* 0x00001f0a147a7589 */ /* 0x004e6200000e0000 */
[----:B------:R-:W-:Y:S01]  /*2130*/  HGMMA.64x128x16.F32 R24, gdesc[UR4], RZ, !UPT, gsb0 ;  /* 0x01e00000041879f0 */ /* 0x000fe2000c0008ff */
[----:B------:R-:W-:Y:S01]  /*2140*/  UIADD3 UR6, UR8, 0x2, URZ ;  /* 0x0000000208067890 */ /* 0x000fe2000fffe03f */
[----:B------:R-:W-:Y:S01]  /*2150*/  VIADD R131, R10, 0x4 ;  /* 0x000000040a837836 */ /* 0x000fe20000000000 */
[----:B------:R-:W-:Y:S01]  /*2160*/  UIADD3 UR4, UR9, 0x2, URZ ;  /* 0x0000000209047890 */ /* 0x000fe2000fffe03f */
[----:B------:R-:W-:Y:S01]  /*2170*/  FMUL.FTZ R22, R89, UR36 ;  /* 0x0000002459167c20 */ /* 0x000fe20008410000 */
[----:B------:R-:W-:Y:S01]  /*2180*/  UMOV UR7, 0x40000040 ;  /* 0x4000004000077882 */ /* 0x000fe20000000000 */
[----:B------:R-:W-:Y:S01]  /*2190*/  UMOV UR5, 0x40000040 ;  /* 0x4000004000057882 */ /* 0x000fe20000000000 */
[----:B------:R-:W-:Y:S01]  /*21a0*/  FMUL.FTZ R88, R91, UR36 ;  /* 0x000000245b587c20 */ /* 0x000fe20008410000 */
[----:B------:R-:W-:Y:S01]  /*21b0*/  FMUL.FTZ R108, R111, UR36 ;  /* 0x000000246f6c7c20 */ /* 0x000fe20008410000 */
[----:B------:R-:W2:Y:S01]  /*21c0*/  MUFU.TANH R21, R21 ;  /* 0x0000001500157308 */ /* 0x000ea20000002400 */
[----:B------:R-:W-:Y:S01]  /*21d0*/  FMUL.FTZ R91, R94, UR36 ;  /* 0x000000245e5b7c20 */ /* 0x000fe20008410000 */
[----:B------:R-:W-:Y:S01]  /*21e0*/  FMUL.FTZ R111, R114, UR36 ;  /* 0x00000024726f7c20 */ /* 0x000fe20008410000 */
[----:B------:R-:W-:Y:S01]  /*21f0*/  FMUL.FTZ R94, R97, UR36 ;  /* 0x00000024615e7c20 */ /* 0x000fe20008410000 */
[----:B------:R-:W-:Y:S01]  /*2200*/  FMUL.FTZ R114, R117, UR36 ;  /* 0x0000002475727c20 */ /* 0x000fe20008410000 */
[----:B------:R-:W-:Y:S01]  /*2210*/  FMUL.FTZ R97, R100, UR36 ;  /* 0x0000002464617c20 */ /* 0x000fe20008410000 */
[----:B------:R-:W-:Y:S01]  /*2220*/  FMUL.FTZ R117, R120, UR36 ;  /* 0x0000002478757c20 */ /* 0x000fe20008410000 */
[----:B------:R-:W-:Y:S01]  /*2230*/  FMUL.FTZ R100, R103, UR36 ;  /* 0x0000002467647c20 */ /* 0x000fe20008410000 */
[----:B------:R-:W4:Y:S01]  /*2240*/  SHFL.IDX PT, R120, R20, R131, 0x1f ;  /* 0x00001f8314787589 */ /* 0x000f2200000e0000 */
[----:B------:R-:W-:Y:S01]  /*2250*/  FMUL.FTZ R103, R106, UR36 ;  /* 0x000000246a677c20 */ /* 0x000fe20008410000 */
[----:B------:R-:W-:Y:S01]  /*2260*/  FMUL.FTZ R232, R135, UR36 ;  /* 0x0000002487e87c20 */ /* 0x000fe20008410000 */
[----:B------:R-:W3:Y:S01]  /*2270*/  MUFU.TANH R22, R22 ;  /* 0x0000001600167308 */ /* 0x000ee20000002400 */
[----:B------:R-:W-:Y:S01]  /*2280*/  FMUL.FTZ R106, R109, UR36 ;  /* 0x000000246d6a7c20 */ /* 0x000fe20008410000 */
[----:B------:R-:W-:-:S02]  /*2290*/  VIADD R135, R10, 0x8 ;  /* 0x000000080a877836 */ /* 0x000fc40000000000 */
[----:B------:R-:W-:Y:S01]  /*22a0*/  FMUL.FTZ R89, R92, UR36 ;  /* 0x000000245c597c20 */ /* 0x000fe20008410000 */
[----:B------:R-:W-:Y:S01]  /*22b0*/  FMUL.FTZ R109, R112, UR36 ;  /* 0x00000024706d7c20 */ /* 0x000fe20008410000 */
[----:B------:R-:W-:Y:S01]  /*22c0*/  FMUL.FTZ R112, R115, UR36 ;  /* 0x0000002473707c20 */ /* 0x000fe20008410000 */
[----:B------:R-:W-:Y:S01]  /*22d0*/  FMUL.FTZ R92, R95, UR36 ;  /* 0x000000245f5c7c20 */ /* 0x000fe20008410000 */
[----:B------:R-:W-:Y:S01]  /*22e0*/  FMUL.FTZ R115, R118, UR36 ;  /* 0x0000002476737c20 */ /* 0x000fe20008410000 */
[----:B------:R-:W4:Y:S01]  /*22f0*/  MUFU.TANH R23, R23 ;  /* 0x0000001700177308 */ /* 0x000f220000002400 */
[----:B------:R-:W-:Y:S01]  /*2300*/  FMUL.FTZ R95, R98, UR36 ;  /* 0x00000024625f7c20 */ /* 0x000fe20008410000 */
[----:B------:R-:W-:Y:S01]  /*2310*/  FMUL.FTZ R118, R121, UR36 ;  /* 0x0000002479767c20 */ /* 0x000fe20008410000 */
[----:B------:R-:W-:Y:S01]  /*2320*/  STL [R1+0x44], R155 ;  /* 0x0000449b01007387 */ /* 0x000fe20000100800 */
[----:B------:R-:W-:Y:S01]  /*2330*/  FMUL.FTZ R98, R101, UR36 ;  /* 0x0000002465627c20 */ /* 0x000fe20008410000 */
[----:B------:R-:W-:Y:S01]  /*2340*/  FMUL.FTZ R101, R104, UR36 ;  /* 0x0000002468657c20 */ /* 0x000fe20008410000 */
[----:B------:R-:W-:Y:S01]  /*2350*/  FMUL.FTZ R237, R134, UR36 ;  /* 0x0000002486ed7c20 */ /* 0x000fe20008410000 */
[----:B------:R-:W4:Y:S01]  /*2360*/  SHFL.IDX PT, R121, R20, R135, 0x1f ;  /* 0x00001f8714797589 */ /* 0x000f2200000e0000 */
[----:B------:R-:W-:Y:S01]  /*2370*/  MUFU.TANH R88, R88 ;  /* 0x0000005800587308 */ /* 0x000fe20000002400 */
[----:B------:R-:W-:Y:S01]  /*2380*/  FMUL.FTZ R104, R107, UR36 ;  /* 0x000000246b687c20 */ /* 0x000fe20008410000 */
[----:B------:R-:W-:Y:S01]  /*2390*/  FMUL.FTZ R137, R137, UR36 ;  /* 0x0000002489897c20 */ /* 0x000fe20008410000 */
[----:B------:R-:W-:Y:S01]  /*23a0*/  STL [R1+0x40], R154 ;  /* 0x0000409a01007387 */ /* 0x000fe20000100800 */
[----:B------:R-:W-:Y:S01]  /*23b0*/  IADD3 R134, R10, 0xc, RZ ;  /* 0x0000000c0a867810 */ /* 0x000fe20007ffe0ff */
[----:B------:R-:W-:Y:S01]  /*23c0*/  FMUL.FTZ R107, R110, UR36 ;  /* 0x000000246e6b7c20 */ /* 0x000fe20008410000 */
[----:B------:R-:W-:Y:S01]  /*23d0*/  ISETP.GT.AND P2, PT, R8, RZ, PT ;  /* 0x000000ff0800720c */ /* 0x000fe20003f44270 */
[----:B------:R-:W-:Y:S01]  /*23e0*/  STL [R1+0x3c], R153 ;  /* 0x00003c9901007387 */ /* 0x000fe20000100800 */
[----:B------:R-:W4:Y:S01]  /*23f0*/  MUFU.TANH R89, R89 ;  /* 0x0000005900597308 */ /* 0x000f220000002400 */
[----:B------:R-:W-:Y:S01]  /*2400*/  FMUL.FTZ R110, R113, UR36 ;  /* 0x00000024716e7c20 */ /* 0x000fe20008410000 */
[----:B------:R-:W-:Y:S01]  /*2410*/  FMUL.FTZ R113, R116, UR36 ;  /* 0x0000002474717c20 */ /* 0x000fe20008410000 */
[----:B------:R-:W-:Y:S01]  /*2420*/  STL [R1+0x38], R152 ;  /* 0x0000389801007387 */ /* 0x000fe20000100800 */
[----:B------:R-:W-:Y:S01]  /*2430*/  FMUL.FTZ R116, R119, UR36 ;  /* 0x0000002477747c20 */ /* 0x000fe20008410000 */
[----:B------:R-:W-:Y:S01]  /*2440*/  FMUL.FTZ R227, R124, UR36 ;  /* 0x000000247ce37c20 */ /* 0x000fe20008410000 */
[----:B------:R-:W-:Y:S01]  /*2450*/  FMUL.FTZ R136, R136, UR36 ;  /* 0x0000002488887c20 */ /* 0x000fe20008410000 */
[----:B------:R-:W-:Y:S01]  /*2460*/  STL [R1+0x34], R9 ;  /* 0x0000340901007387 */ /* 0x000fe20000100800 */
[----:B--2---:R-:W-:Y:S01]  /*2470*/  FSEL R119, R21, -INF , P2 ;  /* 0xff80000015777808 */ /* 0x004fe20001000000 */
[----:B------:R-:W2:Y:S01]  /*2480*/  MUFU.TANH R91, R91 ;  /* 0x0000005b005b7308 */ /* 0x000ea20000002400 */
[----:B------:R-:W-:Y:S01]  /*2490*/  FMUL.FTZ R138, R138, UR36 ;  /* 0x000000248a8a7c20 */ /* 0x000fe20008410000 */
[----:B------:R1:W-:Y:S01]  /*24a0*/  STL [R1+0x30], R7 ;  /* 0x0000300701007387 */ /* 0x0003e20000100800 */
[----:B------:R-:W-:Y:S01]  /*24b0*/  ISETP.GT.AND P1, PT, R8, 0x8, PT ;  /* 0x000000080800780c */ /* 0x000fe20003f24270 */
[----:B------:R-:W-:Y:S01]  /*24c0*/  FMUL.FTZ R217, R123, UR36 ;  /* 0x000000247bd97c20 */ /* 0x000fe20008410000 */
[----:B------:R-:W-:Y:S01]  /*24d0*/  FMUL.FTZ R133, R133, UR36 ;  /* 0x0000002485857c20 */ /* 0x000fe20008410000 */
[----:B------:R-:W2:Y:S01]  /*24e0*/  SHFL.IDX PT, R124, R20, R134, 0x1f ;  /* 0x00001f86147c7589 */ /* 0x000ea200000e0000 */
[----:B---3--:R-:W-:Y:S01]  /*24f0*/  FSEL R123, R22, -INF , P2 ;  /* 0xff800000167b7808 */ /* 0x008fe20001000000 */
[----:B------:R-:W3:Y:S01]  /*2500*/  MUFU.TANH R90, R90 ;  /* 0x0000005a005a7308 */ /* 0x000ee20000002400 */
[----:B------:R-:W-:Y:S01]  /*2510*/  FMUL.FTZ R141, R141, UR36 ;  /* 0x000000248d8d7c20 */ /* 0x000fe20008410000 */
[----:B------:R-:W-:Y:S01]  /*2520*/  STL [R1+0x2c], R6 ;  /* 0x00002c0601007387 */ /* 0x000fe20000100800 */
[----:B------:R-:W-:Y:S01]  /*2530*/  FMUL.FTZ R139, R139, UR36 ;  /* 0x000000248b8b7c20 */ /* 0x000fe20008410000 */
[----:B------:R-:W-:Y:S01]  /*2540*/  FMUL.FTZ R231, R145, UR36 ;  /* 0x0000002491e77c20 */ /* 0x000fe20008410000 */
[----:B------:R-:W-:Y:S01]  /*2550*/  FMUL.FTZ R140, R140, UR36 ;  /* 0x000000248c8c7c20 */ /* 0x000fe20008410000 */
[----:B------:R-:W-:Y:S01]  /*2560*/  STL [R1+0x28], R5 ;  /* 0x0000280501007387 */ /* 0x000fe20000100800 */
[----:B------:R-:W-:Y:S01]  /*2570*/  FMUL.FTZ R142, R142, UR36 ;  /* 0x000000248e8e7c20 */ /* 0x000fe20008410000 */
[----:B-1----:R1:W-:Y:S01]  /*2580*/  MUFU.TANH R7, R137 ;  /* 0x0000008900077308 */ /* 0x0023e20000002400 */
[----:B------:R-:W-:Y:S01]  /*2590*/  FMUL.FTZ R226, R125, UR36 ;  /* 0x000000247de27c20 */ /* 0x000fe20008410000 */
[----:B------:R-:W-:Y:S01]  /*25a0*/  STL [R1+0x24], R3 ;  /* 0x0000240301007387 */ /* 0x000fe20000100800 */
[----:B------:R-:W-:Y:S01]  /*25b0*/  FMUL.FTZ R129, R129, UR36 ;  /* 0x0000002481817c20 */ /* 0x000fe20008410000 */
[----:B------:R-:W-:Y:S01]  /*25c0*/  FMUL.FTZ R228, R146, UR36 ;  /* 0x0000002492e47c20 */ /* 0x000fe20008410000 */
[----:B------:R-:W-:Y:S01]  /*25d0*/  FMUL.FTZ R235, R144, UR36 ;  /* 0x0000002490eb7c20 */ /* 0x000fe20008410000 */
[----:B------:R3:W-:Y:S01]  /*25e0*/  STL [R1+0x20], R0 ;  /* 0x0000200001007387 */ /* 0x0007e20000100800 */
[----:B------:R-:W-:Y:S01]  /*25f0*/  FMUL.FTZ R234, R127, UR36 ;  /* 0x000000247fea7c20 */ /* 0x000fe20008410000 */
[----:B------:R4:W-:Y:S01]  /*2600*/  MUFU.TANH R152, R136 ;  /* 0x0000008800987308 */ /* 0x0009e20000002400 */
[----:B-1----:R-:W-:Y:S01]  /*2610*/  FMUL.FTZ R137, R151, UR36 ;  /* 0x0000002497897c20 */ /* 0x002fe20008410000 */
[----:B------:R-:W-:Y:S01]  /*2620*/  SHFL.IDX PT, R144, R12, R10, 0x1f ;  /* 0x00001f0a0c907589 */ /* 0x000fe200000e0000 */
[----:B------:R-:W-:Y:S01]  /*2630*/  FMUL.FTZ R127, R130, UR36 ;  /* 0x00000024827f7c20 */ /* 0x000fe20008410000 */
[----:B------:R-:W-:Y:S01]  /*2640*/  FMUL.FTZ R130, R149, UR36 ;  /* 0x0000002495827c20 */ /* 0x000fe20008410000 */
[----:B------:R-:W-:Y:S01]  /*2650*/  FMUL.FTZ R236, R143, UR36 ;  /* 0x000000248fec7c20 */ /* 0x000fe20008410000 */
[----:B------:R-:W-:Y:S01]  /*2660*/  FMUL.FTZ R229, R128, UR36 ;  /* 0x0000002480e57c20 */ /* 0x000fe20008410000 */
[----:B------:R-:W-:Y:S01]  /*2670*/  SHFL.IDX PT, R221, R12, R131, 0x1f ;  /* 0x00001f830cdd7589 */ /* 0x000fe200000e0000 */
[----:B------:R1:W-:Y:S01]  /*2680*/  MUFU.TANH R9, R138 ;  /* 0x0000008a00097308 */ /* 0x0003e20000002400 */
[----:B----4-:R-:W-:Y:S01]  /*2690*/  FFMA.FTZ R136, R119, UR37, -R122 ;  /* 0x0000002577887c23 */ /* 0x010fe2000801087a */
[----:B------:R-:W-:Y:S01]  /*26a0*/  FSEL R119, R23, -INF , P1 ;  /* 0xff80000017777808 */ /* 0x000fe20000800000 */
[----:B------:R-:W-:-:S02]  /*26b0*/  IMAD R218, R4, 0x400, R18 ;  /* 0x0000040004da7824 */ /* 0x000fc400078e0212 */
[----:B------:R-:W-:Y:S01]  /*26c0*/  FMUL.FTZ R128, R147, UR36 ;  /* 0x0000002493807c20 */ /* 0x000fe20008410000 */
[----:B------:R-:W-:Y:S01]  /*26d0*/  FMUL.FTZ R132, R132, UR36 ;  /* 0x0000002484847c20 */ /* 0x000fe20008410000 */
[----:B------:R-:W-:Y:S01]  /*26e0*/  SHFL.IDX PT, R230, R12, R134, 0x1f ;  /* 0x00001f860ce67589 */ /* 0x000fe200000e0000 */
[----:B------:R-:W-:Y:S01]  /*26f0*/  FFMA.FTZ R119, R119, UR37, -R122 ;  /* 0x0000002577777c23 */ /* 0x000fe2000801087a */
[----:B------:R4:W-:Y:S01]  /*2700*/  MUFU.TANH R153, R133 ;  /* 0x0000008500997308 */ /* 0x0009e20000002400 */
[----:B-1----:R-:W-:Y:S01]  /*2710*/  VIADD R138, R10, 0x14 ;  /* 0x000000140a8a7836 */ /* 0x002fe20000000000 */
[----:B------:R-:W-:Y:S01]  /*2720*/  FSEL R122, R89, -INF , P2 ;  /* 0xff800000597a7808 */ /* 0x000fe20001000000 */
[----:B------:R-:W-:Y:S01]  /*2730*/  SHFL.IDX PT, R225, R12, R135, 0x1f ;  /* 0x00001f870ce17589 */ /* 0x000fe200000e0000 */
[----:B------:R-:W-:-:S03]  /*2740*/  FMUL.FTZ R126, R126, UR36 ;  /* 0x000000247e7e7c20 */ /* 0x000fc60008410000 */
[----:B------:R-:W-:Y:S01]  /*2750*/  SHFL.IDX PT, R223, R20, R138, 0x1f ;  /* 0x00001f8a14df7589 */ /* 0x000fe200000e0000 */
[----:B---3--:R1:W-:Y:S01]  /*2760*/  MUFU.TANH R0, R141 ;  /* 0x0000008d00007308 */ /* 0x0083e20000002400 */
[----:B----4-:R-:W-:Y:S01]  /*2770*/  FFMA.FTZ R133, R123, UR37, -R120 ;  /* 0x000000257b857c23 */ /* 0x010fe20008010878 */
[C---:B------:R-:W-:Y:S01]  /*2780*/  FSEL R123, R88.reuse, -INF , P1 ;  /* 0xff800000587b7808 */ /* 0x040fe20000800000 */
[----:B------:R-:W-:-:S04]  /*2790*/  FFMA.FTZ R88, -R88, R88, 1 ;  /* 0x3f80000058587423 */ /* 0x000fc80000010158 */
[----:B------:R-:W-:Y:S01]  /*27a0*/  FFMA.FTZ R120, R123, UR37, -R120 ;  /* 0x000000257b787c23 */ /* 0x000fe20008010878 */
[----:B------:R-:W-:Y:S01]  /*27b0*/  MUFU.TANH R94, R94 ;  /* 0x0000005e005e7308 */ /* 0x000fe20000002400 */
[----:B-1----:R-:W-:Y:S01]  /*27c0*/  IADD3 R141, R10, 0x1c, RZ ;  /* 0x0000001c0a8d7810 */ /* 0x002fe20007ffe0ff */
[--C-:B------:R-:W-:Y:S01]  /*27d0*/  FFMA.FTZ R123, R122, UR37, -R121.reuse ;  /* 0x000000257a7b7c23 */ /* 0x100fe20008010879 */
[C---:B--2---:R-:W-:Y:S01]  /*27e0*/  FSEL R122, R91.reuse, -INF , P1 ;  /* 0xff8000005b7a7808 */ /* 0x044fe20000800000 */
[----:B------:R-:W-:Y:S02]  /*27f0*/  FFMA.FTZ R91, -R91, R91, 1 ;  /* 0x3f8000005b5b7423 */ /* 0x000fe4000001015b */
[----:B------:R-:W1:Y:S02]  /*2800*/  SHFL.IDX PT, R145, R20, R141, 0x1f ;  /* 0x00001f8d14917589 */ /* 0x000e6400000e0000 */
[----:B------:R-:W-:Y:S01]  /*2810*/  MUFU.TANH R96, R96 ;  /* 0x0000006000607308 */ /* 0x000fe20000002400 */
[----:B------:R-:W-:-:S07]  /*2820*/  FFMA.FTZ R121, R122, UR37, -R121 ;  /* 0x000000257a797c23 */ /* 0x000fce0008010879 */
[----:B------:R2:W-:Y:S08]  /*2830*/  MUFU.TANH R6, R139 ;  /* 0x0000008b00067308 */ /* 0x0005f00000002400 */
[----:B------:R-:W3:Y:S01]  /*2840*/  MUFU.TANH R98, R98 ;  /* 0x0000006200627308 */ /* 0x000ee20000002400 */
[----:B------:R-:W-:Y:S02]  /*2850*/  WARPGROUP.DEPBAR.LE gsb0, 0x0 ;  /* 0x00008000000079c5 */ /* 0x000fe40000010000 */
[----:B------:R-:W-:Y:S01]  /*2860*/  WARPGROUP.ARRIVE ;  /* 0x00000000000079c5 */ /* 0x000fe20000000000 */
[C---:B--2---:R-:W-:Y:S01]  /*2870*/  FSEL R139, R90.reuse, -INF , P2 ;  /* 0xff8000005a8b7808 */ /* 0x044fe20001000000 */
[----:B------:R-:W-:-:S03]  /*2880*/  FFMA.FTZ R90, -R90, R90, 1 ;  /* 0x3f8000005a5a7423 */ /* 0x000fc6000001015a */
[----:B------:R-:W2:Y:S01]  /*2890*/  MUFU.TANH R100, R100 ;  /* 0x0000006400647308 */ /* 0x000ea20000002400 */
[----:B------:R-:W-:Y:S01]  /*28a0*/  HGMMA.64x128x16.F32 R24, gdesc[UR4], R24, gsb0 ;  /* 0x01e00000041879f0 */ /* 0x000fe20008000818 */
[----:B------:R-:W-:Y:S01]  /*28b0*/  UIADD3 UR6, UR8, 0x4, URZ ;  /* 0x0000000408067890 */ /* 0x000fe2000fffe03f */
[----:B------:R-:W-:Y:S01]  /*28c0*/  FFMA.FTZ R122, R139, UR37, -R124 ;  /* 0x000000258b7a7c23 */ /* 0x000fe2000801087c */
[----:B------:R-:W-:Y:S01]  /*28d0*/  UIADD3 UR4, UR9, 0x4, URZ ;  /* 0x0000000409047890 */ /* 0x000fe2000fffe03f */
[----:B------:R-:W-:Y:S01]  /*28e0*/  VIADD R139, R10, 0x18 ;  /* 0x000000180a8b7836 */ /* 0x000fe20000000000 */
[----:B------:R-:W-:Y:S01]  /*28f0*/  UMOV UR7, 0x40000040 ;  /* 0x4000004000077882 */ /* 0x000fe20000000000 */
[----:B------:R-:W-:Y:S01]  /*2900*/  UMOV UR5, 0x40000040 ;  /* 0x4000004000057882 */ /* 0x000fe20000000000 */
[----:B------:R4:W-:Y:S01]  /*2910*/  MUFU.TANH R5, R140 ;  /* 0x0000008c00057308 */ /* 0x0009e20000002400 */
[----:B---3--:R-:W-:Y:S01]  /*2920*/  FSEL R219, R98, -INF , P2 ;  /* 0xff80000062db7808 */ /* 0x008fe20001000000 */
[----:B------:R-:W3:Y:S04]  /*2930*/  SHFL.IDX PT, R222, R20, R139, 0x1f ;  /* 0x00001f8b14de7589 */ /* 0x000ee800000e0000 */
[----:B-1----:R-:W-:-:S02]  /*2940*/  FFMA.FTZ R219, R219, UR37, -R145 ;  /* 0x00000025dbdb7c23 */ /* 0x002fc40008010891 */
[----:B------:R1:W-:Y:S01]  /*2950*/  MUFU.TANH R3, R142 ;  /* 0x0000008e00037308 */ /* 0x0003e20000002400 */
[----:B----4-:R-:W-:-:S05]  /*2960*/  VIADD R140, R10, 0x10 ;  /* 0x000000100a8c7836 */ /* 0x010fca0000000000 */
[----:B------:R4:W3:Y:S02]  /*2970*/  SHFL.IDX PT, R125, R20, R140, 0x1f ;  /* 0x00001f8c147d7589 */ /* 0x0008e400000e0000 */
[----:B------:R-:W-:Y:S01]  /*2980*/  MUFU.TANH R92, R92 ;  /* 0x0000005c005c7308 */ /* 0x000fe20000002400 */
[C---:B-1----:R-:W-:Y:S01]  /*2990*/  FSEL R142, R96.reuse, -INF , P1 ;  /* 0xff800000608e7808 */ /* 0x042fe20000800000 */
[----:B------:R-:W-:Y:S01]  /*29a0*/  FFMA.FTZ R96, -R96, R96, 1 ;  /* 0x3f80000060607423 */ /* 0x000fe20000010160 */
[----:B----4-:R-:W-:-:S05]  /*29b0*/  FSEL R20, R94, -INF , P2 ;  /* 0xff8000005e147808 */ /* 0x010fca0001000000 */
[----:B------:R-:W-:Y:S01]  /*29c0*/  MUFU.TANH R93, R93 ;  /* 0x0000005d005d7308 */ /* 0x000fe20000002400 */
[----:B------:R-:W-:Y:S01]  /*29d0*/  FFMA.FTZ R94, -R94, R94, 1 ;  /* 0x3f8000005e5e7423 */ /* 0x000fe2000001015e */
[--C-:B------:R-:W-:Y:S01]  /*29e0*/  FFMA.FTZ R20, R20, UR37, -R223.reuse ;  /* 0x0000002514147c23 */ /* 0x100fe200080108df */
[----:B------:R-:W-:Y:S01]  /*29f0*/  FFMA.FTZ R223, R142, UR37, -R223 ;  /* 0x000000258edf7c23 */ /* 0x000fe200080108df */
[----:B--2---:R-:W-:-:S04]  /*2a00*/  FSEL R142, R100, -INF , P1 ;  /* 0xff800000648e7808 */ /* 0x004fc80000800000 */
[----:B------:R-:W1:Y:S01]  /*2a10*/  MUFU.TANH R95, R95 ;  /* 0x0000005f005f7308 */ /* 0x000e620000002400 */
[----:B------:R-:W-:-:S07]  /*2a20*/  FFMA.FTZ R145, R142, UR37, -R145 ;  /* 0x000000258e917c23 */ /* 0x000fce0008010891 */
[----:B------:R2:W-:Y:S08]  /*2a30*/  MUFU.TANH R155, R129 ;  /* 0x00000081009b7308 */ /* 0x0005f00000002400 */
[----:B------:R-:W4:Y:S01]  /*2a40*/  MUFU.TANH R97, R97 ;  /* 0x0000006100617308 */ /* 0x000f220000002400 */
[----:B--2---:R-:W-:Y:S01]  /*2a50*/  FMUL.FTZ R129, R148, UR36 ;  /* 0x0000002494817c20 */ /* 0x004fe20008410000 */
[C---:B-1----:R-:W-:Y:S01]  /*2a60*/  FSEL R143, R95.reuse, -INF , P1 ;  /* 0xff8000005f8f7808 */ /* 0x042fe20000800000 */
[----:B------:R-:W-:-:S05]  /*2a70*/  FFMA.FTZ R95, -R95, R95, 1 ;  /* 0x3f8000005f5f7423 */ /* 0x000fca000001015f */
[----:B------:R-:W-:Y:S08]  /*2a80*/  MUFU.TANH R99, R99 ;  /* 0x0000006300637308 */ /* 0x000ff00000002400 */
[----:B------:R-:W1:Y:S01]  /*2a90*/  MUFU.TANH R101, R101 ;  /* 0x0000006500657308 */ /* 0x000e620000002400 */
[----:B----4-:R-:W-:-:S05]  /*2aa0*/  FSEL R147, R97, -INF , P2 ;  /* 0xff80000061937808 */ /* 0x010fca0001000000 */
[----:B---3--:R-:W-:Y:S02]  /*2ab0*/  FFMA.FTZ R147, R147, UR37, -R222 ;  /* 0x0000002593937c23 */ /* 0x008fe400080108de */
[----:B------:R-:W2:Y:S08]  /*2ac0*/  MUFU.TANH R103, R103 ;  /* 0x0000006700677308 */ /* 0x000eb00000002400 */
[----:B------:R-:W-:Y:S08]  /*2ad0*/  MUFU.TANH R102, R102 ;  /* 0x0000006600667308 */ /* 0x000ff00000002400 */
[----:B------:R-:W-:Y:S08]  /*2ae0*/  MUFU.EX2 R18, R223 ;  /* 0x000000df00127308 */ /* 0x000ff00000000800 */
[----:B------:R-:W-:Y:S08]  /*2af0*/  MUFU.TANH R104, R104 ;  /* 0x0000006800687308 */ /* 0x000ff00000002400 */
[----:B------:R3:W-:Y:S08]  /*2b00*/  MUFU.TANH R154, R132 ;  /* 0x00000084009a7308 */ /* 0x0007f00000002400 */
[----:B------:R-:W-:Y:S01]  /*2b10*/  MUFU.EX2 R120, R120 ;  /* 0x0000007800787308 */ /* 0x000fe20000000800 */
[----:B---3--:R-:W-:Y:S01]  /*2b20*/  FMUL.FTZ R132, R150, UR36 ;  /* 0x0000002496847c20 */ /* 0x008fe20008410000 */
[C---:B-1----:R-:W-:Y:S01]  /*2b30*/  FSEL R150, R101.reuse, -INF , P2 ;  /* 0xff80000065967808 */ /* 0x042fe20001000000 */
[----:B------:R-:W-:-:S04]  /*2b40*/  FFMA.FTZ R101, -R101, R101, 1 ;  /* 0x3f80000065657423 */ /* 0x000fc80000010165 */
[----:B------:R-:W-:Y:S01]  /*2b50*/  FFMA.FTZ R150, R150, UR37, -R144 ;  /* 0x0000002596967c23 */ /* 0x000fe20008010890 */
[----:B------:R-:W-:Y:S01]  /*2b60*/  MUFU.TANH R108, R108 ;  /* 0x0000006c006c7308 */ /* 0x000fe20000002400 */
[----:B------:R-:W-:Y:S02]  /*2b70*/  WARPGROUP.DEPBAR.LE gsb0, 0x0 ;  /* 0x00008000000079c5 */ /* 0x000fe40000010000 */
[----:B------:R-:W-:-:S05]  /*2b80*/  WARPGROUP.ARRIVE ;  /* 0x00000000000079c5 */ /* 0x000fca0000000000 */
[----:B------:R-:W-:Y:S01]  /*2b90*/  MUFU.EX2 R136, R136 ;  /* 0x0000008800887308 */ /* 0x000fe20000000800 */
[----:B------:R-:W-:Y:S01]  /*2ba0*/  HGMMA.64x128x16.F32 R24, gdesc[UR4], R24, gsb0 ;  /* 0x01e00000041879f0 */ /* 0x000fe20008000818 */
[----:B------:R-:W-:Y:S02]  /*2bb0*/  UIADD3 UR6, UR8, 0x6, URZ ;  /* 0x0000000608067890 */ /* 0x000fe4000fffe03f */
[----:B------:R-:W-:-:S04]  /*2bc0*/  UIADD3 UR4, UR9, 0x6, URZ ;  /* 0x0000000609047890 */ /* 0x000fc8000fffe03f */
[----:B------:R-:W-:Y:S01]  /*2bd0*/  MUFU.TANH R105, R105 ;  /* 0x0000006900697308 */ /* 0x000fe20000002400 */
[----:B------:R-:W-:Y:S01]  /*2be0*/  UMOV UR7, 0x40000040 ;  /* 0x4000004000077882 */ /* 0x000fe20000000000 */
[----:B------:R-:W-:-:S06]  /*2bf0*/  UMOV UR5, 0x40000040 ;  /* 0x4000004000057882 */ /* 0x000fcc0000000000 */
[----:B------:R-:W-:Y:S08]  /*2c00*/  MUFU.EX2 R119, R119 ;  /* 0x0000007700777308 */ /* 0x000ff00000000800 */
[----:B------:R-:W-:Y:S08]  /*2c10*/  MUFU.EX2 R133, R133 ;  /* 0x0000008500857308 */ /* 0x000ff00000000800 */
[----:B------:R-:W1:Y:S08]  /*2c20*/  MUFU.EX2 R123, R123 ;  /* 0x0000007b007b7308 */ /* 0x000e700000000800 */
[----:B------:R-:W-:Y:S08]  /*2c30*/  MUFU.TANH R107, R107 ;  /* 0x0000006b006b7308 */ /* 0x000ff00000002400 */
[----:B------:R-:W-:Y:S08]  /*2c40*/  MUFU.TANH R109, R109 ;  /* 0x0000006d006d7308 */ /* 0x000ff00000002400 */
[----:B------:R-:W-:Y:S08]  /*2c50*/  MUFU.TANH R111, R111 ;  /* 0x0000006f006f7308 */ /* 0x000ff00000002400 */
[----:B------:R-:W-:Y:S08]  /*2c60*/  MUFU.TANH R110, R110 ;  /* 0x0000006e006e7308 */ /* 0x000ff00000002400 */
[----:B------:R-:W-:Y:S08]  /*2c70*/  MUFU.TANH R112, R112 ;  /* 0x0000007000707308 */ /* 0x000ff00000002400 */
[----:B------:R-:W-:Y:S08]  /*2c80*/  MUFU.TANH R113, R113 ;  /* 0x0000007100717308 */ /* 0x000ff00000002400 */
[----:B------:R-:W-:Y:S08]  /*2c90*/  MUFU.TANH R115, R115 ;  /* 0x0000007300737308 */ /* 0x000ff00000002400 */
[----:B------:R-:W-:Y:S08]  /*2ca0*/  MUFU.EX2 R122, R122 ;  /* 0x0000007a007a7308 */ /* 0x000ff00000000800 */
[----:B------:R-:W-:Y:S08]  /*2cb0*/  MUFU.EX2 R20, R20 ;  /* 0x0000001400147308 */ /* 0x000ff00000000800 */
[----:B------:R-:W3:Y:S08]  /*2cc0*/  MUFU.EX2 R121, R121 ;  /* 0x0000007900797308 */ /* 0x000ef00000000800 */
[----:B------:R-:W-:Y:S08]  /*2cd0*/  MUFU.TANH R114, R114 ;  /* 0x0000007200727308 */ /* 0x000ff00000002400 */
[----:B------:R-:W-:Y:S08]  /*2ce0*/  MUFU.TANH R116, R116 ;  /* 0x0000007400747308 */ /* 0x000ff00000002400 */
[----:B------:R-:W-:Y:S01]  /*2cf0*/  MUFU.TANH R117, R117 ;  /* 0x0000007500757308 */ /* 0x000fe20000002400 */
[----:B------:R-:W-:-:S02]  /*2d00*/  WARPGROUP.DEPBAR.LE gsb0, 0x0 ;  /* 0x00008000000079c5 */ /* 0x000fc40000010000 */
[----:B------:R-:W-:-:S05]  /*2d10*/  WARPGROUP.ARRIVE ;  /* 0x00000000000079c5 */ /* 0x000fca0000000000 */
[----:B------:R-:W-:Y:S01]  /*2d20*/  MUFU.TANH R216, R216 ;  /* 0x000000d800d87308 */ /* 0x000fe20000002400 */
[----:B------:R-:W-:Y:S01]  /*2d30*/  HGMMA.64x128x16.F32 R24, gdesc[UR4], R24, gsb0 ;  /* 0x01e00000041879f0 */ /* 0x000fe20008000818 */
[----:B------:R-:W-:-:S06]  /*2d40*/  R2UR UR4, R218 ;  /* 0x00000000da0472ca */ /* 0x000fcc00000e0000 */
        /* <DEDUP_REMOVED lines=22> */
[C---:B------:R-:W-:Y:S01]  /*2eb0*/  FSEL R124, R93.reuse, -INF , P2 ;  /* 0xff8000005d7c7808 */ /* 0x040fe20001000000 */
[----:B------:R-:W-:-:S05]  /*2ec0*/  FFMA.FTZ R93, -R93, R93, 1 ;  /* 0x3f8000005d5d7423 */ /* 0x000fca000001015d */
[----:B------:R-:W-:Y:S01]  /*2ed0*/  MUFU.TANH R132, R132 ;  /* 0x0000008400847308 */ /* 0x000fe20000002400 */
[--C-:B------:R-:W-:Y:S01]  /*2ee0*/  FFMA.FTZ R124, R124, UR37, -R125.reuse ;  /* 0x000000257c7c7c23 */ /* 0x100fe2000801087d */
[----:B------:R-:W-:Y:S01]  /*2ef0*/  FFMA.FTZ R125, R143, UR37, -R125 ;  /* 0x000000258f7d7c23 */ /* 0x000fe2000801087d */
[----:B------:R-:W-:-:S05]  /*2f00*/  FSEL R143, R99, -INF , P1 ;  /* 0xff800000638f7808 */ /* 0x000fca0000800000 */
[----:B------:R-:W-:Y:S01]  /*2f10*/  MUFU.EX2 R124, R124 ;  /* 0x0000007c007c7308 */ /* 0x000fe20000000800 */
[----:B------:R-:W-:Y:S01]  /*2f20*/  FFMA.FTZ R222, R143, UR37, -R222 ;  /* 0x000000258fde7c23 */ /* 0x000fe200080108de */
[C---:B--2---:R-:W-:Y:S01]  /*2f30*/  FSEL R143, R103.reuse, -INF , P1 ;  /* 0xff800000678f7808 */ /* 0x044fe20000800000 */
[----:B------:R-:W-:-:S04]  /*2f40*/  FFMA.FTZ R103, -R103, R103, 1 ;  /* 0x3f80000067677423 */ /* 0x000fc80000010167 */
[----:B------:R-:W-:Y:S01]  /*2f50*/  FFMA.FTZ R144, R143, UR37, -R144 ;  /* 0x000000258f907c23 */ /* 0x000fe20008010890 */
[----:B------:R-:W-:Y:S01]  /*2f60*/  MUFU.EX2 R125, R125 ;  /* 0x0000007d007d7308 */ /* 0x000fe20000000800 */
[----:B-1----:R-:W1:Y:S07]  /*2f70*/  SHFL.IDX PT, R146, R151, R135, 0x1f ;  /* 0x00001f8797927589 */ /* 0x002e6e00000e0000 */
[----:B------:R-:W2:Y:S01]  /*2f80*/  MUFU.EX2 R14, R14 ;  /* 0x0000000e000e7308 */ /* 0x000ea20000000800 */
[----:B------:R-:W4:Y:S04]  /*2f90*/  SHFL.IDX PT, R148, R151, R134, 0x1f ;  /* 0x00001f8697947589 */ /* 0x000f2800000e0000 */
[----:B------:R-:W2:Y:S03]  /*2fa0*/  SHFL.IDX PT, R142, R151, R140, 0x1f ;  /* 0x00001f8c978e7589 */ /* 0x000ea600000e0000 */
[----:B------:R-:W-:Y:S01]  /*2fb0*/  MUFU.TANH R130, R130 ;  /* 0x0000008200827308 */ /* 0x000fe20000002400 */
[----:B------:R-:W2:Y:S04]  /*2fc0*/  SHFL.IDX PT, R220, R151, R10, 0x1f ;  /* 0x00001f0a97dc7589 */ /* 0x000ea800000e0000 */
[----:B------:R-:W-:Y:S03]  /*2fd0*/  SHFL.IDX PT, R149, R151, R131, 0x1f ;  /* 0x00001f8397957589 */ /* 0x000fe600000e0000 */
[----:B------:R-:W-:Y:S01]  /*2fe0*/  MUFU.TANH R137, R137 ;  /* 0x0000008900897308 */ /* 0x000fe20000002400 */
[----:B------:R-:W2:Y:S01]  /*2ff0*/  SHFL.IDX PT, R223, R151, R138, 0x1f ;  /* 0x00001f8a97df7589 */ /* 0x000ea200000e0000 */
[--C-:B-1----:R-:W-:Y:S01]  /*3000*/  FADD.FTZ R218, R28, -R146.reuse ;  /* 0x800000921cda7221 */ /* 0x102fe20000010000 */
[----:B------:R-:W-:-:S05]  /*3010*/  FADD.FTZ R30, R30, -R146 ;  /* 0x800000921e1e7221 */ /* 0x000fca0000010000 */
[----:B------:R-:W-:Y:S01]  /*3020*/  MUFU.EX2 R28, R150 ;  /* 0x00000096001c7308 */ /* 0x000fe20000000800 */
[----:B------:R-:W1:Y:S01]  /*3030*/  SHFL.IDX PT, R224, R151, R139, 0x1f ;  /* 0x00001f8b97e07589 */ /* 0x000e6200000e0000 */
[--C-:B----4-:R-:W-:Y:S01]  /*3040*/  FADD.FTZ R146, R29, -R148.reuse ;  /* 0x800000941d927221 */ /* 0x110fe20000010000 */
[----:B------:R-:W-:Y:S01]  /*3050*/  FADD.FTZ R148, R31, -R148 ;  /* 0x800000941f947221 */ /* 0x000fe20000010000 */
[----:B------:R-:W-:Y:S01]  /*3060*/  FMUL.FTZ R218, R123, R218 ;  /* 0x000000da7bda7220 */ /* 0x000fe20000410000 */
[----:B---3--:R-:W-:Y:S01]  /*3070*/  FMUL.FTZ R30, R121, R30 ;  /* 0x0000001e791e7220 */ /* 0x008fe20000410000 */
[--C-:B--2---:R-:W-:Y:S01]  /*3080*/  FADD.FTZ R31, R32, -R142.reuse ;  /* 0x8000008e201f7221 */ /* 0x104fe20000010000 */
[----:B------:R-:W-:Y:S01]  /*3090*/  FADD.FTZ R142, R34, -R142 ;  /* 0x8000008e228e7221 */ /* 0x000fe20000010000 */
[----:B------:R-:W-:Y:S01]  /*30a0*/  FMUL.FTZ R148, R14, R148 ;  /* 0x000000940e947220 */ /* 0x000fe20000410000 */
[----:B------:R2:W3:Y:S01]  /*30b0*/  SHFL.IDX PT, R34, R151, R141, 0x1f ;  /* 0x00001f8d97227589 */ /* 0x0004e200000e0000 */
[--C-:B------:R-:W-:Y:S01]  /*30c0*/  FADD.FTZ R143, R24, -R220.reuse ;  /* 0x800000dc188f7221 */ /* 0x100fe20000010000 */
[----:B------:R-:W-:Y:S01]  /*30d0*/  FADD.FTZ R220, R26, -R220 ;  /* 0x800000dc1adc7221 */ /* 0x000fe20000010000 */
[----:B------:R4:W-:Y:S01]  /*30e0*/  MUFU.EX2 R24, R147 ;  /* 0x0000009300187308 */ /* 0x0009e20000000800 */
[----:B------:R-:W-:Y:S01]  /*30f0*/  FSEL R26, R104, -INF , P1 ;  /* 0xff800000681a7808 */ /* 0x000fe20000800000 */
[----:B------:R-:W-:Y:S01]  /*3100*/  FMUL.FTZ R31, R124, R31 ;  /* 0x0000001f7c1f7220 */ /* 0x000fe20000410000 */
[----:B------:R-:W-:Y:S01]  /*3110*/  FMUL.FTZ R220, R119, R220 ;  /* 0x000000dc77dc7220 */ /* 0x000fe20000410000 */
[----:B------:R-:W-:Y:S01]  /*3120*/  FMUL.FTZ R91, R91, R30 ;  /* 0x0000001e5b5b7220 */ /* 0x000fe20000410000 */
[----:B------:R-:W-:Y:S01]  /*3130*/  FSEL R29, R106, -INF , P2 ;  /* 0xff8000006a1d7808 */ /* 0x000fe20001000000 */
[----:B------:R-:W-:Y:S01]  /*3140*/  FADD.FTZ R32, R35, -R223 ;  /* 0x800000df23207221 */ /* 0x000fe20000010000 */
[----:B------:R-:W-:Y:S01]  /*3150*/  FFMA.FTZ R35, -R21, R21, 1 ;  /* 0x3f80000015237423 */ /* 0x000fe20000010115 */
[----:B--2---:R-:W-:Y:S01]  /*3160*/  FSEL R151, R107, -INF , P1 ;  /* 0xff8000006b977808 */ /* 0x004fe20000800000 */
[--C-:B----4-:R-:W-:Y:S01]  /*3170*/  FADD.FTZ R147, R25, -R149.reuse ;  /* 0x8000009519937221 */ /* 0x110fe20000010000 */
[----:B------:R-:W-:Y:S01]  /*3180*/  FADD.FTZ R149, R27, -R149 ;  /* 0x800000951b957221 */ /* 0x000fe20000010000 */
[----:B------:R2:W4:Y:S01]  /*3190*/  MUFU.EX2 R25, R222 ;  /* 0x000000de00197308 */ /* 0x0005220000000800 */
[----:B------:R-:W-:Y:S01]  /*31a0*/  FMUL.FTZ R32, R18, R32 ;  /* 0x0000002012207220 */ /* 0x000fe20000410000 */
[----:B------:R-:W-:Y:S01]  /*31b0*/  FFMA.FTZ R151, R151, UR37, -R225 ;  /* 0x0000002597977c23 */ /* 0x000fe200080108e1 */
[----:B------:R-:W-:Y:S01]  /*31c0*/  FMUL.FTZ R149, R120, R149 ;  /* 0x0000009578957220 */ /* 0x000fe20000410000 */
[--C-:B-1----:R-:W-:Y:S01]  /*31d0*/  FADD.FTZ R36, R36, -R224.reuse ;  /* 0x800000e024247221 */ /* 0x102fe20000010000 */
[----:B------:R-:W-:Y:S01]  /*31e0*/  FMUL.FTZ R96, R96, R32 ;  /* 0x0000002060607220 */ /* 0x000fe20000410000 */
[----:B------:R-:W-:Y:S01]  /*31f0*/  FADD.FTZ R38, R38, -R224 ;  /* 0x800000e026267221 */ /* 0x000fe20000010000 */
[----:B------:R-:W-:Y:S01]  /*3200*/  FMUL.FTZ R88, R88, R149 ;  /* 0x0000009558587220 */ /* 0x000fe20000410000 */
[----:B------:R3:W-:Y:S01]  /*3210*/  MUFU.EX2 R21, R144 ;  /* 0x0000009000157308 */ /* 0x0007e20000000800 */
[C---:B--2---:R-:W-:Y:S01]  /*3220*/  FSEL R222, R102.reuse, -INF , P2 ;  /* 0xff80000066de7808 */ /* 0x044fe20001000000 */
[----:B------:R1:W-:Y:S01]  /*3230*/  LDS R149, [R17+0x400] ;  /* 0x0004000011957984 */ /* 0x0003e20000000800 */
[----:B------:R-:W-:Y:S01]  /*3240*/  FFMA.FTZ R29, R29, UR37, -R230 ;  /* 0x000000251d1d7c23 */ /* 0x000fe200080108e6 */
[----:B------:R-:W-:Y:S01]  /*3250*/  FFMA.FTZ R102, -R102, R102, 1 ;  /* 0x3f80000066667423 */ /* 0x000fe20000010166 */
[----:B------:R-:W-:Y:S01]  /*3260*/  FFMA.FTZ R104, -R104, R104, 1 ;  /* 0x3f80000068687423 */ /* 0x000fe20000010168 */
[--C-:B------:R-:W-:Y:S01]  /*3270*/  FFMA.FTZ R222, R222, UR37, -R221.reuse ;  /* 0x00000025dede7c23 */ /* 0x100fe200080108dd */
[----:B------:R-:W-:Y:S01]  /*3280*/  FFMA.FTZ R221, R26, UR37, -R221 ;  /* 0x000000251add7c23 */ /* 0x000fe200080108dd */
[----:B------:R2:W1:Y:S01]  /*3290*/  MUFU.EX2 R27, R219 ;  /* 0x000000db001b7308 */ /* 0x0004620000000800 */
[----:B---3--:R-:W-:Y:S01]  /*32a0*/  FADD.FTZ R144, R39, -R34 ;  /* 0x8000002227907221 */ /* 0x008fe20000010000 */
[----:B----4-:R-:W-:Y:S01]  /*32b0*/  FMUL.FTZ R38, R25, R38 ;  /* 0x0000002619267220 */ /* 0x010fe20000410000 */
[----:B------:R-:W3:Y:S01]  /*32c0*/  SHFL.IDX PT, R39, R12, R138, 0x1f ;  /* 0x00001f8a0c277589 */ /* 0x000ee200000e0000 */
[----:B------:R-:W-:-:S04]  /*32d0*/  FFMA.FTZ R107, -R107, R107, 1 ;  /* 0x3f8000006b6b7423 */ /* 0x000fc8000001016b */
[----:B------:R4:W3:Y:S01]  /*32e0*/  MUFU.EX2 R26, R145 ;  /* 0x00000091001a7308 */ /* 0x0008e20000000800 */
[C---:B--2---:R-:W-:Y:S01]  /*32f0*/  FSEL R219, R105.reuse, -INF , P2 ;  /* 0xff80000069db7808 */ /* 0x044fe20001000000 */
[----:B------:R-:W-:-:S04]  /*3300*/  FFMA.FTZ R105, -R105, R105, 1 ;  /* 0x3f80000069697423 */ /* 0x000fc80000010169 */
[----:B------:R-:W-:Y:S02]  /*3310*/  FFMA.FTZ R219, R219, UR37, -R225 ;  /* 0x00000025dbdb7c23 */ /* 0x000fe400080108e1 */
[----:B------:R-:W-:Y:S01]  /*3320*/  MUFU.EX2 R29, R29 ;  /* 0x0000001d001d7308 */ /* 0x000fe20000000800 */
[----:B----4-:R-:W-:Y:S01]  /*3330*/  FADD.FTZ R145, R33, -R223 ;  /* 0x800000df21917221 */ /* 0x010fe20000010000 */
[----:B------:R-:W-:Y:S01]  /*3340*/  FSEL R33, R108, -INF , P1 ;  /* 0xff8000006c217808 */ /* 0x000fe20000800000 */
[----:B------:R-:W-:Y:S01]  /*3350*/  FMUL.FTZ R223, R136, R143 ;  /* 0x0000008f88df7220 */ /* 0x000fe20000410000 */
[----:B------:R-:W-:Y:S01]  /*3360*/  FADD.FTZ R143, R37, -R34 ;  /* 0x80000022258f7221 */ /* 0x000fe20000010000 */
[----:B------:R-:W-:Y:S01]  /*3370*/  FFMA.FTZ R37, -R89, R89, 1 ;  /* 0x3f80000059257423 */ /* 0x000fe20000010159 */
[----:B------:R-:W-:Y:S01]  /*3380*/  FMUL.FTZ R89, R133, R147 ;  /* 0x0000009385597220 */ /* 0x000fe20000410000 */
[----:B------:R-:W-:Y:S01]  /*3390*/  FFMA.FTZ R150, R33, UR37, -R230 ;  /* 0x0000002521967c23 */ /* 0x000fe200080108e6 */
[----:B------:R-:W-:Y:S01]  /*33a0*/  FFMA.FTZ R33, -R23, R23, 1 ;  /* 0x3f80000017217423 */ /* 0x000fe20000010117 */
[----:B------:R-:W-:Y:S01]  /*33b0*/  FMUL.FTZ R34, R35, R223 ;  /* 0x000000df23227220 */ /* 0x000fe20000410000 */
[----:B------:R-:W2:Y:S01]  /*33c0*/  SHFL.IDX PT, R23, R12, R140, 0x1f ;  /* 0x00001f8c0c177589 */ /* 0x000ea200000e0000 */
[----:B------:R-:W-:Y:S01]  /*33d0*/  FFMA.FTZ R35, -R22, R22, 1 ;  /* 0x3f80000016237423 */ /* 0x000fe20000010116 */
[----:B------:R-:W-:Y:S01]  /*33e0*/  FMUL.FTZ R33, R33, R220 ;  /* 0x000000dc21217220 */ /* 0x000fe20000410000 */
[----:B------:R4:W2:Y:S01]  /*33f0*/  MUFU.EX2 R22, R222 ;  /* 0x000000de00167308 */ /* 0x0008a20000000800 */
[----:B------:R-:W2:Y:S01]  /*3400*/  SHFL.IDX PT, R223, R12, R139, 0x1f ;  /* 0x00001f8b0cdf7589 */ /* 0x000ea200000e0000 */
[----:B------:R-:W-:Y:S01]  /*3410*/  FMUL.FTZ R89, R35, R89 ;  /* 0x0000005923597220 */ /* 0x000fe20000410000 */
[----:B------:R-:W-:Y:S01]  /*3420*/  FMUL.FTZ R35, R37, R218 ;  /* 0x000000da25237220 */ /* 0x000fe20000410000 */
[----:B------:R-:W-:Y:S01]  /*3430*/  FSEL R220, R111, -INF , P1 ;  /* 0xff8000006fdc7808 */ /* 0x000fe20000800000 */
[----:B------:R-:W-:Y:S01]  /*3440*/  FMUL.FTZ R145, R20, R145 ;  /* 0x0000009114917220 */ /* 0x000fe20000410000 */
[----:B------:R-:W-:Y:S01]  /*3450*/  FSEL R37, R110, -INF , P2 ;  /* 0xff8000006e257808 */ /* 0x000fe20001000000 */
[----:B-1----:R-:W-:Y:S01]  /*3460*/  FMUL.FTZ R143, R27, R143 ;  /* 0x0000008f1b8f7220 */ /* 0x002fe20000410000 */
[----:B------:R-:W-:Y:S01]  /*3470*/  FSEL R147, R112, -INF , P1 ;  /* 0xff80000070937808 */ /* 0x000fe20000800000 */
[----:B----4-:R1:W4:Y:S01]  /*3480*/  SHFL.IDX PT, R222, R12, R141, 0x1f ;  /* 0x00001f8d0cde7589 */ /* 0x01032200000e0000 */
[----:B------:R1:W-:Y:S01]  /*3490*/  MUFU.EX2 R17, R219 ;  /* 0x000000db00117308 */ /* 0x0003e20000000800 */
[----:B------:R-:W-:Y:S01]  /*34a0*/  FSEL R218, R115, -INF , P1 ;  /* 0xff80000073da7808 */ /* 0x000fe20000800000 */
[--C-:B---3--:R-:W-:Y:S01]  /*34b0*/  FFMA.FTZ R37, R37, UR37, -R39.reuse ;  /* 0x0000002525257c23 */ /* 0x108fe20008010827 */
[----:B------:R-:W-:Y:S01]  /*34c0*/  FFMA.FTZ R147, R147, UR37, -R39 ;  /* 0x0000002593937c23 */ /* 0x000fe20008010827 */
[----:B------:R-:W-:Y:S01]  /*34d0*/  FMUL.FTZ R94, R94, R145 ;  /* 0x000000915e5e7220 */ /* 0x000fe20000410000 */
[----:B------:R-:W-:Y:S01]  /*34e0*/  FMUL.FTZ R144, R26, R144 ;  /* 0x000000901a907220 */ /* 0x000fe20000410000 */
[----:B------:R-:W-:Y:S01]  /*34f0*/  SHFL.IDX PT, R145, R149, R10, 0x1f ;  /* 0x00001f0a95917589 */ /* 0x000fe200000e0000 */
[----:B------:R-:W-:Y:S01]  /*3500*/  FFMA.FTZ R115, -R115, R115, 1 ;  /* 0x3f80000073737423 */ /* 0x000fe20000010173 */
[----:B------:R-:W-:Y:S01]  /*3510*/  MUFU.EX2 R30, R150 ;  /* 0x00000096001e7308 */ /* 0x000fe20000000800 */
[----:B-1----:R-:W-:Y:S01]  /*3520*/  FSEL R219, R113, -INF , P2 ;  /* 0xff80000071db7808 */ /* 0x002fe20001000000 */
[----:B------:R-:W-:Y:S01]  /*3530*/  SHFL.IDX PT, R32, R149, R134, 0x1f ;  /* 0x00001f8695207589 */ /* 0x000fe200000e0000 */
[----:B--2---:R-:W-:Y:S01]  /*3540*/  FFMA.FTZ R220, R220, UR37, -R23 ;  /* 0x00000025dcdc7c23 */ /* 0x004fe20008010817 */
[----:B------:R-:W-:Y:S01]  /*3550*/  FFMA.FTZ R111, -R111, R111, 1 ;  /* 0x3f8000006f6f7423 */ /* 0x000fe2000001016f */
[----:B------:R-:W-:Y:S01]  /*3560*/  FFMA.FTZ R113, -R113, R113, 1 ;  /* 0x3f80000071717423 */ /* 0x000fe20000010171 */
[----:B------:R-:W1:Y:S01]  /*3570*/  SHFL.IDX PT, R224, R149, R138, 0x1f ;  /* 0x00001f8a95e07589 */ /* 0x000e6200000e0000 */
[----:B------:R-:W-:Y:S01]  /*3580*/  FFMA.FTZ R39, R219, UR37, -R223 ;  /* 0x00000025db277c23 */ /* 0x000fe200080108df */
[----:B------:R2:W3:Y:S01]  /*3590*/  MUFU.EX2 R12, R221 ;  /* 0x000000dd000c7308 */ /* 0x0004e20000000800 */
[----:B------:R-:W-:Y:S01]  /*35a0*/  FSEL R219, R114, -INF , P2 ;  /* 0xff80000072db7808 */ /* 0x000fe20001000000 */
[----:B------:R-:W3:Y:S04]  /*35b0*/  SHFL.IDX PT, R225, R149, R139, 0x1f ;  /* 0x00001f8b95e17589 */ /* 0x000ee800000e0000 */
[----:B------:R-:W-:Y:S01]  /*35c0*/  SHFL.IDX PT, R230, R13, R131, 0x1f ;  /* 0x00001f830de67589 */ /* 0x000fe200000e0000 */
[----:B----4-:R-:W-:Y:S01]  /*35d0*/  FFMA.FTZ R219, R219, UR37, -R222 ;  /* 0x00000025dbdb7c23 */ /* 0x010fe200080108de */
[----:B------:R-:W-:Y:S01]  /*35e0*/  MUFU.EX2 R37, R37 ;  /* 0x0000002500257308 */ /* 0x000fe20000000800 */
[C---:B--2---:R-:W-:Y:S01]  /*35f0*/  FSEL R221, R109.reuse, -INF , P2 ;  /* 0xff8000006ddd7808 */ /* 0x044fe20001000000 */
[----:B------:R-:W-:-:S04]  /*3600*/  FFMA.FTZ R109, -R109, R109, 1 ;  /* 0x3f8000006d6d7423 */ /* 0x000fc8000001016d */
[----:B------:R-:W-:Y:S02]  /*3610*/  FFMA.FTZ R221, R221, UR37, -R23 ;  /* 0x00000025dddd7c23 */ /* 0x000fe40008010817 */
[----:B------:R2:W4:Y:S01]  /*3620*/  MUFU.EX2 R23, R151 ;  /* 0x0000009700177308 */ /* 0x0005220000000800 */
[----:B-1----:R-:W-:-:S07]  /*3630*/  FADD.FTZ R51, R51, -R224 ;  /* 0x800000e033337221 */ /* 0x002fce0000010000 */
[----:B------:R-:W-:Y:S01]  /*3640*/  MUFU.EX2 R39, R39 ;  /* 0x0000002700277308 */ /* 0x000fe20000000800 */
[----:B--2---:R-:W-:Y:S01]  /*3650*/  FFMA.FTZ R151, R218, UR37, -R223 ;  /* 0x00000025da977c23 */ /* 0x004fe200080108df */
[----:B------:R-:W-:Y:S01]  /*3660*/  FFMA.FTZ R223, -R92, R92, 1 ;  /* 0x3f8000005cdf7423 */ /* 0x000fe2000001015c */
[----:B------:R-:W-:Y:S01]  /*3670*/  FMUL.FTZ R92, R122, R146 ;  /* 0x000000927a5c7220 */ /* 0x000fe20000410000 */
[----:B------:R-:W-:Y:S01]  /*3680*/  FMUL.FTZ R146, R125, R142 ;  /* 0x0000008e7d927220 */ /* 0x000fe20000410000 */
[----:B------:R-:W-:Y:S01]  /*3690*/  FMUL.FTZ R142, R93, R31 ;  /* 0x0000001f5d8e7220 */ /* 0x000fe20000410000 */
[----:B------:R-:W-:Y:S01]  /*36a0*/  FSEL R218, R116, -INF , P1 ;  /* 0xff80000074da7808 */ /* 0x000fe20000800000 */
[----:B------:R-:W-:Y:S01]  /*36b0*/  FMUL.FTZ R92, R90, R92 ;  /* 0x0000005c5a5c7220 */ /* 0x000fe20000410000 */
[----:B------:R-:W-:Y:S01]  /*36c0*/  FMUL.FTZ R93, R95, R146 ;  /* 0x000000925f5d7220 */ /* 0x000fe20000410000 */
[----:B------:R-:W-:Y:S01]  /*36d0*/  FFMA.FTZ R95, -R97, R97, 1 ;  /* 0x3f800000615f7423 */ /* 0x000fe20000010161 */
[----:B------:R-:W1:Y:S01]  /*36e0*/  SHFL.IDX PT, R146, R149, R131, 0x1f ;  /* 0x00001f8395927589 */ /* 0x000e6200000e0000 */
[----:B------:R-:W-:Y:S01]  /*36f0*/  FMUL.FTZ R97, R24, R36 ;  /* 0x0000002418617220 */ /* 0x000fe20000410000 */
[----:B------:R-:W-:Y:S01]  /*3700*/  FMUL.FTZ R90, R223, R148 ;  /* 0x00000094df5a7220 */ /* 0x000fe20000410000 */
[----:B------:R2:W-:Y:S01]  /*3710*/  MUFU.EX2 R36, R220 ;  /* 0x000000dc00247308 */ /* 0x0005e20000000800 */
[----:B------:R-:W4:Y:S01]  /*3720*/  SHFL.IDX PT, R148, R149, R135, 0x1f ;  /* 0x00001f8795947589 */ /* 0x000f2200000e0000 */
[----:B------:R-:W-:Y:S01]  /*3730*/  FMUL.FTZ R95, R95, R97 ;  /* 0x000000615f5f7220 */ /* 0x000fe20000410000 */
[----:B------:R-:W-:Y:S01]  /*3740*/  FFMA.FTZ R97, -R99, R99, 1 ;  /* 0x3f80000063617423 */ /* 0x000fe20000010163 */
[----:B------:R-:W-:Y:S01]  /*3750*/  FFMA.FTZ R99, -R98, R98, 1 ;  /* 0x3f80000062637423 */ /* 0x000fe20000010162 */
[----:B------:R-:W-:Y:S01]  /*3760*/  FFMA.FTZ R98, -R100, R100, 1 ;  /* 0x3f80000064627423 */ /* 0x000fe20000010164 */
[----:B------:R-:W4:Y:S01]  /*3770*/  SHFL.IDX PT, R223, R13, R10, 0x1f ;  /* 0x00001f0a0ddf7589 */ /* 0x000f2200000e0000 */
[----:B------:R-:W-:Y:S01]  /*3780*/  FFMA.FTZ R218, R218, UR37, -R222 ;  /* 0x00000025dada7c23 */ /* 0x000fe200080108de */
[----:B------:R-:W-:Y:S01]  /*3790*/  FMUL.FTZ R99, R99, R143 ;  /* 0x0000008f63637220 */ /* 0x000fe20000410000 */
[----:B------:R-:W-:Y:S01]  /*37a0*/  FMUL.FTZ R98, R98, R144 ;  /* 0x0000009062627220 */ /* 0x000fe20000410000 */
[----:B--2---:R-:W2:Y:S01]  /*37b0*/  SHFL.IDX PT, R220, R149, R140, 0x1f ;  /* 0x00001f8c95dc7589 */ /* 0x004ea200000e0000 */
[--C-:B------:R-:W-:Y:S01]  /*37c0*/  FADD.FTZ R143, R40, -R145.reuse ;  /* 0x80000091288f7221 */ /* 0x100fe20000010000 */
[----:B------:R-:W-:Y:S01]  /*37d0*/  FADD.FTZ R144, R42, -R145 ;  /* 0x800000912a907221 */ /* 0x000fe20000010000 */
[----:B------:R1:W2:Y:S01]  /*37e0*/  MUFU.EX2 R31, R221 ;  /* 0x000000dd001f7308 */ /* 0x0002a20000000800 */
[----:B------:R-:W-:Y:S01]  /*37f0*/  SHFL.IDX PT, R222, R13, R140, 0x1f ;  /* 0x00001f8c0dde7589 */ /* 0x000fe200000e0000 */
[----:B------:R-:W-:Y:S01]  /*3800*/  FMUL.FTZ R97, R97, R38 ;  /* 0x0000002661617220 */ /* 0x000fe20000410000 */
[----:B------:R-:W-:Y:S01]  /*3810*/  FMUL.FTZ R143, R28, R143 ;  /* 0x0000008f1c8f7220 */ /* 0x000fe20000410000 */
[----:B------:R-:W-:Y:S01]  /*3820*/  FMUL.FTZ R144, R21, R144 ;  /* 0x0000009015907220 */ /* 0x000fe20000410000 */
[----:B---3--:R-:W-:Y:S01]  /*3830*/  FADD.FTZ R54, R54, -R225 ;  /* 0x800000e136367221 */ /* 0x008fe20000010000 */
[----:B------:R-:W-:Y:S01]  /*3840*/  FFMA.FTZ R116, -R116, R116, 1 ;  /* 0x3f80000074747423 */ /* 0x000fe20000010174 */
[----:B------:R-:W-:Y:S01]  /*3850*/  FMUL.FTZ R143, R101, R143 ;  /* 0x0000008f658f7220 */ /* 0x000fe20000410000 */
[--C-:B-1----:R-:W-:Y:S01]  /*3860*/  FADD.FTZ R145, R41, -R146.reuse ;  /* 0x8000009229917221 */ /* 0x102fe20000010000 */
[----:B------:R-:W-:Y:S01]  /*3870*/  FADD.FTZ R146, R43, -R146 ;  /* 0x800000922b927221 */ /* 0x000fe20000010000 */
[----:B------:R1:W3:Y:S01]  /*3880*/  SHFL.IDX PT, R221, R149, R141, 0x1f ;  /* 0x00001f8d95dd7589 */ /* 0x0002e200000e0000 */
[----:B------:R1:W-:Y:S01]  /*3890*/  MUFU.EX2 R40, R219 ;  /* 0x000000db00287308 */ /* 0x0003e20000000800 */
[----:B----4-:R-:W-:Y:S01]  /*38a0*/  FADD.FTZ R100, R44, -R148 ;  /* 0x800000942c647221 */ /* 0x010fe20000010000 */
[----:B------:R-:W-:Y:S01]  /*38b0*/  FSEL R44, R216, -INF , P1 ;  /* 0xff800000d82c7808 */ /* 0x000fe20000800000 */
[----:B------:R-:W4:Y:S01]  /*38c0*/  SHFL.IDX PT, R43, R13, R135, 0x1f ;  /* 0x00001f870d2b7589 */ /* 0x000f2200000e0000 */
[----:B------:R-:W-:Y:S01]  /*38d0*/  FMUL.FTZ R145, R22, R145 ;  /* 0x0000009116917220 */ /* 0x000fe20000410000 */
[----:B------:R-:W-:Y:S01]  /*38e0*/  FMUL.FTZ R144, R103, R144 ;  /* 0x0000009067907220 */ /* 0x000fe20000410000 */
[----:B------:R-:W-:Y:S01]  /*38f0*/  FFMA.FTZ R103, -R106, R106, 1 ;  /* 0x3f8000006a677423 */ /* 0x000fe2000001016a */
[----:B------:R-:W-:Y:S01]  /*3900*/  FFMA.FTZ R44, R44, UR37, -R223 ;  /* 0x000000252c2c7c23 */ /* 0x000fe200080108df */
[----:B------:R3:W-:Y:S01]  /*3910*/  MUFU.EX2 R38, R147 ;  /* 0x0000009300267308 */ /* 0x0007e20000000800 */
[----:B-1----:R-:W-:Y:S01]  /*3920*/  SHFL.IDX PT, R219, R13, R138, 0x1f ;  /* 0x00001f8a0ddb7589 */ /* 0x002fe200000e0000 */
[--C-:B--2---:R-:W-:Y:S01]  /*3930*/  FADD.FTZ R150, R48, -R220.reuse ;  /* 0x800000dc30967221 */ /* 0x104fe20000010000 */
[----:B------:R-:W-:Y:S01]  /*3940*/  FADD.FTZ R50, R50, -R220 ;  /* 0x800000dc32327221 */ /* 0x000fe20000010000 */
[----:B------:R-:W-:Y:S01]  /*3950*/  FSEL R149, R227, -INF , P2 ;  /* 0xff800000e3957808 */ /* 0x000fe20001000000 */
[----:B------:R-:W1:Y:S01]  /*3960*/  SHFL.IDX PT, R48, R13, R134, 0x1f ;  /* 0x00001f860d307589 */ /* 0x000e6200000e0000 */
[----:B------:R-:W-:Y:S01]  /*3970*/  FADD.FTZ R220, R49, -R224 ;  /* 0x800000e031dc7221 */ /* 0x000fe20000010000 */
[----:B------:R-:W-:Y:S01]  /*3980*/  FSEL R224, R226, -INF , P2 ;  /* 0xff800000e2e07808 */ /* 0x000fe20001000000 */
[----:B------:R2:W1:Y:S01]  /*3990*/  MUFU.EX2 R42, R151 ;  /* 0x00000097002a7308 */ /* 0x0004620000000800 */
[----:B---3--:R-:W-:Y:S01]  /*39a0*/  FADD.FTZ R147, R46, -R148 ;  /* 0x800000942e937221 */ /* 0x008fe20000010000 */
[--C-:B------:R-:W-:Y:S01]  /*39b0*/  FADD.FTZ R148, R45, -R32.reuse ;  /* 0x800000202d947221 */ /* 0x100fe20000010000 */
[----:B------:R-:W-:Y:S01]  /*39c0*/  FADD.FTZ R32, R47, -R32 ;  /* 0x800000202f207221 */ /* 0x000fe20000010000 */
[----:B------:R-:W-:Y:S01]  /*39d0*/  FSEL R47, R126, -INF , P1 ;  /* 0xff8000007e2f7808 */ /* 0x000fe20000800000 */
[----:B------:R-:W3:Y:S01]  /*39e0*/  SHFL.IDX PT, R101, R13, R139, 0x1f ;  /* 0x00001f8b0d657589 */ /* 0x000ee200000e0000 */
[----:B------:R-:W-:Y:S01]  /*39f0*/  FSEL R49, R234, -INF , P1 ;  /* 0xff800000ea317808 */ /* 0x000fe20000800000 */
[--C-:B------:R-:W-:Y:S01]  /*3a00*/  FADD.FTZ R53, R53, -R221.reuse ;  /* 0x800000dd35357221 */ /* 0x100fe20000010000 */
[----:B------:R1:W3:Y:S01]  /*3a10*/  MUFU.EX2 R41, R218 ;  /* 0x000000da00297308 */ /* 0x0002e20000000800 */
[----:B--2---:R-:W-:Y:S01]  /*3a20*/  FSEL R151, R117, -INF , P2 ;  /* 0xff80000075977808 */ /* 0x004fe20001000000 */
[----:B------:R-:W-:Y:S01]  /*3a30*/  FADD.FTZ R221, R55, -R221 ;  /* 0x800000dd37dd7221 */ /* 0x000fe20000010000 */
[--C-:B----4-:R-:W-:Y:S01]  /*3a40*/  FFMA.FTZ R149, R149, UR37, -R43.reuse ;  /* 0x0000002595957c23 */ /* 0x110fe2000801082b */
[----:B------:R-:W-:Y:S01]  /*3a50*/  FFMA.FTZ R47, R47, UR37, -R43 ;  /* 0x000000252f2f7c23 */ /* 0x000fe2000801082b */
[----:B------:R2:W4:Y:S01]  /*3a60*/  LDS R55, [R16+0x400] ;  /* 0x0004000010377984 */ /* 0x0005220000000800 */
[----:B------:R-:W-:Y:S01]  /*3a70*/  FFMA.FTZ R151, R151, UR37, -R223 ;  /* 0x0000002597977c23 */ /* 0x000fe200080108df */
[----:B------:R-:W-:Y:S01]  /*3a80*/  FSEL R223, R229, -INF , P2 ;  /* 0xff800000e5df7808 */ /* 0x000fe20001000000 */
[----:B------:R-:W-:Y:S01]  /*3a90*/  FMUL.FTZ R145, R102, R145 ;  /* 0x0000009166917220 */ /* 0x000fe20000410000 */
[----:B-1----:R-:W-:Y:S01]  /*3aa0*/  FADD.FTZ R218, R52, -R225 ;  /* 0x800000e134da7221 */ /* 0x002fe20000010000 */
[----:B------:R-:W-:Y:S01]  /*3ab0*/  FSEL R52, R127, -INF , P1 ;  /* 0xff8000007f347808 */ /* 0x000fe20000800000 */
[----:B------:R1:W4:Y:S01]  /*3ac0*/  MUFU.EX2 R43, R151 ;  /* 0x00000097002b7308 */ /* 0x0003220000000800 */
[----:B------:R-:W-:Y:S01]  /*3ad0*/  SHFL.IDX PT, R102, R19, R10, 0x1f ;  /* 0x00001f0a13667589 */ /* 0x000fe200000e0000 */
[----:B------:R-:W-:Y:S01]  /*3ae0*/  FMUL.FTZ R146, R12, R146 ;  /* 0x000000920c927220 */ /* 0x000fe20000410000 */
[----:B------:R-:W-:Y:S01]  /*3af0*/  FMUL.FTZ R100, R17, R100 ;  /* 0x0000006411647220 */ /* 0x000fe20000410000 */
[----:B------:R-:W-:Y:S01]  /*3b00*/  FMUL.FTZ R148, R29, R148 ;  /* 0x000000941d947220 */ /* 0x000fe20000410000 */
[----:B------:R-:W-:Y:S01]  /*3b10*/  SHFL.IDX PT, R106, R19, R131, 0x1f ;  /* 0x00001f83136a7589 */ /* 0x000fe200000e0000 */
[----:B------:R-:W-:Y:S01]  /*3b20*/  FMUL.FTZ R147, R23, R147 ;  /* 0x0000009317937220 */ /* 0x000fe20000410000 */
[----:B------:R-:W-:Y:S01]  /*3b30*/  FMUL.FTZ R146, R104, R146 ;  /* 0x0000009268927220 */ /* 0x000fe20000410000 */
[----:B------:R-:W-:Y:S01]  /*3b40*/  FMUL.FTZ R148, R103, R148 ;  /* 0x0000009467947220 */ /* 0x000fe20000410000 */
[--C-:B-1----:R-:W-:Y:S01]  /*3b50*/  FFMA.FTZ R151, R224, UR37, -R48.reuse ;  /* 0x00000025e0977c23 */ /* 0x102fe20008010830 */
[----:B------:R-:W-:Y:S01]  /*3b60*/  FFMA.FTZ R48, R49, UR37, -R48 ;  /* 0x0000002531307c23 */ /* 0x000fe20008010830 */
[--C-:B------:R-:W-:Y:S01]  /*3b70*/  FFMA.FTZ R49, R223, UR37, -R222.reuse ;  /* 0x00000025df317c23 */ /* 0x100fe200080108de */
[----:B------:R-:W-:Y:S01]  /*3b80*/  FFMA.FTZ R222, R52, UR37, -R222 ;  /* 0x0000002534de7c23 */ /* 0x000fe200080108de */
[----:B------:R-:W-:Y:S01]  /*3b90*/  FSEL R223, R155, -INF , P2 ;  /* 0xff8000009bdf7808 */ /* 0x000fe20001000000 */
[----:B------:R-:W-:Y:S01]  /*3ba0*/  FMUL.FTZ R147, R107, R147 ;  /* 0x000000936b937220 */ /* 0x000fe20000410000 */
[----:B------:R-:W-:Y:S01]  /*3bb0*/  FSEL R52, R233, -INF , P1 ;  /* 0xff800000e9347808 */ /* 0x000fe20000800000 */
[----:B--2---:R-:W-:Y:S01]  /*3bc0*/  MUFU.EX2 R16, R47 ;  /* 0x0000002f00107308 */ /* 0x004fe20000000800 */
[----:B------:R-:W-:Y:S01]  /*3bd0*/  FSEL R103, R154, -INF , P2 ;  /* 0xff8000009a677808 */ /* 0x000fe20001000000 */
[--C-:B------:R-:W-:Y:S01]  /*3be0*/  FFMA.FTZ R223, R223, UR37, -R219.reuse ;  /* 0x00000025dfdf7c23 */ /* 0x100fe200080108db */
[----:B------:R-:W-:Y:S01]  /*3bf0*/  FSEL R104, R153, -INF , P2 ;  /* 0xff80000099687808 */ /* 0x000fe20001000000 */
[----:B------:R-:W-:Y:S01]  /*3c00*/  FFMA.FTZ R52, R52, UR37, -R219 ;  /* 0x0000002534347c23 */ /* 0x000fe200080108db */
[----:B------:R-:W-:Y:S01]  /*3c10*/  FSEL R107, R152, -INF , P2 ;  /* 0xff800000986b7808 */ /* 0x000fe20001000000 */
[----:B------:R1:W2:Y:S01]  /*3c20*/  SHFL.IDX PT, R219, R13, R141, 0x1f ;  /* 0x00001f8d0ddb7589 */ /* 0x0002a200000e0000 */
[----:B---3--:R-:W-:Y:S01]  /*3c30*/  FFMA.FTZ R103, R103, UR37, -R101 ;  /* 0x0000002567677c23 */ /* 0x008fe20008010865 */
[----:B------:R3:W-:Y:S01]  /*3c40*/  MUFU.EX2 R47, R151 ;  /* 0x00000097002f7308 */ /* 0x0007e20000000800 */
[----:B------:R-:W-:Y:S01]  /*3c50*/  FMUL.FTZ R150, R31, R150 ;  /* 0x000000961f967220 */ /* 0x000fe20000410000 */
[----:B------:R-:W-:Y:S01]  /*3c60*/  FMUL.FTZ R220, R37, R220 ;  /* 0x000000dc25dc7220 */ /* 0x000fe20000410000 */
[----:B------:R-:W-:Y:S01]  /*3c70*/  FMUL.FTZ R54, R42, R54 ;  /* 0x000000362a367220 */ /* 0x000fe20000410000 */
[----:B------:R-:W-:Y:S01]  /*3c80*/  FMUL.FTZ R53, R40, R53 ;  /* 0x0000003528357220 */ /* 0x000fe20000410000 */
[----:B------:R-:W-:Y:S01]  /*3c90*/  FMUL.FTZ R150, R109, R150 ;  /* 0x000000966d967220 */ /* 0x000fe20000410000 */
[----:B------:R-:W-:Y:S01]  /*3ca0*/  FMUL.FTZ R109, R38, R51 ;  /* 0x00000033266d7220 */ /* 0x000fe20000410000 */
[----:B------:R-:W-:Y:S01]  /*3cb0*/  FSEL R45, R118, -INF , P2 ;  /* 0xff800000762d7808 */ /* 0x000fe20001000000 */
[----:B-1----:R1:W-:Y:S01]  /*3cc0*/  MUFU.EX2 R13, R149 ;  /* 0x00000095000d7308 */ /* 0x0023e20000000800 */
[----:B---3--:R-:W-:Y:S01]  /*3cd0*/  FFMA.FTZ R151, -R108, R108, 1 ;  /* 0x3f8000006c977423 */ /* 0x008fe2000001016c */
[----:B------:R-:W-:Y:S01]  /*3ce0*/  FMUL.FTZ R108, R30, R32 ;  /* 0x000000201e6c7220 */ /* 0x000fe20000410000 */
[----:B------:R-:W-:Y:S01]  /*3cf0*/  FSEL R46, R217, -INF , P1 ;  /* 0xff800000d92e7808 */ /* 0x000fe20000800000 */
[--C-:B------:R-:W-:Y:S01]  /*3d00*/  FFMA.FTZ R45, R45, UR37, -R230.reuse ;  /* 0x000000252d2d7c23 */ /* 0x100fe200080108e6 */
[----:B------:R-:W-:Y:S01]  /*3d10*/  FMUL.FTZ R50, R36, R50 ;  /* 0x0000003224327220 */ /* 0x000fe20000410000 */
[----:B------:R-:W-:Y:S01]  /*3d20*/  FMUL.FTZ R151, R151, R108 ;  /* 0x0000006c97977220 */ /* 0x000fe20000410000 */
[----:B------:R-:W-:Y:S01]  /*3d30*/  FMUL.FTZ R218, R39, R218 ;  /* 0x000000da27da7220 */ /* 0x000fe20000410000 */
[----:B----4-:R-:W3:Y:S01]  /*3d40*/  SHFL.IDX PT, R108, R55, R10, 0x1f ;  /* 0x00001f0a376c7589 */ /* 0x010ee200000e0000 */
[----:B-1----:R-:W-:Y:S01]  /*3d50*/  FMUL.FTZ R149, R105, R100 ;  /* 0x0000006469957220 */ /* 0x002fe20000410000 */
[----:B------:R-:W-:Y:S01]  /*3d60*/  FSEL R105, R237, -INF , P1 ;  /* 0xff800000ed697808 */ /* 0x000fe20000800000 */
[----:B------:R-:W-:Y:S01]  /*3d70*/  FFMA.FTZ R46, R46, UR37, -R230 ;  /* 0x000000252e2e7c23 */ /* 0x000fe200080108e6 */
[----:B------:R-:W-:Y:S01]  /*3d80*/  FSEL R100, R232, -INF , P1 ;  /* 0xff800000e8647808 */ /* 0x000fe20000800000 */
[----:B------:R-:W-:Y:S01]  /*3d90*/  MUFU.EX2 R51, R223 ;  /* 0x000000df00337308 */ /* 0x000fe20000000800 */
[----:B--2---:R-:W-:Y:S01]  /*3da0*/  FFMA.FTZ R104, R104, UR37, -R219 ;  /* 0x0000002568687c23 */ /* 0x004fe200080108db */
[----:B------:R-:W-:Y:S01]  /*3db0*/  FFMA.FTZ R105, R105, UR37, -R101 ;  /* 0x0000002569697c23 */ /* 0x000fe20008010865 */
[----:B------:R-:W-:Y:S01]  /*3dc0*/  FSEL R101, R9, -INF , P1 ;  /* 0xff80000009657808 */ /* 0x000fe20000800000 */
[----:B------:R-:W-:Y:S01]  /*3dd0*/  FFMA.FTZ R100, R100, UR37, -R219 ;  /* 0x0000002564647c23 */ /* 0x000fe200080108db */
[--C-:B------:R-:W-:Y:S01]  /*3de0*/  FFMA.FTZ R219, R107, UR37, -R102.reuse ;  /* 0x000000256bdb7c23 */ /* 0x100fe20008010866 */
[----:B------:R-:W-:Y:S01]  /*3df0*/  FSEL R107, R7, -INF , P2 ;  /* 0xff800000076b7808 */ /* 0x000fe20001000000 */
[----:B------:R-:W-:Y:S01]  /*3e00*/  SHFL.IDX PT, R230, R19, R135, 0x1f ;  /* 0x00001f8713e67589 */ /* 0x000fe200000e0000 */
[----:B------:R-:W-:Y:S01]  /*3e10*/  FFMA.FTZ R101, R101, UR37, -R102 ;  /* 0x0000002565657c23 */ /* 0x000fe20008010866 */
[----:B------:R-:W-:Y:S01]  /*3e20*/  FMUL.FTZ R221, R41, R221 ;  /* 0x000000dd29dd7220 */ /* 0x000fe20000410000 */
[----:B------:R-:W-:Y:S01]  /*3e30*/  FMUL.FTZ R111, R111, R50 ;  /* 0x000000326f6f7220 */ /* 0x000fe20000410000 */
[--C-:B------:R-:W-:Y:S01]  /*3e40*/  FFMA.FTZ R102, R107, UR37, -R106.reuse ;  /* 0x000000256b667c23 */ /* 0x100fe2000801086a */
[----:B------:R-:W-:Y:S01]  /*3e50*/  FSEL R107, R6, -INF , P1 ;  /* 0xff800000066b7808 */ /* 0x000fe20000800000 */
[----:B------:R-:W-:Y:S01]  /*3e60*/  MUFU.EX2 R50, R222 ;  /* 0x000000de00327308 */ /* 0x000fe20000000800 */
[----:B------:R-:W-:Y:S01]  /*3e70*/  FMUL.FTZ R218, R113, R218 ;  /* 0x000000da71da7220 */ /* 0x000fe20000410000 */
[----:B------:R-:W-:Y:S01]  /*3e80*/  FMUL.FTZ R113, R116, R221 ;  /* 0x000000dd74717220 */ /* 0x000fe20000410000 */
[----:B------:R-:W-:Y:S01]  /*3e90*/  FFMA.FTZ R217, -R217, R217, 1 ;  /* 0x3f800000d9d97423 */ /* 0x000fe200000101d9 */
[----:B------:R-:W-:Y:S01]  /*3ea0*/  FFMA.FTZ R32, R107, UR37, -R106 ;  /* 0x000000256b207c23 */ /* 0x000fe2000801086a */
[----:B------:R-:W-:Y:S01]  /*3eb0*/  FFMA.FTZ R106, -R110, R110, 1 ;  /* 0x3f8000006e6a7423 */ /* 0x000fe2000001016e */
[----:B------:R-:W1:Y:S01]  /*3ec0*/  SHFL.IDX PT, R107, R55, R131, 0x1f ;  /* 0x00001f83376b7589 */ /* 0x000e6200000e0000 */
[----:B------:R-:W-:Y:S01]  /*3ed0*/  FFMA.FTZ R110, -R112, R112, 1 ;  /* 0x3f800000706e7423 */ /* 0x000fe20000010170 */
[--C-:B---3--:R-:W-:Y:S01]  /*3ee0*/  FADD.FTZ R225, R56, -R108.reuse ;  /* 0x8000006c38e17221 */ /* 0x108fe20000010000 */
[----:B------:R-:W-:Y:S01]  /*3ef0*/  FMUL.FTZ R112, R106, R220 ;  /* 0x000000dc6a707220 */ /* 0x000fe20000410000 */
[----:B------:R-:W-:Y:S01]  /*3f00*/  FFMA.FTZ R106, -R114, R114, 1 ;  /* 0x3f800000726a7423 */ /* 0x000fe20000010172 */
[----:B------:R-:W-:Y:S01]  /*3f10*/  FMUL.FTZ R110, R110, R109 ;  /* 0x0000006d6e6e7220 */ /* 0x000fe20000410000 */
[----:B------:R-:W2:Y:S01]  /*3f20*/  SHFL.IDX PT, R220, R55, R135, 0x1f ;  /* 0x00001f8737dc7589 */ /* 0x000ea200000e0000 */
[----:B------:R-:W-:Y:S01]  /*3f30*/  FMUL.FTZ R114, R115, R54 ;  /* 0x0000003673727220 */ /* 0x000fe20000410000 */
[----:B------:R-:W-:Y:S01]  /*3f40*/  FMUL.FTZ R115, R106, R53 ;  /* 0x000000356a737220 */ /* 0x000fe20000410000 */
[----:B------:R-:W-:Y:S01]  /*3f50*/  FADD.FTZ R58, R58, -R108 ;  /* 0x8000006c3a3a7221 */ /* 0x000fe20000010000 */
[----:B------:R-:W3:Y:S01]  /*3f60*/  SHFL.IDX PT, R109, R55, R134, 0x1f ;  /* 0x00001f86376d7589 */ /* 0x000ee200000e0000 */
[----:B------:R1:W-:Y:S01]  /*3f70*/  MUFU.EX2 R53, R103 ;  /* 0x0000006700357308 */ /* 0x0003e20000000800 */
[----:B------:R-:W-:Y:S01]  /*3f80*/  FSEL R56, R3, -INF , P1 ;  /* 0xff80000003387808 */ /* 0x000fe20000800000 */
[----:B------:R-:W-:Y:S01]  /*3f90*/  FMUL.FTZ R225, R43, R225 ;  /* 0x000000e12be17220 */ /* 0x000fe20000410000 */
[----:B------:R-:W4:Y:S01]  /*3fa0*/  SHFL.IDX PT, R108, R55, R139, 0x1f ;  /* 0x00001f8b376c7589 */ /* 0x000f2200000e0000 */
[----:B------:R-:W-:Y:S01]  /*3fb0*/  FSEL R224, R5, -INF , P2 ;  /* 0xff80000005e07808 */ /* 0x000fe20001000000 */
[----:B------:R-:W-:-:S02]  /*3fc0*/  FFMA.FTZ R229, -R229, R229, 1 ;  /* 0x3f800000e5e57423 */ /* 0x000fc400000101e5 */
[----:B------:R-:W4:Y:S01]  /*3fd0*/  SHFL.IDX PT, R106, R19, R134, 0x1f ;  /* 0x00001f86136a7589 */ /* 0x000f2200000e0000 */
[----:B------:R2:W-:Y:S08]  /*3fe0*/  MUFU.EX2 R54, R105 ;  /* 0x0000006900367308 */ /* 0x0005f00000000800 */
[----:B------:R-:W4:Y:S01]  /*3ff0*/  MUFU.EX2 R44, R44 ;  /* 0x0000002c002c7308 */ /* 0x000f220000000800 */
[--C-:B-1----:R-:W-:Y:S01]  /*4000*/  FADD.FTZ R103, R57, -R107.reuse ;  /* 0x8000006b39677221 */ /* 0x102fe20000010000 */
[----:B------:R-:W-:Y:S01]  /*4010*/  FADD.FTZ R223, R59, -R107 ;  /* 0x8000006b3bdf7221 */ /* 0x000fe20000010000 */
[----:B------:R-:W-:Y:S01]  /*4020*/  SHFL.IDX PT, R116, R19, R138, 0x1f ;  /* 0x00001f8a13747589 */ /* 0x000fe200000e0000 */
[--C-:B--2---:R-:W-:Y:S01]  /*4030*/  FADD.FTZ R60, R60, -R220.reuse ;  /* 0x800000dc3c3c7221 */ /* 0x104fe20000010000 */
[----:B------:R-:W-:Y:S01]  /*4040*/  FADD.FTZ R59, R62, -R220 ;  /* 0x800000dc3e3b7221 */ /* 0x000fe20000010000 */
[----:B------:R-:W-:Y:S01]  /*4050*/  FSEL R105, R0, -INF , P2 ;  /* 0xff80000000697808 */ /* 0x000fe20001000000 */
[----:B------:R-:W-:Y:S01]  /*4060*/  SHFL.IDX PT, R107, R55, R138, 0x1f ;  /* 0x00001f8a376b7589 */ /* 0x000fe200000e0000 */
[--C-:B---3--:R-:W-:Y:S01]  /*4070*/  FADD.FTZ R222, R61, -R109.reuse ;  /* 0x8000006d3dde7221 */ /* 0x108fe20000010000 */
[----:B------:R-:W-:Y:S01]  /*4080*/  FADD.FTZ R57, R63, -R109 ;  /* 0x8000006d3f397221 */ /* 0x000fe20000010000 */
[----:B------:R-:W-:Y:S01]  /*4090*/  FSEL R61, R236, -INF , P1 ;  /* 0xff800000ec3d7808 */ /* 0x000fe20000800000 */
[----:B------:R-:W1:Y:S01]  /*40a0*/  SHFL.IDX PT, R109, R19, R140, 0x1f ;  /* 0x00001f8c136d7589 */ /* 0x000e6200000e0000 */
[--C-:B----4-:R-:W-:Y:S01]  /*40b0*/  FADD.FTZ R62, R68, -R108.reuse ;  /* 0x8000006c443e7221 */ /* 0x110fe20000010000 */
[----:B------:R-:W-:Y:S01]  /*40c0*/  FADD.FTZ R63, R70, -R108 ;  /* 0x8000006c463f7221 */ /* 0x000fe20000010000 */
[----:B------:R-:W-:Y:S01]  /*40d0*/  FSEL R108, R228, -INF , P1 ;  /* 0xff800000e46c7808 */ /* 0x000fe20000800000 */
[----:B------:R-:W2:Y:S01]  /*40e0*/  SHFL.IDX PT, R221, R55, R140, 0x1f ;  /* 0x00001f8c37dd7589 */ /* 0x000ea200000e0000 */
[--C-:B------:R-:W-:Y:S01]  /*40f0*/  FFMA.FTZ R105, R105, UR37, -R106.reuse ;  /* 0x0000002569697c23 */ /* 0x100fe2000801086a */
[----:B------:R-:W-:Y:S01]  /*4100*/  FSEL R68, R231, -INF , P2 ;  /* 0xff800000e7447808 */ /* 0x000fe20001000000 */
[----:B------:R-:W-:Y:S01]  /*4110*/  FFMA.FTZ R106, R61, UR37, -R106 ;  /* 0x000000253d6a7c23 */ /* 0x000fe2000801086a */
[----:B------:R3:W4:Y:S01]  /*4120*/  SHFL.IDX PT, R220, R55, R141, 0x1f ;  /* 0x00001f8d37dc7589 */ /* 0x00072200000e0000 */
[----:B------:R-:W3:Y:S01]  /*4130*/  MUFU.EX2 R46, R46 ;  /* 0x0000002e002e7308 */ /* 0x000ee20000000800 */
[----:B------:R-:W-:Y:S01]  /*4140*/  FSEL R70, R130, -INF , P2 ;  /* 0xff80000082467808 */ /* 0x000fe20001000000 */
[----:B------:R-:W-:Y:S01]  /*4150*/  FMUL.FTZ R58, R44, R58 ;  /* 0x0000003a2c3a7220 */ /* 0x000fe20000410000 */
[----:B------:R-:W4:Y:S01]  /*4160*/  SHFL.IDX PT, R61, R19, R139, 0x1f ;  /* 0x00001f8b133d7589 */ /* 0x000f2200000e0000 */
[----:B------:R-:W-:-:S04]  /*4170*/  FMUL.FTZ R60, R13, R60 ;  /* 0x0000003c0d3c7220 */ /* 0x000fc80000410000 */
[----:B------:R-:W4:Y:S01]  /*4180*/  MUFU.EX2 R48, R48 ;  /* 0x0000003000307308 */ /* 0x000f220000000800 */
[----:B------:R-:W-:Y:S01]  /*4190*/  FMUL.FTZ R222, R47, R222 ;  /* 0x000000de2fde7220 */ /* 0x000fe20000410000 */
[----:B------:R-:W-:Y:S01]  /*41a0*/  FFMA.FTZ R233, -R233, R233, 1 ;  /* 0x3f800000e9e97423 */ /* 0x000fe200000101e9 */
[----:B------:R-:W-:Y:S01]  /*41b0*/  FFMA.FTZ R224, R224, UR37, -R230 ;  /* 0x00000025e0e07c23 */ /* 0x000fe200080108e6 */
[----:B-1----:R-:W-:-:S04]  /*41c0*/  FFMA.FTZ R108, R108, UR37, -R109 ;  /* 0x000000256c6c7c23 */ /* 0x002fc8000801086d */
[----:B---3--:R1:W-:Y:S01]  /*41d0*/  MUFU.EX2 R55, R104 ;  /* 0x0000006800377308 */ /* 0x0083e20000000800 */
[----:B------:R-:W-:Y:S01]  /*41e0*/  FMUL.FTZ R223, R46, R223 ;  /* 0x000000df2edf7220 */ /* 0x000fe20000410000 */
[--C-:B--2---:R-:W-:Y:S01]  /*41f0*/  FADD.FTZ R64, R64, -R221.reuse ;  /* 0x800000dd40407221 */ /* 0x104fe20000010000 */
[----:B------:R-:W-:Y:S01]  /*4200*/  FADD.FTZ R221, R66, -R221 ;  /* 0x800000dd42dd7221 */ /* 0x000fe20000010000 */
[----:B------:R-:W-:-:S04]  /*4210*/  FSEL R66, R128, -INF , P1 ;  /* 0xff80000080427808 */ /* 0x000fc80000800000 */
[----:B------:R-:W-:Y:S01]  /*4220*/  MUFU.EX2 R102, R102 ;  /* 0x0000006600667308 */ /* 0x000fe20000000800 */
[----:B-1----:R-:W-:Y:S01]  /*4230*/  FFMA.FTZ R104, R56, UR37, -R230 ;  /* 0x0000002538687c23 */ /* 0x002fe200080108e6 */
[--C-:B------:R-:W-:Y:S01]  /*4240*/  FADD.FTZ R56, R65, -R107.reuse ;  /* 0x8000006b41387221 */ /* 0x100fe20000010000 */
[----:B------:R-:W-:Y:S01]  /*4250*/  FADD.FTZ R107, R67, -R107 ;  /* 0x8000006b436b7221 */ /* 0x000fe20000010000 */
[----:B------:R-:W-:Y:S01]  /*4260*/  FSEL R67, R235, -INF , P2 ;  /* 0xff800000eb437808 */ /* 0x000fe20001000000 */
[----:B------:R1:W2:Y:S01]  /*4270*/  SHFL.IDX PT, R65, R19, R141, 0x1f ;  /* 0x00001f8d13417589 */ /* 0x0002a200000e0000 */
[----:B------:R-:W-:Y:S01]  /*4280*/  FMUL.FTZ R62, R53, R62 ;  /* 0x0000003e353e7220 */ /* 0x000fe20000410000 */
[----:B----4-:R-:W-:Y:S01]  /*4290*/  FMUL.FTZ R57, R48, R57 ;  /* 0x0000003930397220 */ /* 0x010fe20000410000 */
[----:B------:R-:W3:Y:S08]  /*42a0*/  MUFU.EX2 R45, R45 ;  /* 0x0000002d002d7308 */ /* 0x000ef00000000800 */
[----:B------:R-:W4:Y:S08]  /*42b0*/  MUFU.EX2 R52, R52 ;  /* 0x0000003400347308 */ /* 0x000f300000000800 */
[----:B------:R-:W-:Y:S01]  /*42c0*/  MUFU.EX2 R100, R100 ;  /* 0x0000006400647308 */ /* 0x000fe20000000800 */
[----:B---3--:R-:W-:-:S07]  /*42d0*/  FMUL.FTZ R103, R45, R103 ;  /* 0x000000672d677220 */ /* 0x008fce0000410000 */
[----:B------:R-:W-:Y:S01]  /*42e0*/  MUFU.EX2 R101, R101 ;  /* 0x0000006500657308 */ /* 0x000fe20000000800 */
[----:B------:R-:W-:Y:S01]  /*42f0*/  FFMA.FTZ R237, -R237, R237, 1 ;  /* 0x3f800000eded7423 */ /* 0x000fe200000101ed */
[----:B------:R-:W-:Y:S01]  /*4300*/  FMUL.FTZ R63, R54, R63 ;  /* 0x0000003f363f7220 */ /* 0x000fe20000410000 */
[----:B------:R-:W-:Y:S01]  /*4310*/  FFMA.FTZ R232, -R232, R232, 1 ;  /* 0x3f800000e8e87423 */ /* 0x000fe200000101e8 */
[----:B------:R-:W-:-:S04]  /*4320*/  FMUL.FTZ R221, R50, R221 ;  /* 0x000000dd32dd7220 */ /* 0x000fc80000410000 */
[----:B-1----:R1:W3:Y:S08]  /*4330*/  MUFU.EX2 R19, R219 ;  /* 0x000000db00137308 */ /* 0x0022f00000000800 */
[----:B------:R-:W-:Y:S01]  /*4340*/  MUFU.EX2 R105, R105 ;  /* 0x0000006900697308 */ /* 0x000fe20000000800 */
        /* <DEDUP_REMOVED lines=8> */
[----:B------:R1:W3:Y:S01]  /*43d0*/  LDS R225, [R15+0x400] ;  /* 0x000400000fe17984 */ /* 0x0002e20000000800 */
[----:B------:R-:W-:Y:S01]  /*43e0*/  FADD.FTZ R220, R71, -R220 ;  /* 0x800000dc47dc7221 */ /* 0x000fe20000010000 */
[--C-:B------:R-:W-:Y:S01]  /*43f0*/  FFMA.FTZ R117, R69, UR37, -R61.reuse ;  /* 0x0000002545757c23 */ /* 0x100fe2000801083d */
[----:B------:R-:W-:Y:S01]  /*4400*/  FFMA.FTZ R69, -R216, R216, 1 ;  /* 0x3f800000d8457423 */ /* 0x000fe200000101d8 */
[----:B------:R-:W-:Y:S01]  /*4410*/  FFMA.FTZ R67, R67, UR37, -R61 ;  /* 0x0000002543437c23 */ /* 0x000fe2000801083d */
[----:B------:R-:W-:Y:S01]  /*4420*/  FFMA.FTZ R61, -R118, R118, 1 ;  /* 0x3f800000763d7423 */ /* 0x000fe20000010176 */
[----:B--2---:R-:W-:Y:S01]  /*4430*/  FFMA.FTZ R216, R70, UR37, -R65 ;  /* 0x0000002546d87c23 */ /* 0x004fe20008010841 */
[----:B------:R-:W-:Y:S01]  /*4440*/  FSEL R70, R137, -INF , P1 ;  /* 0xff80000089467808 */ /* 0x000fe20000800000 */
[----:B-1----:R1:W-:Y:S01]  /*4450*/  MUFU.EX2 R15, R32 ;  /* 0x00000020000f7308 */ /* 0x0023e20000000800 */
[----:B------:R-:W-:Y:S01]  /*4460*/  FFMA.FTZ R71, -R126, R126, 1 ;  /* 0x3f8000007e477423 */ /* 0x000fe2000001017e */
[----:B------:R-:W-:Y:S01]  /*4470*/  FMUL.FTZ R69, R69, R58 ;  /* 0x0000003a45457220 */ /* 0x000fe20000410000 */
[----:B------:R-:W-:Y:S01]  /*4480*/  FMUL.FTZ R58, R217, R223 ;  /* 0x000000dfd93a7220 */ /* 0x000fe20000410000 */
[----:B------:R-:W-:Y:S01]  /*4490*/  FMUL.FTZ R56, R51, R56 ;  /* 0x0000003833387220 */ /* 0x000fe20000410000 */
[----:B----4-:R-:W-:Y:S01]  /*44a0*/  FMUL.FTZ R107, R52, R107 ;  /* 0x0000006b346b7220 */ /* 0x010fe20000410000 */
[----:B------:R-:W-:-:S02]  /*44b0*/  FMUL.FTZ R61, R61, R103 ;  /* 0x000000673d3d7220 */ /* 0x000fc40000410000 */
[----:B------:R-:W-:Y:S01]  /*44c0*/  MUFU.EX2 R108, R108 ;  /* 0x0000006c006c7308 */ /* 0x000fe20000000800 */
[----:B-1----:R-:W-:Y:S01]  /*44d0*/  FFMA.FTZ R32, R70, UR37, -R65 ;  /* 0x0000002546207c23 */ /* 0x002fe20008010841 */
[----:B------:R-:W-:Y:S01]  /*44e0*/  FMUL.FTZ R65, R16, R59 ;  /* 0x0000003b10417220 */ /* 0x000fe20000410000 */
[----:B------:R-:W-:-:S05]  /*44f0*/  FFMA.FTZ R70, -R227, R227, 1 ;  /* 0x3f800000e3467423 */ /* 0x000fca00000101e3 */
[----:B------:R-:W1:Y:S01]  /*4500*/  MUFU.EX2 R49, R49 ;  /* 0x0000003100317308 */ /* 0x000e620000000800 */
[----:B------:R-:W-:Y:S01]  /*4510*/  FMUL.FTZ R71, R71, R65 ;  /* 0x0000004147477220 */ /* 0x000fe20000410000 */
[----:B------:R-:W-:-:S06]  /*4520*/  FFMA.FTZ R65, -R127, R127, 1 ;  /* 0x3f8000007f417423 */ /* 0x000fcc000001017f */
[----:B------:R-:W-:Y:S01]  /*4530*/  MUFU.EX2 R104, R104 ;  /* 0x0000006800687308 */ /* 0x000fe20000000800 */
[----:B---3--:R-:W2:Y:S04]  /*4540*/  SHFL.IDX PT, R118, R225, R10, 0x1f ;  /* 0x00001f0ae1767589 */ /* 0x008ea800000e0000 */
[----:B------:R-:W3:Y:S04]  /*4550*/  SHFL.IDX PT, R131, R225, R131, 0x1f ;  /* 0x00001f83e1837589 */ /* 0x000ee800000e0000 */
[----:B------:R-:W4:Y:S04]  /*4560*/  SHFL.IDX PT, R139, R225, R139, 0x1f ;  /* 0x00001f8be18b7589 */ /* 0x000f2800000e0000 */
[----:B------:R-:W1:Y:S04]  /*4570*/  SHFL.IDX PT, R135, R225, R135, 0x1f ;  /* 0x00001f87e1877589 */ /* 0x000e6800000e0000 */
[----:B------:R-:W1:Y:S04]  /*4580*/  SHFL.IDX PT, R138, R225, R138, 0x1f ;  /* 0x00001f8ae18a7589 */ /* 0x000e6800000e0000 */
[----:B------:R-:W1:Y:S01]  /*4590*/  SHFL.IDX PT, R140, R225, R140, 0x1f ;  /* 0x00001f8ce18c7589 */ /* 0x000e6200000e0000 */
[----:B------:R-:W-:Y:S01]  /*45a0*/  FFMA.FTZ R126, -R154, R154, 1 ;  /* 0x3f8000009a7e7423 */ /* 0x000fe2000001019a */
[----:B------:R-:W-:Y:S01]  /*45b0*/  FFMA.FTZ R127, -R153, R153, 1 ;  /* 0x3f800000997f7423 */ /* 0x000fe20000010199 */
[----:B------:R-:W-:Y:S01]  /*45c0*/  FMUL.FTZ R217, R55, R66 ;  /* 0x0000004237d97220 */ /* 0x000fe20000410000 */
[----:B--2---:R-:W-:Y:S01]  /*45d0*/  FADD.FTZ R72, R72, -R118 ;  /* 0x8000007648487221 */ /* 0x004fe20000010000 */
[----:B------:R-:W-:Y:S01]  /*45e0*/  FMUL.FTZ R70, R70, R60 ;  /* 0x0000003c46467220 */ /* 0x000fe20000410000 */
[----:B------:R-:W-:Y:S01]  /*45f0*/  FFMA.FTZ R60, -R234, R234, 1 ;  /* 0x3f800000ea3c7423 */ /* 0x000fe200000101ea */
[----:B------:R-:W-:Y:S01]  /*4600*/  FMUL.FTZ R66, R126, R62 ;  /* 0x0000003e7e427220 */ /* 0x000fe20000410000 */
[----:B------:R-:W-:Y:S01]  /*4610*/  FMUL.FTZ R126, R127, R217 ;  /* 0x000000d97f7e7220 */ /* 0x000fe20000410000 */
[----:B------:R-:W-:Y:S01]  /*4620*/  FFMA.FTZ R127, -R152, R152, 1 ;  /* 0x3f800000987f7423 */ /* 0x000fe20000010198 */
[----:B------:R-:W-:Y:S01]  /*4630*/  FMUL.FTZ R72, R19, R72 ;  /* 0x0000004813487220 */ /* 0x000fe20000410000 */
[----:B---3--:R-:W-:Y:S01]  /*4640*/  FADD.FTZ R73, R73, -R131 ;  /* 0x8000008349497221 */ /* 0x008fe20000010000 */
[----:B------:R-:W-:Y:S01]  /*4650*/  FMUL.FTZ R60, R60, R57 ;  /* 0x000000393c3c7220 */ /* 0x000fe20000410000 */
[----:B------:R-:W-:Y:S01]  /*4660*/  FFMA.FTZ R57, -R155, R155, 1 ;  /* 0x3f8000009b397423 */ /* 0x000fe2000001019b */
[--C-:B----4-:R-:W-:Y:S01]  /*4670*/  FADD.FTZ R84, R84, -R139.reuse ;  /* 0x8000008b54547221 */ /* 0x110fe20000010000 */
[----:B------:R2:W5:Y:S01]  /*4680*/  LDL.LU R155, [R1+0x44] ;  /* 0x00004400019b7983 */ /* 0x0005620000300800 */
[----:B------:R-:W-:Y:S01]  /*4690*/  FADD.FTZ R86, R86, -R139 ;  /* 0x8000008b56567221 */ /* 0x000fe20000010000 */
[----:B------:R-:W-:Y:S01]  /*46a0*/  FMUL.FTZ R127, R127, R72 ;  /* 0x000000487f7f7220 */ /* 0x000fe20000410000 */
[----:B------:R-:W-:Y:S01]  /*46b0*/  FFMA.FTZ R139, -R7, R7, 1 ;  /* 0x3f800000078b7423 */ /* 0x000fe20000010107 */
[----:B------:R2:W5:Y:S01]  /*46c0*/  LDL.LU R154, [R1+0x40] ;  /* 0x00004000019a7983 */ /* 0x0005620000300800 */
[----:B------:R-:W-:Y:S01]  /*46d0*/  FMUL.FTZ R72, R102, R73 ;  /* 0x0000004966487220 */ /* 0x000fe20000410000 */
[--C-:B-1----:R-:W-:Y:S01]  /*46e0*/  FADD.FTZ R76, R76, -R135.reuse ;  /* 0x800000874c4c7221 */ /* 0x102fe20000010000 */
[----:B------:R-:W-:Y:S01]  /*46f0*/  FADD.FTZ R78, R78, -R135 ;  /* 0x800000874e4e7221 */ /* 0x000fe20000010000 */
[----:B------:R2:W5:Y:S01]  /*4700*/  LDL.LU R153, [R1+0x3c] ;  /* 0x00003c0001997983 */ /* 0x0005620000300800 */
[----:B------:R-:W-:Y:S01]  /*4710*/  FFMA.FTZ R135, -R9, R9, 1 ;  /* 0x3f80000009877423 */ /* 0x000fe20000010109 */
[--C-:B------:R-:W-:Y:S01]  /*4720*/  FADD.FTZ R81, R81, -R138.reuse ;  /* 0x8000008a51517221 */ /* 0x100fe20000010000 */
[----:B------:R-:W-:Y:S01]  /*4730*/  FADD.FTZ R83, R83, -R138 ;  /* 0x8000008a53537221 */ /* 0x000fe20000010000 */
[----:B------:R2:W5:Y:S01]  /*4740*/  LDL.LU R152, [R1+0x38] ;  /* 0x0000380001987983 */ /* 0x0005620000300800 */
[----:B------:R-:W-:Y:S01]  /*4750*/  FFMA.FTZ R59, -R226, R226, 1 ;  /* 0x3f800000e23b7423 */ /* 0x000fe200000101e2 */
[----:B------:R-:W-:Y:S01]  /*4760*/  FFMA.FTZ R138, -R6, R6, 1 ;  /* 0x3f800000068a7423 */ /* 0x000fe20000010106 */
[----:B------:R-:W-:Y:S01]  /*4770*/  FMUL.FTZ R139, R139, R72 ;  /* 0x000000488b8b7220 */ /* 0x000fe20000410000 */
[----:B------:R2:W5:Y:S01]  /*4780*/  LDL.LU R9, [R1+0x34] ;  /* 0x0000340001097983 */ /* 0x0005620000300800 */
[--C-:B------:R-:W-:Y:S01]  /*4790*/  FADD.FTZ R80, R80, -R140.reuse ;  /* 0x8000008c50507221 */ /* 0x100fe20000010000 */
[----:B------:R-:W-:Y:S01]  /*47a0*/  FADD.FTZ R82, R82, -R140 ;  /* 0x8000008c52527221 */ /* 0x000fe20000010000 */
[----:B------:R-:W-:Y:S01]  /*47b0*/  FFMA.FTZ R72, -R5, R5, 1 ;  /* 0x3f80000005487423 */ /* 0x000fe20000010105 */
[----:B------:R2:W5:Y:S01]  /*47c0*/  LDL.LU R7, [R1+0x30] ;  /* 0x0000300001077983 */ /* 0x0005620000300800 */
[----:B------:R-:W-:Y:S01]  /*47d0*/  FFMA.FTZ R140, -R3, R3, 1 ;  /* 0x3f800000038c7423 */ /* 0x000fe20000010103 */
[----:B------:R-:W-:Y:S01]  /*47e0*/  FFMA.FTZ R217, -R0, R0, 1 ;  /* 0x3f80000000d97423 */ /* 0x000fe20000010100 */
[----:B------:R-:W-:Y:S01]  /*47f0*/  FMUL.FTZ R59, R59, R222 ;  /* 0x000000de3b3b7220 */ /* 0x000fe20000410000 */
[----:B------:R2:W5:Y:S01]  /*4800*/  LDL.LU R6, [R1+0x2c] ;  /* 0x00002c0001067983 */ /* 0x0005620000300800 */
[----:B------:R-:W1:Y:S03]  /*4810*/  MUFU.EX2 R103, R224 ;  /* 0x000000e000677308 */ /* 0x000e660000000800 */
[----:B------:R-:W3:Y:S04]  /*4820*/  SHFL.IDX PT, R134, R225, R134, 0x1f ;  /* 0x00001f86e1867589 */ /* 0x000ee800000e0000 */
[----:B------:R-:W4:Y:S01]  /*4830*/  SHFL.IDX PT, R141, R225, R141, 0x1f ;  /* 0x00001f8de18d7589 */ /* 0x000f2200000e0000 */
[----:B------:R-:W-:Y:S01]  /*4840*/  MUFU.EX2 R109, R109 ;  /* 0x0000006d006d7308 */ /* 0x000fe20000000800 */
[----:B------:R-:W-:-:S07]  /*4850*/  FMUL.FTZ R220, R100, R220 ;  /* 0x000000dc64dc7220 */ /* 0x000fce0000410000 */
[----:B------:R-:W-:Y:S01]  /*4860*/  MUFU.EX2 R106, R106 ;  /* 0x0000006a006a7308 */ /* 0x000fe20000000800 */
[----:B------:R2:W5:Y:S01]  /*4870*/  LDL.LU R5, [R1+0x28] ;  /* 0x0000280001057983 */ /* 0x0005620000300800 */
[----:B------:R-:W-:Y:S01]  /*4880*/  FFMA.FTZ R130, -R130, R130, 1 ;  /* 0x3f80000082827423 */ /* 0x000fe20000010182 */
[----:B------:R-:W-:-:S05]  /*4890*/  FMUL.FTZ R65, R65, R221 ;  /* 0x000000dd41417220 */ /* 0x000fca0000410000 */
[----:B------:R-:W-:Y:S01]  /*48a0*/  MUFU.EX2 R116, R116 ;  /* 0x0000007400747308 */ /* 0x000fe20000000800 */
[----:B------:R2:W5:Y:S01]  /*48b0*/  LDL.LU R3, [R1+0x24] ;  /* 0x0000240001037983 */ /* 0x0005620000300800 */
[----:B------:R-:W-:Y:S01]  /*48c0*/  FFMA.FTZ R228, -R228, R228, 1 ;  /* 0x3f800000e4e47423 */ /* 0x000fe200000101e4 */
[----:B------:R-:W-:Y:S01]  /*48d0*/  FFMA.FTZ R129, -R129, R129, 1 ;  /* 0x3f80000081817423 */ /* 0x000fe20000010181 */
[----:B------:R-:W-:Y:S01]  /*48e0*/  FMUL.FTZ R64, R49, R64 ;  /* 0x0000004031407220 */ /* 0x000fe20000410000 */
[----:B------:R2:W5:Y:S01]  /*48f0*/  LDL.LU R0, [R1+0x20] ;  /* 0x0000200001007983 */ /* 0x0005620000300800 */
[----:B------:R-:W-:Y:S01]  /*4900*/  FMUL.FTZ R57, R57, R56 ;  /* 0x0000003839397220 */ /* 0x000fe20000410000 */
[----:B------:R-:W-:Y:S01]  /*4910*/  FADD.FTZ R75, R75, -R131 ;  /* 0x800000834b4b7221 */ /* 0x000fe20000010000 */
[----:B------:R-:W-:Y:S01]  /*4920*/  MUFU.EX2 R117, R117 ;  /* 0x0000007500757308 */ /* 0x000fe20000000800 */
[----:B------:R-:W2:Y:S01]  /*4930*/  LDL R222, [R1+0x8] ;  /* 0x0000080001de7983 */ /* 0x000ea20000100800 */
[----:B------:R-:W-:Y:S01]  /*4940*/  FMUL.FTZ R56, R233, R107 ;  /* 0x0000006be9387220 */ /* 0x000fe20000410000 */
[----:B------:R-:W-:Y:S01]  /*4950*/  FADD.FTZ R74, R74, -R118 ;  /* 0x800000764a4a7221 */ /* 0x000fe20000010000 */
[--C-:B---3--:R-:W-:Y:S01]  /*4960*/  FADD.FTZ R77, R77, -R134.reuse ;  /* 0x800000864d4d7221 */ /* 0x108fe20000010000 */
[----:B------:R-:W-:Y:S01]  /*4970*/  FADD.FTZ R79, R79, -R134 ;  /* 0x800000864f4f7221 */ /* 0x000fe20000010000 */
[----:B------:R-:W-:Y:S01]  /*4980*/  FMUL.FTZ R62, R237, R63 ;  /* 0x0000003fed3e7220 */ /* 0x000fe20000410000 */
[--C-:B----4-:R-:W-:Y:S01]  /*4990*/  FADD.FTZ R85, R85, -R141.reuse ;  /* 0x8000008d55557221 */ /* 0x110fe20000010000 */
[----:B------:R-:W3:Y:S01]  /*49a0*/  MUFU.EX2 R107, R219 ;  /* 0x000000db006b7308 */ /* 0x000ee20000000800 */
[----:B-1----:R-:W-:Y:S01]  /*49b0*/  FMUL.FTZ R73, R103, R76 ;  /* 0x0000004c67497220 */ /* 0x002fe20000410000 */
[----:B------:R-:W-:Y:S01]  /*49c0*/  FFMA.FTZ R221, -R231, R231, 1 ;  /* 0x3f800000e7dd7423 */ /* 0x000fe200000101e7 */
[----:B------:R-:W-:Y:S01]  /*49d0*/  FADD.FTZ R87, R87, -R141 ;  /* 0x8000008d57577221 */ /* 0x000fe20000010000 */
[----:B------:R-:W-:-:S04]  /*49e0*/  FMUL.FTZ R64, R229, R64 ;  /* 0x00000040e5407220 */ /* 0x000fc80000410000 */
[----:B------:R-:W1:Y:S01]  /*49f0*/  MUFU.EX2 R131, R216 ;  /* 0x000000d800837308 */ /* 0x000e620000000800 */
[----:B------:R-:W-:-:S07]  /*4a00*/  FMUL.FTZ R63, R232, R220 ;  /* 0x000000dce83f7220 */ /* 0x000fce0000410000 */
[----:B------:R3:W4:Y:S01]  /*4a10*/  MUFU.EX2 R118, R67 ;  /* 0x0000004300767308 */ /* 0x0007220000000800 */
[----:B------:R-:W-:-:S07]  /*4a20*/  FMUL.FTZ R74, R101, R74 ;  /* 0x0000004a654a7220 */ /* 0x000fce0000410000 */
[----:B------:R4:W4:Y:S01]  /*4a30*/  MUFU.EX2 R134, R32 ;  /* 0x0000002000867308 */ /* 0x0009220000000800 */
[----:B------:R-:W-:Y:S01]  /*4a40*/  FFMA.FTZ R220, -R235, R235, 1 ;  /* 0x3f800000ebdc7423 */ /* 0x000fe200000101eb */
[----:B---3--:R-:W-:Y:S01]  /*4a50*/  FMUL.FTZ R67, R107, R80 ;  /* 0x000000506b437220 */ /* 0x008fe20000410000 */
[----:B-1----:R-:W-:Y:S01]  /*4a60*/  FMUL.FTZ R85, R131, R85 ;  /* 0x0000005583557220 */ /* 0x002fe20000410000 */
[----:B------:R-:W-:Y:S01]  /*4a70*/  FMUL.FTZ R75, R15, R75 ;  /* 0x0000004b0f4b7220 */ /* 0x000fe20000410000 */
[----:B------:R-:W-:Y:S01]  /*4a80*/  FMUL.FTZ R135, R135, R74 ;  /* 0x0000004a87877220 */ /* 0x000fe20000410000 */
        /* <DEDUP_REMOVED lines=8> */
[----:B------:R-:W-:Y:S01]  /*4b10*/  F2FP.F16.F32.PACK_AB R85, R88, R33 ;  /* 0x000000215855723e */ /* 0x000fe200000000ff */
        /* <DEDUP_REMOVED lines=9> */
[----:B----4-:R-:W-:Y:S01]  /*4bb0*/  FFMA.FTZ R32, -R132, R132, 1 ;  /* 0x3f80000084207423 */ /* 0x010fe20000010184 */
        /* <DEDUP_REMOVED lines=49> */
[----:B------:R-:W-:Y:S02]  /*4ed0*/  F2FP.F16.F32.PACK_AB R25, R12, R21 ;  /* 0x000000150c19723e */ /* 0x000fe400000000ff */
[----:B------:R-:W-:Y:S01]  /*4ee0*/  F2FP.F16.F32.PACK_AB R26, R29, R17 ;  /* 0x000000111d1a723e */ /* 0x000fe200000000ff */
[----:B--2---:R-:W-:-:S04]  /*4ef0*/  IMAD R33, R4, 0x4000, R222 ;  /* 0x0000400004217824 */ /* 0x004fc800078e02de */
        /* <DEDUP_REMOVED lines=14> */
[----:B------:R-:W-:Y:S01]  /*4fe0*/  F2FP.F16.F32.PACK_AB R27, R30, R23 ;  /* 0x000000171e1b723e */ /* 0x000fe200000000ff */
        /* <DEDUP_REMOVED lines=11> */
[----:B------:R-:W-:Y:S02]  /*50a0*/  F2FP.F16.F32.PACK_AB R24, R37, R31 ;  /* 0x0000001f2518723e */ /* 0x000fe400000000ff */
[----:B------:R-:W-:Y:S02]  /*50b0*/  F2FP.F16.F32.PACK_AB R25, R38, R36 ;  /* 0x000000242619723e */ /* 0x000fe400000000ff */
[----:B------:R-:W-:Y:S02]  /*50c0*/  F2FP.F16.F32.PACK_AB R26, R40, R39 ;  /* 0x00000027281a723e */ /* 0x000fe400000000ff */
[----:B------:R-:W-:-:S04]  /*50d0*/  F2FP.F16.F32.PACK_AB R27, R41, R42 ;  /* 0x0000002a291b723e */ /* 0x000fc800000000ff */
        /* <DEDUP_REMOVED lines=13> */
[----:B------:R-:W-:Y:S01]  /*51b0*/  F2FP.F16.F32.PACK_AB R101, R15, R101 ;  /* 0x000000650f65723e */ /* 0x000fe200000000ff */
[----:B------:R-:W-:Y:S02]  /*51c0*/  WARPGROUP.DEPBAR.LE gsb0, 0x0 ;  /* 0x00008000000079c5 */ /* 0x000fe40000010000 */
[----:B------:R-:W-:Y:S02]  /*51d0*/  F2FP.F16.F32.PACK_AB R24, R51, R49 ;  /* 0x000000313318723e */ /* 0x000fe400000000ff */
[----:B------:R-:W-:Y:S02]  /*51e0*/  F2FP.F16.F32.PACK_AB R25, R52, R50 ;  /* 0x000000323419723e */ /* 0x000fe400000000ff */
[----:B------:R-:W-:-:S02]  /*51f0*/  F2FP.F16.F32.PACK_AB R26, R55, R53 ;  /* 0x00000035371a723e */ /* 0x000fc400000000ff */
[----:B------:R-:W-:-:S04]  /*5200*/  F2FP.F16.F32.PACK_AB R27, R100, R54 ;  /* 0x00000036641b723e */ /* 0x000fc800000000ff */
[----:B------:R-:W-:-:S06]  /*5210*/  WARPGROUP.ARRIVE ;  /* 0x00000000000079c5 */ /* 0x000fcc0000000000 */
[----:B------:R-:W-:Y:S01]  /*5220*/  HGMMA.64x64x16.F32 R184, R24, gdesc[UR4].tnspB, R184, gsb0 ;  /* 0x40e0000418b87df0 */ /* 0x000fe200080008b8 */
[----:B------:R-:W-:Y:S02]  /*5230*/  F2FP.F16.F32.PACK_AB R100, R102, R19 ;  /* 0x000000136664723e */ /* 0x000fe400000000ff */
[----:B------:R-:W-:Y:S01]  /*5240*/  F2FP.F16.F32.PACK_AB R102, R105, R103 ;  /* 0x000000676966723e */ /* 0x000fe200000000ff */
[----:B------:R-:W-:Y:S01]  /*5250*/  UIADD3 UR6, UR4, 0x300, URZ ;  /* 0x0000030004067890 */ /* 0x000fe2000fffe03f */
[----:B------:R-:W-:Y:S01]  /*5260*/  F2FP.F16.F32.PACK_AB R103, R106, R104 ;  /* 0x000000686a67723e */ /* 0x000fe200000000ff */
[----:B------:R-:W-:Y:S01]  /*5270*/  UMOV UR7, 0x40000040 ;  /* 0x4000004000077882 */ /* 0x000fe20000000000 */
[----:B------:R-:W-:Y:S01]  /*5280*/  UIADD3 UR4, UR4, 0x380, URZ ;  /* 0x0000038004047890 */ /* 0x000fe2000fffe03f */
[----:B------:R-:W-:Y:S02]  /*5290*/  WARPGROUP.DEPBAR.LE gsb0, 0x0 ;  /* 0x00008000000079c5 */ /* 0x000fe40000010000 */
[----:B------:R-:W-:-:S06]  /*52a0*/  WARPGROUP.ARRIVE ;  /* 0x00000000000079c5 */ /* 0x000fcc0000000000 */
[----:B------:R-:W-:Y:S01]  /*52b0*/  HGMMA.64x64x16.F32 R184, R100, gdesc[UR4].tnspB, R184, gsb0 ;  /* 0x40e0000464b87df0 */ /* 0x000fe200080008b8 */
[----:B------:R-:W-:Y:S02]  /*52c0*/  F2FP.F16.F32.PACK_AB R24, R109, R107 ;  /* 0x0000006b6d18723e */ /* 0x000fe400000000ff */
[----:B------:R-:W-:Y:S02]  /*52d0*/  F2FP.F16.F32.PACK_AB R25, R116, R108 ;  /* 0x0000006c7419723e */ /* 0x000fe400000000ff */
[----:B------:R-:W-:Y:S02]  /*52e0*/  F2FP.F16.F32.PACK_AB R26, R131, R117 ;  /* 0x00000075831a723e */ /* 0x000fe400000000ff */
[----:B------:R-:W-:Y:S01]  /*52f0*/  F2FP.F16.F32.PACK_AB R27, R134, R118 ;  /* 0x00000076861b723e */ /* 0x000fe200000000ff */
[----:B------:R-:W-:Y:S01]  /*5300*/  UMOV UR6, UR4 ;  /* 0x0000000400067c82 */ /* 0x000fe20008000000 */
[----:B------:R-:W-:Y:S01]  /*5310*/  UMOV UR7, 0x40000040 ;  /* 0x4000004000077882 */ /* 0x000fe20000000000 */
[----:B------:R-:W-:-:S02]  /*5320*/  WARPGROUP.DEPBAR.LE gsb0, 0x0 ;  /* 0x00008000000079c5 */ /* 0x000fc40000010000 */
        /* <DEDUP_REMOVED lines=74> */
.L_x_635:
        /* <DEDUP_REMOVED lines=69> */
.L_x_636:
[----:B-1----:R-:W2:Y:S01]  /*5c20*/  LDL R12, [R1+0x4] ;  /* 0x00000400010c7983 */ /* 0x002ea20000100800 */
        /* <DEDUP_REMOVED lines=45> */
.L_x_619:
        /* <DEDUP_REMOVED lines=34> */
[----:B------:R-:W-:Y:S02]  /*6120*/  IADD3 R0, R11, -R0, RZ ;  /* 0x800000000b007210 */ /* 0x000fe40007ffe0ff */
[----:B------:R-:W-:Y:S02]  /*6130*/  F2FP.F16.F32.PACK_AB R211, R215, R214 ;  /* 0x000000d6d7d3723e */ /* 0x000fe400000000ff */
[----:B-1----:R-:W-:-:S02]  /*6140*/  SHF.R.S32.HI R3, RZ, 0x1f, R0 ;  /* 0x0000001fff037819 */ /* 0x002fc40000011400 */
[----:B------:R-:W-:Y:S02]  /*6150*/  F2FP.F16.F32.PACK_AB R153, R155, R154 ;  /* 0x0000009a9b99723e */ /* 0x000fe400000000ff */
[----:B------:R-:W-:Y:S02]  /*6160*/  LEA.HI R3, R3, R0, RZ, 0x3 ;  /* 0x0000000003037211 */ /* 0x000fe400078f18ff */
[----:B------:R-:W-:Y:S02]  /*6170*/  F2FP.F16.F32.PACK_AB R154, R157, R156 ;  /* 0x0000009c9d9a723e */ /* 0x000fe400000000ff */
[C---:B------:R-:W-:Y:S02]  /*6180*/  LOP3.LUT R5, R3.reuse, 0xfffffff8, RZ, 0xc0, !PT ;  /* 0xfffffff803057812 */ /* 0x040fe400078ec0ff */
[----:B------:R-:W-:Y:S02]  /*6190*/  SHF.L.U32 R3, R3, 0x6, RZ ;  /* 0x0000000603037819 */ /* 0x000fe400000006ff */
[----:B------:R-:W-:Y:S01]  /*61a0*/  F2FP.F16.F32.PACK_AB R155, R159, R158 ;  /* 0x0000009e9f9b723e */ /* 0x000fe200000000ff */
[----:B------:R-:W-:Y:S01]  /*61b0*/  IMAD.IADD R5, R0, 0x1, -R5 ;  /* 0x0000000100057824 */ /* 0x000fe200078e0a05 */
[----:B------:R-:W-:-:S02]  /*61c0*/  LOP3.LUT R3, R3, 0x7ffffe00, RZ, 0xc0, !PT ;  /* 0x7ffffe0003037812 */ /* 0x000fc400078ec0ff */
[----:B------:R-:W-:Y:S01]  /*61d0*/  F2FP.F16.F32.PACK_AB R161, R163, R162 ;  /* 0x000000a2a3a1723e */ /* 0x000fe200000000ff */
[C---:B------:R-:W-:Y:S01]  /*61e0*/  IMAD.SHL.U32 R0, R5.reuse, 0x40, RZ ;  /* 0x0000004005007824 */ /* 0x040fe200078e00ff */
[----:B------:R-:W-:Y:S01]  /*61f0*/  R2P PR, R5, 0x6 ;  /* 0x0000000605007804 */ /* 0x000fe20000000000 */
[----:B------:R-:W-:Y:S01]  /*6200*/  IMAD.MOV.U32 R5, RZ, RZ, 0x20 ;  /* 0x00000020ff057424 */ /* 0x000fe200078e00ff */
[----:B------:R-:W-:Y:S02]  /*6210*/  ISETP.NE.U32.AND P4, PT, R8, RZ, PT ;  /* 0x000000ff0800720c */ /* 0x000fe40003f85070 */
[----:B------:R-:W-:Y:S02]  /*6220*/  LOP3.LUT R0, R0, 0x1c0, RZ, 0xc0, !PT ;  /* 0x000001c000007812 */ /* 0x000fe400078ec0ff */
[----:B------:R-:W-:Y:S02]  /*6230*/  SEL R5, R5, 0xffffffe0, !P1 ;  /* 0xffffffe005057807 */ /* 0x000fe40004800000 */
[----:B------:R-:W-:-:S02]  /*6240*/  LOP3.LUT R7, R0, 0x8, R7, 0xf8, !PT ;  /* 0x0000000800077812 */ /* 0x000fc400078ef807 */
[----:B------:R-:W-:Y:S01]  /*6250*/  SHF.R.U32.HI R2, RZ, 0x3, R0 ;  /* 0x00000003ff027819 */ /* 0x000fe20000011600 */
[----:B------:R-:W-:Y:S01]  /*6260*/  IMAD.SHL.U32 R0, R4, 0x20, RZ ;  /* 0x0000002004007824 */ /* 0x000fe200078e00ff */
[----:B------:R-:W-:Y:S02]  /*6270*/  F2FP.F16.F32.PACK_AB R162, R165, R164 ;  /* 0x000000a4a5a2723e */ /* 0x000fe400000000ff */
[----:B------:R-:W-:Y:S02]  /*6280*/  LOP3.LUT R2, R7, R2, RZ, 0x3c, !PT ;  /* 0x0000000207027212 */ /* 0x000fe400078e3cff */
[----:B------:R-:W-:Y:S02]  /*6290*/  LOP3.LUT R0, R0, 0x7ffffc00, RZ, 0xc0, !PT ;  /* 0x7ffffc0000007812 */ /* 0x000fe400078ec0ff */
[----:B------:R-:W-:Y:S02]  /*62a0*/  F2FP.F16.F32.PACK_AB R163, R167, R166 ;  /* 0x000000a6a7a3723e */ /* 0x000fe400000000ff */
[----:B------:R-:W-:Y:S01]  /*62b0*/  IADD3 R0, R2, R3, R0 ;  /* 0x0000000302007210 */ /* 0x000fe20007ffe000 */
[----:B------:R-:W-:Y:S01]  /*62c0*/  IMAD.MOV.U32 R3, RZ, RZ, 0x40 ;  /* 0x00000040ff037424 */ /* 0x000fe200078e00ff */
[----:B------:R-:W-:-:S02]  /*62d0*/  F2FP.F16.F32.PACK_AB R169, R171, R170 ;  /* 0x000000aaaba9723e */ /* 0x000fc400000000ff */
[----:B------:R-:W-:Y:S02]  /*62e0*/  LEA R0, R0, UR4, 0x1 ;  /* 0x0000000400007c11 */ /* 0x000fe4000f8e08ff */
[----:B------:R-:W-:Y:S02]  /*62f0*/  SEL R3, R3, 0xffffffc0, !P2 ;  /* 0xffffffc003037807 */ /* 0x000fe40005000000 */
[--C-:B------:R-:W-:Y:S01]  /*6300*/  IADD3 R6, R5, 0x4000, R0.reuse ;  /* 0x0000400005067810 */ /* 0x100fe20007ffe000 */
[----:B------:R-:W-:Y:S01]  /*6310*/  STSM.16.M88.4 [R0+0x4000], R184 ;  /* 0x004000b800007844 */ /* 0x000fe20000000200 */
[----:B------:R-:W-:Y:S02]  /*6320*/  IADD3 R8, R3, 0x4000, R0 ;  /* 0x0000400003087810 */ /* 0x000fe40007ffe000 */
        /* <DEDUP_REMOVED lines=8> */
[----:B------:R-:W-:Y:S01]  /*63b0*/  F2FP.F16.F32.PACK_AB R179, R183, R182 ;  /* 0x000000b6b7b3723e */ /* 0x000fe200000000ff */
[----:B------:R-:W-:Y:S01]  /*63c0*/  STSM.16.M88.4 [R7], R208 ;  /* 0x000000d007007844 */ /* 0x000fe20000000200 */
[----:B------:R-:W-:-:S03]  /*63d0*/  ISETP.NE.AND.EX P4, PT, R9, RZ, PT, P4 ;  /* 0x000000ff0900720c */ /* 0x000fc60003f85340 */
        /* <DEDUP_REMOVED lines=9> */
[----:B------:R-:W-:-:S02]  /*6470*/  LEA.HI R19, R10, R11, RZ, 0x3 ;  /* 0x0000000b0a137211 */ /* 0x000fc400078f18ff */
[----:B-1----:R-:W-:Y:S02]  /*6480*/  MOV R0, UR5 ;  /* 0x0000000500007c02 */ /* 0x002fe40008000f00 */
[----:B--2---:R-:W-:-:S04]  /*6490*/  ISETP.NE.U32.AND P0, PT, R2, RZ, PT ;  /* 0x000000ff0200720c */ /* 0x004fc80003f05070 */
[----:B------:R-:W-:-:S13]  /*64a0*/  ISETP.NE.AND.EX P0, PT, R3, RZ, PT, P0 ;  /* 0x000000ff0300720c */ /* 0x000fda0003f05300 */
[----:B------:R-:W1:Y:S01]  /*64b0*/  @P0 LDC.64 R2, c[0x0][0x878] ;  /* 0x00021e00ff020b82 */ /* 0x000e620000000a00 */
[----:B----4-:R-:W-:Y:S02]  /*64c0*/  LOP3.LUT R6, R19, 0x1ffffff8, RZ, 0xc0, !PT ;  /* 0x1ffffff813067812 */ /* 0x010fe400078ec0ff */
[----:B------:R-:W-:-:S05]  /*64d0*/  SHF.R.S32.HI R19, RZ, 0x3, R19 ;  /* 0x00000003ff137819 */ /* 0x000fca0000011413 */
[----:B------:R-:W2:Y:S01]  /*64e0*/  S2UR UR5, SR_CTAID.Y ;  /* 0x00000000000579c3 */ /* 0x000ea20000002600 */
[----:B------:R-:W4:Y:S01]  /*64f0*/  S2R R27, SR_CTAID.X ;  /* 0x00000000001b7919 */ /* 0x000f220000002500 */
[----:B------:R-:W-:Y:S02]  /*6500*/  IMAD.IADD R6, R11, 0x1, -R6 ;  /* 0x000000010b067824 */ /* 0x000fe400078e0a06 */
[----:B---3--:R-:W-:Y:S02]  /*6510*/  IMAD.SHL.U32 R7, R19, 0x40, RZ ;  /* 0x0000004013077824 */ /* 0x008fe400078e00ff */
[----:B------:R-:W-:-:S03]  /*6520*/  IMAD.SHL.U32 R20, R6, 0x8, RZ ;  /* 0x0000000806147824 */ /* 0x000fc600078e00ff */
[----:B------:R-:W-:Y:S01]  /*6530*/  LOP3.LUT R7, R7, 0x1c0, RZ, 0xc0, !PT ;  /* 0x000001c007077812 */ /* 0x000fe200078ec0ff */
[----:B-1----:R-:W-:-:S05]  /*6540*/  @P0 IMAD.WIDE R2, R25, 0x4, R2 ;  /* 0x0000000419020825 */ /* 0x002fca00078e0202 */
[----:B------:R1:W5:Y:S01]  /*6550*/  @P0 LDG.E R0, desc[UR38][R2.64] ;  /* 0x0000002602000981 */ /* 0x000362000c1e1900 */
[----:B--2---:R-:W-:Y:S01]  /*6560*/  USHF.R.S32.HI UR6, URZ, 0x1f, UR5 ;  /* 0x0000001f3f067899 */ /* 0x004fe20008011405 */
[----:B-1----:R-:W-:Y:S02]  /*6570*/  LOP3.LUT R2, R7, 0x38, R20, 0xf8, !PT ;  /* 0x0000003807027812 */ /* 0x002fe400078ef814 */
[----:B------:R-:W-:Y:S02]  /*6580*/  SHF.R.U32.HI R7, RZ, 0x3, R7 ;  /* 0x00000003ff077819 */ /* 0x000fe40000011607 */
[----:B------:R-:W-:Y:S02]  /*6590*/  LEA.HI R3, R10, R11, RZ, 0x6 ;  /* 0x0000000b0a037211 */ /* 0x000fe400078f30ff */
[----:B------:R-:W-:Y:S02]  /*65a0*/  LOP3.LUT R2, R2, R7, RZ, 0x3c, !PT ;  /* 0x0000000702027212 */ /* 0x000fe400078e3cff */
[----:B------:R-:W-:-:S04]  /*65b0*/  SHF.L.U32 R3, R3, 0x3, RZ ;  /* 0x0000000303037819 */ /* 0x000fc800000006ff */
[----:B------:R-:W-:Y:S02]  /*65c0*/  LOP3.LUT R6, R2, 0x7ffffe00, R3, 0xf8, !PT ;  /* 0x7ffffe0002067812 */ /* 0x000fe400078ef803 */
[----:B------:R-:W-:Y:S02]  /*65d0*/  CS2R R2, SRZ ;  /* 0x0000000000027805 */ /* 0x000fe4000001ff00 */
[----:B------:R-:W-:Y:S01]  /*65e0*/  @P4 SHF.R.S32.HI R8, RZ, 0x1f, R9 ;  /* 0x0000001fff084819 */ /* 0x000fe20000011409 */
[----:B----4-:R-:W-:Y:S06]  /*65f0*/  @P0 BRA `(.L_x_639) ;  /* 0x0000000000100947 */ /* 0x010fec0003800000 */
[----:B------:R-:W-:Y:S05]  /*6600*/  @!P4 BRA `(.L_x_639) ;  /* 0x00000000000cc947 */ /* 0x000fea0003800000 */
[----:B------:R-:W2:Y:S04]  /*6610*/  LDG.E R7, desc[UR38][R4.64] ;  /* 0x0000002604077981 */ /* 0x000ea8000c1e1900 */
[----:B-----5:R-:W2:Y:S02]  /*6620*/  LDG.E R0, desc[UR38][R4.64+0x4] ;  /* 0x0000042604007981 */ /* 0x020ea4000c1e1900 */
[----:B--2---:R-:W-:-:S07]  /*6630*/  IMAD.IADD R0, R0, 0x1, -R7 ;  /* 0x0000000100007824 */ /* 0x004fce00078e0a07 */
.L_x_639:
[----:B------:R-:W-:Y:S01]  /*6640*/  LEA R30, R6, UR4, 0x1 ;  /* 0x00000004061e7c11 */ /* 0x000fe2000f8e08ff */
[----:B------:R-:W-:Y:S01]  /*6650*/  @P4 IMAD.MOV.U32 R2, RZ, RZ, R9 ;  /* 0x000000ffff024224 */ /* 0x000fe200078e0009 */
[----:B------:R-:W1:Y:S01]  /*6660*/  LDC.64 R34, c[0x0][0x820] ;  /* 0x00020800ff227b82 */ /* 0x000e620000000a00 */
[----:B------:R-:W-:Y:S01]  /*6670*/  @P4 IMAD.MOV.U32 R3, RZ, RZ, R8 ;  /* 0x000000ffff034224 */ /* 0x000fe200078e0008 */
[----:B------:R-:W-:Y:S01]  /*6680*/  IADD3 R16, R19, 0x20, RZ ;  /* 0x0000002013107810 */ /* 0x000fe20007ffe0ff */
[----:B------:R2:W3:Y:S01]  /*6690*/  LDS.128 R12, [R30+0x1000] ;  /* 0x001000001e0c7984 */ /* 0x0004e20000000c00 */
[----:B-----5:R-:W-:Y:S01]  /*66a0*/  IMAD R0, R27, -0x80, R0 ;  /* 0xffffff801b007824 */ /* 0x020fe200078e0200 */
[----:B------:R-:W-:Y:S01]  /*66b0*/  SHF.R.S32.HI R21, RZ, 0x1f, R20 ;  /* 0x0000001fff157819 */ /* 0x000fe20000011414 */
[----:B------:R-:W-:Y:S01]  /*66c0*/  IMAD R18, R22, UR6, RZ ;  /* 0x0000000616127c24 */ /* 0x000fe2000f8e02ff */
[----:B------:R2:W4:Y:S01]  /*66d0*/  LDS.128 R8, [R30+0x2000] ;  /* 0x002000001e087984 */ /* 0x0005220000000c00 */
[----:B------:R-:W-:Y:S01]  /*66e0*/  ULDC UR4, c[0x0][0x83c] ;  /* 0x00020f0000047ab9 */ /* 0x000fe20000000800 */
[----:B------:R-:W-:Y:S01]  /*66f0*/  VIMNMX R24, R0, 0x80, PT ;  /* 0x0000008000187848 */ /* 0x000fe20003fe0100 */
[----:B------:R-:W-:Y:S01]  /*6700*/  IMAD R23, R23, UR5, R18 ;  /* 0x0000000517177c24 */ /* 0x000fe2000f8e0212 */
[----:B------:R2:W1:Y:S01]  /*6710*/  LDS.128 R4, [R30+0x3000] ;  /* 0x003000001e047984 */ /* 0x0004620000000c00 */
[----:B------:R-:W-:Y:S01]  /*6720*/  SHF.R.S32.HI R18, RZ, 0x1f, R25 ;  /* 0x0000001fff127819 */ /* 0x000fe20000011419 */
[C---:B------:R-:W-:Y:S01]  /*6730*/  VIADD R0, R19.reuse, 0x40 ;  /* 0x0000004013007836 */ /* 0x040fe20000000000 */
[-C--:B------:R-:W-:Y:S01]  /*6740*/  ISETP.GE.AND P3, PT, R19, R24.reuse, PT ;  /* 0x000000181300720c */ /* 0x080fe20003f66270 */
[----:B------:R-:W-:Y:S01]  /*6750*/  ULDC.64 UR8, c[0x0][0x858] ;  /* 0x0002160000087ab9 */ /* 0x000fe20000000a00 */
[----:B------:R-:W-:Y:S01]  /*6760*/  ISETP.GE.AND P2, PT, R16, R24, PT ;  /* 0x000000181000720c */ /* 0x000fe20003f46270 */
[----:B------:R-:W-:Y:S01]  /*6770*/  IMAD.WIDE.U32 R16, R22, UR5, R20 ;  /* 0x0000000516107c25 */ /* 0x000fe2000f8e0014 */
[----:B------:R-:W-:Y:S01]  /*6780*/  ISETP.GE.OR P6, PT, R20, UR4, P3 ;  /* 0x0000000414007c0c */ /* 0x000fe20009fc6670 */
[----:B------:R-:W-:Y:S01]  /*6790*/  BSSY B0, `(.L_x_640) ;  /* 0x000001c000007945 */ /* 0x000fe20003800000 */
[----:B------:R-:W-:Y:S01]  /*67a0*/  SEL R36, R18, RZ, !P4 ;  /* 0x000000ff12247207 */ /* 0x000fe20006000000 */
[----:B------:R-:W-:Y:S01]  /*67b0*/  IMAD.IADD R17, R17, 0x1, R23 ;  /* 0x0000000111117824 */ /* 0x000fe200078e0217 */
[----:B------:R-:W-:-:S02]  /*67c0*/  IADD3 R2, P0, R19, R2, RZ ;  /* 0x0000000213027210 */ /* 0x000fc40007f1e0ff */
        /* <DEDUP_REMOVED lines=10> */
[----:B------:R-:W-:Y:S01]  /*6870*/  IMAD.WIDE R26, R27, 0x80, R2 ;  /* 0x000000801b1a7825 */ /* 0x000fe200078e0202 */
[----:B------:R-:W-:Y:S01]  /*6880*/  IADD3 R23, R29, R23, RZ ;  /* 0x000000171d177210 */ /* 0x000fe20007ffe0ff */
[----:B--2---:R-:W-:Y:S08]  /*6890*/  @P6 BRA `(.L_x_641) ;  /* 0x00000000002c6947 */ /* 0x004ff00003800000 */
[----:B------:R-:W2:Y:S01]  /*68a0*/  LDS.128 R16, [R30+0x4000] ;  /* 0x004000001e107984 */ /* 0x000ea20000000c00 */
        /* <DEDUP_REMOVED lines=9> */
[----:B--2---:R2:W-:Y:S02]  /*6940*/  STG.E.128 desc[UR38][R24.64], R16 ;  /* 0x0000001018007986 */ /* 0x0045e4000c101d26 */
.L_x_641:
[----:B------:R-:W-:Y:S05]  /*6950*/  BSYNC B0 ;  /* 0x0000000000007941 */ /* 0x000fea0003800000 */
.L_x_640:
[----:B--2---:R2:W1:Y:S01]  /*6960*/  LDS.128 R16, [R30+0x5000] ;  /* 0x005000001e107984 */ /* 0x0044620000000c00 */
        /* <DEDUP_REMOVED lines=15> */
[----:B-1----:R1:W-:Y:S02]  /*6a60*/  STG.E.128 desc[UR38][R24.64], R16 ;  /* 0x0000001018007986 */ /* 0x0023e4000c101d26 */
.L_x_643:
[----:B------:R-:W-:Y:S05]  /*6a70*/  BSYNC B0 ;  /* 0x0000000000007941 */ /* 0x000fea0003800000 */
.L_x_642:
[----:B-1----:R1:W1:Y:S01]  /*6a80*/  LDS.128 R16, [R30+0x6000] ;  /* 0x006000001e107984 */ /* 0x0022620000000c00 */
[----:B------:R-:W-:Y:S01]  /*6a90*/  BSSY B0, `(.L_x_644) ;  /* 0x0000010000007945 */ /* 0x000fe20003800000 */
[----:B------:R-:W-:-:S03]  /*6aa0*/  IMAD R32, R34, UR6, RZ ;  /* 0x0000000622207c24 */ /* 0x000fc6000f8e02ff */
        /* <DEDUP_REMOVED lines=14> */
.L_x_645:
[----:B------:R-:W-:Y:S05]  /*6b90*/  BSYNC B0 ;  /* 0x0000000000007941 */ /* 0x000fea0003800000 */
.L_x_644:
[----:B-1----:R1:W1:Y:S01]  /*6ba0*/  LDS.128 R16, [R30+0x7000] ;  /* 0x007000001e107984 */ /* 0x0022620000000c00 */
        /* <DEDUP_REMOVED lines=17> */
.L_x_647:
[----:B------:R-:W-:Y:S05]  /*6cc0*/  BSYNC B0 ;  /* 0x0000000000007941 */ /* 0x000fea0003800000 */
.L_x_646:
[----:B-1----:R1:W1:Y:S01]  /*6cd0*/  LDS.128 R16, [R30] ;  /* 0x000000001e107984 */ /* 0x0022620000000c00 */
        /* <DEDUP_REMOVED lines=10> */
[----:B------:R-:W-:-:S05]  /*6d80*/  IMAD R21, R33, UR5, R0 ;  /* 0x0000000521157c24 */ /* 0x000fca000f8e0200 */
        /* <DEDUP_REMOVED lines=11> */
[----:B-1----:R1:W-:Y:S02]  /*6e40*/  STG.E.128 desc[UR38][R22.64], R16 ;  /* 0x0000001016007986 */ /* 0x0023e4000c101d26 */
.L_x_649:
[----:B------:R-:W-:Y:S05]  /*6e50*/  BSYNC B0 ;  /* 0x0000000000007941 */ /* 0x000fea0003800000 */
.L_x_648:
        /* <DEDUP_REMOVED lines=15> */
.L_x_651:
[----:B------:R-:W-:Y:S05]  /*6f50*/  BSYNC B0 ;  /* 0x0000000000007941 */ /* 0x000fea0003800000 */
.L_x_650:
[----:B------:R-:W-:Y:S04]  /*6f60*/  BSSY B0, `(.L_x_652) ;  /* 0x000000f000007945 */ /* 0x000fe80003800000 */
[----:B------:R-:W-:Y:S05]  /*6f70*/  @P1 BRA `(.L_x_653) ;  /* 0x0000000000341947 */ /* 0x000fea0003800000 */
[----:B-1-3--:R-:W-:Y:S01]  /*6f80*/  IADD3 R13, P1, R26, 0x40, RZ ;  /* 0x000000401a0d7810 */ /* 0x00afe20007f3e0ff */
        /* <DEDUP_REMOVED lines=12> */
.L_x_653:
[----:B------:R-:W-:Y:S05]  /*7050*/  BSYNC B0 ;  /* 0x0000000000007941 */ /* 0x000fea0003800000 */
.L_x_652:
        /* <DEDUP_REMOVED lines=15> */
.L_x_638:
        /* <DEDUP_REMOVED lines=21> */
[----:B----4-:R-:W-:Y:S01]  /*72a0*/  IMAD R6, R16, UR5, RZ ;  /* 0x0000000510067c24 */ /* 0x010fe2000f8e02ff */
[----:B--2---:R-:W-:-:S04]  /*72b0*/  IADD3 R8, R2, -0x80, RZ ;  /* 0xffffff8002087810 */ /* 0x004fc80007ffe0ff */
[----:B------:R-:W-:-:S04]  /*72c0*/  SHF.R.S32.HI R3, RZ, 0x1f, R8 ;  /* 0x0000001fff037819 */ /* 0x000fc80000011408 */
[----:B------:R-:W-:Y:S02]  /*72d0*/  LEA.HI R10, R3, R8, RZ, 0x3 ;  /* 0x00000008030a7211 */ /* 0x000fe400078f18ff */
[----:B------:R-:W-:Y:S02]  /*72e0*/  CS2R R2, SRZ ;  /* 0x0000000000027805 */ /* 0x000fe4000001ff00 */
[----:B------:R-:W-:Y:S02]  /*72f0*/  LOP3.LUT R11, R10, 0x1ffffff8, RZ, 0xc0, !PT ;  /* 0x1ffffff80a0b7812 */ /* 0x000fe400078ec0ff */
[----:B------:R-:W-:-:S03]  /*7300*/  SHF.R.S32.HI R13, RZ, 0x3, R10 ;  /* 0x00000003ff0d7819 */ /* 0x000fc6000001140a */
[----:B------:R-:W-:-:S04]  /*7310*/  IMAD.IADD R11, R8, 0x1, -R11 ;  /* 0x00000001080b7824 */ /* 0x000fc800078e0a0b */
        /* <DEDUP_REMOVED lines=10> */
[----:B--2---:R-:W-:-:S07]  /*73c0*/  IADD3 R0, -R7, R0, RZ ;  /* 0x0000000007007210 */ /* 0x004fce0007ffe1ff */
.L_x_654:
[----:B-----5:R-:W-:Y:S01]  /*73d0*/  IMAD R0, R15, -0x80, R0 ;  /* 0xffffff800f007824 */ /* 0x020fe200078e0200 */
[----:B------:R-:W-:Y:S01]  /*73e0*/  ULDC UR8, c[0x0][0x80c] ;  /* 0x0002030000087ab9 */ /* 0x000fe20000000800 */
[----:B------:R-:W-:Y:S01]  /*73f0*/  IMAD R17, R17, UR4, R6 ;  /* 0x0000000411117c24 */ /* 0x000fe2000f8e0206 */
[----:B------:R-:W-:Y:S01]  /*7400*/  SHF.R.S32.HI R6, RZ, 0x1f, R18 ;  /* 0x0000001fff067819 */ /* 0x000fe20000011412 */
[C---:B------:R-:W-:Y:S01]  /*7410*/  VIADD R7, R13.reuse, 0x20 ;  /* 0x000000200d077836 */ /* 0x040fe20000000000 */
[CC--:B------:R-:W-:Y:S01]  /*7420*/  ISETP.GE.AND P3, PT, R13.reuse, R0.reuse, PT ;  /* 0x000000000d00720c */ /* 0x0c0fe20003f66270 */
[C---:B------:R-:W-:Y:S01]  /*7430*/  VIADD R9, R13.reuse, 0x40 ;  /* 0x000000400d097836 */ /* 0x040fe20000000000 */
[----:B------:R-:W-:Y:S01]  /*7440*/  SEL R14, R6, RZ, !P4 ;  /* 0x000000ff060e7207 */ /* 0x000fe20006000000 */
[----:B------:R-:W-:Y:S01]  /*7450*/  IMAD.WIDE.U32 R4, R16, UR4, R10 ;  /* 0x0000000410047c25 */ /* 0x000fe2000f8e000a */
[----:B------:R-:W-:Y:S01]  /*7460*/  SEL R19, R18, RZ, !P4 ;  /* 0x000000ff12137207 */ /* 0x000fe20006000000 */
[----:B------:R-:W-:Y:S01]  /*7470*/  ULDC.64 UR6, c[0x0][0x828] ;  /* 0x00020a0000067ab9 */ /* 0x000fe20000000a00 */
[----:B------:R-:W-:Y:S01]  /*7480*/  ISETP.GE.OR P4, PT, R10, UR8, P3 ;  /* 0x000000080a007c0c */ /* 0x000fe20009f86670 */
[----:B------:R-:W-:Y:S01]  /*7490*/  VIADD R13, R13, 0x60 ;  /* 0x000000600d0d7836 */ /* 0x000fe20000000000 */
[----:B------:R-:W-:Y:S01]  /*74a0*/  IADD3 R5, R5, R17, RZ ;  /* 0x0000001105057210 */ /* 0x000fe20007ffe0ff */
        /* <DEDUP_REMOVED lines=12> */
[----:B------:R-:W-:Y:S02]  /*7570*/  IMAD R21, R21, UR4, R12 ;  /* 0x0000000415157c24 */ /* 0x000fe4000f8e020c */
[----:B------:R-:W-:Y:S01]  /*7580*/  IMAD.IADD R5, R9, 0x1, R13 ;  /* 0x0000000109057824 */ /* 0x000fe200078e020d */
        /* <DEDUP_REMOVED lines=11> */
.L_x_656:
[----:B------:R-:W-:Y:S05]  /*7640*/  BSYNC B0 ;  /* 0x0000000000007941 */ /* 0x000fea0003800000 */
.L_x_655:
[----:B-1----:R-:W-:Y:S01]  /*7650*/  IMAD.WIDE.U32 R12, R20, UR4, R10 ;  /* 0x00000004140c7c25 */ /* 0x002fe2000f8e000a */
[----:B------:R-:W-:Y:S01]  /*7660*/  BSSY B0, `(.L_x_657) ;  /* 0x0000012000007945 */ /* 0x000fe20003800000 */
[C---:B------:R-:W-:Y:S02]  /*7670*/  ISETP.GE.OR P4, PT, R10.reuse, UR8, P0 ;  /* 0x000000080a007c0c */ /* 0x040fe40008786670 */
[----:B------:R-:W-:Y:S02]  /*7680*/  ISETP.GE.OR P3, PT, R10, UR9, P3 ;  /* 0x000000090a007c0c */ /* 0x000fe40009f66670 */
[----:B------:R-:W-:Y:S01]  /*7690*/  IADD3 R15, R13, R21, RZ ;  /* 0x000000150d0f7210 */ /* 0x000fe20007ffe0ff */
[----:B------:R-:W-:Y:S10]  /*76a0*/  @P6 BRA `(.L_x_658) ;  /* 0x0000000000346947 */ /* 0x000ff40003800000 */
[----:B------:R-:W-:Y:S01]  /*76b0*/  IADD3 R17, P6, R6, 0x20, RZ ;  /* 0x0000002006117810 */ /* 0x000fe20007fde0ff */
[----:B------:R-:W-:Y:S01]  /*76c0*/  ULDC.64 UR6, c[0x0][0x818] ;  /* 0x0002060000067ab9 */ /* 0x000fe20000000a00 */
[----:B------:R-:W-:Y:S02]  /*76d0*/  IMAD.MOV.U32 R2, RZ, RZ, R8 ;  /* 0x000000ffff027224 */ /* 0x000fe400078e0008 */
[----:B------:R-:W-:Y:S02]  /*76e0*/  IMAD.MOV.U32 R3, RZ, RZ, R5 ;  /* 0x000000ffff037224 */ /* 0x000fe400078e0005 */
[----:B------:R-:W-:Y:S02]  /*76f0*/  IMAD.X R0, RZ, RZ, R7, P6 ;  /* 0x000000ffff007224 */ /* 0x000fe400030e0607 */
[----:B------:R-:W-:-:S04]  /*7700*/  IMAD.WIDE.U32 R2, R17, UR6, R2 ;  /* 0x0000000611027c25 */ /* 0x000fc8000f8e0002 */
[----:B------:R-:W-:-:S04]  /*7710*/  IMAD R0, R0, UR6, RZ ;  /* 0x0000000600007c24 */ /* 0x000fc8000f8e02ff */
[----:B------:R-:W-:Y:S01]  /*7720*/  IMAD R17, R17, UR7, R0 ;  /* 0x0000000711117c24 */ /* 0x000fe2000f8e0200 */
[----:B------:R-:W-:Y:S02]  /*7730*/  ULDC.64 UR6, c[0x0][0x800] ;  /* 0x0002000000067ab9 */ /* 0x000fe40000000a00 */
[----:B------:R-:W-:Y:S02]  /*7740*/  LEA R16, P6, R2, UR6, 0x1 ;  /* 0x0000000602107c11 */ /* 0x000fe4000f8c08ff */
[----:B------:R-:W-:-:S04]  /*7750*/  IADD3 R3, R3, R17, RZ ;  /* 0x0000001103037210 */ /* 0x000fc80007ffe0ff */
[----:B------:R-:W-:-:S05]  /*7760*/  LEA.HI.X R17, R2, UR7, R3, 0x1, P6 ;  /* 0x0000000702117c11 */ /* 0x000fca000b0f0c03 */
[----:B------:R1:W-:Y:S02]  /*7770*/  STG.E.128 desc[UR38][R16.64], RZ ;  /* 0x000000ff10007986 */ /* 0x0003e4000c101d26 */
.L_x_658:
[----:B------:R-:W-:Y:S05]  /*7780*/  BSYNC B0 ;  /* 0x0000000000007941 */ /* 0x000fea0003800000 */
.L_x_657:
[----:B------:R-:W-:Y:S04]  /*7790*/  BSSY B0, `(.L_x_659) ;  /* 0x000000f000007945 */ /* 0x000fe80003800000 */
[----:B------:R-:W-:Y:S05]  /*77a0*/  @P5 BRA `(.L_x_660) ;  /* 0x0000000000345947 */ /* 0x000fea0003800000 */
[----:B-1----:R-:W-:Y:S01]  /*77b0*/  IADD3 R17, P5, R6, 0x40, RZ ;  /* 0x0000004006117810 */ /* 0x002fe20007fbe0ff */
        /* <DEDUP_REMOVED lines=12> */
.L_x_660:
[----:B------:R-:W-:Y:S05]  /*7880*/  BSYNC B0 ;  /* 0x0000000000007941 */ /* 0x000fea0003800000 */
.L_x_659:
[----:B------:R-:W-:Y:S04]  /*7890*/  BSSY B0, `(.L_x_661) ;  /* 0x000000f000007945 */ /* 0x000fe80003800000 */
[----:B------:R-:W-:Y:S05]  /*78a0*/  @P4 BRA `(.L_x_662) ;  /* 0x0000000000344947 */ /* 0x000fea0003800000 */
        /* <DEDUP_REMOVED lines=13> */
.L_x_662:
[----:B------:R-:W-:Y:S05]  /*7980*/  BSYNC B0 ;  /* 0x0000000000007941 */ /* 0x000fea0003800000 */
.L_x_661:
[----:B------:R-:W-:Y:S01]  /*7990*/  ULDC.64 UR4, c[0x0][0x858] ;  /* 0x0002160000047ab9 */ /* 0x000fe20000000a00 */
[----:B------:R-:W-:Y:S01]  /*79a0*/  BSSY B0, `(.L_x_663) ;  /* 0x0000014000007945 */ /* 0x000fe20003800000 */
[----:B------:R-:W-:Y:S01]  /*79b0*/  IMAD R0, R14, UR4, RZ ;  /* 0x000000040e007c24 */ /* 0x000fe2000f8e02ff */
[C---:B------:R-:W-:Y:S01]  /*79c0*/  ISETP.GE.OR P2, PT, R10.reuse, UR9, P2 ;  /* 0x000000090a007c0c */ /* 0x040fe20009746670 */
[----:B------:R-:W-:Y:S01]  /*79d0*/  IMAD.MOV.U32 R14, RZ, RZ, R12 ;  /* 0x000000ffff0e7224 */ /* 0x000fe200078e000c */
[C---:B------:R-:W-:Y:S01]  /*79e0*/  ISETP.GE.OR P1, PT, R10.reuse, UR9, P1 ;  /* 0x000000090a007c0c */ /* 0x040fe20008f26670 */
[C---:B---3--:R-:W-:Y:S01]  /*79f0*/  IMAD R5, R19.reuse, UR5, R0 ;  /* 0x0000000513057c24 */ /* 0x048fe2000f8e0200 */
[----:B------:R-:W-:Y:S01]  /*7a00*/  ISETP.GE.OR P0, PT, R10, UR9, P0 ;  /* 0x000000090a007c0c */ /* 0x000fe20008706670 */
[----:B------:R-:W-:-:S04]  /*7a10*/  IMAD.WIDE.U32 R8, R19, UR4, R14 ;  /* 0x0000000413087c25 */ /* 0x000fc8000f8e000e */
[----:B------:R-:W-:Y:S01]  /*7a20*/  IMAD.IADD R5, R9, 0x1, R5 ;  /* 0x0000000109057824 */ /* 0x000fe200078e0205 */
[----:B------:R-:W-:Y:S07]  /*7a30*/  @P3 BRA `(.L_x_664) ;  /* 0x0000000000283947 */ /* 0x000fee0003800000 */
[----:B------:R-:W-:Y:S01]  /*7a40*/  ULDC.64 UR4, c[0x0][0x848] ;  /* 0x0002120000047ab9 */ /* 0x000fe20000000a00 */
[----:B------:R-:W-:Y:S02]  /*7a50*/  IMAD.MOV.U32 R4, RZ, RZ, R8 ;  /* 0x000000ffff047224 */ /* 0x000fe400078e0008 */
[----:B------:R-:W-:Y:S02]  /*7a60*/  IMAD R11, R7, UR4, RZ ;  /* 0x00000004070b7c24 */ /* 0x000fe4000f8e02ff */
[----:B------:R-:W-:-:S04]  /*7a70*/  IMAD.WIDE.U32 R2, R6, UR4, R4 ;  /* 0x0000000406027c25 */ /* 0x000fc8000f8e0004 */
[----:B------:R-:W-:Y:S01]  /*7a80*/  IMAD R11, R6, UR5, R11 ;  /* 0x00000005060b7c24 */ /* 0x000fe2000f8e020b */
[----:B------:R-:W-:Y:S02]  /*7a90*/  ULDC.64 UR4, c[0x0][0x830] ;  /* 0x00020c0000047ab9 */ /* 0x000fe40000000a00 */
[----:B------:R-:W-:Y:S02]  /*7aa0*/  LEA R10, P3, R2, UR4, 0x1 ;  /* 0x00000004020a7c11 */ /* 0x000fe4000f8608ff */
[----:B------:R-:W-:-:S04]  /*7ab0*/  IADD3 R3, R3, R11, RZ ;  /* 0x0000000b03037210 */ /* 0x000fc80007ffe0ff */
[----:B------:R-:W-:-:S05]  /*7ac0*/  LEA.HI.X R11, R2, UR5, R3, 0x1, P3 ;  /* 0x00000005020b7c11 */ /* 0x000fca00098f0c03 */
[----:B------:R3:W-:Y:S02]  /*7ad0*/  STG.E.128 desc[UR38][R10.64], RZ ;  /* 0x000000ff0a007986 */ /* 0x0007e4000c101d26 */
.L_x_664:
[----:B------:R-:W-:Y:S05]  /*7ae0*/  BSYNC B0 ;  /* 0x0000000000007941 */ /* 0x000fea0003800000 */
.L_x_663:
[----:B------:R-:W-:Y:S04]  /*7af0*/  BSSY B0, `(.L_x_665) ;  /* 0x000000f000007945 */ /* 0x000fe80003800000 */
[----:B------:R-:W-:Y:S05]  /*7b00*/  @P2 BRA `(.L_x_666) ;  /* 0x0000000000342947 */ /* 0x000fea0003800000 */
[----:B---3--:R-:W-:Y:S01]  /*7b10*/  IADD3 R11, P2, R6, 0x20, RZ ;  /* 0x00000020060b7810 */ /* 0x008fe20007f5e0ff */
        /* <DEDUP_REMOVED lines=12> */
.L_x_666:
[----:B------:R-:W-:Y:S05]  /*7be0*/  BSYNC B0 ;  /* 0x0000000000007941 */ /* 0x000fea0003800000 */
.L_x_665:
[----:B------:R-:W-:Y:S04]  /*7bf0*/  BSSY B0, `(.L_x_667) ;  /* 0x000000f000007945 */ /* 0x000fe80003800000 */
[----:B------:R-:W-:Y:S05]  /*7c00*/  @P1 BRA `(.L_x_668) ;  /* 0x0000000000341947 */ /* 0x000fea0003800000 */
[----:B---34-:R-:W-:Y:S01]  /*7c10*/  IADD3 R11, P1, R6, 0x40, RZ ;  /* 0x00000040060b7810 */ /* 0x018fe20007f3e0ff */
        /* <DEDUP_REMOVED lines=12> */
.L_x_668:
[----:B------:R-:W-:Y:S05]  /*7ce0*/  BSYNC B0 ;  /* 0x0000000000007941 */ /* 0x000fea0003800000 */
.L_x_667:
        /* <DEDUP_REMOVED lines=13> */
[----:B------:R1:W-:Y:S01]  /*7dc0*/  STG.E.128 desc[UR38][R4.64], RZ ;  /* 0x000000ff04007986 */ /* 0x0003e2000c101d26 */
[----:B------:R-:W-:Y:S05]  /*7dd0*/  BRA `(.L_x_614) ;  /* 0x0000003400787947 */ /* 0x000fea0003800000 */
.L_x_609:
        /* <DEDUP_REMOVED lines=9> */
[----:B------:R-:W1:Y:S01]  /*7e70*/  S2UR UR24, SR_CTAID.X ;  /* 0x00000000001879c3 */ /* 0x000e620000002500 */
[----:B------:R-:W-:-:S04]  /*7e80*/  ISETP.NE.U32.AND P0, PT, RZ, UR4, PT ;  /* 0x00000004ff007c0c */ /* 0x000fc8000bf05070 */
[----:B------:R-:W-:-:S03]  /*7e90*/  ISETP.NE.AND.EX P0, PT, RZ, UR5, PT, P0 ;  /* 0x00000005ff007c0c */ /* 0x000fc6000bf05300 */
[----:B------:R-:W2:Y:S10]  /*7ea0*/  S2UR UR12, SR_CTAID.Z ;  /* 0x00000000000c79c3 */ /* 0x000eb40000002700 */
[----:B------:R-:W-:Y:S05]  /*7eb0*/  @!P0 BRA `(.L_x_670) ;  /* 0x00000000001c8947 */ /* 0x000fea0003800000 */
[----:B------:R-:W-:Y:S02]  /*7ec0*/  ULDC.64 UR4, c[0x0][0x8d8] ;  /* 0x0002360000047ab9 */ /* 0x000fe40000000a00 */
[----:B--2---:R-:W-:-:S06]  /*7ed0*/  UIMAD.WIDE UR4, UR12, 0x4, UR4 ;  /* 0x000000040c0478a5 */ /* 0x004fcc000f8e0204 */
[----:B------:R-:W-:Y:S02]  /*7ee0*/  IMAD.U32 R2, RZ, RZ, UR4 ;  /* 0x00000004ff027e24 */ /* 0x000fe4000f8e00ff */
[----:B------:R-:W-:-:S05]  /*7ef0*/  IMAD.U32 R3, RZ, RZ, UR5 ;  /* 0x00000005ff037e24 */ /* 0x000fca000f8e00ff */
[----:B------:R-:W2:Y:S02]  /*7f00*/  LDG.E R2, desc[UR38][R2.64] ;  /* 0x0000002602027981 */ /* 0x000ea4000c1e1900 */
[----:B--2---:R-:W-:Y:S01]  /*7f10*/  R2UR UR4, R2 ;  /* 0x00000000020472ca */ /* 0x004fe200000e0000 */
[----:B------:R-:W-:-:S14]  /*7f20*/  BRA `(.L_x_671) ;  /* 0x0000000000387947 */ /* 0x000fdc0003800000 */
.L_x_670:
[----:B------:R-:W-:Y:S02]  /*7f30*/  ULDC.64 UR4, c[0x0][0x8d0] ;  /* 0x0002340000047ab9 */ /* 0x000fe40000000a00 */
[----:B------:R-:W-:-:S04]  /*7f40*/  ISETP.NE.U32.AND P0, PT, RZ, UR4, PT ;  /* 0x00000004ff007c0c */ /* 0x000fc8000bf05070 */
[----:B------:R-:W-:-:S13]  /*7f50*/  ISETP.NE.AND.EX P0, PT, RZ, UR5, PT, P0 ;  /* 0x00000005ff007c0c */ /* 0x000fda000bf05300 */
[----:B------:R-:W-:Y:S05]  /*7f60*/  @!P0 BRA `(.L_x_672) ;  /* 0x0000000000248947 */ /* 0x000fea0003800000 */
[----:B------:R-:W-:Y:S02]  /*7f70*/  ULDC.64 UR4, c[0x0][0x8d0] ;  /* 0x0002340000047ab9 */ /* 0x000fe40000000a00 */
[----:B--2---:R-:W-:-:S06]  /*7f80*/  UIMAD.WIDE UR4, UR12, 0x4, UR4 ;  /* 0x000000040c0478a5 */ /* 0x004fcc000f8e0204 */
[----:B------:R-:W-:Y:S01]  /*7f90*/  IMAD.U32 R2, RZ, RZ, UR4 ;  /* 0x00000004ff027e24 */ /* 0x000fe2000f8e00ff */
[----:B------:R-:W-:-:S05]  /*7fa0*/  MOV R3, UR5 ;  /* 0x0000000500037c02 */ /* 0x000fca0008000f00 */
[----:B------:R-:W2:Y:S04]  /*7fb0*/  LDG.E R0, desc[UR38][R2.64] ;  /* 0x0000002602007981 */ /* 0x000ea8000c1e1900 */
[----:B------:R-:W2:Y:S02]  /*7fc0*/  LDG.E R5, desc[UR38][R2.64+0x4] ;  /* 0x0000042602057981 */ /* 0x000ea4000c1e1900 */
[----:B--2---:R-:W-:-:S05]  /*7fd0*/  IMAD.IADD R0, R5, 0x1, -R0 ;  /* 0x0000000105007824 */ /* 0x004fca00078e0a00 */
[----:B------:R-:W-:Y:S01]  /*7fe0*/  R2UR UR4, R0 ;  /* 0x00000000000472ca */ /* 0x000fe200000e0000 */
[----:B------:R-:W-:-:S14]  /*7ff0*/  BRA `(.L_x_671) ;  /* 0x0000000000047947 */ /* 0x000fdc0003800000 */
.L_x_672:
[----:B------:R-:W-:-:S05]  /*8000*/  ULDC UR4, c[0x0][0x8bc] ;  /* 0x00022f0000047ab9 */ /* 0x000fca0000000800 */
.L_x_671:
[----:B-1----:R-:W-:-:S04]  /*8010*/  USHF.L.U32 UR5, UR24, 0x7, URZ ;  /* 0x0000000718057899 */ /* 0x002fc8000800063f */
[----:B------:R-:W-:-:S04]  /*8020*/  UISETP.GE.AND UP0, UPT, UR5, UR4, UPT ;  /* 0x000000040500728c */ /* 0x000fc8000bf06270 */
[----:B--2---:R-:W-:-:S06]  /*8030*/  USEL UR12, UR12, 0xffffffff, !UP0 ;  /* 0xffffffff0c0c7887 */ /* 0x004fcc000c000000 */
        /* <DEDUP_REMOVED lines=15> */
[----:B------:R-:W-:-:S05]  /*8130*/  MOV R0, UR6 ;  /* 0x0000000600007c02 */ /* 0x000fca0008000f00 */
[----:B------:R-:W-:-:S05]  /*8140*/  PLOP3.LUT P1, PT, PT, PT, UP1, 0x80, 0x0 ;  /* 0x000000000000781c */ /* 0x000fca0003f2f018 */
[----:B------:R-:W-:Y:S02]  /*8150*/  @UP1 ULDC.64 UR4, c[0x0][0x780] ;  /* 0x0001e00000041ab9 */ /* 0x000fe40000000a00 */
[----:B------:R-:W-:-:S06]  /*8160*/  @UP1 UIMAD.WIDE UR4, UR12, 0x4, UR4 ;  /* 0x000000040c0418a5 */ /* 0x000fcc000f8e0204 */
[----:B------:R-:W-:Y:S02]  /*8170*/  IMAD.U32 R4, RZ, RZ, UR4 ;  /* 0x00000004ff047e24 */ /* 0x000fe4000f8e00ff */
[----:B------:R-:W-:-:S05]  /*8180*/  IMAD.U32 R5, RZ, RZ, UR5 ;  /* 0x00000005ff057e24 */ /* 0x000fca000f8e00ff */
[----:B------:R1:W5:Y:S01]  /*8190*/  @P1 LDG.E R0, desc[UR38][R4.64] ;  /* 0x0000002604001981 */ /* 0x000362000c1e1900 */
[----:B------:R-:W-:Y:S01]  /*81a0*/  PLOP3.LUT P2, PT, PT, PT, UP0, 0x80, 0x0 ;  /* 0x000000000000781c */ /* 0x000fe20003f4f008 */
[----:B------:R-:W3:-:S12]  /*81b0*/  S2UR UR11, SR_CTAID.Y ;  /* 0x00000000000b79c3 */ /* 0x000ed80000002600 */
[----:B--2---:R-:W-:-:S13]  /*81c0*/  @P2 R2UR UR4, R6 ;  /* 0x00000000060422ca */ /* 0x004fda00000e0000 */
[----:B------:R-:W-:-:S04]  /*81d0*/  @UP0 ULEA UR4, UR12, UR4, 0x7 ;  /* 0x000000040c040291 */ /* 0x000fc8000f8e383f */
[----:B------:R-:W-:-:S04]  /*81e0*/  @UP0 USHF.R.S32.HI UR5, URZ, 0x1f, UR4 ;  /* 0x0000001f3f050899 */ /* 0x000fc80008011404 */
[----:B------:R-:W-:-:S04]  /*81f0*/  @UP0 ULEA.HI UR5, UR5, UR4, URZ, 0x7 ;  /* 0x0000000405050291 */ /* 0x000fc8000f8f383f */
[----:B------:R-:W-:Y:S01]  /*8200*/  @UP0 USHF.L.U32 UR5, UR5, 0x6, URZ ;  /* 0x0000000605050899 */ /* 0x000fe2000800063f */
[----:B-1-3--:R-:W-:Y:S11]  /*8210*/  @P1 BRA `(.L_x_673) ;  /* 0x0000000000101947 */ /* 0x00aff60003800000 */
[----:B------:R-:W-:Y:S05]  /*8220*/  @!P0 BRA `(.L_x_673) ;  /* 0x00000000000c8947 */ /* 0x000fea0003800000 */
[----:B------:R-:W2:Y:S04]  /*8230*/  LDG.E R5, desc[UR38][R2.64] ;  /* 0x0000002602057981 */ /* 0x000ea8000c1e1900 */
[----:B-----5:R-:W2:Y:S02]  /*8240*/  LDG.E R0, desc[UR38][R2.64+0x4] ;  /* 0x0000042602007981 */ /* 0x020ea4000c1e1900 */
[----:B--2---:R-:W-:-:S07]  /*8250*/  IMAD.IADD R0, R0, 0x1, -R5 ;  /* 0x0000000100007824 */ /* 0x004fce00078e0a05 */
.L_x_673:
[----:B-----5:R-:W-:Y:S01]  /*8260*/  ISETP.GE.AND P0, PT, R0, 0x1, PT ;  /* 0x000000010000780c */ /* 0x020fe20003f06270 */
[----:B------:R-:W-:Y:S01]  /*8270*/  @UP0 ULOP3.LUT UR5, UR5, 0xffffe000, URZ, 0xc0, !UPT ;  /* 0xffffe00005050892 */ /* 0x000fe2000f8ec03f */
[----:B------:R-:W-:Y:S01]  /*8280*/  UMOV UR6, URZ ;  /* 0x0000003f00067c82 */ /* 0x000fe20008000000 */
[----:B------:R-:W-:Y:S02]  /*8290*/  UMOV UR7, URZ ;  /* 0x0000003f00077c82 */ /* 0x000fe40008000000 */
[----:B------:R-:W-:Y:S02]  /*82a0*/  @UP0 USHF.R.S32.HI UR4, URZ, 0x1f, UR5 ;  /* 0x0000001f3f040899 */ /* 0x000fe40008011405 */
[----:B------:R-:W-:Y:S01]  /*82b0*/  USHF.R.S32.HI UR19, URZ, 0x1f, UR11 ;  /* 0x0000001f3f137899 */ /* 0x000fe2000801140b */
[----:B------:R-:W-:-:S04]  /*82c0*/  @UP0 UMOV UR6, UR5 ;  /* 0x0000000500060c82 */ /* 0x000fc80008000000 */
[----:B------:R-:W-:Y:S01]  /*82d0*/  @UP0 UMOV UR7, UR4 ;  /* 0x0000000400070c82 */ /* 0x000fe20008000000 */
[----:B------:R-:W-:Y:S06]  /*82e0*/  @!P0 BRA `(.L_x_614) ;  /* 0x0000003000348947 */ /* 0x000fec0003800000 */
[----:B------:R-:W1:Y:S01]  /*82f0*/  S2R R4, SR_TID.X ;  /* 0x0000000000047919 */ /* 0x000e620000002100 */
[----:B------:R-:W-:Y:S01]  /*8300*/  ULDC.64 UR8, c[0x0][0x2d8] ;  /* 0x0000b60000087ab9 */ /* 0x000fe20000000a00 */
[----:B------:R-:W-:Y:S01]  /*8310*/  USHF.R.S32.HI UR4, URZ, 0x1f, UR12 ;  /* 0x0000001f3f047899 */ /* 0x000fe2000801140c */
[C---:B------:R-:W-:Y:S01]  /*8320*/  IADD3 R2, R0.reuse, 0x7f, RZ ;  /* 0x0000007f00027810 */ /* 0x040fe20007ffe0ff */
[----:B------:R-:W-:Y:S01]  /*8330*/  UIMAD UR5, UR19, UR8, URZ ;  /* 0x00000008130572a4 */ /* 0x000fe2000f8e023f */
[----:B------:R-:W-:Y:S01]  /*8340*/  ISETP.GE.AND P1, PT, R0, 0x81, PT ;  /* 0x000000810000780c */ /* 0x000fe20003f26270 */
[----:B------:R-:W-:Y:S01]  /*8350*/  UIMAD.WIDE.U32 UR14, UR11, UR8, URZ ;  /* 0x000000080b0e72a5 */ /* 0x000fe2000f8e003f */
[----:B------:R-:W-:Y:S01]  /*8360*/  SHF.R.S32.HI R3, RZ, 0x1f, R2 ;  /* 0x0000001fff037819 */ /* 0x000fe20000011402 */
[----:B------:R-:W-:Y:S02]  /*8370*/  UIMAD UR5, UR11, UR9, UR5 ;  /* 0x000000090b0572a4 */ /* 0x000fe4000f8e0205 */
[----:B------:R-:W-:Y:S01]  /*8380*/  USEL UR18, UR12, URZ, !UP0 ;  /* 0x0000003f0c127287 */ /* 0x000fe2000c000000 */
[----:B------:R-:W-:Y:S01]  /*8390*/  LEA.HI R3, R3, R2, RZ, 0x7 ;  /* 0x0000000203037211 */ /* 0x000fe200078f38ff */
[----:B------:R-:W-:Y:S01]  /*83a0*/  USEL UR4, UR4, URZ, !UP0 ;  /* 0x0000003f04047287 */ /* 0x000fe2000c000000 */
[----:B------:R-:W-:Y:S01]  /*83b0*/  ULDC UR10, c[0x0][0x288] ;  /* 0x0000a200000a7ab9 */ /* 0x000fe20000000800 */
[----:B------:R-:W-:Y:S01]  /*83c0*/  UIADD3 UR8, UP0, UR6, UR14, URZ ;  /* 0x0000000e06087290 */ /* 0x000fe2000ff1e03f */
[----:B------:R-:W-:Y:S01]  /*83d0*/  SHF.R.S32.HI R3, RZ, 0x7, R3 ;  /* 0x00000007ff037819 */ /* 0x000fe20000011403 */
[----:B------:R-:W-:Y:S01]  /*83e0*/  UIADD3 UR5, UR15, UR5, URZ ;  /* 0x000000050f057290 */ /* 0x000fe2000fffe03f */
[----:B------:R-:W-:Y:S01]  /*83f0*/  ULDC UR9, c[0x0][0x760] ;  /* 0x0001d80000097ab9 */ /* 0x000fe20000000800 */
[----:B------:R-:W-:Y:S01]  /*8400*/  ULDC.64 UR16, c[0x0][0x2e0] ;  /* 0x0000b80000107ab9 */ /* 0x000fe20000000a00 */
[----:B------:R-:W-:Y:S01]  /*8410*/  UIMAD UR12, UR12, UR10, URZ ;  /* 0x0000000a0c0c72a4 */ /* 0x000fe2000f8e023f */
[----:B------:R-:W-:Y:S01]  /*8420*/  VIMNMX R3, R3, 0x1, !PT ;  /* 0x0000000103037848 */ /* 0x000fe20007fe0100 */
[----:B------:R-:W-:-:S02]  /*8430*/  UIMAD UR10, UR10, UR9, URZ ;  /* 0x000000090a0a72a4 */ /* 0x000fc4000f8e023f */
[----:B------:R-:W-:Y:S01]  /*8440*/  UIADD3.X UR9, UR7, UR5, URZ, UP0, !UPT ;  /* 0x0000000507097290 */ /* 0x000fe200087fe43f */
[----:B------:R-:W-:Y:S01]  /*8450*/  LOP3.LUT R6, R3, 0x1, RZ, 0xc0, !PT ;  /* 0x0000000103067812 */ /* 0x000fe200078ec0ff */
[----:B------:R-:W-:Y:S02]  /*8460*/  UIMAD UR4, UR4, UR16, URZ ;  /* 0x00000010040472a4 */ /* 0x000fe4000f8e023f */
[----:B------:R-:W-:Y:S02]  /*8470*/  UIADD3 UR11, UP0, UR12, UR11, URZ ;  /* 0x0000000b0c0b7290 */ /* 0x000fe4000ff1e03f */
[----:B------:R-:W-:Y:S01]  /*8480*/  UIMAD UR13, UR18, UR17, UR4 ;  /* 0x00000011120d72a4 */ /* 0x000fe2000f8e0204 */
[----:B-1----:R-:W-:Y:S01]  /*8490*/  LOP3.LUT R0, R4, 0x1f, RZ, 0xc0, !PT ;  /* 0x0000001f04007812 */ /* 0x002fe200078ec0ff */
[----:B------:R-:W-:Y:S01]  /*84a0*/  UIMAD.WIDE.U32 UR8, UR18, UR16, UR8 ;  /* 0x00000010120872a5 */ /* 0x000fe2000f8e0008 */
[----:B------:R-:W-:Y:S01]  /*84b0*/  ELECT P0, URZ, PT ;  /* 0x00000000003f782f */ /* 0x000fe20003800000 */
[----:B------:R-:W-:-:S02]  /*84c0*/  ULEA.HI.X.SX32 UR12, UR12, UR19, 0x1, UP0 ;  /* 0x000000130c0c7291 */ /* 0x000fc400080f0e3f */
[----:B------:R-:W-:Y:S01]  /*84d0*/  UIADD3 UR25, UR9, UR13, URZ ;  /* 0x0000000d09197290 */ /* 0x000fe2000fffe03f */
[----:B------:R-:W-:Y:S01]  /*84e0*/  UMOV UR4, URZ ;  /* 0x0000003f00047c82 */ /* 0x000fe20008000000 */
[----:B------:R-:W-:Y:S10]  /*84f0*/  @!P1 BRA `(.L_x_674) ;  /* 0x0000000800bc9947 */ /* 0x000ff40003800000 */
[----:B------:R-:W-:Y:S01]  /*8500*/  UMOV UR4, UR14 ;  /* 0x0000000e00047c82 */ /* 0x000fe20008000000 */
[----:B------:R-:W-:Y:S01]  /*8510*/  ULDC.64 UR14, c[0x0][0x2c0] ;  /* 0x0000b000000e7ab9 */ /* 0x000fe20000000a00 */
[----:B------:R-:W-:Y:S01]  /*8520*/  UIMAD.WIDE.U32 UR4, UR18, UR16, UR4 ;  /* 0x00000010120472a5 */ /* 0x000fe2000f8e0004 */
[----:B------:R-:W-:-:S03]  /*8530*/  IMAD.IADD R4, R3, 0x1, -R6 ;  /* 0x0000000103047824 */ /* 0x000fc600078e0a06 */
        /* <DEDUP_REMOVED lines=12> */
.L_x_699:
        /* <DEDUP_REMOVED lines=17> */
.L_x_677:
[----:B------:R-:W2:Y:S04]  /*8710*/  LDG.E.STRONG.GPU R5, desc[UR38][R2.64] ;  /* 0x0000002602057981 */ /* 0x000ea8000c1ef900 */
[----:B--2---:R-:W-:Y:S01]  /*8720*/  CCTL.IVALL ;  /* 0x00000000ff00798f */ /* 0x004fe20002000000 */
[----:B------:R-:W-:Y:S05]  /*8730*/  YIELD ;  /* 0x0000000000007946 */ /* 0x000fea0003800000 */
[----:B------:R-:W-:-:S13]  /*8740*/  ISETP.NE.AND P1, PT, R5, UR24, PT ;  /* 0x0000001805007c0c */ /* 0x000fda000bf25270 */
[----:B------:R-:W-:Y:S05]  /*8750*/  @P1 BRA `(.L_x_677) ;  /* 0xfffffffc00ec1947 */ /* 0x000fea000383ffff */
.L_x_676:
[----:B------:R-:W-:Y:S05]  /*8760*/  BSYNC B0 ;  /* 0x0000000000007941 */ /* 0x000fea0003800000 */
.L_x_675:
[----:B------:R-:W-:-:S03]  /*8770*/  UMOV UR22, 0xffffffff ;  /* 0xffffffff00167882 */ /* 0x000fc60000000000 */
[----:B------:R-:W-:Y:S05]  /*8780*/  BRA.DIV UR22, `(.L_x_678) ;  /* 0x0000002e166c7947 */ /* 0x000fea000b800000 */
[----:B------:R-:W-:Y:S01]  /*8790*/  NOP ;  /* 0x0000000000007918 */ /* 0x000fe20000000000 */
.L_x_746:
        /* <DEDUP_REMOVED lines=8> */
[----:B------:R-:W-:Y:S02]  /*8820*/  UIADD3 UR33, UP0, UR22, UR8, URZ ;  /* 0x0000000816217290 */ /* 0x000fe4000ff1e03f */
[----:B-1----:R-:W-:Y:S02]  /*8830*/  ULEA UR32, UR32, UR23, 0x18 ;  /* 0x0000001720207291 */ /* 0x002fe4000f8ec03f */
[----:B------:R-:W-:Y:S02]  /*8840*/  ULEA.HI.X.SX32 UR23, UR22, UR25, 0x1, UP0 ;  /* 0x0000001916177291 */ /* 0x000fe400080f0e3f */
[----:B------:R-:W-:-:S02]  /*8850*/  ULEA UR22, UP0, UR33, UR28, 0x2 ;  /* 0x0000001c21167291 */ /* 0x000fc4000f80103f */
[----:B------:R-:W-:Y:S02]  /*8860*/  UIADD3 UR28, UR32, 0x8000, URZ ;  /* 0x00008000201c7890 */ /* 0x000fe4000fffe03f */
[----:B------:R-:W-:Y:S01]  /*8870*/  ULEA.HI.X UR23, UR33, UR29, UR23, 0x2, UP0 ;  /* 0x0000001d21177291 */ /* 0x000fe200080f1417 */
[----:B------:R-:W-:Y:S02]  /*8880*/  UMOV UR32, 0x0 ;  /* 0x0000000000207882 */ /* 0x000fe40000000000 */
[----:B------:R-:W-:Y:S01]  /*8890*/  UMOV UR29, 0x400 ;  /* 0x00000400001d7882 */ /* 0x000fe20000000000 */
[----:B------:R-:W-:-:S05]  /*88a0*/  UMOV UR33, 0x14f00000 ;  /* 0x14f0000000217882 */ /* 0x000fca0000000000 */
[----:B------:R1:W-:Y:S02]  /*88b0*/  UBLKRED.G.S.ADD.F32.RN [UR22], [UR28], UR29, desc[UR32] ;  /* 0x000020161c0073bb */ /* 0x0003e400080a141d */
[----:B-1----:R0:W-:Y:S02]  /*88c0*/  UTMACMDFLUSH ;  /* 0x00000000000079b7 */ /* 0x0021e40000000000 */
.L_x_680:
[----:B------:R-:W-:Y:S05]  /*88d0*/  BSYNC B0 ;  /* 0x0000000000007941 */ /* 0x000fea0003800000 */
.L_x_679:
        /* <DEDUP_REMOVED lines=13> */
.L_x_682:
[----:B------:R-:W-:Y:S05]  /*89b0*/  BSYNC B0 ;  /* 0x0000000000007941 */ /* 0x000fea0003800000 */
.L_x_681:
[----:B------:R-:W-:Y:S06]  /*89c0*/  BAR.ARV 0xa, 0xa0 ;  /* 0x0282800000007b1d */ /* 0x000fec0000002000 */
[----:B------:R-:W-:Y:S04]  /*89d0*/  BSSY B0, `(.L_x_683) ;  /* 0x0000003000007945 */ /* 0x000fe80003800000 */
[----:B------:R-:W-:Y:S05]  /*89e0*/  @!P0 BRA `(.L_x_684) ;  /* 0x0000000000048947 */ /* 0x000fea0003800000 */
[----:B------:R-:W-:-:S04]  /*89f0*/  DEPBAR.LE SB0, 0x0 ;  /* 0x000080000000791a */ /* 0x000fc80000000000 */
.L_x_684:
[----:B------:R-:W-:Y:S05]  /*8a00*/  BSYNC B0 ;  /* 0x0000000000007941 */ /* 0x000fea0003800000 */
.L_x_683:
        /* <DEDUP_REMOVED lines=15> */
[----:B------:R-:W-:-:S06]  /*8b00*/  UFLO.U32 UR23, UR22 ;  /* 0x00000016001772bd */ /* 0x000fcc00080e0000 */
[----:B-1----:R-:W-:Y:S02]  /*8b10*/  ISETP.EQ.U32.AND P1, PT, R5, UR23, PT ;  /* 0x0000001705007c0c */ /* 0x002fe4000bf22070 */
[----:B------:R-:W1:Y:S11]  /*8b20*/  POPC R5, UR22 ;  /* 0x0000001600057d09 */ /* 0x000e760008000000 */
[----:B-1----:R1:W-:Y:S02]  /*8b30*/  @P1 REDG.E.ADD.S32.STRONG.GPU desc[UR38][R2.64], R5 ;  /* 0x000000050200198e */ /* 0x0023e4000c10e3a6 */
.L_x_686:
[----:B------:R-:W-:Y:S05]  /*8b40*/  BSYNC B0 ;  /* 0x0000000000007941 */ /* 0x000fea0003800000 */
.L_x_685:
        /* <DEDUP_REMOVED lines=9> */
.L_x_689:
[----:B------:R-:W2:Y:S04]  /*8be0*/  LDG.E.STRONG.GPU R5, desc[UR38][R2.64] ;  /* 0x0000002602057981 */ /* 0x000ea8000c1ef900 */
[----:B--2---:R-:W-:Y:S01]  /*8bf0*/  CCTL.IVALL ;  /* 0x00000000ff00798f */ /* 0x004fe20002000000 */
[----:B------:R-:W-:Y:S05]  /*8c00*/  YIELD ;  /* 0x0000000000007946 */ /* 0x000fea0003800000 */
[----:B------:R-:W-:-:S13]  /*8c10*/  ISETP.NE.AND P1, PT, R5, UR24, PT ;  /* 0x0000001805007c0c */ /* 0x000fda000bf25270 */
[----:B------:R-:W-:Y:S05]  /*8c20*/  @P1 BRA `(.L_x_689) ;  /* 0xfffffffc00ec1947 */ /* 0x000fea000383ffff */
.L_x_688:
[----:B------:R-:W-:Y:S05]  /*8c30*/  BSYNC B0 ;  /* 0x0000000000007941 */ /* 0x000fea0003800000 */
.L_x_687:
[----:B------:R-:W-:-:S03]  /*8c40*/  UMOV UR6, 0xffffffff ;  /* 0xffffffff00067882 */ /* 0x000fc60000000000 */
[----:B------:R-:W-:Y:S05]  /*8c50*/  BRA.DIV UR6, `(.L_x_690) ;  /* 0x0000002a06547947 */ /* 0x000fea000b800000 */
[----:B------:R-:W-:Y:S01]  /*8c60*/  NOP ;  /* 0x0000000000007918 */ /* 0x000fe20000000000 */
.L_x_749:
        /* <DEDUP_REMOVED lines=13> */
.L_x_692:
[----:B------:R-:W-:Y:S05]  /*8d40*/  BSYNC B0 ;  /* 0x0000000000007941 */ /* 0x000fea0003800000 */
.L_x_691:
        /* <DEDUP_REMOVED lines=13> */
.L_x_694:
[----:B------:R-:W-:Y:S05]  /*8e20*/  BSYNC B0 ;  /* 0x0000000000007941 */ /* 0x000fea0003800000 */
.L_x_693:
[----:B------:R-:W-:Y:S06]  /*8e30*/  BAR.ARV 0xa, 0xa0 ;  /* 0x0282800000007b1d */ /* 0x000fec0000002000 */
[----:B------:R-:W-:Y:S04]  /*8e40*/  BSSY B0, `(.L_x_695) ;  /* 0x0000003000007945 */ /* 0x000fe80003800000 */
[----:B------:R-:W-:Y:S05]  /*8e50*/  @!P0 BRA `(.L_x_696) ;  /* 0x0000000000048947 */ /* 0x000fea0003800000 */
[----:B------:R-:W-:-:S04]  /*8e60*/  DEPBAR.LE SB0, 0x0 ;  /* 0x000080000000791a */ /* 0x000fc80000000000 */
.L_x_696:
[----:B------:R-:W-:Y:S05]  /*8e70*/  BSYNC B0 ;  /* 0x0000000000007941 */ /* 0x000fea0003800000 */
.L_x_695:
        /* <DEDUP_REMOVED lines=15> */
[----:B------:R-:W-:-:S06]  /*8f70*/  UFLO.U32 UR7, UR6 ;  /* 0x00000006000772bd */ /* 0x000fcc00080e0000 */
[----:B-1----:R-:W-:Y:S02]  /*8f80*/  ISETP.EQ.U32.AND P1, PT, R5, UR7, PT ;  /* 0x0000000705007c0c */ /* 0x002fe4000bf22070 */
[----:B------:R-:W1:Y:S11]  /*8f90*/  POPC R5, UR6 ;  /* 0x0000000600057d09 */ /* 0x000e760008000000 */
[----:B-1----:R1:W-:Y:S02]  /*8fa0*/  @P1 REDG.E.ADD.S32.STRONG.GPU desc[UR38][R2.64], R5 ;  /* 0x000000050200198e */ /* 0x0023e4000c10e3a6 */
.L_x_698:
[----:B------:R-:W-:Y:S05]  /*8fb0*/  BSYNC B0 ;  /* 0x0000000000007941 */ /* 0x000fea0003800000 */
.L_x_697:
[----:B------:R-:W-:Y:S02]  /*8fc0*/  UIADD3 UR4, UR4, 0x2, URZ ;  /* 0x0000000204047890 */ /* 0x000fe4000fffe03f */
[----:B------:R-:W-:Y:S01]  /*8fd0*/  UIADD3 UR5, UR5, 0x1, URZ ;  /* 0x0000000105057890 */ /* 0x000fe2000fffe03f */
[----:B------:R-:W-:Y:S11]  /*8fe0*/  @P3 BRA `(.L_x_699) ;  /* 0xfffffff400843947 */ /* 0x000ff6000383ffff */
.L_x_674:
        /* <DEDUP_REMOVED lines=10> */
[----:B-1----:R-:W-:-:S04]  /*9090*/  IMAD.U32 R2, RZ, RZ, UR7 ;  /* 0x00000007ff027e24 */ /* 0x002fc8000f8e00ff */
[----:B------:R-:W-:Y:S01]  /*90a0*/  MOV R3, UR5 ;  /* 0x0000000500037c02 */ /* 0x000fe20008000f00 */
[----:B------:R-:W-:Y:S06]  /*90b0*/  @P3 BRA `(.L_x_701) ;  /* 0x0000000000143947 */ /* 0x000fec0003800000 */
.L_x_702:
[----:B------:R-:W2:Y:S04]  /*90c0*/  LDG.E.STRONG.GPU R0, desc[UR38][R2.64] ;  /* 0x0000002602007981 */ /* 0x000ea8000c1ef900 */
[----:B--2---:R-:W-:Y:S01]  /*90d0*/  CCTL.IVALL ;  /* 0x00000000ff00798f */ /* 0x004fe20002000000 */
[----:B------:R-:W-:Y:S05]  /*90e0*/  YIELD ;  /* 0x0000000000007946 */ /* 0x000fea0003800000 */
[----:B------:R-:W-:-:S13]  /*90f0*/  ISETP.NE.AND P1, PT, R0, UR24, PT ;  /* 0x0000001800007c0c */ /* 0x000fda000bf25270 */
[----:B------:R-:W-:Y:S05]  /*9100*/  @P1 BRA `(.L_x_702) ;  /* 0xfffffffc00ec1947 */ /* 0x000fea000383ffff */
.L_x_701:
[----:B------:R-:W-:Y:S05]  /*9110*/  BSYNC B0 ;  /* 0x0000000000007941 */ /* 0x000fea0003800000 */
.L_x_700:
[----:B------:R-:W-:-:S03]  /*9120*/  UMOV UR5, 0xffffffff ;  /* 0xffffffff00057882 */ /* 0x000fc60000000000 */
[----:B------:R-:W-:Y:S05]  /*9130*/  BRA.DIV UR5, `(.L_x_703) ;  /* 0x0000002605387947 */ /* 0x000fea000b800000 */
[----:B------:R-:W-:Y:S01]  /*9140*/  NOP ;  /* 0x0000000000007918 */ /* 0x000fe20000000000 */
.L_x_752:
[----:B------:R-:W-:Y:S01]  /*9150*/  IMAD.U32 R6, RZ, RZ, UR4 ;  /* 0x00000004ff067e24 */ /* 0x000fe2000f8e00ff */
[----:B------:R-:W-:Y:S05]  /*9160*/  WARPSYNC.ALL ;  /* 0x0000000000007948 */ /* 0x000fea0003800000 */
[----:B------:R-:W-:Y:S01]  /*9170*/  BAR.SYNC.DEFER_BLOCKING 0xd, 0xa0 ;  /* 0x0342800000007b1d */ /* 0x000fe20000010000 */
[----:B------:R-:W-:-:S05]  /*9180*/  IMAD.SHL.U32 R6, R6, 0x2000, RZ ;  /* 0x0000200006067824 */ /* 0x000fca00078e00ff */
        /* <DEDUP_REMOVED lines=18> */
.L_x_705:
[----:B------:R-:W-:Y:S05]  /*92b0*/  BSYNC B0 ;  /* 0x0000000000007941 */ /* 0x000fea0003800000 */
.L_x_704:
[----:B------:R-:W-:Y:S06]  /*92c0*/  BAR.SYNC.DEFER_BLOCKING 0xe, 0xa0 ;  /* 0x0382800000007b1d */ /* 0x000fec0000010000 */
[----:B------:R-:W-:Y:S04]  /*92d0*/  BSSY B0, `(.L_x_706) ;  /* 0x0000013000007945 */ /* 0x000fe80003800000 */
[----:B------:R-:W-:Y:S05]  /*92e0*/  @!P0 BRA `(.L_x_707) ;  /* 0x0000000000448947 */ /* 0x000fea0003800000 */
[----:B------:R-:W1:Y:S01]  /*92f0*/  S2UR UR14, SR_CgaCtaId ;  /* 0x00000000000e79c3 */ /* 0x000e620000008800 */
[----:B------:R-:W-:Y:S01]  /*9300*/  R2UR UR5, R6 ;  /* 0x00000000060572ca */ /* 0x000fe200000e0000 */
[----:B------:R-:W-:Y:S01]  /*9310*/  UMOV UR13, 0x400 ;  /* 0x00000400000d7882 */ /* 0x000fe20000000000 */
[----:B------:R-:W-:-:S11]  /*9320*/  ULDC.64 UR6, c[0x0][0x2c0] ;  /* 0x0000b00000067ab9 */ /* 0x000fd60000000a00 */
[----:B------:R-:W-:-:S04]  /*9330*/  UIADD3 UR5, UR5, 0x1000, URZ ;  /* 0x0000100005057890 */ /* 0x000fc8000fffe03f */
[----:B------:R-:W-:-:S04]  /*9340*/  UIADD3 UR15, UP0, UR5, UR8, URZ ;  /* 0x00000008050f7290 */ /* 0x000fc8000ff1e03f */
[----:B------:R-:W-:Y:S02]  /*9350*/  ULEA.HI.X.SX32 UR5, UR5, UR25, 0x1, UP0 ;  /* 0x0000001905057291 */ /* 0x000fe400080f0e3f */
[----:B-1----:R-:W-:Y:S02]  /*9360*/  ULEA UR13, UR14, UR13, 0x18 ;  /* 0x0000000d0e0d7291 */ /* 0x002fe4000f8ec03f */
[----:B------:R-:W-:Y:S02]  /*9370*/  ULEA UR6, UP0, UR15, UR6, 0x2 ;  /* 0x000000060f067291 */ /* 0x000fe4000f80103f */
[----:B------:R-:W-:Y:S02]  /*9380*/  UIADD3 UR13, UR13, 0xc000, URZ ;  /* 0x0000c0000d0d7890 */ /* 0x000fe4000fffe03f */
[----:B------:R-:W-:Y:S01]  /*9390*/  ULEA.HI.X UR7, UR15, UR7, UR5, 0x2, UP0 ;  /* 0x000000070f077291 */ /* 0x000fe200080f1405 */
[----:B------:R-:W-:Y:S02]  /*93a0*/  UMOV UR14, 0x0 ;  /* 0x00000000000e7882 */ /* 0x000fe40000000000 */
[----:B------:R-:W-:Y:S01]  /*93b0*/  UMOV UR5, 0x400 ;  /* 0x0000040000057882 */ /* 0x000fe20000000000 */
[----:B------:R-:W-:-:S05]  /*93c0*/  UMOV UR15, 0x14f00000 ;  /* 0x14f00000000f7882 */ /* 0x000fca0000000000 */
[----:B------:R1:W-:Y:S01]  /*93d0*/  UBLKRED.G.S.ADD.F32.RN [UR6], [UR13], UR5, desc[UR14] ;  /* 0x00000e060d0073bb */ /* 0x0003e200080a1405 */
[----:B------:R0:W-:Y:S01]  /*93e0*/  UTMACMDFLUSH ;  /* 0x00000000000079b7 */ /* 0x0001e20000000000 */
[----:B-1----:R-:W-:-:S04]  /*93f0*/  DEPBAR.LE SB0, 0x1 ;  /* 0x000080400000791a */ /* 0x002fc80000000000 */
.L_x_707:
[----:B------:R-:W-:Y:S05]  /*9400*/  BSYNC B0 ;  /* 0x0000000000007941 */ /* 0x000fea0003800000 */
.L_x_706:
[----:B------:R-:W-:Y:S06]  /*9410*/  BAR.ARV 0xa, 0xa0 ;  /* 0x0282800000007b1d */ /* 0x000fec0000002000 */
[----:B------:R-:W-:Y:S04]  /*9420*/  BSSY B0, `(.L_x_708) ;  /* 0x0000003000007945 */ /* 0x000fe80003800000 */
[----:B------:R-:W-:Y:S05]  /*9430*/  @!P0 BRA `(.L_x_709) ;  /* 0x0000000000048947 */ /* 0x000fea0003800000 */
[----:B------:R-:W-:-:S04]  /*9440*/  DEPBAR.LE SB0, 0x0 ;  /* 0x000080000000791a */ /* 0x000fc80000000000 */
.L_x_709:
[----:B------:R-:W-:Y:S05]  /*9450*/  BSYNC B0 ;  /* 0x0000000000007941 */ /* 0x000fea0003800000 */
.L_x_708:
        /* <DEDUP_REMOVED lines=19> */
.L_x_669:
        /* <DEDUP_REMOVED lines=10> */
.L_x_710:
        /* <DEDUP_REMOVED lines=10> */
.L_x_712:
[----:B------:R-:W3:Y:S02]  /*96d0*/  LDC R5, c[0x0][0x8bc] ;  /* 0x00022f00ff057b82 */ /* 0x000ee40000000800 */
.L_x_711:
[----:B------:R-:W1:Y:S01]  /*96e0*/  S2R R14, SR_CTAID.X ;  /* 0x00000000000e7919 */ /* 0x000e620000002500 */
[----:B------:R-:W-:Y:S02]  /*96f0*/  IMAD.MOV.U32 R0, RZ, RZ, 0x1 ;  /* 0x00000001ff007424 */ /* 0x000fe400078e00ff */
[----:B------:R-:W-:Y:S01]  /*9700*/  IMAD.MOV.U32 R9, RZ, RZ, RZ ;  /* 0x000000ffff097224 */ /* 0x000fe200078e00ff */
[----:B-1----:R-:W-:-:S04]  /*9710*/  SHF.L.U32 R14, R14, 0x7, RZ ;  /* 0x000000070e0e7819 */ /* 0x002fc800000006ff */
[----:B---3-5:R-:W-:-:S04]  /*9720*/  ISETP.GE.AND P0, PT, R14, R5, PT ;  /* 0x000000050e00720c */ /* 0x028fc80003f06270 */
[----:B------:R-:W-:-:S04]  /*9730*/  SEL R8, R7, 0xffffffff, !P0 ;  /* 0xffffffff07087807 */ /* 0x000fc80004000000 */
[----:B------:R-:W-:-:S13]  /*9740*/  ISETP.GE.AND P0, PT, R8, RZ, PT ;  /* 0x000000ff0800720c */ /* 0x000fda0003f06270 */
[----:B------:R-:W-:Y:S05]  /*9750*/  @!P0 BRA `(.L_x_713) ;  /* 0x0000001800848947 */ /* 0x000fea0003800000 */
[----:B------:R-:W1:Y:S08]  /*9760*/  LDC.64 R10, c[0x0][0x770] ;  /* 0x0001dc00ff0a7b82 */ /* 0x000e700000000a00 */
[----:B------:R-:W3:Y:S08]  /*9770*/  LDC.64 R6, c[0x0][0x770] ;  /* 0x0001dc00ff067b82 */ /* 0x000ef00000000a00 */
[----:B------:R-:W2:Y:S01]  /*9780*/  LDC.64 R4, c[0x0][0x778] ;  /* 0x0001de00ff047b82 */ /* 0x000ea20000000a00 */
[----:B-1----:R-:W-:-:S07]  /*9790*/  ISETP.NE.U32.AND P1, PT, R10, RZ, PT ;  /* 0x000000ff0a00720c */ /* 0x002fce0003f25070 */
[----:B----4-:R-:W1:Y:S01]  /*97a0*/  LDC.64 R2, c[0x0][0x780] ;  /* 0x0001e000ff027b82 */ /* 0x010e620000000a00 */
[----:B------:R-:W-:Y:S01]  /*97b0*/  ISETP.NE.AND.EX P1, PT, R11, RZ, PT, P1 ;  /* 0x000000ff0b00720c */ /* 0x000fe20003f25310 */
[----:B---3--:R-:W-:Y:S01]  /*97c0*/  IMAD.WIDE R6, R8, 0x4, R6 ;  /* 0x0000000408067825 */ /* 0x008fe200078e0206 */
[----:B--2---:R-:W-:-:S11]  /*97d0*/  ISETP.NE.U32.AND P0, PT, R4, RZ, PT ;  /* 0x000000ff0400720c */ /* 0x004fd60003f05070 */
[----:B------:R-:W2:Y:S01]  /*97e0*/  @P1 LDG.E R9, desc[UR38][R6.64] ;  /* 0x0000002606091981 */ /* 0x000ea2000c1e1900 */
[----:B------:R-:W-:-:S03]  /*97f0*/  ISETP.NE.AND.EX P0, PT, R5, RZ, PT, P0 ;  /* 0x000000ff0500720c */ /* 0x000fc60003f05300 */
[----:B------:R-:W3:Y:S01]  /*9800*/  @P1 LDG.E R15, desc[UR38][R6.64] ;  /* 0x00000026060f1981 */ /* 0x000ee2000c1e1900 */
[----:B-1----:R-:W-:-:S04]  /*9810*/  ISETP.NE.U32.AND P2, PT, R2, RZ, PT ;  /* 0x000000ff0200720c */ /* 0x002fc80003f45070 */
[----:B------:R-:W-:-:S05]  /*9820*/  ISETP.NE.AND.EX P2, PT, R3, RZ, PT, P2 ;  /* 0x000000ff0300720c */ /* 0x000fca0003f45320 */
[----:B------:R-:W1:Y:S08]  /*9830*/  @P0 LDC.64 R2, c[0x0][0x778] ;  /* 0x0001de00ff020b82 */ /* 0x000e700000000a00 */
[----:B------:R-:W4:Y:S01]  /*9840*/  @P2 LDC.64 R12, c[0x0][0x780] ;  /* 0x0001e000ff0c2b82 */ /* 0x000f220000000a00 */
[----:B------:R-:W-:Y:S01]  /*9850*/  IMAD.MOV.U32 R5, RZ, RZ, RZ ;  /* 0x000000ffff057224 */ /* 0x000fe200078e00ff */
[----:B------:R-:W-:Y:S01]  /*9860*/  ULDC UR4, c[0x0][0x280] ;  /* 0x0000a00000047ab9 */ /* 0x000fe20000000800 */
[----:B-1----:R-:W-:-:S05]  /*9870*/  @P0 IMAD.WIDE R2, R8, 0x4, R2 ;  /* 0x0000000408020825 */ /* 0x002fca00078e0202 */
[----:B------:R4:W5:Y:S01]  /*9880*/  @P0 LDG.E R5, desc[UR38][R2.64] ;  /* 0x0000002602050981 */ /* 0x000962000c1e1900 */
[----:B------:R-:W-:Y:S01]  /*9890*/  MOV R4, UR4 ;  /* 0x0000000400047c02 */ /* 0x000fe20008000f00 */
[----:B----4-:R-:W-:Y:S01]  /*98a0*/  @P2 IMAD.WIDE R2, R8, 0x4, R12 ;  /* 0x0000000408022825 */ /* 0x010fe200078e020c */
[----:B------:R-:W-:-:S04]  /*98b0*/  VOTEU.ANY UP0, P1 ;  /* 0x00000000003f7886 */ /* 0x000fc80000800100 */
[----:B------:R1:W5:Y:S02]  /*98c0*/  @P2 LDG.E R4, desc[UR38][R2.64] ;  /* 0x0000002602042981 */ /* 0x000364000c1e1900 */
[----:B-1----:R-:W-:Y:S01]  /*98d0*/  CS2R R2, SRZ ;  /* 0x0000000000027805 */ /* 0x002fe2000001ff00 */
[----:B--2---:R-:W-:-:S05]  /*98e0*/  @P1 IMAD R9, R8, 0x80, R9 ;  /* 0x0000008008091824 */ /* 0x004fca00078e0209 */
[----:B------:R-:W-:-:S04]  /*98f0*/  @P1 SHF.R.S32.HI R12, RZ, 0x1f, R9 ;  /* 0x0000001fff0c1819 */ /* 0x000fc80000011409 */
[----:B------:R-:W-:-:S04]  /*9900*/  @P1 LEA.HI R12, R12, R9, RZ, 0x7 ;  /* 0x000000090c0c1211 */ /* 0x000fc800078f38ff */
[----:B------:R-:W-:Y:S02]  /*9910*/  @P1 LOP3.LUT R12, R12, 0xffffff80, RZ, 0xc0, !PT ;  /* 0xffffff800c0c1812 */ /* 0x000fe400078ec0ff */
[----:B---3--:R-:W-:Y:S02]  /*9920*/  @P1 R2UR UR4, R15 ;  /* 0x000000000f0412ca */ /* 0x008fe400000e0000 */
[--C-:B------:R-:W-:Y:S01]  /*9930*/  @P1 SHF.R.S32.HI R9, RZ, 0x1f, R12.reuse ;  /* 0x0000001fff091819 */ /* 0x100fe2000001140c */
[----:B------:R-:W-:-:S04]  /*9940*/  @P1 IMAD.MOV.U32 R2, RZ, RZ, R12 ;  /* 0x000000ffff021224 */ /* 0x000fc800078e000c */
[----:B------:R-:W-:Y:S01]  /*9950*/  @P1 IMAD.MOV.U32 R3, RZ, RZ, R9 ;  /* 0x000000ffff031224 */ /* 0x000fe200078e0009 */
[----:B------:R-:W-:Y:S07]  /*9960*/  @P2 BRA `(.L_x_714) ;  /* 0x0000000000102947 */ /* 0x000fee0003800000 */
[----:B------:R-:W-:Y:S05]  /*9970*/  @!P1 BRA `(.L_x_714) ;  /* 0x00000000000c9947 */ /* 0x000fea0003800000 */
[----:B------:R-:W2:Y:S04]  /*9980*/  LDG.E R9, desc[UR38][R6.64] ;  /* 0x0000002606097981 */ /* 0x000ea8000c1e1900 */
[----:B-----5:R-:W2:Y:S02]  /*9990*/  LDG.E R4, desc[UR38][R6.64+0x4] ;  /* 0x0000042606047981 */ /* 0x020ea4000c1e1900 */
[----:B--2---:R-:W-:-:S07]  /*99a0*/  IADD3 R4, -R9, R4, RZ ;  /* 0x0000000409047210 */ /* 0x004fce0007ffe1ff */
.L_x_714:
[----:B-----5:R-:W-:Y:S01]  /*99b0*/  ISETP.GE.AND P1, PT, R4, 0x1, PT ;  /* 0x000000010400780c */ /* 0x020fe20003f26270 */
[----:B------:R-:W-:Y:S01]  /*99c0*/  UMOV UR27, URZ ;  /* 0x0000003f001b7c82 */ /* 0x000fe20008000000 */
[----:B------:R-:W-:Y:S01]  /*99d0*/  @UP0 UMOV UR27, UR4 ;  /* 0x00000004001b0c82 */ /* 0x000fe20008000000 */
[----:B------:R-:W-:-:S10]  /*99e0*/  IMAD.MOV.U32 R9, RZ, RZ, RZ ;  /* 0x000000ffff097224 */ /* 0x000fd400078e00ff */
        /* <DEDUP_REMOVED lines=43> */
[----:B------:R-:W-:-:S04]  /*9ca0*/  IMAD.WIDE.U32 R6, R10, UR20, R6 ;  /* 0x000000140a067c25 */ /* 0x000fc8000f8e0006 */
[----:B------:R-:W-:Y:S02]  /*9cb0*/  IMAD R11, R11, UR20, R2 ;  /* 0x000000140b0b7c24 */ /* 0x000fe4000f8e0202 */
[----:B------:R-:W1:Y:S01]  /*9cc0*/  LDC.64 R2, c[0x0][0x738] ;  /* 0x0001ce00ff027b82 */ /* 0x000e620000000a00 */
[----:B------:R-:W-:Y:S02]  /*9cd0*/  IMAD.MOV.U32 R9, RZ, RZ, RZ ;  /* 0x000000ffff097224 */ /* 0x000fe400078e00ff */
        /* <DEDUP_REMOVED lines=8> */
[----:B-1----:R-:W-:Y:S02]  /*9d60*/  LEA R12, R3, R12, 0x18 ;  /* 0x0000000c030c7211 */ /* 0x002fe400078ec0ff */
[----:B------:R-:W-:Y:S02]  /*9d70*/  MOV R3, 0x1 ;  /* 0x0000000100037802 */ /* 0x000fe40000000f00 */
[----:B--2---:R-:W-:Y:S02]  /*9d80*/  LOP3.LUT R16, R16, 0x7f, RZ, 0xc0, !PT ;  /* 0x0000007f10107812 */ /* 0x004fe400078ec0ff */
[----:B------:R-:W-:-:S02]  /*9d90*/  SHF.L.U32 R3, R3, 0x1f, RZ ;  /* 0x0000001f03037819 */ /* 0x000fc400000006ff */
[----:B------:R-:W-:Y:S02]  /*9da0*/  ISETP.NE.AND P0, PT, R16, RZ, PT ;  /* 0x000000ff1000720c */ /* 0x000fe40003f05270 */
[----:B------:R-:W1:Y:S02]  /*9db0*/  SYNCS.PHASECHK.TRANS64.TRYWAIT P1, [R12+URZ+0x30c20], R3 ;  /* 0x030c20030c0075a7 */ /* 0x000e64000802017f */
[----:B-1----:R-:W-:Y:S09]  /*9dc0*/  @!P1 BRA `(.L_x_716) ;  /* 0x0000001800309947 */ /* 0x002ff20003800000 */
.L_x_753:
[----:B------:R-:W-:Y:S02]  /*9dd0*/  IMAD.IADD R11, R7, 0x1, R11 ;  /* 0x00000001070b7824 */ /* 0x000fe400078e020b */
[----:B------:R-:W-:Y:S01]  /*9de0*/  IMAD.MOV.U32 R10, RZ, RZ, 0x1 ;  /* 0x00000001ff0a7424 */ /* 0x000fe200078e00ff */
[----:B------:R-:W-:Y:S06]  /*9df0*/  @P0 BRA `(.L_x_717) ;  /* 0x0000000000180947 */ /* 0x000fec0003800000 */
[----:B------:R-:W2:Y:S01]  /*9e00*/  S2R R0, SR_TID.X ;  /* 0x0000000000007919 */ /* 0x000ea20000002100 */
[----:B-1----:R-:W-:-:S04]  /*9e10*/  IMAD.MOV.U32 R3, RZ, RZ, 0x4200 ;  /* 0x00004200ff037424 */ /* 0x002fc800078e00ff */
[----:B------:R3:W-:Y:S01]  /*9e20*/  SYNCS.ARRIVE.TRANS64 RZ, [R12+URZ+0x30c10], R3 ;  /* 0x030c10030cff79a7 */ /* 0x0007e2000800003f */
[----:B--2---:R-:W-:-:S13]  /*9e30*/  LOP3.LUT P1, RZ, R0, 0x1f, RZ, 0xc0, !PT ;  /* 0x0000001f00ff7812 */ /* 0x004fda000782c0ff */
[----:B---3--:R-:W-:Y:S05]  /*9e40*/  @!P1 BRA `(.L_x_717) ;  /* 0x0000000000049947 */ /* 0x008fea0003800000 */
[----:B------:R-:W-:Y:S01]  /*9e50*/  BPT.TRAP 0x1 ;  /* 0x000000040000795c */ /* 0x000fe20000300000 */
.L_x_717:
        /* <DEDUP_REMOVED lines=19> */
[----:B-1----:R-:W-:Y:S01]  /*9f90*/  MOV R9, R2 ;  /* 0x0000000200097202 */ /* 0x002fe20000000f00 */
[----:B------:R-:W-:Y:S01]  /*9fa0*/  IMAD.MOV.U32 R8, RZ, RZ, R3 ;  /* 0x000000ffff087224 */ /* 0x000fe200078e0003 */
[----:B------:R-:W-:Y:S01]  /*9fb0*/  UMOV UR19, UR25 ;  /* 0x0000001900137c82 */ /* 0x000fe20008000000 */
[----:B------:R-:W-:Y:S01]  /*9fc0*/  UMOV UR37, UR13 ;  /* 0x0000000d00257c82 */ /* 0x000fe20008000000 */
[----:B------:R-:W-:Y:S01]  /*9fd0*/  IADD3 R0, P1, R9, 0x2f0, RZ ;  /* 0x000002f009007810 */ /* 0x000fe20007f3e0ff */
[----:B------:R-:W-:Y:S01]  /*9fe0*/  UMOV UR34, UR26 ;  /* 0x0000001a00227c82 */ /* 0x000fe20008000000 */
[----:B------:R-:W-:-:S02]  /*9ff0*/  UMOV UR33, UR9 ;  /* 0x0000000900217c82 */ /* 0x000fc40008000000 */
        /* <DEDUP_REMOVED lines=10> */
[----:B------:R-:W-:Y:S01]  /*a0a0*/  R2UR UR41, R0 ;  /* 0x00000000002972ca */ /* 0x000fe200000e0000 */
[----:B------:R-:W-:Y:S01]  /*a0b0*/  IMAD.MOV.U32 R0, RZ, RZ, RZ ;  /* 0x000000ffff007224 */ /* 0x000fe200078e00ff */
[----:B------:R-:W-:-:S09]  /*a0c0*/  ISETP.GE.AND P1, PT, R4, 0x81, PT ;  /* 0x000000810400780c */ /* 0x000fd20003f26270 */
        /* <DEDUP_REMOVED lines=8> */
[C---:B------:R-:W-:Y:S01]  /*a150*/  IADD3 R0, R4.reuse, 0x7f, RZ ;  /* 0x0000007f04007810 */ /* 0x040fe20007ffe0ff */
[----:B------:R-:W-:Y:S01]  /*a160*/  IMAD.MOV.U32 R10, RZ, RZ, 0x1 ;  /* 0x00000001ff0a7424 */ /* 0x000fe200078e00ff */
[----:B------:R-:W-:Y:S02]  /*a170*/  ISETP.GE.AND P1, PT, R4, 0x101, PT ;  /* 0x000001010400780c */ /* 0x000fe40003f26270 */
[----:B------:R-:W-:Y:S02]  /*a180*/  SHF.R.S32.HI R5, RZ, 0x1f, R0 ;  /* 0x0000001fff057819 */ /* 0x000fe40000011400 */
[----:B------:R-:W-:Y:S02]  /*a190*/  MOV R19, RZ ;  /* 0x000000ff00137202 */ /* 0x000fe40000000f00 */
[----:B------:R-:W-:Y:S01]  /*a1a0*/  LEA.HI R5, R5, R0, RZ, 0x7 ;  /* 0x0000000005057211 */ /* 0x000fe200078f38ff */
[----:B------:R-:W-:-:S03]  /*a1b0*/  IMAD.MOV.U32 R0, RZ, RZ, RZ ;  /* 0x000000ffff007224 */ /* 0x000fc600078e00ff */
[----:B------:R-:W-:-:S04]  /*a1c0*/  LEA.HI.SX32 R5, R5, 0xffffffff, 0x19 ;  /* 0xffffffff05057811 */ /* 0x000fc800078fcaff */
[----:B------:R-:W-:Y:S01]  /*a1d0*/  VIMNMX R17, R5, 0x1, !PT ;  /* 0x0000000105117848 */ /* 0x000fe20007fe0100 */
[----:B------:R-:W-:-:S03]  /*a1e0*/  IMAD.MOV.U32 R5, RZ, RZ, RZ ;  /* 0x000000ffff057224 */ /* 0x000fc600078e00ff */
[----:B------:R-:W-:Y:S02]  /*a1f0*/  LOP3.LUT R18, R17, 0x1, RZ, 0xc0, !PT ;  /* 0x0000000111127812 */ /* 0x000fe400078ec0ff */
[----:B-1----:R-:W-:Y:S01]  /*a200*/  LOP3.LUT R20, R13, 0x1f, RZ, 0xc0, !PT ;  /* 0x0000001f0d147812 */ /* 0x002fe200078ec0ff */
[----:B------:R-:W-:Y:S06]  /*a210*/  @!P1 BRA `(.L_x_719) ;  /* 0x0000000800109947 */ /* 0x000fec0003800000 */
[----:B------:R-:W-:Y:S02]  /*a220*/  IMAD.IADD R17, R17, 0x1, -R18 ;  /* 0x0000000111117824 */ /* 0x000fe400078e0a12 */
[----:B------:R-:W-:Y:S02]  /*a230*/  IMAD.MOV.U32 R19, RZ, RZ, RZ ;  /* 0x000000ffff137224 */ /* 0x000fe400078e00ff */
[----:B------:R-:W-:-:S07]  /*a240*/  IMAD.MOV.U32 R10, RZ, RZ, 0x1 ;  /* 0x00000001ff0a7424 */ /* 0x000fce00078e00ff */
.L_x_728:
[----:B------:R-:W-:-:S04]  /*a250*/  SHF.L.U32 R21, R10, 0x1f, RZ ;  /* 0x0000001f0a157819 */ /* 0x000fc800000006ff */
[----:B-1----:R-:W1:Y:S02]  /*a260*/  SYNCS.PHASECHK.TRANS64.TRYWAIT P1, [R12+URZ+0x30c40], R21 ;  /* 0x030c40150c0075a7 */ /* 0x002e64000802017f */
[----:B-12--5:R-:W-:Y:S05]  /*a270*/  @!P1 BRA `(.L_x_720) ;  /* 0x0000001400189947 */ /* 0x026fea0003800000 */
.L_x_754:
[----:B------:R-:W-:Y:S05]  /*a280*/  @P0 BRA `(.L_x_721) ;  /* 0x0000000000140947 */ /* 0x000fea0003800000 */
[----:B------:R-:W-:Y:S02]  /*a290*/  ISETP.NE.AND P1, PT, R20, RZ, PT ;  /* 0x000000ff1400720c */ /* 0x000fe40003f25270 */
[----:B------:R-:W-:-:S04]  /*a2a0*/  MOV R3, 0x4200 ;  /* 0x0000420000037802 */ /* 0x000fc80000000f00 */
[----:B------:R2:W-:Y:S07]  /*a2b0*/  SYNCS.ARRIVE.TRANS64 RZ, [R12+URZ+0x30c30], R3 ;  /* 0x030c30030cff79a7 */ /* 0x0005ee000800003f */
[----:B------:R-:W-:Y:S05]  /*a2c0*/  @!P1 BRA `(.L_x_721) ;  /* 0x0000000000049947 */ /* 0x000fea0003800000 */
[----:B------:R-:W-:Y:S01]  /*a2d0*/  BPT.TRAP 0x1 ;  /* 0x000000040000795c */ /* 0x000fe20000300000 */
.L_x_721:
        /* <DEDUP_REMOVED lines=18> */
[----:B---3--:R-:W-:Y:S02]  /*a400*/  IMAD.MOV.U32 R9, RZ, RZ, R4 ;  /* 0x000000ffff097224 */ /* 0x008fe400078e0004 */
[----:B------:R-:W-:Y:S01]  /*a410*/  IMAD.MOV.U32 R8, RZ, RZ, R5 ;  /* 0x000000ffff087224 */ /* 0x000fe200078e0005 */
[----:B------:R-:W-:Y:S02]  /*a420*/  LEA.HI.X R2, R2, R15, R3, 0x2, P2 ;  /* 0x0000000f02027211 */ /* 0x000fe400010f1403 */
[----:B------:R-:W-:Y:S02]  /*a430*/  IADD3 R4, P1, R9, 0x1f0, RZ ;  /* 0x000001f009047810 */ /* 0x000fe40007f3e0ff */
[----:B------:R-:W-:-:S02]  /*a440*/  R2UR UR9, R2 ;  /* 0x00000000020972ca */ /* 0x000fc400000e0000 */
[----:B------:R-:W-:Y:S02]  /*a450*/  IADD3.X R5, RZ, R8, RZ, P1, !PT ;  /* 0x00000008ff057210 */ /* 0x000fe40000ffe4ff */
[----:B------:R-:W-:Y:S02]  /*a460*/  R2UR UR14, R4 ;  /* 0x00000000040e72ca */ /* 0x000fe400000e0000 */
[----:B------:R-:W-:-:S13]  /*a470*/  R2UR UR15, R5 ;  /* 0x00000000050f72ca */ /* 0x000fda00000e0000 */
[----:B------:R2:W-:Y:S01]  /*a480*/  UTMALDG.4D [UR16], [UR14], desc[UR22] ;  /* 0x000016100e0075b4 */ /* 0x0005e20008019000 */
[----:B------:R2:W-:Y:S01]  /*a490*/  UBLKCP.S.G [UR6], [UR8], UR10 ;  /* 0x00000006080073ba */ /* 0x0005e2000800020a */
[----:B------:R-:W3:Y:S02]  /*a4a0*/  SYNCS.PHASECHK.TRANS64.TRYWAIT P1, [R12+URZ+0x30c28], R21 ;  /* 0x030c28150c0075a7 */ /* 0x000ee4000802017f */
[----:B--23--:R-:W-:Y:S05]  /*a4b0*/  @!P1 BRA `(.L_x_722) ;  /* 0x00000010009c9947 */ /* 0x00cfea0003800000 */
.L_x_755:
[----:B------:R-:W-:Y:S05]  /*a4c0*/  @P0 BRA `(.L_x_723) ;  /* 0x0000000000140947 */ /* 0x000fea0003800000 */
[----:B------:R-:W-:Y:S01]  /*a4d0*/  ISETP.NE.AND P1, PT, R20, RZ, PT ;  /* 0x000000ff1400720c */ /* 0x000fe20003f25270 */
[----:B------:R-:W-:-:S04]  /*a4e0*/  IMAD.MOV.U32 R2, RZ, RZ, 0x4200 ;  /* 0x00004200ff027424 */ /* 0x000fc800078e00ff */
[----:B------:R3:W-:Y:S08]  /*a4f0*/  SYNCS.ARRIVE.TRANS64 RZ, [R12+URZ+0x30c18], R2 ;  /* 0x030c18020cff79a7 */ /* 0x0007f0000800003f */
[----:B------:R-:W-:Y:S05]  /*a500*/  @!P1 BRA `(.L_x_723) ;  /* 0x0000000000049947 */ /* 0x000fea0003800000 */
[----:B------:R-:W-:Y:S01]  /*a510*/  BPT.TRAP 0x1 ;  /* 0x000000040000795c */ /* 0x000fe20000300000 */
.L_x_723:
[----:B------:R-:W-:Y:S01]  /*a520*/  VIADD R16, R16, 0x80 ;  /* 0x0000008010107836 */ /* 0x000fe20000000000 */
[----:B------:R-:W-:Y:S01]  /*a530*/  R2UR UR17, R12 ;  /* 0x000000000c1172ca */ /* 0x000fe200000e0000 */
[----:B------:R-:W-:Y:S01]  /*a540*/  UMOV UR22, 0x0 ;  /* 0x0000000000167882 */ /* 0x000fe20000000000 */
[----:B---3--:R-:W-:Y:S01]  /*a550*/  IADD3 R2, P1, R9, 0xf0, RZ ;  /* 0x000000f009027810 */ /* 0x008fe20007f3e0ff */
[----:B------:R-:W-:Y:S01]  /*a560*/  UMOV UR23, 0x14f00000 ;  /* 0x14f0000000177882 */ /* 0x000fe20000000000 */
[C---:B------:R-:W-:Y:S01]  /*a570*/  R2UR UR6, R16.reuse ;  /* 0x00000000100672ca */ /* 0x040fe200000e0000 */
[----:B------:R-:W-:Y:S01]  /*a580*/  UMOV UR18, URZ ;  /* 0x0000003f00127c82 */ /* 0x000fe20008000000 */
[----:B------:R-:W-:Y:S01]  /*a590*/  IADD3 R13, R16, UR27, RZ ;  /* 0x0000001b100d7c10 */ /* 0x000fe2000fffe0ff */
[----:B------:R-:W-:Y:S01]  /*a5a0*/  IMAD.X R3, RZ, RZ, R8, P1 ;  /* 0x000000ffff037224 */ /* 0x000fe200008e0608 */
[----:B------:R-:W-:Y:S01]  /*a5b0*/  R2UR UR14, R2 ;  /* 0x00000000020e72ca */ /* 0x000fe200000e0000 */
[----:B------:R-:W-:Y:S01]  /*a5c0*/  UMOV UR10, 0x20 ;  /* 0x00000020000a7882 */ /* 0x000fe20000000000 */
[----:B------:R-:W-:-:S02]  /*a5d0*/  R2UR UR19, R13 ;  /* 0x000000000d1372ca */ /* 0x000fc400000e0000 */
        /* <DEDUP_REMOVED lines=10> */
.L_x_756:
[----:B-123--:R-:W-:Y:S01]  /*a680*/  SHF.R.S32.HI R21, RZ, 0x1f, R16 ;  /* 0x0000001fff157819 */ /* 0x00efe20000011410 */
[----:B------:R-:W-:Y:S06]  /*a690*/  @P0 BRA `(.L_x_725) ;  /* 0x00000000001c0947 */ /* 0x000fec0003800000 */
[----:B------:R1:W-:Y:S02]  /*a6a0*/  STL [R1+0x20], R0 ;  /* 0x0000200001007387 */ /* 0x0003e40000100800 */
[----:B-1----:R-:W-:-:S04]  /*a6b0*/  IMAD.MOV.U32 R0, RZ, RZ, 0x4200 ;  /* 0x00004200ff007424 */ /* 0x002fc800078e00ff */
[----:B------:R1:W-:Y:S02]  /*a6c0*/  SYNCS.ARRIVE.TRANS64 RZ, [R12+URZ+0x30c38], R0 ;  /* 0x030c38000cff79a7 */ /* 0x0003e4000800003f */
[----:B-1----:R1:W5:Y:S01]  /*a6d0*/  LDL.LU R0, [R1+0x20] ;  /* 0x0000200001007983 */ /* 0x0023620000300800 */
[----:B------:R-:W-:-:S13]  /*a6e0*/  ISETP.NE.AND P1, PT, R20, RZ, PT ;  /* 0x000000ff1400720c */ /* 0x000fda0003f25270 */
[----:B-1----:R-:W-:Y:S05]  /*a6f0*/  @!P1 BRA `(.L_x_725) ;  /* 0x0000000000049947 */ /* 0x002fea0003800000 */
[----:B------:R-:W-:Y:S01]  /*a700*/  BPT.TRAP 0x1 ;  /* 0x000000040000795c */ /* 0x000fe20000300000 */
.L_x_725:
        /* <DEDUP_REMOVED lines=24> */
.L_x_758:
[----:B------:R-:W-:Y:S05]  /*a890*/  @P0 BRA `(.L_x_727) ;  /* 0x0000000000140947 */ /* 0x000fea0003800000 */
[----:B------:R-:W-:Y:S01]  /*a8a0*/  ISETP.NE.AND P1, PT, R20, RZ, PT ;  /* 0x000000ff1400720c */ /* 0x000fe20003f25270 */
[----:B-1----:R-:W-:-:S04]  /*a8b0*/  IMAD.MOV.U32 R5, RZ, RZ, 0x4200 ;  /* 0x00004200ff057424 */ /* 0x002fc800078e00ff */
[----:B------:R2:W-:Y:S08]  /*a8c0*/  SYNCS.ARRIVE.TRANS64 RZ, [R12+URZ+0x30c10], R5 ;  /* 0x030c10050cff79a7 */ /* 0x0005f0000800003f */
[----:B------:R-:W-:Y:S05]  /*a8d0*/  @!P1 BRA `(.L_x_727) ;  /* 0x0000000000049947 */ /* 0x000fea0003800000 */
[----:B------:R-:W-:Y:S01]  /*a8e0*/  BPT.TRAP 0x1 ;  /* 0x000000040000795c */ /* 0x000fe20000300000 */
.L_x_727:
        /* <DEDUP_REMOVED lines=23> */
.L_x_719:
[----:B------:R-:W-:-:S13]  /*aa60*/  ISETP.NE.AND P1, PT, R18, RZ, PT ;  /* 0x000000ff1200720c */ /* 0x000fda0003f25270 */
[----:B------:R-:W-:Y:S05]  /*aa70*/  @!P1 BRA `(.L_x_718) ;  /* 0x0000000000f89947 */ /* 0x000fea0003800000 */
[----:B------:R-:W-:-:S04]  /*aa80*/  SHF.L.U32 R13, R10, 0x1f, RZ ;  /* 0x0000001f0a0d7819 */ /* 0x000fc800000006ff */
[----:B------:R-:W1:Y:S02]  /*aa90*/  SYNCS.PHASECHK.TRANS64.TRYWAIT P1, [R12+URZ+0x30c40], R13 ;  /* 0x030c400d0c0075a7 */ /* 0x000e64000802017f */
[----:B-1----:R-:W-:Y:S05]  /*aaa0*/  @!P1 BRA `(.L_x_729) ;  /* 0x0000000c00609947 */ /* 0x002fea0003800000 */
.L_x_759:
[----:B------:R-:W-:Y:S05]  /*aab0*/  @P0 BRA `(.L_x_730) ;  /* 0x0000000000140947 */ /* 0x000fea0003800000 */
[----:B------:R-:W-:Y:S01]  /*aac0*/  ISETP.NE.AND P1, PT, R20, RZ, PT ;  /* 0x000000ff1400720c */ /* 0x000fe20003f25270 */
[----:B------:R-:W-:-:S04]  /*aad0*/  IMAD.MOV.U32 R5, RZ, RZ, 0x4200 ;  /* 0x00004200ff057424 */ /* 0x000fc800078e00ff */
[----:B------:R2:W-:Y:S08]  /*aae0*/  SYNCS.ARRIVE.TRANS64 RZ, [R12+URZ+0x30c30], R5 ;  /* 0x030c30050cff79a7 */ /* 0x0005f0000800003f */
[----:B------:R-:W-:Y:S05]  /*aaf0*/  @!P1 BRA `(.L_x_730) ;  /* 0x0000000000049947 */ /* 0x000fea0003800000 */
[----:B------:R-:W-:Y:S01]  /*ab00*/  BPT.TRAP 0x1 ;  /* 0x000000040000795c */ /* 0x000fe20000300000 */
.L_x_730:
[----:B--2---:R-:W2:Y:S01]  /*ab10*/  LDC.64 R4, c[0x0][0x728] ;  /* 0x0001ca00ff047b82 */ /* 0x004ea20000000a00 */
[----:B------:R-:W-:Y:S01]  /*ab20*/  SHF.L.U32 R19, R19, 0x7, RZ ;  /* 0x0000000713137819 */ /* 0x000fe200000006ff */
[----:B------:R-:W-:Y:S01]  /*ab30*/  UMOV UR8, 0x0 ;  /* 0x0000000000087882 */ /* 0x000fe20000000000 */
[----:B------:R-:W-:Y:S01]  /*ab40*/  R2UR UR14, R12 ;  /* 0x000000000c0e72ca */ /* 0x000fe200000e0000 */
[----:B------:R-:W-:Y:S01]  /*ab50*/  UMOV UR9, 0x14f00000 ;  /* 0x14f0000000097882 */ /* 0x000fe20000000000 */
[C---:B-----5:R-:W-:Y:S01]  /*ab60*/  IADD3 R0, P1, R19.reuse, R6, RZ ;  /* 0x0000000613007210 */ /* 0x060fe20007f3e0ff */
[----:B------:R-:W-:Y:S01]  /*ab70*/  UMOV UR18, URZ ;  /* 0x0000003f00127c82 */ /* 0x000fe20008000000 */
[----:B------:R-:W-:Y:S01]  /*ab80*/  R2UR UR19, R19 ;  /* 0x00000000131372ca */ /* 0x000fe200000e0000 */
[----:B------:R-:W-:-:S08]  /*ab90*/  UMOV UR10, 0x20 ;  /* 0x00000020000a7882 */ /* 0x000fd00000000000 */
[----:B------:R-:W-:Y:S02]  /*aba0*/  UIADD3 UR16, UR14, 0x18000, URZ ;  /* 0x000180000e107890 */ /* 0x000fe4000fffe03f */
[----:B------:R-:W-:Y:S02]  /*abb0*/  UIADD3 UR17, UR14, 0x30c30, URZ ;  /* 0x00030c300e117890 */ /* 0x000fe4000fffe03f */
[----:B------:R-:W-:Y:S02]  /*abc0*/  UIADD3 UR19, UR19, UR27, URZ ;  /* 0x0000001b13137290 */ /* 0x000fe4000fffe03f */
[----:B------:R-:W-:Y:S01]  /*abd0*/  UIADD3 UR14, UR14, 0x20400, URZ ;  /* 0x000204000e0e7890 */ /* 0x000fe2000fffe03f */
        /* <DEDUP_REMOVED lines=14> */
.L_x_760:
[----:B------:R-:W-:Y:S05]  /*acc0*/  @P0 BRA `(.L_x_732) ;  /* 0x0000000000140947 */ /* 0x000fea0003800000 */
[----:B------:R-:W-:Y:S01]  /*acd0*/  ISETP.NE.AND P0, PT, R20, RZ, PT ;  /* 0x000000ff1400720c */ /* 0x000fe20003f05270 */
[----:B------:R-:W-:-:S04]  /*ace0*/  IMAD.MOV.U32 R5, RZ, RZ, 0x4200 ;  /* 0x00004200ff057424 */ /* 0x000fc800078e00ff */
[----:B------:R3:W-:Y:S08]  /*acf0*/  SYNCS.ARRIVE.TRANS64 RZ, [R12+URZ+0x30c18], R5 ;  /* 0x030c18050cff79a7 */ /* 0x0007f0000800003f */
[----:B------:R-:W-:Y:S05]  /*ad00*/  @!P0 BRA `(.L_x_732) ;  /* 0x0000000000048947 */ /* 0x000fea0003800000 */
[----:B------:R-:W-:Y:S01]  /*ad10*/  BPT.TRAP 0x1 ;  /* 0x000000040000795c */ /* 0x000fe20000300000 */
.L_x_732:
        /* <DEDUP_REMOVED lines=13> */
[----:B---3--:R-:W-:Y:S01]  /*adf0*/  MOV R5, UR6 ;  /* 0x0000000600057c02 */ /* 0x008fe20008000f00 */
[----:B------:R-:W-:Y:S02]  /*ae00*/  UIADD3 UR19, UR6, UR27, URZ ;  /* 0x0000001b06137290 */ /* 0x000fe4000fffe03f */
[----:B------:R-:W-:-:S03]  /*ae10*/  UIMAD.WIDE UR8, UR6, 0x4, UR4 ;  /* 0x00000004060878a5 */ /* 0x000fc6000f8e0204 */
[----:B------:R-:W-:-:S04]  /*ae20*/  UMOV UR15, UR17 ;  /* 0x00000011000f7c82 */ /* 0x000fc80008000000 */
[----:B------:R3:W-:Y:S02]  /*ae30*/  UTMALDG.4D [UR16], [UR22], desc[UR24] ;  /* 0x00001810160075b4 */ /* 0x0007e40008019000 */
[----:B------:R3:W-:Y:S02]  /*ae40*/  UBLKCP.S.G [UR14], [UR8], UR7 ;  /* 0x0000000e080073ba */ /* 0x0007e40008000207 */
[----:B---3--:R-:W-:Y:S01]  /*ae50*/  NOP ;  /* 0x0000000000007918 */ /* 0x008fe20000000000 */
.L_x_718:
[----:B------:R-:W3:Y:S01]  /*ae60*/  S2R R2, SR_TID.X ;  /* 0x0000000000027919 */ /* 0x000ee20000002100 */
[----:B-12--5:R-:W-:Y:S01]  /*ae70*/  IMAD R13, R0, 0x8, R12 ;  /* 0x00000008000d7824 */ /* 0x026fe200078e020c */
[----:B---3--:R-:W-:Y:S02]  /*ae80*/  LOP3.LUT R3, R2, 0x7f, RZ, 0xc0, !PT ;  /* 0x0000007f02037812 */ /* 0x008fe400078ec0ff */
[----:B------:R-:W-:Y:S02]  /*ae90*/  SHF.L.U32 R2, R10, 0x1f, RZ ;  /* 0x0000001f0a027819 */ /* 0x000fe400000006ff */
[----:B------:R-:W-:Y:S02]  /*aea0*/  ISETP.NE.AND P1, PT, R3, RZ, PT ;  /* 0x000000ff0300720c */ /* 0x000fe40003f25270 */
[----:B------:R-:W1:Y:S02]  /*aeb0*/  SYNCS.PHASECHK.TRANS64.TRYWAIT P0, [R13+URZ+0x30c40], R2 ;  /* 0x030c40020d0075a7 */ /* 0x000e64000800017f */
[----:B-1----:R-:W-:Y:S09]  /*aec0*/  @!P0 BRA `(.L_x_733) ;  /* 0x0000000800808947 */ /* 0x002ff20003800000 */
.L_x_761:
[----:B------:R-:W-:Y:S05]  /*aed0*/  @P1 BRA `(.L_x_734) ;  /* 0x0000000000181947 */ /* 0x000fea0003800000 */
[----:B------:R-:W2:Y:S01]  /*aee0*/  S2R R3, SR_TID.X ;  /* 0x0000000000037919 */ /* 0x000ea20000002100 */
[----:B-1----:R-:W-:-:S04]  /*aef0*/  IMAD.MOV.U32 R2, RZ, RZ, 0x4200 ;  /* 0x00004200ff027424 */ /* 0x002fc800078e00ff */
[----:B------:R3:W-:Y:S01]  /*af00*/  SYNCS.ARRIVE.TRANS64 RZ, [R13+URZ+0x30c30], R2 ;  /* 0x030c30020dff79a7 */ /* 0x0007e2000800003f */
[----:B--2---:R-:W-:-:S13]  /*af10*/  LOP3.LUT P0, RZ, R3, 0x1f, RZ, 0xc0, !PT ;  /* 0x0000001f03ff7812 */ /* 0x004fda000780c0ff */
[----:B---3--:R-:W-:Y:S05]  /*af20*/  @!P0 BRA `(.L_x_734) ;  /* 0x0000000000048947 */ /* 0x008fea0003800000 */
[----:B------:R-:W-:Y:S01]  /*af30*/  BPT.TRAP 0x1 ;  /* 0x000000040000795c */ /* 0x000fe20000300000 */
.L_x_734:
        /* <DEDUP_REMOVED lines=34> */
.L_x_715:
[----:B------:R-:W-:Y:S05]  /*b160*/  BSYNC B0 ;  /* 0x0000000000007941 */ /* 0x000fea0003800000 */
.L_x_713:
[----:B------:R-:W-:-:S03]  /*b170*/  UMOV UR6, 0xffffffff ;  /* 0xffffffff00067882 */ /* 0x000fc60000000000 */
[----:B------:R-:W-:Y:S05]  /*b180*/  BRA.DIV UR6, `(.L_x_735) ;  /* 0x0000000606e47947 */ /* 0x000fea000b800000 */
[----:B------:R-:W-:-:S13]  /*b190*/  ELECT P6, URZ, PT ;  /* 0x00000000003f782f */ /* 0x000fda00038c0000 */
.L_x_764:
[----:B------:R-:W-:Y:S05]  /*b1a0*/  @!P6 BRA `(.L_x_614) ;  /* 0x000000000084e947 */ /* 0x000fea0003800000 */
[----:B----4-:R-:W3:Y:S02]  /*b1b0*/  LDL.LU R2, [R1] ;  /* 0x0000000001027983 */ /* 0x010ee40000300800 */
[----:B---3--:R-:W-:-:S04]  /*b1c0*/  LOP3.LUT R2, R2, 0x2, RZ, 0xfc, !PT ;  /* 0x0000000202027812 */ /* 0x008fc800078efcff */
[----:B------:R-:W-:-:S13]  /*b1d0*/  ISETP.NE.AND P2, PT, R2, 0x3, PT ;  /* 0x000000030200780c */ /* 0x000fda0003f45270 */
[----:B------:R-:W-:Y:S05]  /*b1e0*/  @!P2 BRA `(.L_x_736) ;  /* 0x000000000004a947 */ /* 0x000fea0003800000 */
[----:B--2---:R-:W-:Y:S01]  /*b1f0*/  BPT.TRAP 0x1 ;  /* 0x000000040000795c */ /* 0x004fe20000300000 */
.L_x_736:
        /* <DEDUP_REMOVED lines=15> */
.L_x_765:
[----:B------:R-:W3:Y:S02]  /*b2f0*/  SYNCS.PHASECHK.TRANS64.TRYWAIT P0, [R11+URZ], R2 ;  /* 0x000000020b0075a7 */ /* 0x000ee4000800017f */
[----:B---3--:R-:W-:Y:S05]  /*b300*/  @!P0 BRA `(.L_x_738) ;  /* 0x0000000400b88947 */ /* 0x008fea0003800000 */
.L_x_766:
[----:B------:R-:W-:Y:S05]  /*b310*/  @!P2 BRA `(.L_x_739) ;  /* 0x000000000004a947 */ /* 0x000fea0003800000 */
[----:B--2---:R-:W-:Y:S01]  /*b320*/  BPT.TRAP 0x1 ;  /* 0x000000040000795c */ /* 0x004fe20000300000 */
.L_x_739:
[----:B------:R-:W-:-:S04]  /*b330*/  VIADD R0, R6, 0x30c40 ;  /* 0x00030c4006007836 */ /* 0x000fc80000000000 */
[----:B------:R-:W-:-:S04]  /*b340*/  IMAD R9, R9, 0x8, R0 ;  /* 0x0000000809097824 */ /* 0x000fc800078e0200 */
[----:B------:R-:W4:Y:S02]  /*b350*/  SYNCS.PHASECHK.TRANS64.TRYWAIT P0, [R9+URZ], R4 ;  /* 0x00000004090075a7 */ /* 0x000f24000800017f */
[----:B----4-:R-:W-:Y:S05]  /*b360*/  @!P0 BRA `(.L_x_740) ;  /* 0x0000000400b48947 */ /* 0x010fea0003800000 */
.L_x_767:
[----:B------:R-:W-:-:S07]  /*b370*/  LEA R3, R3, R0, 0x3 ;  /* 0x0000000003037211 */ /* 0x000fce00078e18ff */
.L_x_741:
[----:B------:R1:W1:Y:S02]  /*b380*/  SYNCS.PHASECHK.TRANS64.TRYWAIT P0, [R3+URZ], R2 ;  /* 0x00000002030075a7 */ /* 0x000264000800017f */
[----:B-1----:R-:W-:Y:S05]  /*b390*/  @!P0 NANOSLEEP.SYNCS 0x989680 ;  /* 0x009896800000895d */ /* 0x002fea0003900000 */
[----:B------:R-:W1:Y:S02]  /*b3a0*/  @!P0 SYNCS.PHASECHK.TRANS64 P0, [R3+URZ], R2 ;  /* 0x00000002030085a7 */ /* 0x000e64000800007f */
[----:B-1----:R-:W-:Y:S05]  /*b3b0*/  @!P0 BRA `(.L_x_741) ;  /* 0xfffffffc00f08947 */ /* 0x002fea000383ffff */
.L_x_614:
[----:B--2---:R-:W-:Y:S05]  /*b3c0*/  BSYNC B6 ;  /* 0x0000000000067941 */ /* 0x004fea0003800000 */
.L_x_608:
[----:B------:R-:W-:Y:S05]  /*b3d0*/  EXIT ;  /* 0x000000000000794d */ /* 0x000fea0003800000 */
.L_x_624:
[----:B------:R-:W-:Y:S01]  /*b3e0*/  IMAD.MOV.U32 R12, RZ, RZ, RZ ;  /* 0x000000ffff0c7224 */ /* 0x000fe200078e00ff */
[----:B------:R-:W-:Y:S01]  /*b3f0*/  MOV R15, 0xffffffff ;  /* 0xffffffff000f7802 */ /* 0x000fe20000000f00 */
[----:B------:R-:W-:-:S07]  /*b400*/  IMAD.MOV.U32 R11, RZ, RZ, 0x1f ;  /* 0x0000001fff0b7424 */ /* 0x000fce00078e00ff */
[----:B------:R-:W-:Y:S05]  /*b410*/  WARPSYNC.COLLECTIVE R15, `(.L_x_742) ;  /* 0x000000000f087348 */ /* 0x000fea0003c00000 */
[----:B------:R1:W2:Y:S02]  /*b420*/  SHFL.IDX P6, R14, R13, R12, R11 ;  /* 0x0000000c0d0e7389 */ /* 0x0002a400000c000b */
[----:B-12---:R-:W-:Y:S01]  /*b430*/  ENDCOLLECTIVE ;  /* 0x000000000000791b */ /* 0x006fe20003800000 */
.L_x_742:
[----:B------:R-:W-:Y:S05]  /*b440*/  BRA `(.L_x_743) ;  /* 0xffffff5c004c7947 */ /* 0x000fea000383ffff */
.L_x_626:
[----:B--2---:R2:W3:Y:S02]  /*b450*/  SYNCS.PHASECHK.TRANS64.TRYWAIT P0, [R2+URZ+0x30c00], R17 ;  /* 0x030c0011020075a7 */ /* 0x0044e4000800017f */
[----:B---3--:R-:W-:Y:S05]  /*b460*/  @!P0 NANOSLEEP.SYNCS 0x989680 ;  /* 0x009896800000895d */ /* 0x008fea0003900000 */
[----:B------:R-:W3:Y:S02]  /*b470*/  @!P0 SYNCS.PHASECHK.TRANS64 P0, [R2+URZ+0x30c00], R17 ;  /* 0x030c0011020085a7 */ /* 0x000ee4000800007f */
[----:B---3--:R-:W-:Y:S05]  /*b480*/  @!P0 BRA `(.L_x_626) ;  /* 0xfffffffc00f08947 */ /* 0x008fea000383ffff */
[----:B------:R-:W-:Y:S05]  /*b490*/  BRA `(.L_x_625) ;  /* 0xffffff5c00b07947 */ /* 0x000fea000383ffff */
.L_x_630:
[----:B--2---:R2:W3:Y:S02]  /*b4a0*/  SYNCS.PHASECHK.TRANS64.TRYWAIT P1, [R25+URZ+0x30c10], R22 ;  /* 0x030c1016190075a7 */ /* 0x0044e4000802017f */
[----:B---3--:R-:W-:Y:S05]  /*b4b0*/  @!P1 NANOSLEEP.SYNCS 0x989680 ;  /* 0x009896800000995d */ /* 0x008fea0003900000 */
[----:B------:R-:W3:Y:S02]  /*b4c0*/  @!P1 SYNCS.PHASECHK.TRANS64 P1, [R25+URZ+0x30c10], R22 ;  /* 0x030c1016190095a7 */ /* 0x000ee4000802007f */
[----:B---3--:R-:W-:Y:S05]  /*b4d0*/  @!P1 BRA `(.L_x_630) ;  /* 0xfffffffc00f09947 */ /* 0x008fea000383ffff */
[----:B------:R-:W-:Y:S05]  /*b4e0*/  BRA `(.L_x_629) ;  /* 0xffffff6400907947 */ /* 0x000fea000383ffff */
.L_x_634:
[----:B------:R1:W1:Y:S02]  /*b4f0*/  SYNCS.PHASECHK.TRANS64.TRYWAIT P1, [R25+URZ+0x30c30], R22 ;  /* 0x030c3016190075a7 */ /* 0x000264000802017f */
[----:B-1----:R-:W-:Y:S05]  /*b500*/  @!P1 NANOSLEEP.SYNCS 0x989680 ;  /* 0x009896800000995d */ /* 0x002fea0003900000 */
[----:B------:R-:W1:Y:S02]  /*b510*/  @!P1 SYNCS.PHASECHK.TRANS64 P1, [R25+URZ+0x30c30], R22 ;  /* 0x030c3016190095a7 */ /* 0x000e64000802007f */
[----:B-1----:R-:W-:Y:S05]  /*b520*/  @!P1 BRA `(.L_x_634) ;  /* 0xfffffffc00f09947 */ /* 0x002fea000383ffff */
[----:B------:R-:W-:Y:S05]  /*b530*/  BRA `(.L_x_633) ;  /* 0xffffff6800a47947 */ /* 0x000fea000383ffff */
.L_x_678:
[----:B------:R-:W-:Y:S01]  /*b540*/  BSSY B0, `(.L_x_744) ;  /* 0x0000005000007945 */ /* 0x000fe20003800000 */
[----:B------:R-:W-:-:S07]  /*b550*/  IMAD.MOV.U32 R15, RZ, RZ, -0x1 ;  /* 0xffffffffff0f7424 */ /* 0x000fce00078e00ff */
[----:B------:R-:W-:Y:S05]  /*b560*/  WARPSYNC.COLLECTIVE R15, `(.L_x_745) ;  /* 0x000000000f087348 */ /* 0x000fea0003c00000 */
[----:B------:R-:W-:Y:S01]  /*b570*/  NOP ;  /* 0x0000000000007918 */ /* 0x000fe20000000000 */
[----:B------:R-:W-:Y:S01]  /*b580*/  ENDCOLLECTIVE ;  /* 0x000000000000791b */ /* 0x000fe20003800000 */
.L_x_745:
[----:B------:R-:W-:Y:S05]  /*b590*/  BSYNC B0 ;  /* 0x0000000000007941 */ /* 0x000fea0003800000 */
.L_x_744:
[----:B------:R-:W-:Y:S05]  /*b5a0*/  BRA `(.L_x_746) ;  /* 0xffffffd0007c7947 */ /* 0x000fea000383ffff */
.L_x_690:
[----:B------:R-:W-:Y:S01]  /*b5b0*/  BSSY B0, `(.L_x_747) ;  /* 0x0000005000007945 */ /* 0x000fe20003800000 */
[----:B------:R-:W-:-:S07]  /*b5c0*/  IMAD.MOV.U32 R15, RZ, RZ, -0x1 ;  /* 0xffffffffff0f7424 */ /* 0x000fce00078e00ff */
[----:B------:R-:W-:Y:S05]  /*b5d0*/  WARPSYNC.COLLECTIVE R15, `(.L_x_748) ;  /* 0x000000000f087348 */ /* 0x000fea0003c00000 */
[----:B------:R-:W-:Y:S01]  /*b5e0*/  NOP ;  /* 0x0000000000007918 */ /* 0x000fe20000000000 */
[----:B------:R-:W-:Y:S01]  /*b5f0*/  ENDCOLLECTIVE ;  /* 0x000000000000791b */ /* 0x000fe20003800000 */
.L_x_748:
[----:B------:R-:W-:Y:S05]  /*b600*/  BSYNC B0 ;  /* 0x0000000000007941 */ /* 0x000fea0003800000 */
.L_x_747:
[----:B------:R-:W-:Y:S05]  /*b610*/  BRA `(.L_x_749) ;  /* 0xffffffd400947947 */ /* 0x000fea000383ffff */
.L_x_703:
[----:B------:R-:W-:Y:S01]  /*b620*/  BSSY B0, `(.L_x_750) ;  /* 0x0000005000007945 */ /* 0x000fe20003800000 */
[----:B------:R-:W-:-:S07]  /*b630*/  MOV R15, 0xffffffff ;  /* 0xffffffff000f7802 */ /* 0x000fce0000000f00 */
[----:B------:R-:W-:Y:S05]  /*b640*/  WARPSYNC.COLLECTIVE R15, `(.L_x_751) ;  /* 0x000000000f087348 */ /* 0x000fea0003c00000 */
[----:B------:R-:W-:Y:S01]  /*b650*/  NOP ;  /* 0x0000000000007918 */ /* 0x000fe20000000000 */
[----:B------:R-:W-:Y:S01]  /*b660*/  ENDCOLLECTIVE ;  /* 0x000000000000791b */ /* 0x000fe20003800000 */
.L_x_751:
[----:B------:R-:W-:Y:S05]  /*b670*/  BSYNC B0 ;  /* 0x0000000000007941 */ /* 0x000fea0003800000 */
.L_x_750:
[----:B------:R-:W-:Y:S05]  /*b680*/  BRA `(.L_x_752) ;  /* 0xffffffd800b07947 */ /* 0x000fea000383ffff */
.L_x_716:
[----:B-1----:R1:W2:Y:S02]  /*b690*/  SYNCS.PHASECHK.TRANS64.TRYWAIT P1, [R12+URZ+0x30c20], R3 ;  /* 0x030c20030c0075a7 */ /* 0x0022a4000802017f */
[----:B--2---:R-:W-:Y:S05]  /*b6a0*/  @!P1 NANOSLEEP.SYNCS 0x989680 ;  /* 0x009896800000995d */ /* 0x004fea0003900000 */
[----:B------:R-:W2:Y:S02]  /*b6b0*/  @!P1 SYNCS.PHASECHK.TRANS64 P1, [R12+URZ+0x30c20], R3 ;  /* 0x030c20030c0095a7 */ /* 0x000ea4000802007f */
[----:B--2---:R-:W-:Y:S05]  /*b6c0*/  @!P1 BRA `(.L_x_716) ;  /* 0xfffffffc00f09947 */ /* 0x004fea000383ffff */
[----:B------:R-:W-:Y:S05]  /*b6d0*/  BRA `(.L_x_753) ;  /* 0xffffffe400bc7947 */ /* 0x000fea000383ffff */
.L_x_720:
[----:B-1----:R1:W2:Y:S02]  /*b6e0*/  SYNCS.PHASECHK.TRANS64.TRYWAIT P1, [R12+URZ+0x30c40], R21 ;  /* 0x030c40150c0075a7 */ /* 0x0022a4000802017f */
[----:B--2---:R-:W-:Y:S05]  /*b6f0*/  @!P1 NANOSLEEP.SYNCS 0x989680 ;  /* 0x009896800000995d */ /* 0x004fea0003900000 */
[----:B------:R-:W2:Y:S02]  /*b700*/  @!P1 SYNCS.PHASECHK.TRANS64 P1, [R12+URZ+0x30c40], R21 ;  /* 0x030c40150c0095a7 */ /* 0x000ea4000802007f */
[----:B--2---:R-:W-:Y:S05]  /*b710*/  @!P1 BRA `(.L_x_720) ;  /* 0xfffffffc00f09947 */ /* 0x004fea000383ffff */
[----:B------:R-:W-:Y:S05]  /*b720*/  BRA `(.L_x_754) ;  /* 0xffffffe800d47947 */ /* 0x000fea000383ffff */
.L_x_722:
[----:B--2---:R2:W3:Y:S02]  /*b730*/  SYNCS.PHASECHK.TRANS64.TRYWAIT P1, [R12+URZ+0x30c28], R21 ;  /* 0x030c28150c0075a7 */ /* 0x0044e4000802017f */
[----:B---3--:R-:W-:Y:S05]  /*b740*/  @!P1 NANOSLEEP.SYNCS 0x989680 ;  /* 0x009896800000995d */ /* 0x008fea0003900000 */
[----:B------:R-:W3:Y:S02]  /*b750*/  @!P1 SYNCS.PHASECHK.TRANS64 P1, [R12+URZ+0x30c28], R21 ;  /* 0x030c28150c0095a7 */ /* 0x000ee4000802007f */
[----:B---3--:R-:W-:Y:S05]  /*b760*/  @!P1 BRA `(.L_x_722) ;  /* 0xfffffffc00f09947 */ /* 0x008fea000383ffff */
[----:B------:R-:W-:Y:S05]  /*b770*/  BRA `(.L_x_755) ;  /* 0xffffffec00507947 */ /* 0x000fea000383ffff */
.L_x_724:
[----:B---3--:R3:W4:Y:S02]  /*b780*/  SYNCS.PHASECHK.TRANS64.TRYWAIT P1, [R12+URZ+0x30c48], R21 ;  /* 0x030c48150c0075a7 */ /* 0x008724000802017f */
[----:B----4-:R-:W-:Y:S05]  /*b790*/  @!P1 NANOSLEEP.SYNCS 0x989680 ;  /* 0x009896800000995d */ /* 0x010fea0003900000 */
[----:B------:R-:W4:Y:S02]  /*b7a0*/  @!P1 SYNCS.PHASECHK.TRANS64 P1, [R12+URZ+0x30c48], R21 ;  /* 0x030c48150c0095a7 */ /* 0x000f24000802007f */
[----:B----4-:R-:W-:Y:S05]  /*b7b0*/  @!P1 BRA `(.L_x_724) ;  /* 0xfffffffc00f09947 */ /* 0x010fea000383ffff */
[----:B------:R-:W-:Y:S05]  /*b7c0*/  BRA `(.L_x_756) ;  /* 0xffffffec00ac7947 */ /* 0x000fea000383ffff */
.L_x_726:
[----:B------:R-:W-:-:S07]  /*b7d0*/  SHF.L.U32 R5, R10, 0x1f, RZ ;  /* 0x0000001f0a057819 */ /* 0x000fce00000006ff */
.L_x_757:
[----:B-1----:R1:W2:Y:S02]  /*b7e0*/  SYNCS.PHASECHK.TRANS64.TRYWAIT P1, [R12+URZ+0x30c20], R5 ;  /* 0x030c20050c0075a7 */ /* 0x0022a4000802017f */
[----:B--2---:R-:W-:Y:S05]  /*b7f0*/  @!P1 NANOSLEEP.SYNCS 0x989680 ;  /* 0x009896800000995d */ /* 0x004fea0003900000 */
[----:B------:R-:W2:Y:S02]  /*b800*/  @!P1 SYNCS.PHASECHK.TRANS64 P1, [R12+URZ+0x30c20], R5 ;  /* 0x030c20050c0095a7 */ /* 0x000ea4000802007f */
[----:B--2---:R-:W-:Y:S05]  /*b810*/  @!P1 BRA `(.L_x_757) ;  /* 0xfffffffc00f09947 */ /* 0x004fea000383ffff */
[----:B------:R-:W-:Y:S05]  /*b820*/  BRA `(.L_x_758) ;  /* 0xfffffff000187947 */ /* 0x000fea000383ffff */
.L_x_729:
[----:B-1----:R1:W2:Y:S02]  /*b830*/  SYNCS.PHASECHK.TRANS64.TRYWAIT P1, [R12+URZ+0x30c40], R13 ;  /* 0x030c400d0c0075a7 */ /* 0x0022a4000802017f */
[----:B--2---:R-:W-:Y:S05]  /*b840*/  @!P1 NANOSLEEP.SYNCS 0x989680 ;  /* 0x009896800000995d */ /* 0x004fea0003900000 */
[----:B------:R-:W2:Y:S02]  /*b850*/  @!P1 SYNCS.PHASECHK.TRANS64 P1, [R12+URZ+0x30c40], R13 ;  /* 0x030c400d0c0095a7 */ /* 0x000ea4000802007f */
[----:B--2---:R-:W-:Y:S05]  /*b860*/  @!P1 BRA `(.L_x_729) ;  /* 0xfffffffc00f09947 */ /* 0x004fea000383ffff */
[----:B------:R-:W-:Y:S05]  /*b870*/  BRA `(.L_x_759) ;  /* 0xfffffff0008c7947 */ /* 0x000fea000383ffff */
.L_x_731:
[----:B--2---:R2:W3:Y:S02]  /*b880*/  SYNCS.PHASECHK.TRANS64.TRYWAIT P1, [R12+URZ+0x30c28], R13 ;  /* 0x030c280d0c0075a7 */ /* 0x0044e4000802017f */
[----:B---3--:R-:W-:Y:S05]  /*b890*/  @!P1 NANOSLEEP.SYNCS 0x989680 ;  /* 0x009896800000995d */ /* 0x008fea0003900000 */
[----:B------:R-:W3:Y:S02]  /*b8a0*/  @!P1 SYNCS.PHASECHK.TRANS64 P1, [R12+URZ+0x30c28], R13 ;  /* 0x030c280d0c0095a7 */ /* 0x000ee4000802007f */
[----:B---3--:R-:W-:Y:S05]  /*b8b0*/  @!P1 BRA `(.L_x_731) ;  /* 0xfffffffc00f09947 */ /* 0x008fea000383ffff */
[----:B------:R-:W-:Y:S05]  /*b8c0*/  BRA `(.L_x_760) ;  /* 0xfffffff000fc7947 */ /* 0x000fea000383ffff */
.L_x_733:
[----:B-1----:R1:W2:Y:S02]  /*b8d0*/  SYNCS.PHASECHK.TRANS64.TRYWAIT P0, [R13+URZ+0x30c40], R2 ;  /* 0x030c40020d0075a7 */ /* 0x0022a4000800017f */
[----:B--2---:R-:W-:Y:S05]  /*b8e0*/  @!P0 NANOSLEEP.SYNCS 0x989680 ;  /* 0x009896800000895d */ /* 0x004fea0003900000 */
[----:B------:R-:W2:Y:S02]  /*b8f0*/  @!P0 SYNCS.PHASECHK.TRANS64 P0, [R13+URZ+0x30c40], R2 ;  /* 0x030c40020d0085a7 */ /* 0x000ea4000800007f */
[----:B--2---:R-:W-:Y:S05]  /*b900*/  @!P0 BRA `(.L_x_733) ;  /* 0xfffffffc00f08947 */ /* 0x004fea000383ffff */
[----:B------:R-:W-:Y:S05]  /*b910*/  BRA `(.L_x_761) ;  /* 0xfffffff4006c7947 */ /* 0x000fea000383ffff */
.L_x_735:
[----:B------:R-:W-:Y:S01]  /*b920*/  BSSY B0, `(.L_x_762) ;  /* 0x0000006000007945 */ /* 0x000fe20003800000 */
[----:B------:R-:W-:-:S07]  /*b930*/  IMAD.MOV.U32 R15, RZ, RZ, -0x1 ;  /* 0xffffffffff0f7424 */ /* 0x000fce00078e00ff */
[----:B--2-4-:R-:W-:Y:S05]  /*b940*/  WARPSYNC.COLLECTIVE R15, `(.L_x_763) ;  /* 0x000000000f0c7348 */ /* 0x014fea0003c00000 */
[----:B------:R-:W-:Y:S02]  /*b950*/  ELECT P6, UR62, PT ;  /* 0x00000000003e782f */ /* 0x000fe400038c0000 */
[----:B------:R-:W-:Y:S01]  /*b960*/  MOV R14, UR62 ;  /* 0x0000003e000e7c02 */ /* 0x000fe20008000f00 */
[----:B--2-4-:R-:W-:Y:S10]  /*b970*/  ENDCOLLECTIVE ;  /* 0x000000000000791b */ /* 0x014ff40003800000 */
.L_x_763:
[----:B------:R-:W-:Y:S05]  /*b980*/  BSYNC B0 ;  /* 0x0000000000007941 */ /* 0x000fea0003800000 */
.L_x_762:
[----:B------:R-:W-:Y:S05]  /*b990*/  BRA `(.L_x_764) ;  /* 0xfffffff800007947 */ /* 0x000fea000383ffff */
.L_x_737:
[----:B-1----:R1:W3:Y:S02]  /*b9a0*/  SYNCS.PHASECHK.TRANS64.TRYWAIT P0, [R7+URZ], R4 ;  /* 0x00000004070075a7 */ /* 0x0022e4000800017f */
[----:B---3--:R-:W-:Y:S05]  /*b9b0*/  @!P0 NANOSLEEP.SYNCS 0x989680 ;  /* 0x009896800000895d */ /* 0x008fea0003900000 */
[----:B------:R-:W3:Y:S02]  /*b9c0*/  @!P0 SYNCS.PHASECHK.TRANS64 P0, [R7+URZ], R4 ;  /* 0x00000004070085a7 */ /* 0x000ee4000800007f */
[----:B---3--:R-:W-:Y:S05]  /*b9d0*/  @!P0 BRA `(.L_x_737) ;  /* 0xfffffffc00f08947 */ /* 0x008fea000383ffff */
[----:B------:R-:W-:Y:S05]  /*b9e0*/  BRA `(.L_x_765) ;  /* 0xfffffff800407947 */ /* 0x000fea000383ffff */
.L_x_738:
[----:B---3--:R3:W4:Y:S02]  /*b9f0*/  SYNCS.PHASECHK.TRANS64.TRYWAIT P0, [R11+URZ], R2 ;  /* 0x000000020b0075a7 */ /* 0x008724000800017f */
[----:B----4-:R-:W-:Y:S05]  /*ba00*/  @!P0 NANOSLEEP.SYNCS 0x989680 ;  /* 0x009896800000895d */ /* 0x010fea0003900000 */
[----:B------:R-:W4:Y:S02]  /*ba10*/  @!P0 SYNCS.PHASECHK.TRANS64 P0, [R11+URZ], R2 ;  /* 0x000000020b0085a7 */ /* 0x000f24000800007f */
[----:B----4-:R-:W-:Y:S05]  /*ba20*/  @!P0 BRA `(.L_x_738) ;  /* 0xfffffffc00f08947 */ /* 0x010fea000383ffff */
[----:B------:R-:W-:Y:S05]  /*ba30*/  BRA `(.L_x_766) ;  /* 0xfffffff800347947 */ /* 0x000fea000383ffff */
.L_x_740:
[----:B----4-:R4:W1:Y:S02]  /*ba40*/  SYNCS.PHASECHK.TRANS64.TRYWAIT P0, [R9+URZ], R4 ;  /* 0x00000004090075a7 */ /* 0x010864000800017f */
[----:B-1----:R-:W-:Y:S05]  /*ba50*/  @!P0 NANOSLEEP.SYNCS 0x989680 ;  /* 0x009896800000895d */ /* 0x002fea0003900000 */
[----:B------:R-:W1:Y:S02]  /*ba60*/  @!P0 SYNCS.PHASECHK.TRANS64 P0, [R9+URZ], R4 ;  /* 0x00000004090085a7 */ /* 0x000e64000800007f */
[----:B-1----:R-:W-:Y:S05]  /*ba70*/  @!P0 BRA `(.L_x_740) ;  /* 0xfffffffc00f08947 */ /* 0x002fea000383ffff */
[----:B------:R-:W-:Y:S05]  /*ba80*/  BRA `(.L_x_767) ;  /* 0xfffffff800387947 */ /* 0x000fea000383ffff */
.L_x_768:
        /* <DEDUP_REMOVED lines=15> */
.L_x_3723:


//--------------------- .text._ZN7cutlass13device_kernelIN5flash11enable_sm90INS1_16FlashAttnBwdSm90INS1_25CollectiveMainloopBwdSm90ILi2ELi2ELi2EN4cute5tupleIJNS5_1CILi1EEES8_S8_EEENS6_IJNS7_ILi128EEESA_NS7_ILi64EEEEEENS_6half_tEfNS_4arch4Sm90ELb0ELb0ELb1ELb1ELb0ELb1ELb0ELb0ELi2ELi1ELi2ELi2ELb0EEENS1_24CollectiveEpilogueBwdGQAISC_fSF_Li256ELb1ELb0EEENS1_19SingleTileSchedulerILb1ELb0ELb0ELi128EEEEEEEEEvNT_6ParamsE --------------------------
	.section	.text._ZN7cutlass13device_kernelIN5flash11enable_sm90INS1_16FlashAttnBwdSm90INS1_25CollectiveMainloopBwdSm90ILi2ELi2ELi2EN4cute5tupleIJNS5_1CILi1EEES8_S8_EEENS6_IJNS7_ILi128EEESA_NS7_ILi64EEEEEENS_6half_tEfNS_4arch4Sm90ELb0ELb0ELb1ELb1ELb0ELb1ELb0ELb0ELi2ELi1ELi2ELi2ELb0EEENS1_24CollectiveEpilogueBwdGQAISC_fSF_Li256ELb1ELb0EEENS1_19SingleTileSchedulerILb1ELb0ELb0ELi128EEEEEEEEEvNT_6ParamsE,"ax",@progbits
	.align	128
.text._ZN7cutlass13device_kernelIN5flash11enable_sm90INS1_16FlashAttnBwdSm90INS1_25CollectiveMainloopBwdSm90ILi2ELi2ELi2EN4cute5tupleIJNS5_1CILi1EEES8_S8_EEENS6_IJNS7_ILi128EEESA_NS7_ILi64EEEEEENS_6half_tEfNS_4arch4Sm90ELb0ELb0ELb1ELb1ELb0ELb1ELb0ELb0ELi2ELi1ELi2ELi2ELb0EEENS1_24CollectiveEpilogueBwdGQAISC_fSF_Li256ELb1ELb0EEENS1_19SingleTileSchedulerILb1ELb0ELb0ELi128EEEEEEEEEvNT_6ParamsE:
        .type           _ZN7cutlass13device_kernelIN5flash11enable_sm90INS1_16FlashAttnBwdSm90INS1_25CollectiveMainloopBwdSm90ILi2ELi2ELi2EN4cute5tupleIJNS5_1CILi1EEES8_S8_EEENS6_IJNS7_ILi128EEESA_NS7_ILi64EEEEEENS_6half_tEfNS_4arch4Sm90ELb0ELb0ELb1ELb1ELb0ELb1ELb0ELb0ELi2ELi1ELi2ELi2ELb0EEENS1_24CollectiveEpilogueBwdGQAISC_fSF_Li256ELb1ELb0EEENS1_19SingleTileSchedulerILb1ELb0ELb0ELi128EEEEEEEEEvNT_6ParamsE,@function
        .size           _ZN7cutlass13device_kernelIN5flash11enable_sm90INS1_16FlashAttnBwdSm90INS1_25CollectiveMainloopBwdSm90ILi2ELi2ELi2EN4cute5tupleIJNS5_1CILi1EEES8_S8_EEENS6_IJNS7_ILi128EEESA_NS7_ILi64EEEEEENS_6half_tEfNS_4arch4Sm90ELb0ELb0ELb1ELb1ELb0ELb1ELb0ELb0ELi2ELi1ELi2ELi2ELb0EEENS1_24CollectiveEpilogueBwdGQAISC_fSF_Li256ELb1ELb0EEENS1_19SingleTileSchedulerILb1ELb0ELb0ELi128EEEEEEEEEvNT_6ParamsE,(.L_x_3724 - _ZN7cutlass13device_kernelIN5flash11enable_sm90INS1_16FlashAttnBwdSm90INS1_25CollectiveMainloopBwdSm90ILi2ELi2ELi2EN4cute5tupleIJNS5_1CILi1EEES8_S8_EEENS6_IJNS7_ILi128EEESA_NS7_ILi64EEEEEENS_6half_tEfNS_4arch4Sm90ELb0ELb0ELb1ELb1ELb0ELb1ELb0ELb0ELi2ELi1ELi2ELi2ELb0EEENS1_24CollectiveEpilogueBwdGQAISC_fSF_Li256ELb1ELb0EEENS1_19SingleTileSchedulerILb1ELb0ELb0ELi128EEEEEEEEEvNT_6ParamsE)
        .other          _ZN7cutlass13device_kernelIN5flash11enable_sm90INS1_16FlashAttnBwdSm90INS1_25CollectiveMainloopBwdSm90ILi2ELi2ELi2EN4cute5tupleIJNS5_1CILi1EEES8_S8_EEENS6_IJNS7_ILi128EEESA_NS7_ILi64EEEEEENS_6half_tEfNS_4arch4Sm90ELb0ELb0ELb1ELb1ELb0ELb1ELb0ELb0ELi2ELi1ELi2ELi2ELb0EEENS1_24CollectiveEpilogueBwdGQAISC_fSF_Li256ELb1ELb0EEENS1_19SingleTileSchedulerILb1ELb0ELb0ELi128EEEEEEEEEvNT_6ParamsE,@"STO_CUDA_ENTRY STV_DEFAULT"
_ZN7cutlass13device_kernelIN5flash11enable_sm90INS1_16FlashAttnBwdSm90INS1_25CollectiveMainloopBwdSm90ILi2ELi2ELi2EN4cute5tupleIJNS5_1CILi1EEES8_S8_EEENS6_IJNS7_ILi128EEESA_NS7_ILi64EEEEEENS_6half_tEfNS_4arch4Sm90ELb0ELb0ELb1ELb1ELb0ELb1ELb0ELb0ELi2ELi1ELi2ELi2ELb0EEENS1_24CollectiveEpilogueBwdGQAISC_fSF_Li256ELb1ELb0EEENS1_19SingleTileSchedulerILb1ELb0ELb0ELi128EEEEEEEEEvNT_6ParamsE:
        /* <DEDUP_REMOVED lines=23> */
.L_x_770:
[----:B------:R-:W-:Y:S05]  /*0170*/  BSYNC B0 ;  /* 0x0000000000007941 */ /* 0x000fea0003800000 */
.L_x_769:
        /* <DEDUP_REMOVED lines=34> */
.L_x_771:
        /* <DEDUP_REMOVED lines=22> */
.L_x_772:
        /* <DEDUP_REMOVED lines=9> */
.L_x_775:
        /* <DEDUP_REMOVED lines=20> */
.L_x_776:
        /* <DEDUP_REMOVED lines=10> */
.L_x_778:
[----:B------:R-:W2:Y:S02]  /*0770*/  LDC R0, c[0x0][0x8c4] ;  /* 0x00023100ff007b82 */ /* 0x000ea40000000800 */
.L_x_777:
        /* <DEDUP_REMOVED lines=19> */
.L_x_780:
        /* <DEDUP_REMOVED lines=10> */
.L_x_781:
        /* <DEDUP_REMOVED lines=8> */
.L_x_782:
        /* <DEDUP_REMOVED lines=9> */
.L_x_783:
        /* <DEDUP_REMOVED lines=56> */
.L_x_786:
        /* <DEDUP_REMOVED lines=15> */
.L_x_785:
        /* <DEDUP_REMOVED lines=22> */
.L_x_788:
        /* <DEDUP_REMOVED lines=15> */
.L_x_787:
[----:B------:R-:W-:Y:S01]  /*1120*/  SHF.R.S32.HI R3, RZ, 0x1f, R18 ;  /* 0x0000001fff037819 */ /* 0x000fe20000011412 */
[----:B------:R-:W-:-:S03]  /*1130*/  UMOV UR4, 0xffffffff ;  /* 0xffffffff00047882 */ /* 0x000fc60000000000 */
[----:B------:R-:W-:-:S04]  /*1140*/  LEA.HI R0, R3, R18, RZ, 0x7 ;  /* 0x0000001203007211 */ /* 0x000fc800078f38ff */
[----:B------:R-:W-:Y:S01]  /*1150*/  SHF.R.S32.HI R13, RZ, 0x7, R0 ;  /* 0x00000007ff0d7819 */ /* 0x000fe20000011400 */
[----:B------:R-:W-:Y:S06]  /*1160*/  BRA.DIV UR4, `(.L_x_789) ;  /* 0x0000008604087947 */ /* 0x000fec000b800000 */
[----:B------:R1:W2:Y:S02]  /*1170*/  SHFL.IDX PT, R14, R13, RZ, 0x1f ;  /* 0x00001fff0d0e7589 */ /* 0x0002a400000e0000 */
.L_x_865:
        /* <DEDUP_REMOVED lines=30> */
.L_x_790:
[----:B------:R-:W3:Y:S01]  /*1360*/  LDL.LU R21, [R1] ;  /* 0x0000000001157983 */ /* 0x000ee20000300800 */
[----:B--2---:R-:W-:Y:S01]  /*1370*/  LOP3.LUT R9, R5, 0x8, R6, 0xf8, !PT ;  /* 0x0000000805097812 */ /* 0x004fe200078ef806 */
[----:B------:R-:W-:Y:S01]  /*1380*/  IMAD R20, R13, 0x400, R0 ;  /* 0x000004000d147824 */ /* 0x000fe200078e0200 */
[----:B------:R-:W-:Y:S02]  /*1390*/  LOP3.LUT R8, R8, 0x7ffffe, RZ, 0xc0, !PT ;  /* 0x007ffffe08087812 */ /* 0x000fe400078ec0ff */
[-C--:B------:R-:W-:Y:S02]  /*13a0*/  LEA.HI R5, R3, R0.reuse, RZ, 0x5 ;  /* 0x0000000003057211 */ /* 0x080fe400078f28ff */
[----:B------:R-:W-:Y:S01]  /*13b0*/  SHF.R.S32.HI R4, RZ, 0x1f, R7 ;  /* 0x0000001fff047819 */ /* 0x000fe20000011407 */
[----:B------:R-:W-:Y:S01]  /*13c0*/  IMAD.IADD R16, R15, 0x1, -R8 ;  /* 0x000000010f107824 */ /* 0x000fe200078e0a08 */
[----:B------:R-:W-:Y:S02]  /*13d0*/  SHF.R.U32.HI R18, RZ, 0x3, R18 ;  /* 0x00000003ff127819 */ /* 0x000fe40000011612 */
[----:B------:R-:W-:-:S02]  /*13e0*/  LEA.HI R3, R3, R0, RZ, 0x2 ;  /* 0x0000000003037211 */ /* 0x000fc400078f10ff */
[----:B------:R-:W-:Y:S02]  /*13f0*/  SHF.R.S32.HI R5, RZ, 0x5, R5 ;  /* 0x00000005ff057819 */ /* 0x000fe40000011405 */
[CC--:B------:R-:W-:Y:S02]  /*1400*/  LEA.HI R6, R4.reuse, R7.reuse, RZ, 0x3 ;  /* 0x0000000704067211 */ /* 0x0c0fe400078f18ff */
[----:B------:R-:W-:Y:S01]  /*1410*/  LOP3.LUT R18, R9, R18, RZ, 0x3c, !PT ;  /* 0x0000001209127212 */ /* 0x000fe200078e3cff */
[----:B------:R-:W-:Y:S01]  /*1420*/  IMAD R22, R5, -0x10, R22 ;  /* 0xfffffff005167824 */ /* 0x000fe200078e0216 */
[----:B------:R-:W-:Y:S02]  /*1430*/  LEA.HI R4, R4, R7, RZ, 0x2 ;  /* 0x0000000704047211 */ /* 0x000fe400078f10ff */
[----:B------:R-:W-:Y:S02]  /*1440*/  LEA.HI R9, R13, R13, RZ, 0x1 ;  /* 0x0000000d0d097211 */ /* 0x000fe400078f08ff */
[----:B------:R-:W-:-:S02]  /*1450*/  SHF.R.S32.HI R7, RZ, 0x2, R3 ;  /* 0x00000002ff077819 */ /* 0x000fc40000011403 */
[----:B------:R-:W-:Y:S02]  /*1460*/  SHF.R.S32.HI R8, RZ, 0x1f, R3 ;  /* 0x0000001fff087819 */ /* 0x000fe40000011403 */
[----:B------:R-:W-:Y:S02]  /*1470*/  LOP3.LUT R14, R9, 0xfffffffe, RZ, 0xc0, !PT ;  /* 0xfffffffe090e7812 */ /* 0x000fe400078ec0ff */
[----:B------:R-:W-:Y:S02]  /*1480*/  LOP3.LUT R5, R3, 0x7ffffffc, RZ, 0xc0, !PT ;  /* 0x7ffffffc03057812 */ /* 0x000fe400078ec0ff */
[----:B------:R-:W-:Y:S01]  /*1490*/  LEA.HI R8, R8, R7, RZ, 0x3 ;  /* 0x0000000708087211 */ /* 0x000fe200078f18ff */
[C---:B------:R-:W-:Y:S01]  /*14a0*/  IMAD.IADD R9, R13.reuse, 0x1, -R14 ;  /* 0x000000010d097824 */ /* 0x040fe200078e0a0e */
[----:B------:R-:W-:Y:S01]  /*14b0*/  IADD3 R10, R0, -R5, RZ ;  /* 0x80000005000a7210 */ /* 0x000fe20007ffe0ff */
[----:B-1----:R-:W-:Y:S01]  /*14c0*/  IMAD R13, R13, 0x10, R16 ;  /* 0x000000100d0d7824 */ /* 0x002fe200078e0210 */
[----:B------:R-:W-:-:S02]  /*14d0*/  LOP3.LUT R8, R8, 0xfffffff8, RZ, 0xc0, !PT ;  /* 0xfffffff808087812 */ /* 0x000fc400078ec0ff */
        /* <DEDUP_REMOVED lines=12> */
[C---:B------:R-:W-:Y:S02]  /*15a0*/  VIADD R8, R3.reuse, 0x10 ;  /* 0x0000001003087836 */ /* 0x040fe40000000000 */
[----:B------:R-:W-:Y:S01]  /*15b0*/  IMAD.IADD R5, R0, 0x1, -R5 ;  /* 0x0000000100057824 */ /* 0x000fe200078e0a05 */
[----:B-1----:R-:W-:Y:S01]  /*15c0*/  LEA.HI R7, R6, R6, RZ, 0x1 ;  /* 0x0000000606077211 */ /* 0x002fe200078f08ff */
[C---:B------:R-:W-:Y:S01]  /*15d0*/  IMAD.IADD R4, R3.reuse, 0x1, -R4 ;  /* 0x0000000103047824 */ /* 0x040fe200078e0a04 */
[----:B------:R-:W-:-:S02]  /*15e0*/  IADD3 R14, R3, 0x18, RZ ;  /* 0x00000018030e7810 */ /* 0x000fc40007ffe0ff */
[----:B------:R-:W-:Y:S02]  /*15f0*/  LOP3.LUT R13, R7, 0xfffffffe, RZ, 0xc0, !PT ;  /* 0xfffffffe070d7812 */ /* 0x000fe400078ec0ff */
[--C-:B------:R-:W-:Y:S02]  /*1600*/  SHF.R.S32.HI R0, RZ, 0x1, R7.reuse ;  /* 0x00000001ff007819 */ /* 0x100fe40000011407 */
[----:B------:R-:W-:Y:S02]  /*1610*/  SHF.R.S32.HI R7, RZ, 0x1f, R7 ;  /* 0x0000001fff077819 */ /* 0x000fe40000011407 */
[----:B------:R-:W-:Y:S01]  /*1620*/  LEA.HI R3, R8, R8, RZ, 0x1 ;  /* 0x0000000808037211 */ /* 0x000fe200078f08ff */
[----:B------:R-:W-:Y:S01]  /*1630*/  IMAD.IADD R13, R6, 0x1, -R13 ;  /* 0x00000001060d7824 */ /* 0x000fe200078e0a0d */
[----:B------:R-:W-:Y:S02]  /*1640*/  LEA.HI R7, R7, R0, RZ, 0x4 ;  /* 0x0000000007077211 */ /* 0x000fe400078f20ff */
[----:B------:R-:W-:-:S02]  /*1650*/  LEA.HI R16, R14, R14, RZ, 0x1 ;  /* 0x0000000e0e107211 */ /* 0x000fc400078f08ff */
[----:B------:R-:W-:Y:S02]  /*1660*/  LOP3.LUT R15, R3, 0xfffffffe, RZ, 0xc0, !PT ;  /* 0xfffffffe030f7812 */ /* 0x000fe400078ec0ff */
[--C-:B------:R-:W-:Y:S02]  /*1670*/  SHF.R.S32.HI R6, RZ, 0x1, R3.reuse ;  /* 0x00000001ff067819 */ /* 0x100fe40000011403 */
[----:B------:R-:W-:Y:S02]  /*1680*/  SHF.R.S32.HI R3, RZ, 0x1f, R3 ;  /* 0x0000001fff037819 */ /* 0x000fe40000011403 */
[----:B------:R-:W-:Y:S02]  /*1690*/  LOP3.LUT R7, R7, 0x1ffffff0, RZ, 0xc0, !PT ;  /* 0x1ffffff007077812 */ /* 0x000fe400078ec0ff */
[--C-:B------:R-:W-:Y:S02]  /*16a0*/  SHF.R.S32.HI R17, RZ, 0x1, R16.reuse ;  /* 0x00000001ff117819 */ /* 0x100fe40000011410 */
[----:B------:R-:W-:-:S02]  /*16b0*/  SHF.R.S32.HI R18, RZ, 0x1f, R16 ;  /* 0x0000001fff127819 */ /* 0x000fc40000011410 */
[----:B------:R-:W-:Y:S01]  /*16c0*/  LEA.HI R3, R3, R6, RZ, 0x4 ;  /* 0x0000000603037211 */ /* 0x000fe200078f20ff */
[----:B------:R-:W-:Y:S01]  /*16d0*/  IMAD.IADD R0, R0, 0x1, -R7 ;  /* 0x0000000100007824 */ /* 0x000fe200078e0a07 */
[----:B------:R-:W-:Y:S02]  /*16e0*/  LEA.HI R18, R18, R17, RZ, 0x4 ;  /* 0x0000001112127211 */ /* 0x000fe400078f20ff */
[----:B------:R-:W-:Y:S02]  /*16f0*/  LOP3.LUT R3, R3, 0x1ffffff0, RZ, 0xc0, !PT ;  /* 0x1ffffff003037812 */ /* 0x000fe400078ec0ff */
[----:B------:R-:W-:Y:S02]  /*1700*/  LOP3.LUT R19, R16, 0xfffffffe, RZ, 0xc0, !PT ;  /* 0xfffffffe10137812 */ /* 0x000fe400078ec0ff */
[----:B------:R-:W-:Y:S02]  /*1710*/  LOP3.LUT R18, R18, 0x1ffffff0, RZ, 0xc0, !PT ;  /* 0x1ffffff012127812 */ /* 0x000fe400078ec0ff */
[----:B------:R-:W-:Y:S01]  /*1720*/  IADD3 R6, R6, -R3, RZ ;  /* 0x8000000306067210 */ /* 0x000fe20007ffe0ff */
[----:B------:R-:W-:Y:S01]  /*1730*/  IMAD R3, R5, 0x8, R4 ;  /* 0x0000000805037824 */ /* 0x000fe200078e0204 */
[----:B------:R-:W-:-:S02]  /*1740*/  LEA R0, R0, R13, 0x3 ;  /* 0x0000000d00007211 */ /* 0x000fc400078e18ff */
[----:B------:R-:W-:Y:S01]  /*1750*/  IADD3 R15, R8, -R15, RZ ;  /* 0x8000000f080f7210 */ /* 0x000fe20007ffe0ff */
[----:B------:R-:W-:Y:S02]  /*1760*/  IMAD.IADD R19, R14, 0x1, -R19 ;  /* 0x000000010e137824 */ /* 0x000fe400078e0a13 */
        /* <DEDUP_REMOVED lines=46> */
.L_x_802:
[----:B------:R-:W-:-:S13]  /*1a50*/  ISETP.NE.AND P0, PT, R8, 0x3, PT ;  /* 0x000000030800780c */ /* 0x000fda0003f05270 */
[----:B------:R-:W-:Y:S05]  /*1a60*/  @!P0 BRA `(.L_x_792) ;  /* 0x0000000000048947 */ /* 0x000fea0003800000 */
[----:B------:R-:W-:Y:S01]  /*1a70*/  BPT.TRAP 0x1 ;  /* 0x000000040000795c */ /* 0x000fe20000300000 */
.L_x_792:
[----:B------:R-:W-:Y:S02]  /*1a80*/  LEA R3, R5, R2, 0x3 ;  /* 0x0000000205037211 */ /* 0x000fe400078e18ff */
[----:B------:R-:W-:-:S04]  /*1a90*/  SHF.L.U32 R22, R6, 0x1f, RZ ;  /* 0x0000001f06167819 */ /* 0x000fc800000006ff */
[----:B------:R1:W2:Y:S01]  /*1aa0*/  SYNCS.PHASECHK.TRANS64.TRYWAIT P1, [R3+URZ+0x30c10], R22 ;  /* 0x030c1016030075a7 */ /* 0x0002a2000802017f */
[----:B------:R-:W-:Y:S05]  /*1ab0*/  @!P0 BRA `(.L_x_793) ;  /* 0x0000000000048947 */ /* 0x000fea0003800000 */
[----:B------:R-:W-:Y:S01]  /*1ac0*/  BPT.TRAP 0x1 ;  /* 0x000000040000795c */ /* 0x000fe20000300000 */
.L_x_793:
[----:B------:R-:W-:-:S05]  /*1ad0*/  VIADD R0, R2, 0x10000 ;  /* 0x0001000002007836 */ /* 0x000fca0000000000 */
[----:B------:R-:W-:-:S04]  /*1ae0*/  SHF.R.U32.HI R0, RZ, 0x4, R0 ;  /* 0x00000004ff007819 */ /* 0x000fc80000011600 */
[----:B------:R-:W-:Y:S01]  /*1af0*/  LOP3.LUT R0, R0, 0x3fff, RZ, 0xc0, !PT ;  /* 0x00003fff00007812 */ /* 0x000fe200078ec0ff */
[----:B--2---:R-:W-:Y:S06]  /*1b00*/  @P1 BRA `(.L_x_794) ;  /* 0x0000000000081947 */ /* 0x004fec0003800000 */
[----:B------:R-:W2:Y:S02]  /*1b10*/  SYNCS.PHASECHK.TRANS64.TRYWAIT P1, [R3+URZ+0x30c10], R22 ;  /* 0x030c1016030075a7 */ /* 0x000ea4000802017f */
[----:B--2---:R-:W-:Y:S05]  /*1b20*/  @!P1 BRA `(.L_x_795) ;  /* 0x0000007800c89947 */ /* 0x004fea0003800000 */
.L_x_794:
[----:B------:R-:W-:Y:S05]  /*1b30*/  WARPSYNC.ALL ;  /* 0x0000000000007948 */ /* 0x000fea0003800000 */
[----:B------:R-:W-:Y:S01]  /*1b40*/  LOP3.LUT R14, R0, 0x10000, RZ, 0xfc, !PT ;  /* 0x00010000000e7812 */ /* 0x000fe200078efcff */
[----:B------:R-:W-:Y:S01]  /*1b50*/  IMAD R13, R12, 0x2000, R2 ;  /* 0x000020000c0d7824 */ /* 0x000fe200078e0202 */
[----:B------:R-:W3:Y:S04]  /*1b60*/  LDL R17, [R1+0x18] ;  /* 0x0000180001117983 */ /* 0x000ee80000100800 */
[----:B------:R-:W-:Y:S01]  /*1b70*/  R2UR UR9, R13 ;  /* 0x000000000d0972ca */ /* 0x000fe200000e0000 */
[----:B------:R-:W4:Y:S01]  /*1b80*/  LDL R18, [R1+0x1c] ;  /* 0x00001c0001127983 */ /* 0x000f220000100800 */
[----:B------:R-:W-:-:S03]  /*1b90*/  LEA R14, R5, R14, 0xa ;  /* 0x0000000e050e7211 */ /* 0x000fc600078e50ff */
[----:B------:R-:W5:Y:S01]  /*1ba0*/  LDL R16, [R1+0x14] ;  /* 0x0000140001107983 */ /* 0x000f620000100800 */
[----:B------:R-:W-:-:S03]  /*1bb0*/  R2UR UR8, R14 ;  /* 0x000000000e0872ca */ /* 0x000fc600000e0000 */
[----:B------:R-:W2:Y:S04]  /*1bc0*/  LDL R15, [R1+0x10] ;  /* 0x00001000010f7983 */ /* 0x000ea80000100800 */
        /* <DEDUP_REMOVED lines=32> */
[----:B------:R-:W-:-:S02]  /*1dd0*/  IMAD R15, R10, 0x2, R13 ;  /* 0x000000020a0f7824 */ /* 0x000fc400078e020d */
[C---:B------:R-:W-:Y:S02]  /*1de0*/  IMAD R23, R10.reuse, 0x2, R21 ;  /* 0x000000020a177824 */ /* 0x040fe400078e0215 */
[----:B------:R-:W-:Y:S01]  /*1df0*/  IMAD R19, R10, 0x2, R19 ;  /* 0x000000020a137824 */ /* 0x000fe200078e0213 */
[-C--:B------:R-:W-:Y:S01]  /*1e00*/  LEA R21, R15, R2.reuse, 0x2 ;  /* 0x000000020f157211 */ /* 0x080fe200078e10ff */
        /* <DEDUP_REMOVED lines=18> */
.L_x_796:
[----:B------:R1:W1:Y:S01]  /*1f30*/  SYNCS.PHASECHK.TRANS64.TRYWAIT P1, [R3+URZ+0x30c30], R22 ;  /* 0x030c3016030075a7 */ /* 0x000262000802017f */
[----:B------:R-:W-:Y:S05]  /*1f40*/  @!P0 BRA `(.L_x_797) ;  /* 0x0000000000048947 */ /* 0x000fea0003800000 */
[----:B------:R-:W-:Y:S01]  /*1f50*/  BPT.TRAP 0x1 ;  /* 0x000000040000795c */ /* 0x000fe20000300000 */
.L_x_797:
[----:B------:R-:W-:-:S04]  /*1f60*/  IADD3 R19, R2, 0x18000, RZ ;  /* 0x0001800002137810 */ /* 0x000fc80007ffe0ff */
[----:B------:R-:W-:-:S04]  /*1f70*/  SHF.R.U32.HI R19, RZ, 0x4, R19 ;  /* 0x00000004ff137819 */ /* 0x000fc80000011613 */
[----:B------:R-:W-:-:S04]  /*1f80*/  LOP3.LUT R19, R19, 0x3fff, RZ, 0xc0, !PT ;  /* 0x00003fff13137812 */ /* 0x000fc800078ec0ff */
[----:B------:R-:W-:Y:S01]  /*1f90*/  LOP3.LUT R24, R19, 0x10000, RZ, 0xfc, !PT ;  /* 0x0001000013187812 */ /* 0x000fe200078efcff */
[----:B-1----:R-:W-:Y:S06]  /*1fa0*/  @P1 BRA `(.L_x_798) ;  /* 0x0000000000081947 */ /* 0x002fec0003800000 */
[----:B------:R-:W1:Y:S02]  /*1fb0*/  SYNCS.PHASECHK.TRANS64.TRYWAIT P1, [R3+URZ+0x30c30], R22 ;  /* 0x030c3016030075a7 */ /* 0x000e64000802017f */
[----:B-1----:R-:W-:Y:S05]  /*1fc0*/  @!P1 BRA `(.L_x_799) ;  /* 0x0000007400b49947 */ /* 0x002fea0003800000 */
.L_x_798:
        /* <DEDUP_REMOVED lines=63> */
[----:B---3--:R-:W-:Y:S01]  /*23c0*/  IADD3 R134, R11, 0x8, RZ ;  /* 0x000000080b867810 */ /* 0x008fe20007ffe0ff */
        /* <DEDUP_REMOVED lines=23> */
[----:B-1----:R-:W-:Y:S01]  /*2540*/  VIADD R133, R11, 0xc ;  /* 0x0000000c0b857836 */ /* 0x002fe20000000000 */
        /* <DEDUP_REMOVED lines=33> */
[C---:B-1----:R-:W-:Y:S01]  /*2760*/  IADD3 R137, R11.reuse, 0x14, RZ ;  /* 0x000000140b897810 */ /* 0x042fe20007ffe0ff */
[----:B------:R-:W-:Y:S01]  /*2770*/  FFMA.FTZ R123, R122, UR37, -R121 ;  /* 0x000000257a7b7c23 */ /* 0x000fe20008010879 */
[----:B------:R-:W-:Y:S01]  /*2780*/  FSEL R122, R92, -INF , P1 ;  /* 0xff8000005c7a7808 */ /* 0x000fe20000800000 */
[----:B------:R-:W-:Y:S04]  /*2790*/  SHFL.IDX PT, R225, R13, R134, 0x1f ;  /* 0x00001f860de17589 */ /* 0x000fe800000e0000 */
[----:B------:R-:W-:Y:S01]  /*27a0*/  MUFU.TANH R93, R93 ;  /* 0x0000005d005d7308 */ /* 0x000fe20000002400 */
[----:B---3--:R-:W-:-:S02]  /*27b0*/  VIADD R139, R11, 0x10 ;  /* 0x000000100b8b7836 */ /* 0x008fc40000000000 */
        /* <DEDUP_REMOVED lines=18> */
[----:B--2---:R-:W-:-:S05]  /*28e0*/  VIADD R140, R11, 0x1c ;  /* 0x0000001c0b8c7836 */ /* 0x004fca0000000000 */
[----:B------:R2:W-:Y:S01]  /*28f0*/  MUFU.TANH R10, R138 ;  /* 0x0000008a000a7308 */ /* 0x0005e20000002400 */
[----:B------:R-:W1:Y:S01]  /*2900*/  SHFL.IDX PT, R141, R21, R140, 0x1f ;  /* 0x00001f8c158d7589 */ /* 0x000e6200000e0000 */
[----:B---3--:R-:W-:Y:S01]  /*2910*/  FMUL.FTZ R129, R149, UR36 ;  /* 0x0000002495817c20 */ /* 0x008fe20008410000 */
[----:B------:R-:W-:-:S05]  /*2920*/  LEA R149, R5, R19, 0xa ;  /* 0x0000001305957211 */ /* 0x000fca00078e50ff */
        /* <DEDUP_REMOVED lines=750> */
.L_x_800:
        /* <DEDUP_REMOVED lines=68> */
.L_x_801:
[----:B-1----:R-:W2:Y:S01]  /*5c50*/  LDL R0, [R1+0x8] ;  /* 0x0000080001007983 */ /* 0x002ea20000100800 */
        /* <DEDUP_REMOVED lines=45> */
.L_x_784:
[----:B------:R-:W-:Y:S05]  /*5f30*/  @P0 BRA `(.L_x_779) ;  /* 0x00000034008c0947 */ /* 0x000fea0003800000 */
[----:B------:R-:W2:Y:S01]  /*5f40*/  LDL.LU R24, [R1+0x20] ;  /* 0x0000200001187983 */ /* 0x000ea20000300800 */
[----:B-1----:R-:W1:Y:S01]  /*5f50*/  LDC.64 R2, c[0x0][0x878] ;  /* 0x00021e00ff027b82 */ /* 0x002e620000000a00 */
[----:B------:R-:W3:Y:S07]  /*5f60*/  S2R R22, SR_TID.X ;  /* 0x0000000000167919 */ /* 0x000eee0000002100 */
[----:B------:R-:W4:Y:S01]  /*5f70*/  LDC R0, c[0x0][0x850] ;  /* 0x00021400ff007b82 */ /* 0x000f220000000800 */
[----:B------:R-:W5:Y:S01]  /*5f80*/  S2R R7, SR_CTAID.Y ;  /* 0x0000000000077919 */ /* 0x000f620000002600 */
[----:B------:R-:W5:Y:S06]  /*5f90*/  S2R R8, SR_CTAID.X ;  /* 0x0000000000087919 */ /* 0x000f6c0000002500 */
[----:B------:R-:W3:Y:S01]  /*5fa0*/  S2UR UR5, SR_CgaCtaId ;  /* 0x00000000000579c3 */ /* 0x000ee20000008800 */
[----:B-1----:R-:W-:-:S07]  /*5fb0*/  ISETP.NE.U32.AND P0, PT, R2, RZ, PT ;  /* 0x000000ff0200720c */ /* 0x002fce0003f05070 */
[----:B------:R-:W1:Y:S01]  /*5fc0*/  LDC.64 R10, c[0x0][0x818] ;  /* 0x00020600ff0a7b82 */ /* 0x000e620000000a00 */
[----:B------:R-:W-:-:S07]  /*5fd0*/  ISETP.NE.AND.EX P0, PT, R3, RZ, PT, P0 ;  /* 0x000000ff0300720c */ /* 0x000fce0003f05300 */
[----:B------:R-:W1:Y:S08]  /*5fe0*/  LDC.64 R14, c[0x0][0x840] ;  /* 0x00021000ff0e7b82 */ /* 0x000e700000000a00 */
[----:B------:R-:W2:Y:S01]  /*5ff0*/  @P0 LDC.64 R2, c[0x0][0x878] ;  /* 0x00021e00ff020b82 */ /* 0x000ea20000000a00 */
[----:B------:R-:W-:-:S07]  /*6000*/  UMOV UR4, 0x400 ;  /* 0x0000040000047882 */ /* 0x000fce0000000000 */
[----:B------:R-:W1:Y:S08]  /*6010*/  LDC.64 R12, c[0x0][0x820] ;  /* 0x00020800ff0c7b82 */ /* 0x000e700000000a00 */
[----:B------:R-:W1:Y:S08]  /*6020*/  LDC.64 R16, c[0x0][0x848] ;  /* 0x00021200ff107b82 */ /* 0x000e700000000a00 */
[----:B------:R-:W1:Y:S08]  /*6030*/  LDC.64 R18, c[0x0][0x800] ;  /* 0x00020000ff127b82 */ /* 0x000e700000000a00 */
[----:B------:R-:W1:Y:S01]  /*6040*/  LDC.64 R20, c[0x0][0x828] ;  /* 0x00020a00ff147b82 */ /* 0x000e620000000a00 */
[----:B--2---:R-:W-:-:S06]  /*6050*/  @P0 IMAD.WIDE R2, R24, 0x4, R2 ;  /* 0x0000000418020825 */ /* 0x004fcc00078e0202 */
[----:B------:R2:W5:Y:S01]  /*6060*/  @P0 LDG.E R2, desc[UR38][R2.64] ;  /* 0x0000002602020981 */ /* 0x000562000c1e1900 */
[----:B------:R-:W-:Y:S01]  /*6070*/  BAR.SYNC.DEFER_BLOCKING 0x1, 0x100 ;  /* 0x0044000000007b1d */ /* 0x000fe20000010000 */
[----:B----4-:R-:W-:Y:S01]  /*6080*/  ISETP.NE.AND P1, PT, R0, 0x1, PT ;  /* 0x000000010000780c */ /* 0x010fe20003f25270 */
[----:B---3--:R-:W-:Y:S01]  /*6090*/  VIADD R23, R22, 0xffffff80 ;  /* 0xffffff8016177836 */ /* 0x008fe20000000000 */
[----:B------:R-:W-:-:S03]  /*60a0*/  ULEA UR4, UR5, UR4, 0x18 ;  /* 0x0000000405047291 */ /* 0x000fc6000f8ec03f */
[----:B------:R-:W-:Y:S01]  /*60b0*/  BSSY B0, `(.L_x_803) ;  /* 0x000004d000007945 */ /* 0x000fe20003800000 */
[----:B------:R-:W-:-:S04]  /*60c0*/  SHF.R.S32.HI R0, RZ, 0x1f, R23 ;  /* 0x0000001fff007819 */ /* 0x000fc80000011417 */
[----:B------:R-:W-:-:S03]  /*60d0*/  LEA.HI R5, R0, R23, RZ, 0x7 ;  /* 0x0000001700057211 */ /* 0x000fc600078f38ff */
[----:B------:R-:W3:Y:S01]  /*60e0*/  @P1 LDC R4, c[0x0][0x854] ;  /* 0x00021500ff041b82 */ /* 0x000ee20000000800 */
[C---:B------:R-:W-:Y:S01]  /*60f0*/  LOP3.LUT R0, R5.reuse, 0xfffff80, RZ, 0xc0, !PT ;  /* 0x0fffff8005007812 */ /* 0x040fe200078ec0ff */
[----:B--2---:R-:W-:-:S04]  /*6100*/  IMAD.SHL.U32 R3, R5, 0x20, RZ ;  /* 0x0000002005037824 */ /* 0x004fc800078e00ff */
[----:B------:R-:W-:Y:S01]  /*6110*/  IMAD.IADD R0, R23, 0x1, -R0 ;  /* 0x0000000117007824 */ /* 0x000fe200078e0a00 */
[----:B------:R-:W-:Y:S01]  /*6120*/  LOP3.LUT R5, R3, 0x3ffff000, RZ, 0xc0, !PT ;  /* 0x3ffff00003057812 */ /* 0x000fe200078ec0ff */
[----:B------:R-:W2:Y:S04]  /*6130*/  @P1 LDC R9, c[0x0][0x858] ;  /* 0x00021600ff091b82 */ /* 0x000ea80000000800 */
[----:B------:R-:W-:-:S05]  /*6140*/  IMAD R5, R0, 0x4, R5 ;  /* 0x0000000400057824 */ /* 0x000fca00078e0205 */
[----:B------:R-:W-:Y:S01]  /*6150*/  LEA R6, R5, UR4, 0x2 ;  /* 0x0000000405067c11 */ /* 0x000fe2000f8e10ff */
[----:B-----5:R-:W-:-:S04]  /*6160*/  IMAD.SHL.U32 R5, R8, 0x2000, RZ ;  /* 0x0000200008057824 */ /* 0x020fc800078e00ff */
[----:B------:R4:W-:Y:S01]  /*6170*/  STS.128 [R6], R152 ;  /* 0x0000009806007388 */ /* 0x0009e20000000c00 */
[----:B---3--:R-:W-:-:S03]  /*6180*/  @P1 IMAD.HI.U32 R0, R7, R4, RZ ;  /* 0x0000000407001227 */ /* 0x008fc600078e00ff */
[----:B------:R4:W-:Y:S04]  /*6190*/  STS.128 [R6+0x800], R156 ;  /* 0x0008009c06007388 */ /* 0x0009e80000000c00 */
[----:B------:R4:W-:Y:S01]  /*61a0*/  STS.128 [R6+0x1000], R160 ;  /* 0x001000a006007388 */ /* 0x0009e20000000c00 */
[----:B--2---:R-:W-:-:S03]  /*61b0*/  @P1 SHF.R.U32.HI R7, RZ, R9, R0 ;  /* 0x00000009ff071219 */ /* 0x004fc60000011600 */
[----:B------:R4:W-:Y:S01]  /*61c0*/  STS.128 [R6+0x1800], R164 ;  /* 0x001800a406007388 */ /* 0x0009e20000000c00 */
[----:B------:R-:W-:-:S03]  /*61d0*/  SHF.R.S32.HI R9, RZ, 0x1f, R7 ;  /* 0x0000001fff097819 */ /* 0x000fc60000011407 */
[----:B------:R4:W-:Y:S02]  /*61e0*/  STS.128 [R6+0x2000], R168 ;  /* 0x002000a806007388 */ /* 0x0009e40000000c00 */
[----:B-1----:R-:W-:Y:S02]  /*61f0*/  IMAD R0, R9, R10, RZ ;  /* 0x0000000a09007224 */ /* 0x002fe400078e02ff */
        /* <DEDUP_REMOVED lines=9> */
[----:B-1----:R-:W-:Y:S01]  /*6290*/  BAR.SYNC.DEFER_BLOCKING 0x1, 0x100 ;  /* 0x0044000000007b1d */ /* 0x002fe20000010000 */
[----:B------:R-:W-:-:S04]  /*62a0*/  @P0 LEA R2, R24, R2, 0x7 ;  /* 0x0000000218020211 */ /* 0x000fc800078e38ff */
[----:B------:R-:W-:-:S04]  /*62b0*/  @P0 SHF.R.S32.HI R3, RZ, 0x1f, R2 ;  /* 0x0000001fff030819 */ /* 0x000fc80000011402 */
[----:B------:R-:W-:-:S04]  /*62c0*/  @P0 LEA.HI R3, R3, R2, RZ, 0x7 ;  /* 0x0000000203030211 */ /* 0x000fc800078f38ff */
[----:B------:R-:W-:-:S04]  /*62d0*/  @P0 SHF.L.U32 R3, R3, 0x6, RZ ;  /* 0x0000000603030819 */ /* 0x000fc800000006ff */
[----:B------:R-:W-:-:S04]  /*62e0*/  @P0 LOP3.LUT R2, R3, 0xffffe000, RZ, 0xc0, !PT ;  /* 0xffffe00003020812 */ /* 0x000fc800078ec0ff */
[----:B------:R-:W-:Y:S02]  /*62f0*/  @P0 SHF.R.S32.HI R3, RZ, 0x1f, R2 ;  /* 0x0000001fff030819 */ /* 0x000fe40000011402 */
[----:B------:R-:W-:-:S06]  /*6300*/  @!P0 CS2R R2, SRZ ;  /* 0x0000000000028805 */ /* 0x000fcc000001ff00 */
[----:B------:R-:W-:Y:S01]  /*6310*/  IADD3 R4, P1, R5, R2, RZ ;  /* 0x0000000205047210 */ /* 0x000fe20007f3e0ff */
[----:B------:R-:W-:Y:S02]  /*6320*/  IMAD R2, R9, R14, RZ ;  /* 0x0000000e09027224 */ /* 0x000fe400078e02ff */
[----:B------:R-:W-:Y:S01]  /*6330*/  IMAD R9, R7, R11, R0 ;  /* 0x0000000b07097224 */ /* 0x000fe200078e0200 */
[----:B------:R-:W-:Y:S01]  /*6340*/  LEA.HI.X.SX32 R5, R5, R3, 0x1, P1 ;  /* 0x0000000305057211 */ /* 0x000fe200008f0eff */
[C---:B------:R-:W-:Y:S01]  /*6350*/  IMAD R11, R7.reuse, R15, R2 ;  /* 0x0000000f070b7224 */ /* 0x040fe200078e0202 */
[----:B------:R-:W-:Y:S01]  /*6360*/  SHF.R.S32.HI R0, RZ, 0x1f, R24 ;  /* 0x0000001fff007819 */ /* 0x000fe20000011418 */
[----:B------:R-:W-:-:S04]  /*6370*/  IMAD.WIDE.U32 R2, R7, R10, R4 ;  /* 0x0000000a07027225 */ /* 0x000fc800078e0004 */
[----:B------:R-:W-:Y:S01]  /*6380*/  IMAD.WIDE.U32 R4, R7, R14, R4 ;  /* 0x0000000e07047225 */ /* 0x000fe200078e0004 */
[----:B------:R-:W-:-:S03]  /*6390*/  SEL R7, R24, RZ, !P0 ;  /* 0x000000ff18077207 */ /* 0x000fc60004000000 */
[----:B------:R-:W-:Y:S01]  /*63a0*/  IMAD.IADD R3, R3, 0x1, R9 ;  /* 0x0000000103037824 */ /* 0x000fe200078e0209 */
[----:B------:R-:W-:Y:S02]  /*63b0*/  SEL R9, R0, RZ, !P0 ;  /* 0x000000ff00097207 */ /* 0x000fe40004000000 */
[----:B------:R-:W-:Y:S01]  /*63c0*/  IADD3 R5, R5, R11, RZ ;  /* 0x0000000b05057210 */ /* 0x000fe20007ffe0ff */
[----:B------:R-:W-:Y:S01]  /*63d0*/  IMAD.WIDE.U32 R2, R7, R12, R2 ;  /* 0x0000000c07027225 */ /* 0x000fe200078e0002 */
[----:B------:R-:W-:-:S03]  /*63e0*/  ISETP.NE.AND P0, PT, R23, RZ, PT ;  /* 0x000000ff1700720c */ /* 0x000fc60003f05270 */
[C---:B------:R-:W-:Y:S01]  /*63f0*/  IMAD R0, R9.reuse, R12, RZ ;  /* 0x0000000c09007224 */ /* 0x040fe200078e02ff */
[----:B------:R-:W-:Y:S01]  /*6400*/  LEA R18, P1, R2, R18, 0x2 ;  /* 0x0000001202127211 */ /* 0x000fe200078210ff */
[-C--:B------:R-:W-:Y:S02]  /*6410*/  IMAD R8, R9, R16.reuse, RZ ;  /* 0x0000001009087224 */ /* 0x080fe400078e02ff */
[----:B------:R-:W-:-:S04]  /*6420*/  IMAD.WIDE.U32 R4, R7, R16, R4 ;  /* 0x0000001007047225 */ /* 0x000fc800078e0004 */
[C---:B------:R-:W-:Y:S01]  /*6430*/  IMAD R9, R7.reuse, R13, R0 ;  /* 0x0000000d07097224 */ /* 0x040fe200078e0200 */
[----:B------:R-:W-:Y:S01]  /*6440*/  LEA R20, P2, R4, R20, 0x2 ;  /* 0x0000001404147211 */ /* 0x000fe200078410ff */
[----:B------:R-:W-:Y:S02]  /*6450*/  IMAD R7, R7, R17, R8 ;  /* 0x0000001107077224 */ /* 0x000fe400078e0208 */
[----:B------:R-:W-:Y:S02]  /*6460*/  IMAD.IADD R3, R3, 0x1, R9 ;  /* 0x0000000103037824 */ /* 0x000fe400078e0209 */
[----:B------:R-:W-:-:S03]  /*6470*/  IMAD.IADD R0, R5, 0x1, R7 ;  /* 0x0000000105007824 */ /* 0x000fc600078e0207 */
[----:B------:R-:W-:Y:S02]  /*6480*/  LEA.HI.X R3, R2, R19, R3, 0x2, P1 ;  /* 0x0000001302037211 */ /* 0x000fe400008f1403 */
[----:B------:R-:W-:Y:S01]  /*6490*/  LEA.HI.X R0, R4, R21, R0, 0x2, P2 ;  /* 0x0000001504007211 */ /* 0x000fe200010f1400 */
[----:B----4-:R-:W-:Y:S06]  /*64a0*/  @P0 BRA `(.L_x_804) ;  /* 0x0000000000340947 */ /* 0x010fec0003800000 */
[----:B------:R-:W-:Y:S01]  /*64b0*/  R2UR UR6, R20 ;  /* 0x00000000140672ca */ /* 0x000fe200000e0000 */
[----:B------:R-:W-:Y:S01]  /*64c0*/  UMOV UR5, 0x800 ;  /* 0x0000080000057882 */ /* 0x000fe20000000000 */
[----:B------:R-:W-:Y:S01]  /*64d0*/  R2UR UR7, R0 ;  /* 0x00000000000772ca */ /* 0x000fe200000e0000 */
[----:B------:R-:W-:Y:S01]  /*64e0*/  UMOV UR8, 0x0 ;  /* 0x0000000000087882 */ /* 0x000fe20000000000 */
[----:B------:R-:W-:Y:S01]  /*64f0*/  PLOP3.LUT P0, PT, PT, PT, PT, 0x80, 0x0 ;  /* 0x000000000000781c */ /* 0x000fe20003f0f070 */
[----:B------:R-:W-:-:S12]  /*6500*/  UMOV UR9, 0x14f00000 ;  /* 0x14f0000000097882 */ /* 0x000fd80000000000 */
.L_x_805:
[----:B------:R-:W-:Y:S01]  /*6510*/  @P0 ELECT P1, URZ, PT ;  /* 0x00000000003f082f */ /* 0x000fe20003820000 */
[----:B------:R1:W-:-:S12]  /*6520*/  UBLKRED.G.S.ADD.F32.RN [UR6], [UR4], UR5, desc[UR8] ;  /* 0x00000806040073bb */ /* 0x0003d800080a1405 */
[----:B------:R-:W-:Y:S02]  /*6530*/  @P1 PLOP3.LUT P0, PT, P1, PT, PT, 0x8, 0x0 ;  /* 0x000000000000181c */ /* 0x000fe40000f0e170 */
[----:B------:R-:W-:-:S11]  /*6540*/  PLOP3.LUT P1, PT, PT, PT, PT, 0x8, 0x0 ;  /* 0x000000000000781c */ /* 0x000fd60003f2e170 */
[----:B-1----:R-:W-:Y:S05]  /*6550*/  @P0 BRA.U.ANY `(.L_x_805) ;  /* 0xfffffffd00ec0947 */ /* 0x002fea000393ffff */
[----:B------:R0:W-:Y:S01]  /*6560*/  UTMACMDFLUSH ;  /* 0x00000000000079b7 */ /* 0x0001e20000000000 */
[----:B------:R-:W-:-:S04]  /*6570*/  DEPBAR.LE SB0, 0x0 ;  /* 0x000080000000791a */ /* 0x000fc80000000000 */
.L_x_804:
[----:B------:R-:W-:Y:S05]  /*6580*/  BSYNC B0 ;  /* 0x0000000000007941 */ /* 0x000fea0003800000 */
.L_x_803:
[----:B------:R-:W-:Y:S01]  /*6590*/  BAR.SYNC.DEFER_BLOCKING 0x1, 0x100 ;  /* 0x0044000000007b1d */ /* 0x000fe20000010000 */
[----:B------:R-:W-:-:S05]  /*65a0*/  ISETP.NE.AND P0, PT, R22, 0x80, PT ;  /* 0x000000801600780c */ /* 0x000fca0003f05270 */
        /* <DEDUP_REMOVED lines=20> */
[----:B------:R-:W-:Y:S01]  /*66f0*/  PLOP3.LUT P0, PT, PT, PT, PT, 0x80, 0x0 ;  /* 0x000000000000781c */ /* 0x000fe20003f0f070 */
[----:B------:R-:W-:-:S12]  /*6700*/  UMOV UR9, 0x14f00000 ;  /* 0x14f0000000097882 */ /* 0x000fd80000000000 */
.L_x_806:
        /* <DEDUP_REMOVED lines=8> */
.L_x_774:
        /* <DEDUP_REMOVED lines=20> */
.L_x_808:
[----:B------:R-:W-:Y:S02]  /*68d0*/  ULDC.64 UR4, c[0x0][0x8d8] ;  /* 0x0002360000047ab9 */ /* 0x000fe40000000a00 */
[----:B------:R-:W-:-:S04]  /*68e0*/  ISETP.NE.U32.AND P0, PT, RZ, UR4, PT ;  /* 0x00000004ff007c0c */ /* 0x000fc8000bf05070 */
[----:B------:R-:W-:-:S13]  /*68f0*/  ISETP.NE.AND.EX P0, PT, RZ, UR5, PT, P0 ;  /* 0x00000005ff007c0c */ /* 0x000fda000bf05300 */
[----:B------:R-:W-:Y:S05]  /*6900*/  @!P0 BRA `(.L_x_810) ;  /* 0x0000000000248947 */ /* 0x000fea0003800000 */
[----:B------:R-:W-:Y:S02]  /*6910*/  ULDC.64 UR4, c[0x0][0x8d8] ;  /* 0x0002360000047ab9 */ /* 0x000fe40000000a00 */
[----:B-1----:R-:W-:-:S06]  /*6920*/  UIMAD.WIDE UR4, UR12, 0x4, UR4 ;  /* 0x000000040c0478a5 */ /* 0x002fcc000f8e0204 */
[----:B------:R-:W-:Y:S01]  /*6930*/  IMAD.U32 R2, RZ, RZ, UR4 ;  /* 0x00000004ff027e24 */ /* 0x000fe2000f8e00ff */
[----:B------:R-:W-:-:S05]  /*6940*/  MOV R3, UR5 ;  /* 0x0000000500037c02 */ /* 0x000fca0008000f00 */
[----:B------:R-:W2:Y:S04]  /*6950*/  LDG.E R0, desc[UR38][R2.64] ;  /* 0x0000002602007981 */ /* 0x000ea8000c1e1900 */
[----:B------:R-:W2:Y:S02]  /*6960*/  LDG.E R5, desc[UR38][R2.64+0x4] ;  /* 0x0000042602057981 */ /* 0x000ea4000c1e1900 */
[----:B--2---:R-:W-:-:S05]  /*6970*/  IMAD.IADD R0, R5, 0x1, -R0 ;  /* 0x0000000105007824 */ /* 0x004fca00078e0a00 */
[----:B------:R-:W-:Y:S01]  /*6980*/  R2UR UR5, R0 ;  /* 0x00000000000572ca */ /* 0x000fe200000e0000 */
[----:B------:R-:W-:-:S14]  /*6990*/  BRA `(.L_x_809) ;  /* 0x0000000000047947 */ /* 0x000fdc0003800000 */
.L_x_810:
[----:B------:R-:W-:-:S05]  /*69a0*/  ULDC UR5, c[0x0][0x8c4] ;  /* 0x0002310000057ab9 */ /* 0x000fca0000000800 */
.L_x_809:
        /* <DEDUP_REMOVED lines=12> */
[----:B------:R-:W-:Y:S01]  /*6a70*/  IMAD.U32 R2, RZ, RZ, UR4 ;  /* 0x00000004ff027e24 */ /* 0x000fe2000f8e00ff */
[----:B------:R-:W-:Y:S01]  /*6a80*/  MOV R3, UR5 ;  /* 0x0000000500037c02 */ /* 0x000fe20008000f00 */
[----:B------:R-:W-:-:S06]  /*6a90*/  ULDC.64 UR4, c[0x0][0x780] ;  /* 0x0001e00000047ab9 */ /* 0x000fcc0000000a00 */
        /* <DEDUP_REMOVED lines=8> */
[----:B------:R-:W-:Y:S01]  /*6b20*/  IMAD.U32 R4, RZ, RZ, UR4 ;  /* 0x00000004ff047e24 */ /* 0x000fe2000f8e00ff */
[----:B------:R-:W-:-:S05]  /*6b30*/  MOV R5, UR5 ;  /* 0x0000000500057c02 */ /* 0x000fca0008000f00 */
        /* <DEDUP_REMOVED lines=15> */
.L_x_811:
        /* <DEDUP_REMOVED lines=49> */
.L_x_825:
        /* <DEDUP_REMOVED lines=21> */
.L_x_814:
[----:B------:R-:W-:Y:S05]  /*7090*/  BSYNC B0 ;  /* 0x0000000000007941 */ /* 0x000fea0003800000 */
.L_x_813:
        /* <DEDUP_REMOVED lines=13> */
.L_x_816:
[----:B------:R-:W-:Y:S05]  /*7170*/  BSYNC B0 ;  /* 0x0000000000007941 */ /* 0x000fea0003800000 */
.L_x_815:
[----:B------:R-:W-:Y:S06]  /*7180*/  BAR.ARV 0xa, 0xa0 ;  /* 0x0282800000007b1d */ /* 0x000fec0000002000 */
[----:B------:R-:W-:Y:S04]  /*7190*/  BSSY B0, `(.L_x_817) ;  /* 0x0000003000007945 */ /* 0x000fe80003800000 */
[----:B------:R-:W-:Y:S05]  /*71a0*/  @!P0 BRA `(.L_x_818) ;  /* 0x0000000000048947 */ /* 0x000fea0003800000 */
[----:B------:R-:W-:-:S04]  /*71b0*/  DEPBAR.LE SB0, 0x0 ;  /* 0x000080000000791a */ /* 0x000fc80000000000 */
.L_x_818:
[----:B------:R-:W-:Y:S05]  /*71c0*/  BSYNC B0 ;  /* 0x0000000000007941 */ /* 0x000fea0003800000 */
.L_x_817:
        /* <DEDUP_REMOVED lines=13> */
.L_x_820:
[----:B------:R-:W-:Y:S05]  /*72a0*/  BSYNC B0 ;  /* 0x0000000000007941 */ /* 0x000fea0003800000 */
.L_x_819:
        /* <DEDUP_REMOVED lines=13> */
.L_x_822:
[----:B------:R-:W-:Y:S05]  /*7380*/  BSYNC B0 ;  /* 0x0000000000007941 */ /* 0x000fea0003800000 */
.L_x_821:
[----:B------:R-:W-:Y:S01]  /*7390*/  VIADD R0, R0, 0xfffffffe ;  /* 0xfffffffe00007836 */ /* 0x000fe20000000000 */
[----:B------:R-:W-:Y:S06]  /*73a0*/  BAR.ARV 0xa, 0xa0 ;  /* 0x0282800000007b1d */ /* 0x000fec0000002000 */
[----:B------:R-:W-:Y:S01]  /*73b0*/  BSSY B0, `(.L_x_823) ;  /* 0x0000004000007945 */ /* 0x000fe20003800000 */
[----:B------:R-:W-:-:S03]  /*73c0*/  ISETP.NE.AND P1, PT, R0, RZ, PT ;  /* 0x000000ff0000720c */ /* 0x000fc60003f25270 */
[----:B------:R-:W-:Y:S10]  /*73d0*/  @!P0 BRA `(.L_x_824) ;  /* 0x0000000000048947 */ /* 0x000ff40003800000 */
[----:B------:R-:W-:-:S04]  /*73e0*/  DEPBAR.LE SB0, 0x0 ;  /* 0x000080000000791a */ /* 0x000fc80000000000 */
.L_x_824:
[----:B------:R-:W-:Y:S05]  /*73f0*/  BSYNC B0 ;  /* 0x0000000000007941 */ /* 0x000fea0003800000 */
.L_x_823:
[----:B------:R-:W-:Y:S06]  /*7400*/  BAR.ARV 0xb, 0xa0 ;  /* 0x02c2800000007b1d */ /* 0x000fec0000002000 */
[----:B------:R-:W-:Y:S02]  /*7410*/  UIADD3 UR5, UR5, 0x2, URZ ;  /* 0x0000000205057890 */ /* 0x000fe4000fffe03f */
[----:B------:R-:W-:Y:S01]  /*7420*/  UIADD3 UR4, UR4, 0x1, URZ ;  /* 0x0000000104047890 */ /* 0x000fe2000fffe03f */
[----:B------:R-:W-:Y:S11]  /*7430*/  @P1 BRA `(.L_x_825) ;  /* 0xfffffff800c01947 */ /* 0x000ff6000383ffff */
[----:B------:R-:W-:-:S12]  /*7440*/  USHF.L.U32 UR6, UR5, 0xd, URZ ;  /* 0x0000000d05067899 */ /* 0x000fd8000800063f */
.L_x_812:
        /* <DEDUP_REMOVED lines=19> */
.L_x_827:
[----:B------:R-:W-:Y:S05]  /*7580*/  BSYNC B0 ;  /* 0x0000000000007941 */ /* 0x000fea0003800000 */
.L_x_826:
        /* <DEDUP_REMOVED lines=19> */
.L_x_829:
[----:B------:R-:W-:Y:S05]  /*76c0*/  BSYNC B0 ;  /* 0x0000000000007941 */ /* 0x000fea0003800000 */
.L_x_828:
[----:B------:R-:W-:Y:S06]  /*76d0*/  BAR.ARV 0xa, 0xa0 ;  /* 0x0282800000007b1d */ /* 0x000fec0000002000 */
[----:B------:R-:W-:Y:S04]  /*76e0*/  BSSY B0, `(.L_x_830) ;  /* 0x0000003000007945 */ /* 0x000fe80003800000 */
[----:B------:R-:W-:Y:S05]  /*76f0*/  @!P0 BRA `(.L_x_831) ;  /* 0x0000000000048947 */ /* 0x000fea0003800000 */
[----:B------:R-:W-:-:S04]  /*7700*/  DEPBAR.LE SB0, 0x0 ;  /* 0x000080000000791a */ /* 0x000fc80000000000 */
.L_x_831:
[----:B------:R-:W-:Y:S05]  /*7710*/  BSYNC B0 ;  /* 0x0000000000007941 */ /* 0x000fea0003800000 */
.L_x_830:
[----:B------:R-:W-:Y:S06]  /*7720*/  BAR.ARV 0xb, 0xa0 ;  /* 0x02c2800000007b1d */ /* 0x000fec0000002000 */
[----:B------:R-:W-:Y:S05]  /*7730*/  BRA `(.L_x_779) ;  /* 0x0000001c008c7947 */ /* 0x000fea0003800000 */
.L_x_807:
        /* <DEDUP_REMOVED lines=10> */
.L_x_832:
        /* <DEDUP_REMOVED lines=10> */
.L_x_834:
[----:B------:R-:W3:Y:S02]  /*7880*/  LDC R5, c[0x0][0x8c4] ;  /* 0x00023100ff057b82 */ /* 0x000ee40000000800 */
.L_x_833:
        /* <DEDUP_REMOVED lines=23> */
[----:B------:R-:W-:Y:S01]  /*7a00*/  MOV R5, RZ ;  /* 0x000000ff00057202 */ /* 0x000fe20000000f00 */
[----:B------:R-:W-:Y:S01]  /*7a10*/  ULDC UR4, c[0x0][0x280] ;  /* 0x0000a00000047ab9 */ /* 0x000fe20000000800 */
[----:B-1----:R-:W-:-:S05]  /*7a20*/  @P0 IMAD.WIDE R2, R8, 0x4, R2 ;  /* 0x0000000408020825 */ /* 0x002fca00078e0202 */
[----:B------:R4:W5:Y:S01]  /*7a30*/  @P0 LDG.E R5, desc[UR38][R2.64] ;  /* 0x0000002602050981 */ /* 0x000962000c1e1900 */
[----:B------:R-:W-:Y:S02]  /*7a40*/  IMAD.U32 R4, RZ, RZ, UR4 ;  /* 0x00000004ff047e24 */ /* 0x000fe4000f8e00ff */
        /* <DEDUP_REMOVED lines=17> */
.L_x_836:
        /* <DEDUP_REMOVED lines=66> */
.L_x_866:
        /* <DEDUP_REMOVED lines=9> */
.L_x_839:
        /* <DEDUP_REMOVED lines=63> */
.L_x_850:
[----:B------:R-:W-:-:S04]  /*8400*/  SHF.L.U32 R21, R10, 0x1f, RZ ;  /* 0x0000001f0a157819 */ /* 0x000fc800000006ff */
[----:B-1----:R-:W1:Y:S02]  /*8410*/  SYNCS.PHASECHK.TRANS64.TRYWAIT P1, [R12+URZ+0x30c40], R21 ;  /* 0x030c40150c0075a7 */ /* 0x002e64000802017f */
[----:B-12--5:R-:W-:Y:S05]  /*8420*/  @!P1 BRA `(.L_x_842) ;  /* 0x0000001000c49947 */ /* 0x026fea0003800000 */
.L_x_867:
[----:B------:R-:W-:Y:S05]  /*8430*/  @P0 BRA `(.L_x_843) ;  /* 0x0000000000140947 */ /* 0x000fea0003800000 */
[----:B------:R-:W-:Y:S02]  /*8440*/  ISETP.NE.AND P1, PT, R20, RZ, PT ;  /* 0x000000ff1400720c */ /* 0x000fe40003f25270 */
[----:B------:R-:W-:-:S04]  /*8450*/  MOV R3, 0x4200 ;  /* 0x0000420000037802 */ /* 0x000fc80000000f00 */
[----:B------:R2:W-:Y:S07]  /*8460*/  SYNCS.ARRIVE.TRANS64 RZ, [R12+URZ+0x30c30], R3 ;  /* 0x030c30030cff79a7 */ /* 0x0005ee000800003f */
[----:B------:R-:W-:Y:S05]  /*8470*/  @!P1 BRA `(.L_x_843) ;  /* 0x0000000000049947 */ /* 0x000fea0003800000 */
[----:B------:R-:W-:Y:S01]  /*8480*/  BPT.TRAP 0x1 ;  /* 0x000000040000795c */ /* 0x000fe20000300000 */
.L_x_843:
        /* <DEDUP_REMOVED lines=30> */
.L_x_868:
[----:B------:R-:W-:Y:S05]  /*8670*/  @P0 BRA `(.L_x_845) ;  /* 0x0000000000140947 */ /* 0x000fea0003800000 */
[----:B------:R-:W-:Y:S01]  /*8680*/  ISETP.NE.AND P1, PT, R20, RZ, PT ;  /* 0x000000ff1400720c */ /* 0x000fe20003f25270 */
[----:B------:R-:W-:-:S04]  /*8690*/  IMAD.MOV.U32 R2, RZ, RZ, 0x4200 ;  /* 0x00004200ff027424 */ /* 0x000fc800078e00ff */
[----:B------:R3:W-:Y:S08]  /*86a0*/  SYNCS.ARRIVE.TRANS64 RZ, [R12+URZ+0x30c18], R2 ;  /* 0x030c18020cff79a7 */ /* 0x0007f0000800003f */
[----:B------:R-:W-:Y:S05]  /*86b0*/  @!P1 BRA `(.L_x_845) ;  /* 0x0000000000049947 */ /* 0x000fea0003800000 */
[----:B------:R-:W-:Y:S01]  /*86c0*/  BPT.TRAP 0x1 ;  /* 0x000000040000795c */ /* 0x000fe20000300000 */
.L_x_845:
        /* <DEDUP_REMOVED lines=22> */
.L_x_869:
        /* <DEDUP_REMOVED lines=9> */
.L_x_847:
        /* <DEDUP_REMOVED lines=24> */
.L_x_871:
[----:B------:R-:W-:Y:S05]  /*8a40*/  @P0 BRA `(.L_x_849) ;  /* 0x0000000000140947 */ /* 0x000fea0003800000 */
[----:B------:R-:W-:Y:S01]  /*8a50*/  ISETP.NE.AND P1, PT, R20, RZ, PT ;  /* 0x000000ff1400720c */ /* 0x000fe20003f25270 */
[----:B-1----:R-:W-:-:S04]  /*8a60*/  IMAD.MOV.U32 R5, RZ, RZ, 0x4200 ;  /* 0x00004200ff057424 */ /* 0x002fc800078e00ff */
[----:B------:R2:W-:Y:S08]  /*8a70*/  SYNCS.ARRIVE.TRANS64 RZ, [R12+URZ+0x30c10], R5 ;  /* 0x030c10050cff79a7 */ /* 0x0005f0000800003f */
[----:B------:R-:W-:Y:S05]  /*8a80*/  @!P1 BRA `(.L_x_849) ;  /* 0x0000000000049947 */ /* 0x000fea0003800000 */
[----:B------:R-:W-:Y:S01]  /*8a90*/  BPT.TRAP 0x1 ;  /* 0x000000040000795c */ /* 0x000fe20000300000 */
.L_x_849:
        /* <DEDUP_REMOVED lines=23> */
.L_x_841:
[----:B------:R-:W-:-:S13]  /*8c10*/  ISETP.NE.AND P1, PT, R18, RZ, PT ;  /* 0x000000ff1200720c */ /* 0x000fda0003f25270 */
[----:B------:R-:W-:Y:S05]  /*8c20*/  @!P1 BRA `(.L_x_840) ;  /* 0x0000000000f89947 */ /* 0x000fea0003800000 */
[----:B------:R-:W-:-:S04]  /*8c30*/  SHF.L.U32 R13, R10, 0x1f, RZ ;  /* 0x0000001f0a0d7819 */ /* 0x000fc800000006ff */
[----:B------:R-:W1:Y:S02]  /*8c40*/  SYNCS.PHASECHK.TRANS64.TRYWAIT P1, [R12+URZ+0x30c40], R13 ;  /* 0x030c400d0c0075a7 */ /* 0x000e64000802017f */
[----:B-1----:R-:W-:Y:S05]  /*8c50*/  @!P1 BRA `(.L_x_851) ;  /* 0x0000000c000c9947 */ /* 0x002fea0003800000 */
.L_x_872:
[----:B------:R-:W-:Y:S05]  /*8c60*/  @P0 BRA `(.L_x_852) ;  /* 0x0000000000140947 */ /* 0x000fea0003800000 */
[----:B------:R-:W-:Y:S02]  /*8c70*/  ISETP.NE.AND P1, PT, R20, RZ, PT ;  /* 0x000000ff1400720c */ /* 0x000fe40003f25270 */
[----:B------:R-:W-:-:S04]  /*8c80*/  MOV R5, 0x4200 ;  /* 0x0000420000057802 */ /* 0x000fc80000000f00 */
[----:B------:R2:W-:Y:S07]  /*8c90*/  SYNCS.ARRIVE.TRANS64 RZ, [R12+URZ+0x30c30], R5 ;  /* 0x030c30050cff79a7 */ /* 0x0005ee000800003f */
[----:B------:R-:W-:Y:S05]  /*8ca0*/  @!P1 BRA `(.L_x_852) ;  /* 0x0000000000049947 */ /* 0x000fea0003800000 */
[----:B------:R-:W-:Y:S01]  /*8cb0*/  BPT.TRAP 0x1 ;  /* 0x000000040000795c */ /* 0x000fe20000300000 */
.L_x_852:
        /* <DEDUP_REMOVED lines=27> */
.L_x_873:
[----:B------:R-:W-:Y:S05]  /*8e70*/  @P0 BRA `(.L_x_854) ;  /* 0x0000000000140947 */ /* 0x000fea0003800000 */
[----:B------:R-:W-:Y:S02]  /*8e80*/  ISETP.NE.AND P0, PT, R20, RZ, PT ;  /* 0x000000ff1400720c */ /* 0x000fe40003f05270 */
[----:B------:R-:W-:-:S04]  /*8e90*/  MOV R5, 0x4200 ;  /* 0x0000420000057802 */ /* 0x000fc80000000f00 */
[----:B------:R3:W-:Y:S07]  /*8ea0*/  SYNCS.ARRIVE.TRANS64 RZ, [R12+URZ+0x30c18], R5 ;  /* 0x030c18050cff79a7 */ /* 0x0007ee000800003f */
[----:B------:R-:W-:Y:S05]  /*8eb0*/  @!P0 BRA `(.L_x_854) ;  /* 0x0000000000048947 */ /* 0x000fea0003800000 */
[----:B------:R-:W-:Y:S01]  /*8ec0*/  BPT.TRAP 0x1 ;  /* 0x000000040000795c */ /* 0x000fe20000300000 */
.L_x_854:
        /* <DEDUP_REMOVED lines=20> */
.L_x_840:
[----:B------:R-:W3:Y:S01]  /*9010*/  S2R R2, SR_TID.X ;  /* 0x0000000000027919 */ /* 0x000ee20000002100 */
[----:B-12--5:R-:W-:Y:S02]  /*9020*/  LEA R13, R0, R12, 0x3 ;  /* 0x0000000c000d7211 */ /* 0x026fe400078e18ff */
[----:B---3--:R-:W-:Y:S02]  /*9030*/  LOP3.LUT R3, R2, 0x7f, RZ, 0xc0, !PT ;  /* 0x0000007f02037812 */ /* 0x008fe400078ec0ff */
[----:B------:R-:W-:Y:S02]  /*9040*/  SHF.L.U32 R2, R10, 0x1f, RZ ;  /* 0x0000001f0a027819 */ /* 0x000fe400000006ff */
[----:B------:R-:W-:Y:S02]  /*9050*/  ISETP.NE.AND P1, PT, R3, RZ, PT ;  /* 0x000000ff0300720c */ /* 0x000fe40003f25270 */
[----:B------:R-:W1:Y:S02]  /*9060*/  SYNCS.PHASECHK.TRANS64.TRYWAIT P0, [R13+URZ+0x30c40], R2 ;  /* 0x030c40020d0075a7 */ /* 0x000e64000800017f */
[----:B-1----:R-:W-:Y:S09]  /*9070*/  @!P0 BRA `(.L_x_855) ;  /* 0x00000008002c8947 */ /* 0x002ff20003800000 */
.L_x_874:
[----:B------:R-:W-:Y:S05]  /*9080*/  @P1 BRA `(.L_x_856) ;  /* 0x0000000000181947 */ /* 0x000fea0003800000 */
[----:B------:R-:W2:Y:S01]  /*9090*/  S2R R3, SR_TID.X ;  /* 0x0000000000037919 */ /* 0x000ea20000002100 */
[----:B-1----:R-:W-:-:S04]  /*90a0*/  IMAD.MOV.U32 R2, RZ, RZ, 0x4200 ;  /* 0x00004200ff027424 */ /* 0x002fc800078e00ff */
[----:B------:R3:W-:Y:S01]  /*90b0*/  SYNCS.ARRIVE.TRANS64 RZ, [R13+URZ+0x30c30], R2 ;  /* 0x030c30020dff79a7 */ /* 0x0007e2000800003f */
[----:B--2---:R-:W-:-:S13]  /*90c0*/  LOP3.LUT P0, RZ, R3, 0x1f, RZ, 0xc0, !PT ;  /* 0x0000001f03ff7812 */ /* 0x004fda000780c0ff */
[----:B---3--:R-:W-:Y:S05]  /*90d0*/  @!P0 BRA `(.L_x_856) ;  /* 0x0000000000048947 */ /* 0x008fea0003800000 */
[----:B------:R-:W-:Y:S01]  /*90e0*/  BPT.TRAP 0x1 ;  /* 0x000000040000795c */ /* 0x000fe20000300000 */
.L_x_856:
        /* <DEDUP_REMOVED lines=34> */
.L_x_837:
[----:B------:R-:W-:Y:S05]  /*9310*/  BSYNC B0 ;  /* 0x0000000000007941 */ /* 0x000fea0003800000 */
.L_x_835:
[----:B------:R-:W-:-:S03]  /*9320*/  UMOV UR6, 0xffffffff ;  /* 0xffffffff00067882 */ /* 0x000fc60000000000 */
[----:B------:R-:W-:Y:S05]  /*9330*/  BRA.DIV UR6, `(.L_x_857) ;  /* 0x0000000606907947 */ /* 0x000fea000b800000 */
[----:B------:R-:W-:-:S13]  /*9340*/  ELECT P0, URZ, PT ;  /* 0x00000000003f782f */ /* 0x000fda0003800000 */
.L_x_877:
[----:B------:R-:W-:Y:S05]  /*9350*/  @!P0 BRA `(.L_x_779) ;  /* 0x0000000000848947 */ /* 0x000fea0003800000 */
[----:B----4-:R-:W3:Y:S02]  /*9360*/  LDL.LU R2, [R1] ;  /* 0x0000000001027983 */ /* 0x010ee40000300800 */
[----:B---3--:R-:W-:-:S04]  /*9370*/  LOP3.LUT R2, R2, 0x2, RZ, 0xfc, !PT ;  /* 0x0000000202027812 */ /* 0x008fc800078efcff */
[----:B------:R-:W-:-:S13]  /*9380*/  ISETP.NE.AND P0, PT, R2, 0x3, PT ;  /* 0x000000030200780c */ /* 0x000fda0003f05270 */
[----:B------:R-:W-:Y:S05]  /*9390*/  @!P0 BRA `(.L_x_858) ;  /* 0x0000000000048947 */ /* 0x000fea0003800000 */
[----:B--2---:R-:W-:Y:S01]  /*93a0*/  BPT.TRAP 0x1 ;  /* 0x000000040000795c */ /* 0x004fe20000300000 */
.L_x_858:
        /* <DEDUP_REMOVED lines=15> */
.L_x_878:
[----:B------:R-:W3:Y:S02]  /*94a0*/  SYNCS.PHASECHK.TRANS64.TRYWAIT P1, [R11+URZ], R2 ;  /* 0x000000020b0075a7 */ /* 0x000ee4000802017f */
[----:B---3--:R-:W-:Y:S05]  /*94b0*/  @!P1 BRA `(.L_x_860) ;  /* 0x0000000400689947 */ /* 0x008fea0003800000 */
.L_x_879:
[----:B------:R-:W-:Y:S05]  /*94c0*/  @!P0 BRA `(.L_x_861) ;  /* 0x0000000000048947 */ /* 0x000fea0003800000 */
[----:B--2---:R-:W-:Y:S01]  /*94d0*/  BPT.TRAP 0x1 ;  /* 0x000000040000795c */ /* 0x004fe20000300000 */
.L_x_861:
[----:B------:R-:W-:-:S04]  /*94e0*/  VIADD R0, R6, 0x30c40 ;  /* 0x00030c4006007836 */ /* 0x000fc80000000000 */
[----:B------:R-:W-:-:S04]  /*94f0*/  IMAD R9, R9, 0x8, R0 ;  /* 0x0000000809097824 */ /* 0x000fc800078e0200 */
[----:B------:R-:W4:Y:S02]  /*9500*/  SYNCS.PHASECHK.TRANS64.TRYWAIT P0, [R9+URZ], R4 ;  /* 0x00000004090075a7 */ /* 0x000f24000800017f */
[----:B----4-:R-:W-:Y:S05]  /*9510*/  @!P0 BRA `(.L_x_862) ;  /* 0x0000000400648947 */ /* 0x010fea0003800000 */
.L_x_880:
[----:B------:R-:W-:-:S07]  /*9520*/  LEA R3, R3, R0, 0x3 ;  /* 0x0000000003037211 */ /* 0x000fce00078e18ff */
.L_x_863:
[----:B------:R1:W1:Y:S02]  /*9530*/  SYNCS.PHASECHK.TRANS64.TRYWAIT P0, [R3+URZ], R2 ;  /* 0x00000002030075a7 */ /* 0x000264000800017f */
[----:B-1----:R-:W-:Y:S05]  /*9540*/  @!P0 NANOSLEEP.SYNCS 0x989680 ;  /* 0x009896800000895d */ /* 0x002fea0003900000 */
[----:B------:R-:W1:Y:S02]  /*9550*/  @!P0 SYNCS.PHASECHK.TRANS64 P0, [R3+URZ], R2 ;  /* 0x00000002030085a7 */ /* 0x000e64000800007f */
[----:B-1----:R-:W-:Y:S05]  /*9560*/  @!P0 BRA `(.L_x_863) ;  /* 0xfffffffc00f08947 */ /* 0x002fea000383ffff */
.L_x_779:
[----:B--2---:R-:W-:Y:S05]  /*9570*/  BSYNC B6 ;  /* 0x0000000000067941 */ /* 0x004fea0003800000 */
.L_x_773:
[----:B------:R-:W-:Y:S05]  /*9580*/  EXIT ;  /* 0x000000000000794d */ /* 0x000fea0003800000 */
.L_x_789:
[----:B------:R-:W-:Y:S01]  /*9590*/  IMAD.MOV.U32 R12, RZ, RZ, RZ ;  /* 0x000000ffff0c7224 */ /* 0x000fe200078e00ff */
[----:B------:R-:W-:Y:S01]  /*95a0*/  MOV R15, 0xffffffff ;  /* 0xffffffff000f7802 */ /* 0x000fe20000000f00 */
[----:B------:R-:W-:-:S07]  /*95b0*/  IMAD.MOV.U32 R11, RZ, RZ, 0x1f ;  /* 0x0000001fff0b7424 */ /* 0x000fce00078e00ff */
[----:B------:R-:W-:Y:S05]  /*95c0*/  WARPSYNC.COLLECTIVE R15, `(.L_x_864) ;  /* 0x000000000f087348 */ /* 0x000fea0003c00000 */
[----:B------:R1:W2:Y:S02]  /*95d0*/  SHFL.IDX P6, R14, R13, R12, R11 ;  /* 0x0000000c0d0e7389 */ /* 0x0002a400000c000b */
[----:B-12---:R-:W-:Y:S01]  /*95e0*/  ENDCOLLECTIVE ;  /* 0x000000000000791b */ /* 0x006fe20003800000 */
.L_x_864:
[----:B------:R-:W-:Y:S05]  /*95f0*/  BRA `(.L_x_865) ;  /* 0xffffff7800e07947 */ /* 0x000fea000383ffff */
.L_x_791:
[----:B--2---:R2:W3:Y:S02]  /*9600*/  SYNCS.PHASECHK.TRANS64.TRYWAIT P0, [R2+URZ+0x30c00], R9 ;  /* 0x030c0009020075a7 */ /* 0x0044e4000800017f */
[----:B---3--:R-:W-:Y:S05]  /*9610*/  @!P0 NANOSLEEP.SYNCS 0x989680 ;  /* 0x009896800000895d */ /* 0x008fea0003900000 */
[----:B------:R-:W3:Y:S02]  /*9620*/  @!P0 SYNCS.PHASECHK.TRANS64 P0, [R2+URZ+0x30c00], R9 ;  /* 0x030c0009020085a7 */ /* 0x000ee4000800007f */
[----:B---3--:R-:W-:Y:S05]  /*9630*/  @!P0 BRA `(.L_x_791) ;  /* 0xfffffffc00f08947 */ /* 0x008fea000383ffff */
[----:B------:R-:W-:Y:S05]  /*9640*/  BRA `(.L_x_790) ;  /* 0xffffff7c00447947 */ /* 0x000fea000383ffff */
.L_x_795:
[----:B--2---:R2:W3:Y:S02]  /*9650*/  SYNCS.PHASECHK.TRANS64.TRYWAIT P1, [R3+URZ+0x30c10], R22 ;  /* 0x030c1016030075a7 */ /* 0x0044e4000802017f */
[----:B---3--:R-:W-:Y:S05]  /*9660*/  @!P1 NANOSLEEP.SYNCS 0x989680 ;  /* 0x009896800000995d */ /* 0x008fea0003900000 */
[----:B------:R-:W3:Y:S02]  /*9670*/  @!P1 SYNCS.PHASECHK.TRANS64 P1, [R3+URZ+0x30c10], R22 ;  /* 0x030c1016030095a7 */ /* 0x000ee4000802007f */
[----:B---3--:R-:W-:Y:S05]  /*9680*/  @!P1 BRA `(.L_x_795) ;  /* 0xfffffffc00f09947 */ /* 0x008fea000383ffff */
[----:B------:R-:W-:Y:S05]  /*9690*/  BRA `(.L_x_794) ;  /* 0xffffff8400247947 */ /* 0x000fea000383ffff */
.L_x_799:
[----:B------:R1:W1:Y:S02]  /*96a0*/  SYNCS.PHASECHK.TRANS64.TRYWAIT P1, [R3+URZ+0x30c30], R22 ;  /* 0x030c3016030075a7 */ /* 0x000264000802017f */
[----:B-1----:R-:W-:Y:S05]  /*96b0*/  @!P1 NANOSLEEP.SYNCS 0x989680 ;  /* 0x009896800000995d */ /* 0x002fea0003900000 */
[----:B------:R-:W1:Y:S02]  /*96c0*/  @!P1 SYNCS.PHASECHK.TRANS64 P1, [R3+URZ+0x30c30], R22 ;  /* 0x030c3016030095a7 */ /* 0x000e64000802007f */
[----:B-1----:R-:W-:Y:S05]  /*96d0*/  @!P1 BRA `(.L_x_799) ;  /* 0xfffffffc00f09947 */ /* 0x002fea000383ffff */
[----:B------:R-:W-:Y:S05]  /*96e0*/  BRA `(.L_x_798) ;  /* 0xffffff8800387947 */ /* 0x000fea000383ffff */
.L_x_838:
[----:B-1----:R1:W2:Y:S02]  /*96f0*/  SYNCS.PHASECHK.TRANS64.TRYWAIT P1, [R12+URZ+0x30c20], R3 ;  /* 0x030c20030c0075a7 */ /* 0x0022a4000802017f */
[----:B--2---:R-:W-:Y:S05]  /*9700*/  @!P1 NANOSLEEP.SYNCS 0x989680 ;  /* 0x009896800000995d */ /* 0x004fea0003900000 */
[----:B------:R-:W2:Y:S02]  /*9710*/  @!P1 SYNCS.PHASECHK.TRANS64 P1, [R12+URZ+0x30c20], R3 ;  /* 0x030c20030c0095a7 */ /* 0x000ea4000802007f */
[----:B--2---:R-:W-:Y:S05]  /*9720*/  @!P1 BRA `(.L_x_838) ;  /* 0xfffffffc00f09947 */ /* 0x004fea000383ffff */
[----:B------:R-:W-:Y:S05]  /*9730*/  BRA `(.L_x_866) ;  /* 0xffffffe800107947 */ /* 0x000fea000383ffff */
.L_x_842:
[----:B-1----:R1:W2:Y:S02]  /*9740*/  SYNCS.PHASECHK.TRANS64.TRYWAIT P1, [R12+URZ+0x30c40], R21 ;  /* 0x030c40150c0075a7 */ /* 0x0022a4000802017f */
[----:B--2---:R-:W-:Y:S05]  /*9750*/  @!P1 NANOSLEEP.SYNCS 0x989680 ;  /* 0x009896800000995d */ /* 0x004fea0003900000 */
[----:B------:R-:W2:Y:S02]  /*9760*/  @!P1 SYNCS.PHASECHK.TRANS64 P1, [R12+URZ+0x30c40], R21 ;  /* 0x030c40150c0095a7 */ /* 0x000ea4000802007f */
[----:B--2---:R-:W-:Y:S05]  /*9770*/  @!P1 BRA `(.L_x_842) ;  /* 0xfffffffc00f09947 */ /* 0x004fea000383ffff */
[----:B------:R-:W-:Y:S05]  /*9780*/  BRA `(.L_x_867) ;  /* 0xffffffec00287947 */ /* 0x000fea000383ffff */
.L_x_844:
[----:B--2---:R2:W3:Y:S02]  /*9790*/  SYNCS.PHASECHK.TRANS64.TRYWAIT P1, [R12+URZ+0x30c28], R21 ;  /* 0x030c28150c0075a7 */ /* 0x0044e4000802017f */
[----:B---3--:R-:W-:Y:S05]  /*97a0*/  @!P1 NANOSLEEP.SYNCS 0x989680 ;  /* 0x009896800000995d */ /* 0x008fea0003900000 */
[----:B------:R-:W3:Y:S02]  /*97b0*/  @!P1 SYNCS.PHASECHK.TRANS64 P1, [R12+URZ+0x30c28], R21 ;  /* 0x030c28150c0095a7 */ /* 0x000ee4000802007f */
[----:B---3--:R-:W-:Y:S05]  /*97c0*/  @!P1 BRA `(.L_x_844) ;  /* 0xfffffffc00f09947 */ /* 0x008fea000383ffff */
[----:B------:R-:W-:Y:S05]  /*97d0*/  BRA `(.L_x_868) ;  /* 0xffffffec00a47947 */ /* 0x000fea000383ffff */
.L_x_846:
[----:B---3--:R3:W4:Y:S02]  /*97e0*/  SYNCS.PHASECHK.TRANS64.TRYWAIT P1, [R12+URZ+0x30c48], R21 ;  /* 0x030c48150c0075a7 */ /* 0x008724000802017f */
[----:B----4-:R-:W-:Y:S05]  /*97f0*/  @!P1 NANOSLEEP.SYNCS 0x989680 ;  /* 0x009896800000995d */ /* 0x010fea0003900000 */
[----:B------:R-:W4:Y:S02]  /*9800*/  @!P1 SYNCS.PHASECHK.TRANS64 P1, [R12+URZ+0x30c48], R21 ;  /* 0x030c48150c0095a7 */ /* 0x000f24000802007f */
[----:B----4-:R-:W-:Y:S05]  /*9810*/  @!P1 BRA `(.L_x_846) ;  /* 0xfffffffc00f09947 */ /* 0x010fea000383ffff */
[----:B------:R-:W-:Y:S05]  /*9820*/  BRA `(.L_x_869) ;  /* 0xfffffff000007947 */ /* 0x000fea000383ffff */
.L_x_848:
[----:B------:R-:W-:-:S07]  /*9830*/  SHF.L.U32 R5, R10, 0x1f, RZ ;  /* 0x0000001f0a057819 */ /* 0x000fce00000006ff */
.L_x_870:
[----:B-1----:R1:W2:Y:S02]  /*9840*/  SYNCS.PHASECHK.TRANS64.TRYWAIT P1, [R12+URZ+0x30c20], R5 ;  /* 0x030c20050c0075a7 */ /* 0x0022a4000802017f */
[----:B--2---:R-:W-:Y:S05]  /*9850*/  @!P1 NANOSLEEP.SYNCS 0x989680 ;  /* 0x009896800000995d */ /* 0x004fea0003900000 */
[----:B------:R-:W2:Y:S02]  /*9860*/  @!P1 SYNCS.PHASECHK.TRANS64 P1, [R12+URZ+0x30c20], R5 ;  /* 0x030c20050c0095a7 */ /* 0x000ea4000802007f */
[----:B--2---:R-:W-:Y:S05]  /*9870*/  @!P1 BRA `(.L_x_870) ;  /* 0xfffffffc00f09947 */ /* 0x004fea000383ffff */
[----:B------:R-:W-:Y:S05]  /*9880*/  BRA `(.L_x_871) ;  /* 0xfffffff0006c7947 */ /* 0x000fea000383ffff */
.L_x_851:
[----:B-1----:R1:W2:Y:S02]  /*9890*/  SYNCS.PHASECHK.TRANS64.TRYWAIT P1, [R12+URZ+0x30c40], R13 ;  /* 0x030c400d0c0075a7 */ /* 0x0022a4000802017f */
[----:B--2---:R-:W-:Y:S05]  /*98a0*/  @!P1 NANOSLEEP.SYNCS 0x989680 ;  /* 0x009896800000995d */ /* 0x004fea0003900000 */
[----:B------:R-:W2:Y:S02]  /*98b0*/  @!P1 SYNCS.PHASECHK.TRANS64 P1, [R12+URZ+0x30c40], R13 ;  /* 0x030c400d0c0095a7 */ /* 0x000ea4000802007f */
[----:B--2---:R-:W-:Y:S05]  /*98c0*/  @!P1 BRA `(.L_x_851) ;  /* 0xfffffffc00f09947 */ /* 0x004fea000383ffff */
[----:B------:R-:W-:Y:S05]  /*98d0*/  BRA `(.L_x_872) ;  /* 0xfffffff000e07947 */ /* 0x000fea000383ffff */
.L_x_853:
[----:B--2---:R2:W3:Y:S02]  /*98e0*/  SYNCS.PHASECHK.TRANS64.TRYWAIT P1, [R12+URZ+0x30c28], R13 ;  /* 0x030c280d0c0075a7 */ /* 0x0044e4000802017f */
[----:B---3--:R-:W-:Y:S05]  /*98f0*/  @!P1 NANOSLEEP.SYNCS 0x989680 ;  /* 0x009896800000995d */ /* 0x008fea0003900000 */
[----:B------:R-:W3:Y:S02]  /*9900*/  @!P1 SYNCS.PHASECHK.TRANS64 P1, [R12+URZ+0x30c28], R13 ;  /* 0x030c280d0c0095a7 */ /* 0x000ee4000802007f */
[----:B---3--:R-:W-:Y:S05]  /*9910*/  @!P1 BRA `(.L_x_853) ;  /* 0xfffffffc00f09947 */ /* 0x008fea000383ffff */
[----:B------:R-:W-:Y:S05]  /*9920*/  BRA `(.L_x_873) ;  /* 0xfffffff400507947 */ /* 0x000fea000383ffff */
.L_x_855:
[----:B-1----:R1:W2:Y:S02]  /*9930*/  SYNCS.PHASECHK.TRANS64.TRYWAIT P0, [R13+URZ+0x30c40], R2 ;  /* 0x030c40020d0075a7 */ /* 0x0022a4000800017f */
[----:B--2---:R-:W-:Y:S05]  /*9940*/  @!P0 NANOSLEEP.SYNCS 0x989680 ;  /* 0x009896800000895d */ /* 0x004fea0003900000 */
[----:B------:R-:W2:Y:S02]  /*9950*/  @!P0 SYNCS.PHASECHK.TRANS64 P0, [R13+URZ+0x30c40], R2 ;  /* 0x030c40020d0085a7 */ /* 0x000ea4000800007f */
[----:B--2---:R-:W-:Y:S05]  /*9960*/  @!P0 BRA `(.L_x_855) ;  /* 0xfffffffc00f08947 */ /* 0x004fea000383ffff */
[----:B------:R-:W-:Y:S05]  /*9970*/  BRA `(.L_x_874) ;  /* 0xfffffff400c07947 */ /* 0x000fea000383ffff */
.L_x_857:
[----:B------:R-:W-:Y:S01]  /*9980*/  BSSY B0, `(.L_x_875) ;  /* 0x0000006000007945 */ /* 0x000fe20003800000 */
[----:B------:R-:W-:-:S07]  /*9990*/  IMAD.MOV.U32 R15, RZ, RZ, -0x1 ;  /* 0xffffffffff0f7424 */ /* 0x000fce00078e00ff */
[----:B--2-4-:R-:W-:Y:S05]  /*99a0*/  WARPSYNC.COLLECTIVE R15, `(.L_x_876) ;  /* 0x000000000f0c7348 */ /* 0x014fea0003c00000 */
[----:B------:R-:W-:Y:S02]  /*99b0*/  ELECT P6, UR62, PT ;  /* 0x00000000003e782f */ /* 0x000fe400038c0000 */
[----:B------:R-:W-:Y:S01]  /*99c0*/  MOV R14, UR62 ;  /* 0x0000003e000e7c02 */ /* 0x000fe20008000f00 */
[----:B--2-4-:R-:W-:Y:S10]  /*99d0*/  ENDCOLLECTIVE ;  /* 0x000000000000791b */ /* 0x014ff40003800000 */
.L_x_876:
[----:B------:R-:W-:Y:S05]  /*99e0*/  BSYNC B0 ;  /* 0x0000000000007941 */ /* 0x000fea0003800000 */
.L_x_875:
[----:B------:R-:W-:Y:S01]  /*99f0*/  PLOP3.LUT P0, PT, P6, PT, PT, 0x80, 0x0 ;  /* 0x000000000000781c */ /* 0x000fe2000370f070 */
[----:B------:R-:W-:-:S12]  /*9a00*/  BRA `(.L_x_877) ;  /* 0xfffffff800507947 */ /* 0x000fd8000383ffff */
.L_x_859:
[----:B-1----:R1:W3:Y:S02]  /*9a10*/  SYNCS.PHASECHK.TRANS64.TRYWAIT P1, [R7+URZ], R4 ;  /* 0x00000004070075a7 */ /* 0x0022e4000802017f */
[----:B---3--:R-:W-:Y:S05]  /*9a20*/  @!P1 NANOSLEEP.SYNCS 0x989680 ;  /* 0x009896800000995d */ /* 0x008fea0003900000 */
[----:B------:R-:W3:Y:S02]  /*9a30*/  @!P1 SYNCS.PHASECHK.TRANS64 P1, [R7+URZ], R4 ;  /* 0x00000004070095a7 */ /* 0x000ee4000802007f */
[----:B---3--:R-:W-:Y:S05]  /*9a40*/  @!P1 BRA `(.L_x_859) ;  /* 0xfffffffc00f09947 */ /* 0x008fea000383ffff */
[----:B------:R-:W-:Y:S05]  /*9a50*/  BRA `(.L_x_878) ;  /* 0xfffffff800907947 */ /* 0x000fea000383ffff */
.L_x_860:
[----:B---3--:R3:W4:Y:S02]  /*9a60*/  SYNCS.PHASECHK.TRANS64.TRYWAIT P1, [R11+URZ], R2 ;  /* 0x000000020b0075a7 */ /* 0x008724000802017f */
[----:B----4-:R-:W-:Y:S05]  /*9a70*/  @!P1 NANOSLEEP.SYNCS 0x989680 ;  /* 0x009896800000995d */ /* 0x010fea0003900000 */
[----:B------:R-:W4:Y:S02]  /*9a80*/  @!P1 SYNCS.PHASECHK.TRANS64 P1, [R11+URZ], R2 ;  /* 0x000000020b0095a7 */ /* 0x000f24000802007f */
[----:B----4-:R-:W-:Y:S05]  /*9a90*/  @!P1 BRA `(.L_x_860) ;  /* 0xfffffffc00f09947 */ /* 0x010fea000383ffff */
[----:B------:R-:W-:Y:S05]  /*9aa0*/  BRA `(.L_x_879) ;  /* 0xfffffff800847947 */ /* 0x000fea000383ffff */
.L_x_862:
[----:B----4-:R4:W1:Y:S02]  /*9ab0*/  SYNCS.PHASECHK.TRANS64.TRYWAIT P0, [R9+URZ], R4 ;  /* 0x00000004090075a7 */ /* 0x010864000800017f */
[----:B-1----:R-:W-:Y:S05]  /*9ac0*/  @!P0 NANOSLEEP.SYNCS 0x989680 ;  /* 0x009896800000895d */ /* 0x002fea0003900000 */
[----:B------:R-:W1:Y:S02]  /*9ad0*/  @!P0 SYNCS.PHASECHK.TRANS64 P0, [R9+URZ], R4 ;  /* 0x00000004090085a7 */ /* 0x000e64000800007f */
[----:B-1----:R-:W-:Y:S05]  /*9ae0*/  @!P0 BRA `(.L_x_862) ;  /* 0xfffffffc00f08947 */ /* 0x002fea000383ffff */
[----:B------:R-:W-:Y:S05]  /*9af0*/  BRA `(.L_x_880) ;  /* 0xfffffff800887947 */ /* 0x000fea000383ffff */
.L_x_881:
        /* <DEDUP_REMOVED lines=16> */
.L_x_3724:


//--------------------- .text._ZN7cutlass13device_kernelIN5flash11enable_sm90INS1_16FlashAttnBwdSm90INS1_25CollectiveMainloopBwdSm90ILi2ELi2ELi2EN4cute5tupleIJNS5_1CILi1EEES8_S8_EEENS6_IJNS7_ILi128EEESA_NS7_ILi64EEEEEENS_6half_tEfNS_4arch4Sm90ELb0ELb0ELb1ELb1ELb1ELb1ELb0ELb0ELi2ELi1ELi2ELi2ELb0EEENS1_24CollectiveEpilogueBwdGQAISC_fSF_Li256ELb1ELb1EEENS1_19SingleTileSchedulerILb1ELb0ELb0ELi128EEEEEEEEEvNT_6ParamsE --------------------------
	.section	.text._ZN7cutlass13device_kernelIN5flash11enable_sm90INS1_16FlashAttnBwdSm90INS1_25CollectiveMainloopBwdSm90ILi2ELi2ELi2EN4cute5tupleIJNS5_1CILi1EEES8_S8_EEENS6_IJNS7_ILi128EEESA_NS7_ILi64EEEEEENS_6half_tEfNS_4arch4Sm90ELb0ELb0ELb1ELb1ELb1ELb1ELb0ELb0ELi2ELi1ELi2ELi2ELb0EEENS1_24CollectiveEpilogueBwdGQAISC_fSF_Li256ELb1ELb1EEENS1_19SingleTileSchedulerILb1ELb0ELb0ELi128EEEEEEEEEvNT_6ParamsE,"ax",@progbits
	.align	128
.text._ZN7cutlass13device_kernelIN5flash11enable_sm90INS1_16FlashAttnBwdSm90INS1_25CollectiveMainloopBwdSm90ILi2ELi2ELi2EN4cute5tupleIJNS5_1CILi1EEES8_S8_EEENS6_IJNS7_ILi128EEESA_NS7_ILi64EEEEEENS_6half_tEfNS_4arch4Sm90ELb0ELb0ELb1ELb1ELb1ELb1ELb0ELb0ELi2ELi1ELi2ELi2ELb0EEENS1_24CollectiveEpilogueBwdGQAISC_fSF_Li256ELb1ELb1EEENS1_19SingleTileSchedulerILb1ELb0ELb0ELi128EEEEEEEEEvNT_6ParamsE:
        .type           _ZN7cutlass13device_kernelIN5flash11enable_sm90INS1_16FlashAttnBwdSm90INS1_25CollectiveMainloopBwdSm90ILi2ELi2ELi2EN4cute5tupleIJNS5_1CILi1EEES8_S8_EEENS6_IJNS7_ILi128EEESA_NS7_ILi64EEEEEENS_6half_tEfNS_4arch4Sm90ELb0ELb0ELb1ELb1ELb1ELb1ELb0ELb0ELi2ELi1ELi2ELi2ELb0EEENS1_24CollectiveEpilogueBwdGQAISC_fSF_Li256ELb1ELb1EEENS1_19SingleTileSchedulerILb1ELb0ELb0ELi128EEEEEEEEEvNT_6ParamsE,@function
        .size           _ZN7cutlass13device_kernelIN5flash11enable_sm90INS1_16FlashAttnBwdSm90INS1_25CollectiveMainloopBwdSm90ILi2ELi2ELi2EN4cute5tupleIJNS5_1CILi1EEES8_S8_EEENS6_IJNS7_ILi128EEESA_NS7_ILi64EEEEEENS_6half_tEfNS_4arch4Sm90ELb0ELb0ELb1ELb1ELb1ELb1ELb0ELb0ELi2ELi1ELi2ELi2ELb0EEENS1_24CollectiveEpilogueBwdGQAISC_fSF_Li256ELb1ELb1EEENS1_19SingleTileSchedulerILb1ELb0ELb0ELi128EEEEEEEEEvNT_6ParamsE,(.L_x_3725 - _ZN7cutlass13device_kernelIN5flash11enable_sm90INS1_16FlashAttnBwdSm90INS1_25CollectiveMainloopBwdSm90ILi2ELi2ELi2EN4cute5tupleIJNS5_1CILi1EEES8_S8_EEENS6_IJNS7_ILi128EEESA_NS7_ILi64EEEEEENS_6half_tEfNS_4arch4Sm90ELb0ELb0ELb1ELb1ELb1ELb1ELb0ELb0ELi2ELi1ELi2ELi2ELb0EEENS1_24CollectiveEpilogueBwdGQAISC_fSF_Li256ELb1ELb1EEENS1_19SingleTileSchedulerILb1ELb0ELb0ELi128EEEEEEEEEvNT_6ParamsE)
        .other          _ZN7cutlass13device_kernelIN5flash11enable_sm90INS1_16FlashAttnBwdSm90INS1_25CollectiveMainloopBwdSm90ILi2ELi2ELi2EN4cute5tupleIJNS5_1CILi1EEES8_S8_EEENS6_IJNS7_ILi128EEESA_NS7_ILi64EEEEEENS_6half_tEfNS_4arch4Sm90ELb0ELb0ELb1ELb1ELb1ELb1ELb0ELb0ELi2ELi1ELi2ELi2ELb0EEENS1_24CollectiveEpilogueBwdGQAISC_fSF_Li256ELb1ELb1EEENS1_19SingleTileSchedulerILb1ELb0ELb0ELi128EEEEEEEEEvNT_6ParamsE,@"STO_CUDA_ENTRY STV_DEFAULT"
_ZN7cutlass13device_kernelIN5flash11enable_sm90INS1_16FlashAttnBwdSm90INS1_25CollectiveMainloopBwdSm90ILi2ELi2ELi2EN4cute5tupleIJNS5_1CILi1EEES8_S8_EEENS6_IJNS7_ILi128EEESA_NS7_ILi64EEEEEENS_6half_tEfNS_4arch4Sm90ELb0ELb0ELb1ELb1ELb1ELb1ELb0ELb0ELi2ELi1ELi2ELi2ELb0EEENS1_24CollectiveEpilogueBwdGQAISC_fSF_Li256ELb1ELb1EEENS1_19SingleTileSchedulerILb1ELb0ELb0ELi128EEEEEEEEEvNT_6ParamsE:
        /* <DEDUP_REMOVED lines=23> */
.L_x_883:
[----:B------:R-:W-:Y:S05]  /*0170*/  BSYNC B0 ;  /* 0x0000000000007941 */ /* 0x000fea0003800000 */
.L_x_882:
        /* <DEDUP_REMOVED lines=34> */
.L_x_884:
        /* <DEDUP_REMOVED lines=22> */
.L_x_885:
        /* <DEDUP_REMOVED lines=9> */
.L_x_888:
        /* <DEDUP_REMOVED lines=20> */
.L_x_889:
        /* <DEDUP_REMOVED lines=10> */
.L_x_891:
[----:B------:R-:W2:Y:S02]  /*0770*/  LDC R0, c[0x0][0x8c4] ;  /* 0x00023100ff007b82 */ /* 0x000ea40000000800 */
.L_x_890:
        /* <DEDUP_REMOVED lines=19> */
.L_x_893:
        /* <DEDUP_REMOVED lines=10> */
.L_x_894:
        /* <DEDUP_REMOVED lines=8> */
.L_x_895:
        /* <DEDUP_REMOVED lines=9> */
.L_x_896:
        /* <DEDUP_REMOVED lines=56> */
.L_x_899:
        /* <DEDUP_REMOVED lines=15> */
.L_x_898:
        /* <DEDUP_REMOVED lines=22> */
.L_x_901:
        /* <DEDUP_REMOVED lines=15> */
.L_x_900:
[----:B------:R-:W-:Y:S01]  /*1120*/  SHF.R.S32.HI R3, RZ, 0x1f, R18 ;  /* 0x0000001fff037819 */ /* 0x000fe20000011412 */
[----:B------:R-:W-:-:S03]  /*1130*/  UMOV UR4, 0xffffffff ;  /* 0xffffffff00047882 */ /* 0x000fc60000000000 */
[----:B------:R-:W-:-:S04]  /*1140*/  LEA.HI R0, R3, R18, RZ, 0x7 ;  /* 0x0000001203007211 */ /* 0x000fc800078f38ff */
[----:B------:R-:W-:Y:S01]  /*1150*/  SHF.R.S32.HI R13, RZ, 0x7, R0 ;  /* 0x00000007ff0d7819 */ /* 0x000fe20000011400 */
[----:B------:R-:W-:Y:S06]  /*1160*/  BRA.DIV UR4, `(.L_x_902) ;  /* 0x0000009204247947 */ /* 0x000fec000b800000 */
[----:B------:R1:W2:Y:S02]  /*1170*/  SHFL.IDX PT, R14, R13, RZ, 0x1f ;  /* 0x00001fff0d0e7589 */ /* 0x0002a400000e0000 */
.L_x_1006:
        /* <DEDUP_REMOVED lines=30> */
.L_x_903:
        /* <DEDUP_REMOVED lines=111> */
.L_x_915:
[----:B------:R-:W-:-:S13]  /*1a50*/  ISETP.NE.AND P0, PT, R7, 0x3, PT ;  /* 0x000000030700780c */ /* 0x000fda0003f05270 */
[----:B------:R-:W-:Y:S05]  /*1a60*/  @!P0 BRA `(.L_x_905) ;  /* 0x0000000000048947 */ /* 0x000fea0003800000 */
[----:B------:R-:W-:Y:S01]  /*1a70*/  BPT.TRAP 0x1 ;  /* 0x000000040000795c */ /* 0x000fe20000300000 */
.L_x_905:
[----:B------:R-:W-:Y:S01]  /*1a80*/  IMAD R25, R4, 0x8, R2 ;  /* 0x0000000804197824 */ /* 0x000fe200078e0202 */
[----:B------:R-:W-:-:S04]  /*1a90*/  SHF.L.U32 R22, R5, 0x1f, RZ ;  /* 0x0000001f05167819 */ /* 0x000fc800000006ff */
[----:B------:R1:W2:Y:S01]  /*1aa0*/  SYNCS.PHASECHK.TRANS64.TRYWAIT P1, [R25+URZ+0x30c10], R22 ;  /* 0x030c1016190075a7 */ /* 0x0002a2000802017f */
[----:B------:R-:W-:Y:S05]  /*1ab0*/  @!P0 BRA `(.L_x_906) ;  /* 0x0000000000048947 */ /* 0x000fea0003800000 */
[----:B------:R-:W-:Y:S01]  /*1ac0*/  BPT.TRAP 0x1 ;  /* 0x000000040000795c */ /* 0x000fe20000300000 */
.L_x_906:
[----:B------:R-:W-:-:S04]  /*1ad0*/  IADD3 R0, R2, 0x10000, RZ ;  /* 0x0001000002007810 */ /* 0x000fc80007ffe0ff */
[----:B------:R-:W-:-:S04]  /*1ae0*/  SHF.R.U32.HI R0, RZ, 0x4, R0 ;  /* 0x00000004ff007819 */ /* 0x000fc80000011600 */
[----:B------:R-:W-:Y:S01]  /*1af0*/  LOP3.LUT R0, R0, 0x3fff, RZ, 0xc0, !PT ;  /* 0x00003fff00007812 */ /* 0x000fe200078ec0ff */
[----:B--2---:R-:W-:Y:S06]  /*1b00*/  @P1 BRA `(.L_x_907) ;  /* 0x0000000000081947 */ /* 0x004fec0003800000 */
[----:B------:R-:W2:Y:S02]  /*1b10*/  SYNCS.PHASECHK.TRANS64.TRYWAIT P1, [R25+URZ+0x30c10], R22 ;  /* 0x030c1016190075a7 */ /* 0x000ea4000802017f */
[----:B--2---:R-:W-:Y:S05]  /*1b20*/  @!P1 BRA `(.L_x_908) ;  /* 0x0000008400e49947 */ /* 0x004fea0003800000 */
.L_x_907:
        /* <DEDUP_REMOVED lines=64> */
.L_x_909:
[----:B------:R1:W1:Y:S01]  /*1f30*/  SYNCS.PHASECHK.TRANS64.TRYWAIT P1, [R25+URZ+0x30c30], R22 ;  /* 0x030c3016190075a7 */ /* 0x000262000802017f */
[----:B------:R-:W-:Y:S05]  /*1f40*/  @!P0 BRA `(.L_x_910) ;  /* 0x0000000000048947 */ /* 0x000fea0003800000 */
[----:B------:R-:W-:Y:S01]  /*1f50*/  BPT.TRAP 0x1 ;  /* 0x000000040000795c */ /* 0x000fe20000300000 */
.L_x_910:
[----:B------:R-:W-:-:S04]  /*1f60*/  IADD3 R18, R2, 0x18000, RZ ;  /* 0x0001800002127810 */ /* 0x000fc80007ffe0ff */
[----:B------:R-:W-:-:S04]  /*1f70*/  SHF.R.U32.HI R18, RZ, 0x4, R18 ;  /* 0x00000004ff127819 */ /* 0x000fc80000011612 */
[----:B------:R-:W-:-:S04]  /*1f80*/  LOP3.LUT R18, R18, 0x3fff, RZ, 0xc0, !PT ;  /* 0x00003fff12127812 */ /* 0x000fc800078ec0ff */
[----:B------:R-:W-:Y:S01]  /*1f90*/  LOP3.LUT R21, R18, 0x10000, RZ, 0xfc, !PT ;  /* 0x0001000012157812 */ /* 0x000fe200078efcff */
[----:B-1----:R-:W-:Y:S06]  /*1fa0*/  @P1 BRA `(.L_x_911) ;  /* 0x0000000000081947 */ /* 0x002fec0003800000 */
[----:B------:R-:W1:Y:S02]  /*1fb0*/  SYNCS.PHASECHK.TRANS64.TRYWAIT P1, [R25+URZ+0x30c30], R22 ;  /* 0x030c3016190075a7 */ /* 0x000e64000802017f */
[----:B-1----:R-:W-:Y:S05]  /*1fc0*/  @!P1 BRA `(.L_x_912) ;  /* 0x0000008000d09947 */ /* 0x002fea0003800000 */
.L_x_911:
        /* <DEDUP_REMOVED lines=896> */
.L_x_913:
        /* <DEDUP_REMOVED lines=69> */
.L_x_914:
        /* <DEDUP_REMOVED lines=46> */
.L_x_897:
[----:B------:R-:W-:Y:S05]  /*5f00*/  @P0 BRA `(.L_x_892) ;  /* 0x0000004000b40947 */ /* 0x000fea0003800000 */
[----:B------:R-:W2:Y:S01]  /*5f10*/  LDL.LU R26, [R1+0x1c] ;  /* 0x00001c00011a7983 */ /* 0x000ea20000300800 */
[----:B-1----:R-:W1:Y:S01]  /*5f20*/  LDC.64 R2, c[0x0][0x878] ;  /* 0x00021e00ff027b82 */ /* 0x002e620000000a00 */
[----:B------:R-:W-:Y:S01]  /*5f30*/  ULDC UR4, c[0x0][0x870] ;  /* 0x00021c0000047ab9 */ /* 0x000fe20000000800 */
[----:B------:R-:W-:-:S06]  /*5f40*/  ULDC UR6, c[0x0][0x80c] ;  /* 0x0002030000067ab9 */ /* 0x000fcc0000000800 */
[----:B------:R-:W3:Y:S01]  /*5f50*/  LDC R17, c[0x0][0x850] ;  /* 0x00021400ff117b82 */ /* 0x000ee20000000800 */
[----:B------:R-:W4:Y:S01]  /*5f60*/  S2R R6, SR_TID.X ;  /* 0x0000000000067919 */ /* 0x000f220000002100 */
[----:B------:R-:W5:Y:S01]  /*5f70*/  S2R R8, SR_CTAID.Y ;  /* 0x0000000000087919 */ /* 0x000f620000002600 */
[----:B------:R-:W5:Y:S05]  /*5f80*/  S2R R16, SR_CTAID.X ;  /* 0x0000000000107919 */ /* 0x000f6a0000002500 */
[----:B------:R-:W5:Y:S01]  /*5f90*/  S2UR UR5, SR_CgaCtaId ;  /* 0x00000000000579c3 */ /* 0x000f620000008800 */
[----:B-1----:R-:W-:-:S07]  /*5fa0*/  ISETP.NE.U32.AND P0, PT, R2, RZ, PT ;  /* 0x000000ff0200720c */ /* 0x002fce0003f05070 */
[----:B------:R-:W1:Y:S01]  /*5fb0*/  LDC.64 R14, c[0x0][0x840] ;  /* 0x00021000ff0e7b82 */ /* 0x000e620000000a00 */
[----:B------:R-:W-:-:S07]  /*5fc0*/  ISETP.NE.AND.EX P0, PT, R3, RZ, PT, P0 ;  /* 0x000000ff0300720c */ /* 0x000fce0003f05300 */
[----:B------:R-:W1:Y:S08]  /*5fd0*/  LDC.64 R12, c[0x0][0x818] ;  /* 0x00020600ff0c7b82 */ /* 0x000e700000000a00 */
[----:B------:R-:W2:Y:S08]  /*5fe0*/  @P0 LDC.64 R2, c[0x0][0x878] ;  /* 0x00021e00ff020b82 */ /* 0x000eb00000000a00 */
[----:B------:R-:W1:Y:S08]  /*5ff0*/  LDC.64 R20, c[0x0][0x848] ;  /* 0x00021200ff147b82 */ /* 0x000e700000000a00 */
[----:B------:R-:W1:Y:S08]  /*6000*/  LDC.64 R22, c[0x0][0x800] ;  /* 0x00020000ff167b82 */ /* 0x000e700000000a00 */
[----:B------:R-:W1:Y:S01]  /*6010*/  LDC.64 R24, c[0x0][0x828] ;  /* 0x00020a00ff187b82 */ /* 0x000e620000000a00 */
[----:B--2---:R-:W-:-:S06]  /*6020*/  @P0 IMAD.WIDE R2, R26, 0x4, R2 ;  /* 0x000000041a020825 */ /* 0x004fcc00078e0202 */
[----:B------:R2:W5:Y:S01]  /*6030*/  @P0 LDG.E R2, desc[UR38][R2.64] ;  /* 0x0000002602020981 */ /* 0x000562000c1e1900 */
[----:B------:R-:W-:Y:S01]  /*6040*/  BAR.SYNC.DEFER_BLOCKING 0x1, 0x100 ;  /* 0x0044000000007b1d */ /* 0x000fe20000010000 */
[----:B---3--:R-:W-:Y:S01]  /*6050*/  ISETP.NE.AND P2, PT, R17, 0x1, PT ;  /* 0x000000011100780c */ /* 0x008fe20003f45270 */
[C---:B----4-:R-:W-:Y:S01]  /*6060*/  VIADD R18, R6.reuse, 0xffffff80 ;  /* 0xffffff8006127836 */ /* 0x050fe20000000000 */
[----:B------:R-:W-:-:S03]  /*6070*/  ISETP.NE.AND P1, PT, R6, 0x80, PT ;  /* 0x000000800600780c */ /* 0x000fc60003f25270 */
[----:B------:R-:W-:Y:S01]  /*6080*/  BSSY B0, `(.L_x_916) ;  /* 0x000004e000007945 */ /* 0x000fe20003800000 */
[----:B------:R-:W-:-:S04]  /*6090*/  SHF.R.S32.HI R5, RZ, 0x1f, R18 ;  /* 0x0000001fff057819 */ /* 0x000fc80000011412 */
[----:B------:R-:W-:-:S03]  /*60a0*/  LEA.HI R5, R5, R18, RZ, 0x7 ;  /* 0x0000001205057211 */ /* 0x000fc600078f38ff */
[----:B------:R-:W5:Y:S01]  /*60b0*/  @P2 LDC R7, c[0x0][0x854] ;  /* 0x00021500ff072b82 */ /* 0x000f620000000800 */
[C---:B--2---:R-:W-:Y:S02]  /*60c0*/  LOP3.LUT R3, R5.reuse, 0xfffff80, RZ, 0xc0, !PT ;  /* 0x0fffff8005037812 */ /* 0x044fe400078ec0ff */
[----:B------:R-:W-:-:S03]  /*60d0*/  SHF.L.U32 R5, R5, 0x5, RZ ;  /* 0x0000000505057819 */ /* 0x000fc600000006ff */
[----:B------:R-:W-:Y:S01]  /*60e0*/  IMAD.IADD R4, R18, 0x1, -R3 ;  /* 0x0000000112047824 */ /* 0x000fe200078e0a03 */
[----:B------:R-:W-:Y:S01]  /*60f0*/  LOP3.LUT R5, R5, 0x3ffff000, RZ, 0xc0, !PT ;  /* 0x3ffff00005057812 */ /* 0x000fe200078ec0ff */
[----:B------:R-:W2:Y:S03]  /*6100*/  @P2 LDC R9, c[0x0][0x858] ;  /* 0x00021600ff092b82 */ /* 0x000ea60000000800 */
[----:B------:R-:W-:Y:S01]  /*6110*/  LEA R4, R4, R5, 0x2 ;  /* 0x0000000504047211 */ /* 0x000fe200078e10ff */
[----:B-----5:R-:W-:-:S04]  /*6120*/  @P2 IMAD.HI.U32 R0, R8, R7, RZ ;  /* 0x0000000708002227 */ /* 0x020fc800078e00ff */
[----:B------:R-:W-:Y:S01]  /*6130*/  IMAD.MOV.U32 R7, RZ, RZ, R8 ;  /* 0x000000ffff077224 */ /* 0x000fe200078e0008 */
[----:B--2---:R-:W-:Y:S01]  /*6140*/  @P2 SHF.R.U32.HI R7, RZ, R9, R0 ;  /* 0x00000009ff072219 */ /* 0x004fe20000011600 */
[----:B------:R-:W-:Y:S01]  /*6150*/  IMAD R0, R26, UR6, RZ ;  /* 0x000000061a007c24 */ /* 0x000fe2000f8e02ff */
[----:B------:R-:W-:Y:S02]  /*6160*/  ISETP.NE.AND P2, PT, R18, RZ, PT ;  /* 0x000000ff1200720c */ /* 0x000fe40003f45270 */
[----:B------:R-:W-:Y:S01]  /*6170*/  SHF.R.S32.HI R9, RZ, 0x1f, R7 ;  /* 0x0000001fff097819 */ /* 0x000fe20000011407 */
[----:B------:R-:W2:Y:S01]  /*6180*/  LDC.64 R18, c[0x0][0x820] ;  /* 0x00020800ff127b82 */ /* 0x000ea20000000a00 */
[----:B------:R-:W-:Y:S01]  /*6190*/  SHF.R.S32.HI R6, RZ, 0x1f, R0 ;  /* 0x0000001fff067819 */ /* 0x000fe20000011400 */
[----:B------:R-:W-:-:S05]  /*61a0*/  @P0 IMAD R2, R26, 0x80, R2 ;  /* 0x000000801a020824 */ /* 0x000fca00078e0202 */
[----:B------:R-:W-:-:S04]  /*61b0*/  @P0 SHF.R.S32.HI R3, RZ, 0x1f, R2 ;  /* 0x0000001fff030819 */ /* 0x000fc80000011402 */
[----:B------:R-:W-:Y:S01]  /*61c0*/  @P0 LEA.HI R3, R3, R2, RZ, 0x7 ;  /* 0x0000000203030211 */ /* 0x000fe200078f38ff */
[----:B------:R-:W-:Y:S01]  /*61d0*/  IMAD R2, R16, UR4, RZ ;  /* 0x0000000410027c24 */ /* 0x000fe2000f8e02ff */
[----:B------:R-:W-:Y:S02]  /*61e0*/  UMOV UR4, 0x400 ;  /* 0x0000040000047882 */ /* 0x000fe40000000000 */
[----:B------:R-:W-:Y:S01]  /*61f0*/  ULEA UR4, UR5, UR4, 0x18 ;  /* 0x0000000405047291 */ /* 0x000fe2000f8ec03f */
[----:B------:R-:W-:Y:S01]  /*6200*/  IMAD R2, R2, UR6, RZ ;  /* 0x0000000602027c24 */ /* 0x000fe2000f8e02ff */
[----:B------:R-:W-:Y:S01]  /*6210*/  ULDC.64 UR6, c[0x0][0x868] ;  /* 0x00021a0000067ab9 */ /* 0x000fe20000000a00 */
[----:B------:R-:W-:-:S03]  /*6220*/  @P0 IMAD.SHL.U32 R3, R3, 0x40, RZ ;  /* 0x0000004003030824 */ /* 0x000fc600078e00ff */
[----:B------:R-:W-:Y:S02]  /*6230*/  IADD3 R10, P3, P4, R2, R0, R7 ;  /* 0x00000000020a7210 */ /* 0x000fe40007c7e007 */
[----:B------:R-:W-:Y:S02]  /*6240*/  SHF.R.S32.HI R5, RZ, 0x1f, R2 ;  /* 0x0000001fff057819 */ /* 0x000fe40000011402 */
[----:B------:R-:W-:Y:S02]  /*6250*/  @P0 LOP3.LUT R2, R3, 0xffffe000, RZ, 0xc0, !PT ;  /* 0xffffe00003020812 */ /* 0x000fe400078ec0ff */
[----:B------:R-:W-:Y:S01]  /*6260*/  IADD3.X R11, R5, R6, R9, P3, P4 ;  /* 0x00000006050b7210 */ /* 0x000fe20001fe8409 */
[----:B------:R-:W-:Y:S01]  /*6270*/  IMAD.SHL.U32 R5, R16, 0x2000, RZ ;  /* 0x0000200010057824 */ /* 0x000fe200078e00ff */
[----:B------:R-:W-:Y:S02]  /*6280*/  @P0 SHF.R.S32.HI R3, RZ, 0x1f, R2 ;  /* 0x0000001fff030819 */ /* 0x000fe40000011402 */
[----:B------:R-:W-:-:S02]  /*6290*/  @!P0 CS2R R2, SRZ ;  /* 0x0000000000028805 */ /* 0x000fc4000001ff00 */
[----:B------:R-:W-:Y:S01]  /*62a0*/  LEA R0, R4, UR4, 0x2 ;  /* 0x0000000404007c11 */ /* 0x000fe2000f8e10ff */
[----:B-1----:R-:W-:Y:S01]  /*62b0*/  IMAD R6, R9, R14, RZ ;  /* 0x0000000e09067224 */ /* 0x002fe200078e02ff */
[----:B------:R-:W-:Y:S02]  /*62c0*/  SHF.L.U64.HI R11, R10, 0x2, R11 ;  /* 0x000000020a0b7819 */ /* 0x000fe4000001020b */
[----:B------:R-:W-:Y:S01]  /*62d0*/  IADD3 R4, P3, R5, R2, RZ ;  /* 0x0000000205047210 */ /* 0x000fe20007f7e0ff */
[-C--:B------:R-:W-:Y:S01]  /*62e0*/  IMAD R2, R9, R12.reuse, RZ ;  /* 0x0000000c09027224 */ /* 0x080fe200078e02ff */
[----:B------:R1:W-:Y:S01]  /*62f0*/  STS.128 [R0], R152 ;  /* 0x0000009800007388 */ /* 0x0003e20000000c00 */
[----:B------:R-:W-:Y:S01]  /*6300*/  IMAD R15, R7, R15, R6 ;  /* 0x0000000f070f7224 */ /* 0x000fe200078e0206 */
[----:B------:R-:W-:Y:S01]  /*6310*/  LEA.HI.X.SX32 R5, R5, R3, 0x1, P3 ;  /* 0x0000000305057211 */ /* 0x000fe200018f0eff */
[C---:B------:R-:W-:Y:S01]  /*6320*/  IMAD R9, R7.reuse, R13, R2 ;  /* 0x0000000d07097224 */ /* 0x040fe200078e0202 */
[----:B------:R-:W-:Y:S01]  /*6330*/  SHF.R.S32.HI R6, RZ, 0x1f, R26 ;  /* 0x0000001fff067819 */ /* 0x000fe2000001141a */
[----:B------:R1:W-:Y:S01]  /*6340*/  STS.128 [R0+0x800], R156 ;  /* 0x0008009c00007388 */ /* 0x0003e20000000c00 */
[----:B------:R-:W-:-:S02]  /*6350*/  IMAD.WIDE.U32 R2, R7, R12, R4 ;  /* 0x0000000c07027225 */ /* 0x000fc400078e0004 */
[----:B------:R-:W-:Y:S01]  /*6360*/  SEL R13, R6, RZ, !P0 ;  /* 0x000000ff060d7207 */ /* 0x000fe20004000000 */
[----:B------:R1:W-:Y:S01]  /*6370*/  STS.128 [R0+0x1000], R160 ;  /* 0x001000a000007388 */ /* 0x0003e20000000c00 */
[----:B------:R-:W-:-:S03]  /*6380*/  IMAD.WIDE.U32 R4, R7, R14, R4 ;  /* 0x0000000e07047225 */ /* 0x000fc600078e0004 */
[----:B------:R1:W-:Y:S01]  /*6390*/  STS.128 [R0+0x1800], R164 ;  /* 0x001800a400007388 */ /* 0x0003e20000000c00 */
[----:B------:R-:W-:Y:S01]  /*63a0*/  IMAD.IADD R3, R3, 0x1, R9 ;  /* 0x0000000103037824 */ /* 0x000fe200078e0209 */
[----:B------:R-:W-:Y:S02]  /*63b0*/  SEL R9, R26, RZ, !P0 ;  /* 0x000000ff1a097207 */ /* 0x000fe40004000000 */
[----:B------:R1:W-:Y:S01]  /*63c0*/  STS.128 [R0+0x2000], R168 ;  /* 0x002000a800007388 */ /* 0x0003e20000000c00 */
[----:B--2---:R-:W-:Y:S01]  /*63d0*/  IMAD R6, R13, R18, RZ ;  /* 0x000000120d067224 */ /* 0x004fe200078e02ff */
[----:B------:R-:W-:Y:S01]  /*63e0*/  IADD3 R5, R5, R15, RZ ;  /* 0x0000000f05057210 */ /* 0x000fe20007ffe0ff */
[----:B------:R-:W-:Y:S01]  /*63f0*/  IMAD R12, R13, R20, RZ ;  /* 0x000000140d0c7224 */ /* 0x000fe200078e02ff */
[----:B------:R1:W-:Y:S01]  /*6400*/  STS.128 [R0+0x2800], R172 ;  /* 0x002800ac00007388 */ /* 0x0003e20000000c00 */
[----:B------:R-:W-:Y:S02]  /*6410*/  IMAD.SHL.U32 R13, R10, 0x4, RZ ;  /* 0x000000040a0d7824 */ /* 0x000fe400078e00ff */
[C---:B------:R-:W-:Y:S01]  /*6420*/  IMAD R15, R9.reuse, R19, R6 ;  /* 0x00000013090f7224 */ /* 0x040fe200078e0206 */
[----:B------:R1:W-:Y:S01]  /*6430*/  STS.128 [R0+0x3000], R176 ;  /* 0x003000b000007388 */ /* 0x0003e20000000c00 */
[----:B------:R-:W-:Y:S01]  /*6440*/  IMAD.WIDE.U32 R2, R9, R18, R2 ;  /* 0x0000001209027225 */ /* 0x000fe200078e0002 */
[----:B------:R-:W-:-:S02]  /*6450*/  IADD3 R6, P4, R13, UR6, RZ ;  /* 0x000000060d067c10 */ /* 0x000fc4000ff9e0ff */
[----:B------:R1:W-:Y:S01]  /*6460*/  STS.128 [R0+0x3800], R180 ;  /* 0x003800b400007388 */ /* 0x0003e20000000c00 */
[----:B------:R-:W-:Y:S01]  /*6470*/  IMAD.WIDE.U32 R4, R9, R20, R4 ;  /* 0x0000001409047225 */ /* 0x000fe200078e0004 */
[----:B------:R-:W-:-:S03]  /*6480*/  LEA R22, P3, R2, R22, 0x2 ;  /* 0x0000001602167211 */ /* 0x000fc600078610ff */
[----:B------:R-:W-:Y:S01]  /*6490*/  IMAD.MOV R10, RZ, RZ, -R7 ;  /* 0x000000ffff0a7224 */ /* 0x000fe200078e0a07 */
[----:B------:R-:W-:Y:S01]  /*64a0*/  IADD3.X R7, R11, UR7, RZ, P4, !PT ;  /* 0x000000070b077c10 */ /* 0x000fe2000a7fe4ff */
[----:B------:R-:W-:Y:S01]  /*64b0*/  IMAD R9, R9, R21, R12 ;  /* 0x0000001509097224 */ /* 0x000fe200078e020c */
[----:B------:R-:W-:Y:S01]  /*64c0*/  LEA R24, P0, R4, R24, 0x2 ;  /* 0x0000001804187211 */ /* 0x000fe200078010ff */
[----:B------:R-:W-:Y:S02]  /*64d0*/  IMAD R17, R17, R10, R8 ;  /* 0x0000000a11117224 */ /* 0x000fe400078e0208 */
[----:B------:R-:W-:Y:S01]  /*64e0*/  IMAD.IADD R10, R3, 0x1, R15 ;  /* 0x00000001030a7824 */ /* 0x000fe200078e020f */
[----:B------:R-:W-:Y:S01]  /*64f0*/  IADD3 R9, R5, R9, RZ ;  /* 0x0000000905097210 */ /* 0x000fe20007ffe0ff */
[----:B------:R-:W-:Y:S08]  /*6500*/  @P2 BRA `(.L_x_917) ;  /* 0x0000000000142947 */ /* 0x000ff00003800000 */
.L_x_918:
[----:B------:R-:W2:Y:S04]  /*6510*/  LDG.E.STRONG.GPU R8, desc[UR38][R6.64] ;  /* 0x0000002606087981 */ /* 0x000ea8000c1ef900 */
[----:B--2---:R-:W-:Y:S01]  /*6520*/  CCTL.IVALL ;  /* 0x00000000ff00798f */ /* 0x004fe20002000000 */
[----:B------:R-:W-:Y:S05]  /*6530*/  YIELD ;  /* 0x0000000000007946 */ /* 0x000fea0003800000 */
[----:B------:R-:W-:-:S13]  /*6540*/  ISETP.NE.AND P2, PT, R8, R17, PT ;  /* 0x000000110800720c */ /* 0x000fda0003f45270 */
[----:B------:R-:W-:Y:S05]  /*6550*/  @P2 BRA `(.L_x_918) ;  /* 0xfffffffc00ec2947 */ /* 0x000fea000383ffff */
.L_x_917:
[----:B------:R-:W-:Y:S05]  /*6560*/  BSYNC B0 ;  /* 0x0000000000007941 */ /* 0x000fea0003800000 */
.L_x_916:
[----:B------:R-:W-:Y:S01]  /*6570*/  UMOV UR5, 0xffffffff ;  /* 0xffffffff00057882 */ /* 0x000fe20000000000 */
[----:B------:R-:W-:Y:S02]  /*6580*/  LEA.HI.X R10, R2, R23, R10, 0x2, P3 ;  /* 0x00000017020a7211 */ /* 0x000fe400018f140a */
[----:B------:R-:W-:Y:S01]  /*6590*/  LEA.HI.X R9, R4, R25, R9, 0x2, P0 ;  /* 0x0000001904097211 */ /* 0x000fe200000f1409 */
[----:B------:R-:W-:Y:S06]  /*65a0*/  BRA.DIV UR5, `(.L_x_919) ;  /* 0x0000003e056c7947 */ /* 0x000fec000b800000 */
[----:B------:R-:W-:Y:S01]  /*65b0*/  NOP ;  /* 0x0000000000007918 */ /* 0x000fe20000000000 */
.L_x_1009:
[----:B------:R-:W-:Y:S01]  /*65c0*/  @!PT LDS RZ, [RZ] ;  /* 0x00000000fffff984 */ /* 0x000fe20000000800 */
[----:B------:R-:W-:Y:S01]  /*65d0*/  @!PT LDS RZ, [RZ] ;  /* 0x00000000fffff984 */ /* 0x000fe20000000800 */
[----:B------:R-:W-:Y:S01]  /*65e0*/  @!PT LDS RZ, [RZ] ;  /* 0x00000000fffff984 */ /* 0x000fe20000000800 */
[----:B------:R-:W-:Y:S01]  /*65f0*/  @!PT LDS RZ, [RZ] ;  /* 0x00000000fffff984 */ /* 0x000fe20000000800 */
[----:B------:R2:W-:Y:S06]  /*6600*/  MEMBAR.ALL.CTA ;  /* 0x0000000000007992 */ /* 0x0005ec0000008000 */
[----:B--2---:R-:W2:Y:S01]  /*6610*/  FENCE.VIEW.ASYNC.S ;  /* 0x00000000000073c6 */ /* 0x004ea20000000000 */
[----:B------:R-:W-:Y:S05]  /*6620*/  WARPSYNC.ALL ;  /* 0x0000000000007948 */ /* 0x000fea0003800000 */
[----:B------:R-:W-:Y:S01]  /*6630*/  BSSY B0, `(.L_x_920) ;  /* 0x0000010000007945 */ /* 0x000fe20003800000 */
[----:B--2---:R-:W-:Y:S06]  /*6640*/  BAR.SYNC.DEFER_BLOCKING 0x1, 0x100 ;  /* 0x0044000000007b1d */ /* 0x004fec0000010000 */
[----:B------:R-:W-:Y:S05]  /*6650*/  @P1 BRA `(.L_x_921) ;  /* 0x0000000000341947 */ /* 0x000fea0003800000 */
[----:B------:R-:W-:Y:S01]  /*6660*/  R2UR UR6, R24 ;  /* 0x00000000180672ca */ /* 0x000fe200000e0000 */
[----:B------:R-:W-:Y:S01]  /*6670*/  UMOV UR5, 0x800 ;  /* 0x0000080000057882 */ /* 0x000fe20000000000 */
[----:B------:R-:W-:Y:S01]  /*6680*/  R2UR UR7, R9 ;  /* 0x00000000090772ca */ /* 0x000fe200000e0000 */
[----:B------:R-:W-:Y:S01]  /*6690*/  UMOV UR8, 0x0 ;  /* 0x0000000000087882 */ /* 0x000fe20000000000 */
[----:B------:R-:W-:Y:S01]  /*66a0*/  PLOP3.LUT P0, PT, PT, PT, PT, 0x80, 0x0 ;  /* 0x000000000000781c */ /* 0x000fe20003f0f070 */
[----:B------:R-:W-:-:S12]  /*66b0*/  UMOV UR9, 0x14f00000 ;  /* 0x14f0000000097882 */ /* 0x000fd80000000000 */
.L_x_922:
[----:B------:R-:W-:Y:S01]  /*66c0*/  @P0 ELECT P2, URZ, PT ;  /* 0x00000000003f082f */ /* 0x000fe20003840000 */
[----:B------:R2:W-:-:S12]  /*66d0*/  UBLKRED.G.S.ADD.F32.RN [UR6], [UR4], UR5, desc[UR8] ;  /* 0x00000806040073bb */ /* 0x0005d800080a1405 */
[----:B------:R-:W-:Y:S02]  /*66e0*/  @P2 PLOP3.LUT P0, PT, P2, PT, PT, 0x8, 0x0 ;  /* 0x000000000000281c */ /* 0x000fe4000170e170 */
[----:B------:R-:W-:-:S11]  /*66f0*/  PLOP3.LUT P2, PT, PT, PT, PT, 0x8, 0x0 ;  /* 0x000000000000781c */ /* 0x000fd60003f4e170 */
[----:B--2---:R-:W-:Y:S05]  /*6700*/  @P0 BRA.U.ANY `(.L_x_922) ;  /* 0xfffffffd00ec0947 */ /* 0x004fea000393ffff */
[----:B------:R0:W-:Y:S01]  /*6710*/  UTMACMDFLUSH ;  /* 0x00000000000079b7 */ /* 0x0001e20000000000 */
[----:B------:R-:W-:-:S04]  /*6720*/  DEPBAR.LE SB0, 0x0 ;  /* 0x000080000000791a */ /* 0x000fc80000000000 */
.L_x_921:
[----:B------:R-:W-:Y:S05]  /*6730*/  BSYNC B0 ;  /* 0x0000000000007941 */ /* 0x000fea0003800000 */
.L_x_920:
        /* <DEDUP_REMOVED lines=12> */
[----:B------:R-:W-:-:S05]  /*6800*/  IMAD.MOV.U32 R3, RZ, RZ, 0x1 ;  /* 0x00000001ff037424 */ /* 0x000fca00078e00ff */
[----:B------:R2:W-:Y:S02]  /*6810*/  REDG.E.ADD.S32.STRONG.GPU desc[UR38][R6.64], R3 ;  /* 0x000000030600798e */ /* 0x0005e4000c10e3a6 */
.L_x_924:
[----:B------:R-:W-:Y:S05]  /*6820*/  BSYNC B0 ;  /* 0x0000000000007941 */ /* 0x000fea0003800000 */
.L_x_923:
[----:B------:R-:W-:Y:S06]  /*6830*/  BAR.SYNC.DEFER_BLOCKING 0x1, 0x100 ;  /* 0x0044000000007b1d */ /* 0x000fec0000010000 */
[----:B------:R-:W-:Y:S01]  /*6840*/  ULDC.64 UR6, c[0x0][0x860] ;  /* 0x0002180000067ab9 */ /* 0x000fe20000000a00 */
[----:B------:R-:W-:Y:S01]  /*6850*/  BSSY B0, `(.L_x_925) ;  /* 0x0000011000007945 */ /* 0x000fe20003800000 */
[----:B------:R-:W-:-:S04]  /*6860*/  IADD3 R2, P0, R13, UR6, RZ ;  /* 0x000000060d027c10 */ /* 0x000fc8000ff1e0ff */
[----:B--2---:R-:W-:Y:S01]  /*6870*/  IADD3.X R3, R11, UR7, RZ, P0, !PT ;  /* 0x000000070b037c10 */ /* 0x004fe200087fe4ff */
        /* <DEDUP_REMOVED lines=9> */
.L_x_927:
[----:B-12---:R-:W2:Y:S04]  /*6910*/  LDG.E.STRONG.GPU R0, desc[UR38][R2.64] ;  /* 0x0000002602007981 */ /* 0x006ea8000c1ef900 */
[----:B--2---:R-:W-:Y:S01]  /*6920*/  CCTL.IVALL ;  /* 0x00000000ff00798f */ /* 0x004fe20002000000 */
[----:B------:R-:W-:Y:S05]  /*6930*/  YIELD ;  /* 0x0000000000007946 */ /* 0x000fea0003800000 */
[----:B------:R-:W-:-:S13]  /*6940*/  ISETP.NE.AND P0, PT, R0, R17, PT ;  /* 0x000000110000720c */ /* 0x000fda0003f05270 */
[----:B------:R-:W-:Y:S05]  /*6950*/  @P0 BRA `(.L_x_927) ;  /* 0xfffffffc00ec0947 */ /* 0x000fea000383ffff */
.L_x_926:
[----:B------:R-:W-:Y:S05]  /*6960*/  BSYNC B0 ;  /* 0x0000000000007941 */ /* 0x000fea0003800000 */
.L_x_925:
[----:B------:R-:W-:-:S03]  /*6970*/  UMOV UR5, 0xffffffff ;  /* 0xffffffff00057882 */ /* 0x000fc60000000000 */
[----:B------:R-:W-:Y:S05]  /*6980*/  BRA.DIV UR5, `(.L_x_928) ;  /* 0x0000003a05907947 */ /* 0x000fea000b800000 */
[----:B------:R-:W-:Y:S01]  /*6990*/  NOP ;  /* 0x0000000000007918 */ /* 0x000fe20000000000 */
.L_x_1012:
[----:B------:R-:W-:Y:S01]  /*69a0*/  @!PT LDS RZ, [RZ] ;  /* 0x00000000fffff984 */ /* 0x000fe20000000800 */
[----:B------:R-:W-:Y:S01]  /*69b0*/  @!PT LDS RZ, [RZ] ;  /* 0x00000000fffff984 */ /* 0x000fe20000000800 */
[----:B------:R-:W-:Y:S01]  /*69c0*/  @!PT LDS RZ, [RZ] ;  /* 0x00000000fffff984 */ /* 0x000fe20000000800 */
[----:B------:R-:W-:Y:S01]  /*69d0*/  @!PT LDS RZ, [RZ] ;  /* 0x00000000fffff984 */ /* 0x000fe20000000800 */
[----:B------:R3:W-:Y:S06]  /*69e0*/  MEMBAR.ALL.CTA ;  /* 0x0000000000007992 */ /* 0x0007ec0000008000 */
[----:B---3--:R-:W3:Y:S01]  /*69f0*/  FENCE.VIEW.ASYNC.S ;  /* 0x00000000000073c6 */ /* 0x008ee20000000000 */
[----:B------:R-:W-:Y:S05]  /*6a00*/  WARPSYNC.ALL ;  /* 0x0000000000007948 */ /* 0x000fea0003800000 */
[----:B------:R-:W-:Y:S01]  /*6a10*/  BSSY B0, `(.L_x_929) ;  /* 0x0000010000007945 */ /* 0x000fe20003800000 */
[----:B---3--:R-:W-:Y:S06]  /*6a20*/  BAR.SYNC.DEFER_BLOCKING 0x1, 0x100 ;  /* 0x0044000000007b1d */ /* 0x008fec0000010000 */
[----:B------:R-:W-:Y:S05]  /*6a30*/  @P1 BRA `(.L_x_930) ;  /* 0x0000000000341947 */ /* 0x000fea0003800000 */
[----:B------:R-:W-:Y:S01]  /*6a40*/  R2UR UR6, R22 ;  /* 0x00000000160672ca */ /* 0x000fe200000e0000 */
[----:B------:R-:W-:Y:S01]  /*6a50*/  UMOV UR5, 0x800 ;  /* 0x0000080000057882 */ /* 0x000fe20000000000 */
[----:B------:R-:W-:Y:S01]  /*6a60*/  R2UR UR7, R10 ;  /* 0x000000000a0772ca */ /* 0x000fe200000e0000 */
[----:B------:R-:W-:Y:S01]  /*6a70*/  UMOV UR8, 0x0 ;  /* 0x0000000000087882 */ /* 0x000fe20000000000 */
[----:B------:R-:W-:Y:S01]  /*6a80*/  PLOP3.LUT P0, PT, PT, PT, PT, 0x80, 0x0 ;  /* 0x000000000000781c */ /* 0x000fe20003f0f070 */
[----:B------:R-:W-:-:S12]  /*6a90*/  UMOV UR9, 0x14f00000 ;  /* 0x14f0000000097882 */ /* 0x000fd80000000000 */
.L_x_931:
[----:B------:R-:W-:Y:S01]  /*6aa0*/  @P0 ELECT P2, URZ, PT ;  /* 0x00000000003f082f */ /* 0x000fe20003840000 */
[----:B------:R3:W-:-:S12]  /*6ab0*/  UBLKRED.G.S.ADD.F32.RN [UR6], [UR4], UR5, desc[UR8] ;  /* 0x00000806040073bb */ /* 0x0007d800080a1405 */
[----:B------:R-:W-:Y:S02]  /*6ac0*/  @P2 PLOP3.LUT P0, PT, P2, PT, PT, 0x8, 0x0 ;  /* 0x000000000000281c */ /* 0x000fe4000170e170 */
[----:B------:R-:W-:-:S11]  /*6ad0*/  PLOP3.LUT P2, PT, PT, PT, PT, 0x8, 0x0 ;  /* 0x000000000000781c */ /* 0x000fd60003f4e170 */
[----:B---3--:R-:W-:Y:S05]  /*6ae0*/  @P0 BRA.U.ANY `(.L_x_931) ;  /* 0xfffffffd00ec0947 */ /* 0x008fea000393ffff */
[----:B------:R0:W-:Y:S01]  /*6af0*/  UTMACMDFLUSH ;  /* 0x00000000000079b7 */ /* 0x0001e20000000000 */
[----:B------:R-:W-:-:S04]  /*6b00*/  DEPBAR.LE SB0, 0x0 ;  /* 0x000080000000791a */ /* 0x000fc80000000000 */
.L_x_930:
[----:B------:R-:W-:Y:S05]  /*6b10*/  BSYNC B0 ;  /* 0x0000000000007941 */ /* 0x000fea0003800000 */
.L_x_929:
[----:B------:R-:W-:Y:S01]  /*6b20*/  NOP ;  /* 0x0000000000007918 */ /* 0x000fe20000000000 */
[----:B------:R-:W-:Y:S05]  /*6b30*/  @P1 BRA `(.L_x_892) ;  /* 0x0000003400a81947 */ /* 0x000fea0003800000 */
[----:B------:R-:W-:Y:S01]  /*6b40*/  IMAD.MOV.U32 R5, RZ, RZ, 0x1 ;  /* 0x00000001ff057424 */ /* 0x000fe200078e00ff */
[----:B------:R-:W-:Y:S01]  /*6b50*/  @!PT LDS RZ, [RZ] ;  /* 0x00000000fffff984 */ /* 0x000fe20000000800 */
[----:B------:R-:W-:Y:S01]  /*6b60*/  @!PT LDS RZ, [RZ] ;  /* 0x00000000fffff984 */ /* 0x000fe20000000800 */
[----:B------:R-:W-:Y:S01]  /*6b70*/  @!PT LDS RZ, [RZ] ;  /* 0x00000000fffff984 */ /* 0x000fe20000000800 */
[----:B------:R-:W-:Y:S01]  /*6b80*/  @!PT LDS RZ, [RZ] ;  /* 0x00000000fffff984 */ /* 0x000fe20000000800 */
[----:B------:R3:W-:Y:S06]  /*6b90*/  MEMBAR.ALL.CTA ;  /* 0x0000000000007992 */ /* 0x0007ec0000008000 */
[----:B---3--:R-:W-:Y:S06]  /*6ba0*/  MEMBAR.ALL.GPU ;  /* 0x0000000000007992 */ /* 0x008fec000000a000 */
[----:B------:R-:W-:-:S00]  /*6bb0*/  ERRBAR ;  /* 0x00000000000079ab */ /* 0x000fc00000000000 */
[----:B------:R-:W-:Y:S06]  /*6bc0*/  CGAERRBAR ;  /* 0x00000000000075ab */ /* 0x000fec0000000000 */
[----:B012345:R-:W-:Y:S04]  /*6bd0*/  CCTL.IVALL ;  /* 0x00000000ff00798f */ /* 0x03ffe80002000000 */
[----:B------:R3:W-:Y:S01]  /*6be0*/  REDG.E.ADD.S32.STRONG.GPU desc[UR38][R2.64], R5 ;  /* 0x000000050200798e */ /* 0x0007e2000c10e3a6 */
[----:B------:R-:W-:Y:S05]  /*6bf0*/  BRA `(.L_x_892) ;  /* 0x0000003400787947 */ /* 0x000fea0003800000 */
.L_x_887:
        /* <DEDUP_REMOVED lines=16> */
[----:B------:R-:W-:Y:S01]  /*6d00*/  IMAD.U32 R2, RZ, RZ, UR4 ;  /* 0x00000004ff027e24 */ /* 0x000fe2000f8e00ff */
[----:B------:R-:W-:-:S05]  /*6d10*/  MOV R3, UR5 ;  /* 0x0000000500037c02 */ /* 0x000fca0008000f00 */
[----:B------:R-:W2:Y:S02]  /*6d20*/  LDG.E R2, desc[UR38][R2.64] ;  /* 0x0000002602027981 */ /* 0x000ea4000c1e1900 */
[----:B--2---:R-:W-:Y:S01]  /*6d30*/  R2UR UR4, R2 ;  /* 0x00000000020472ca */ /* 0x004fe200000e0000 */
[----:B------:R-:W-:-:S14]  /*6d40*/  BRA `(.L_x_934) ;  /* 0x0000000000387947 */ /* 0x000fdc0003800000 */
.L_x_933:
[----:B------:R-:W-:Y:S02]  /*6d50*/  ULDC.64 UR4, c[0x0][0x8d8] ;  /* 0x0002360000047ab9 */ /* 0x000fe40000000a00 */
[----:B------:R-:W-:-:S04]  /*6d60*/  ISETP.NE.U32.AND P0, PT, RZ, UR4, PT ;  /* 0x00000004ff007c0c */ /* 0x000fc8000bf05070 */
[----:B------:R-:W-:-:S13]  /*6d70*/  ISETP.NE.AND.EX P0, PT, RZ, UR5, PT, P0 ;  /* 0x00000005ff007c0c */ /* 0x000fda000bf05300 */
[----:B------:R-:W-:Y:S05]  /*6d80*/  @!P0 BRA `(.L_x_935) ;  /* 0x0000000000248947 */ /* 0x000fea0003800000 */
[----:B------:R-:W-:Y:S02]  /*6d90*/  ULDC.64 UR4, c[0x0][0x8d8] ;  /* 0x0002360000047ab9 */ /* 0x000fe40000000a00 */
[----:B--2---:R-:W-:-:S06]  /*6da0*/  UIMAD.WIDE UR4, UR12, 0x4, UR4 ;  /* 0x000000040c0478a5 */ /* 0x004fcc000f8e0204 */
[----:B------:R-:W-:Y:S02]  /*6db0*/  IMAD.U32 R2, RZ, RZ, UR4 ;  /* 0x00000004ff027e24 */ /* 0x000fe4000f8e00ff */
[----:B------:R-:W-:-:S05]  /*6dc0*/  IMAD.U32 R3, RZ, RZ, UR5 ;  /* 0x00000005ff037e24 */ /* 0x000fca000f8e00ff */
[----:B------:R-:W2:Y:S04]  /*6dd0*/  LDG.E R0, desc[UR38][R2.64] ;  /* 0x0000002602007981 */ /* 0x000ea8000c1e1900 */
[----:B------:R-:W2:Y:S02]  /*6de0*/  LDG.E R5, desc[UR38][R2.64+0x4] ;  /* 0x0000042602057981 */ /* 0x000ea4000c1e1900 */
[----:B--2---:R-:W-:-:S05]  /*6df0*/  IMAD.IADD R0, R5, 0x1, -R0 ;  /* 0x0000000105007824 */ /* 0x004fca00078e0a00 */
[----:B------:R-:W-:Y:S01]  /*6e00*/  R2UR UR4, R0 ;  /* 0x00000000000472ca */ /* 0x000fe200000e0000 */
[----:B------:R-:W-:-:S14]  /*6e10*/  BRA `(.L_x_934) ;  /* 0x0000000000047947 */ /* 0x000fdc0003800000 */
.L_x_935:
[----:B------:R-:W-:-:S05]  /*6e20*/  ULDC UR4, c[0x0][0x8c4] ;  /* 0x0002310000047ab9 */ /* 0x000fca0000000800 */
.L_x_934:
        /* <DEDUP_REMOVED lines=11> */
[----:B------:R-:W-:Y:S01]  /*6ee0*/  MOV R2, UR4 ;  /* 0x0000000400027c02 */ /* 0x000fe20008000f00 */
[----:B------:R-:W-:Y:S01]  /*6ef0*/  IMAD.U32 R3, RZ, RZ, UR5 ;  /* 0x00000005ff037e24 */ /* 0x000fe2000f8e00ff */
[----:B------:R-:W-:Y:S02]  /*6f00*/  ULDC.64 UR4, c[0x0][0x780] ;  /* 0x0001e00000047ab9 */ /* 0x000fe40000000a00 */
[----:B------:R-:W-:-:S04]  /*6f10*/  UISETP.NE.U32.AND UP1, UPT, UR4, URZ, UPT ;  /* 0x0000003f0400728c */ /* 0x000fc8000bf25070 */
[----:B------:R-:W2:Y:S01]  /*6f20*/  @P0 LDG.E R6, desc[UR38][R2.64] ;  /* 0x0000002602060981 */ /* 0x000ea2000c1e1900 */
[----:B------:R-:W-:Y:S01]  /*6f30*/  UISETP.NE.AND.EX UP1, UPT, UR5, URZ, UPT, UP1 ;  /* 0x0000003f0500728c */ /* 0x000fe2000bf25310 */
[----:B------:R-:W-:Y:S02]  /*6f40*/  ULDC UR6, c[0x0][0x280] ;  /* 0x0000a00000067ab9 */ /* 0x000fe40000000800 */
[----:B------:R-:W-:-:S03]  /*6f50*/  IMAD.U32 R0, RZ, RZ, UR6 ;  /* 0x00000006ff007e24 */ /* 0x000fc6000f8e00ff */
[----:B------:R-:W-:-:S05]  /*6f60*/  PLOP3.LUT P1, PT, PT, PT, UP1, 0x80, 0x0 ;  /* 0x000000000000781c */ /* 0x000fca0003f2f018 */
[----:B------:R-:W-:Y:S02]  /*6f70*/  @UP1 ULDC.64 UR4, c[0x0][0x780] ;  /* 0x0001e00000041ab9 */ /* 0x000fe40000000a00 */
[----:B------:R-:W-:-:S06]  /*6f80*/  @UP1 UIMAD.WIDE UR4, UR12, 0x4, UR4 ;  /* 0x000000040c0418a5 */ /* 0x000fcc000f8e0204 */
[----:B------:R-:W-:Y:S01]  /*6f90*/  IMAD.U32 R4, RZ, RZ, UR4 ;  /* 0x00000004ff047e24 */ /* 0x000fe2000f8e00ff */
[----:B------:R-:W-:-:S05]  /*6fa0*/  MOV R5, UR5 ;  /* 0x0000000500057c02 */ /* 0x000fca0008000f00 */
        /* <DEDUP_REMOVED lines=13> */
.L_x_936:
        /* <DEDUP_REMOVED lines=18> */
[----:B------:R-:W-:Y:S01]  /*71a0*/  USEL UR18, UR12, URZ, !UP0 ;  /* 0x0000003f0c127287 */ /* 0x000fe2000c000000 */
[----:B------:R-:W-:Y:S01]  /*71b0*/  LEA.HI R3, R3, R2, RZ, 0x7 ;  /* 0x0000000203037211 */ /* 0x000fe200078f38ff */
[----:B------:R-:W-:-:S02]  /*71c0*/  USEL UR13, UR5, URZ, !UP0 ;  /* 0x0000003f050d7287 */ /* 0x000fc4000c000000 */
[----:B------:R-:W-:Y:S01]  /*71d0*/  UIADD3 UR8, UP0, UR6, UR14, URZ ;  /* 0x0000000e06087290 */ /* 0x000fe2000ff1e03f */
[----:B------:R-:W-:Y:S01]  /*71e0*/  SHF.R.S32.HI R3, RZ, 0x7, R3 ;  /* 0x00000007ff037819 */ /* 0x000fe20000011403 */
[----:B------:R-:W-:Y:S01]  /*71f0*/  UIADD3 UR5, UR15, UR9, URZ ;  /* 0x000000090f057290 */ /* 0x000fe2000fffe03f */
[----:B------:R-:W-:Y:S01]  /*7200*/  ULDC UR10, c[0x0][0x288] ;  /* 0x0000a200000a7ab9 */ /* 0x000fe20000000800 */
[----:B------:R-:W-:Y:S01]  /*7210*/  ULDC.64 UR16, c[0x0][0x2e0] ;  /* 0x0000b80000107ab9 */ /* 0x000fe20000000a00 */
[----:B------:R-:W-:Y:S01]  /*7220*/  UIMAD UR12, UR12, UR10, URZ ;  /* 0x0000000a0c0c72a4 */ /* 0x000fe2000f8e023f */
[----:B------:R-:W-:Y:S01]  /*7230*/  VIMNMX R3, R3, 0x1, !PT ;  /* 0x0000000103037848 */ /* 0x000fe20007fe0100 */
[----:B------:R-:W-:Y:S01]  /*7240*/  ULDC UR11, c[0x0][0x760] ;  /* 0x0001d800000b7ab9 */ /* 0x000fe20000000800 */
[----:B------:R-:W-:Y:S02]  /*7250*/  UIADD3.X UR9, UR7, UR5, URZ, UP0, !UPT ;  /* 0x0000000507097290 */ /* 0x000fe400087fe43f */
[----:B------:R-:W-:Y:S01]  /*7260*/  UIMAD UR13, UR13, UR16, URZ ;  /* 0x000000100d0d72a4 */ /* 0x000fe2000f8e023f */
[----:B------:R-:W-:Y:S01]  /*7270*/  LOP3.LUT R6, R3, 0x1, RZ, 0xc0, !PT ;  /* 0x0000000103067812 */ /* 0x000fe200078ec0ff */
[----:B------:R-:W-:-:S02]  /*7280*/  UIMAD UR10, UR10, UR11, URZ ;  /* 0x0000000b0a0a72a4 */ /* 0x000fc4000f8e023f */
[----:B------:R-:W-:Y:S02]  /*7290*/  UIADD3 UR11, UP0, UR12, UR19, URZ ;  /* 0x000000130c0b7290 */ /* 0x000fe4000ff1e03f */
[----:B------:R-:W-:Y:S01]  /*72a0*/  UIMAD UR13, UR18, UR17, UR13 ;  /* 0x00000011120d72a4 */ /* 0x000fe2000f8e020d */
[----:B-1----:R-:W-:Y:S01]  /*72b0*/  LOP3.LUT R0, R4, 0x1f, RZ, 0xc0, !PT ;  /* 0x0000001f04007812 */ /* 0x002fe200078ec0ff */
[----:B------:R-:W-:Y:S02]  /*72c0*/  UIMAD.WIDE.U32 UR8, UR18, UR16, UR8 ;  /* 0x00000010120872a5 */ /* 0x000fe4000f8e0008 */
[----:B------:R-:W-:Y:S01]  /*72d0*/  ULEA.HI.X.SX32 UR12, UR12, UR4, 0x1, UP0 ;  /* 0x000000040c0c7291 */ /* 0x000fe200080f0e3f */
[----:B------:R-:W-:Y:S01]  /*72e0*/  ELECT P0, URZ, PT ;  /* 0x00000000003f782f */ /* 0x000fe20003800000 */
        /* <DEDUP_REMOVED lines=19> */
.L_x_962:
[----:B------:R-:W-:Y:S01]  /*7420*/  UIMAD UR13, UR10, UR4, URZ ;  /* 0x000000040a0d72a4 */ /* 0x000fe2000f8e023f */
[----:B------:R-:W-:Y:S01]  /*7430*/  ISETP.NE.AND P1, PT, R0, RZ, PT ;  /* 0x000000ff0000720c */ /* 0x000fe20003f25270 */
[----:B------:R-:W-:Y:S01]  /*7440*/  ULDC.64 UR6, c[0x0][0x768] ;  /* 0x0001da0000067ab9 */ /* 0x000fe20000000a00 */
[----:B------:R-:W-:Y:S01]  /*7450*/  USHF.L.U32 UR14, UR5, 0xe, URZ ;  /* 0x0000000e050e7899 */ /* 0x000fe2000800063f */
[----:B------:R-:W-:Y:S01]  /*7460*/  IADD3 R4, R4, -0x2, RZ ;  /* 0xfffffffe04047810 */ /* 0x000fe20007ffe0ff */
[----:B------:R-:W-:Y:S01]  /*7470*/  UIADD3 UR15, UP0, UR13, UR11, URZ ;  /* 0x0000000b0d0f7290 */ /* 0x000fe2000ff1e03f */
[----:B------:R-:W-:Y:S01]  /*7480*/  BSSY B0, `(.L_x_938) ;  /* 0x0000010000007945 */ /* 0x000fe20003800000 */
[----:B------:R-:W-:Y:S01]  /*7490*/  UIMAD.WIDE UR30, UR14, 0x4, UR16 ;  /* 0x000000040e1e78a5 */ /* 0x000fe2000f8e0210 */
[----:B------:R-:W-:Y:S01]  /*74a0*/  ISETP.NE.AND P2, PT, R4, RZ, PT ;  /* 0x000000ff0400720c */ /* 0x000fe20003f45270 */
[----:B------:R-:W-:Y:S02]  /*74b0*/  ULEA.HI.X.SX32 UR22, UR13, UR12, 0x1, UP0 ;  /* 0x0000000c0d167291 */ /* 0x000fe400080f0e3f */
[----:B------:R-:W-:-:S02]  /*74c0*/  ULEA UR23, UP0, UR15, UR6, 0x2 ;  /* 0x000000060f177291 */ /* 0x000fc4000f80103f */
[----:B------:R-:W-:Y:S02]  /*74d0*/  UIMAD.WIDE UR26, UR14, 0x4, UR18 ;  /* 0x000000040e1a78a5 */ /* 0x000fe4000f8e0212 */
[----:B------:R-:W-:Y:S02]  /*74e0*/  ULEA.HI.X UR22, UR15, UR7, UR22, 0x2, UP0 ;  /* 0x000000070f167291 */ /* 0x000fe400080f1416 */
[----:B-1----:R-:W-:Y:S01]  /*74f0*/  IMAD.U32 R2, RZ, RZ, UR23 ;  /* 0x00000017ff027e24 */ /* 0x002fe2000f8e00ff */
[----:B------:R-:W-:-:S03]  /*7500*/  UIMAD.WIDE UR14, UR14, 0x4, UR20 ;  /* 0x000000040e0e78a5 */ /* 0x000fc6000f8e0214 */
[----:B------:R-:W-:Y:S01]  /*7510*/  IMAD.U32 R3, RZ, RZ, UR22 ;  /* 0x00000016ff037e24 */ /* 0x000fe2000f8e00ff */
[----:B------:R-:W-:Y:S08]  /*7520*/  @P1 BRA `(.L_x_939) ;  /* 0x0000000000141947 */ /* 0x000ff00003800000 */
.L_x_940:
[----:B------:R-:W2:Y:S04]  /*7530*/  LDG.E.STRONG.GPU R5, desc[UR38][R2.64] ;  /* 0x0000002602057981 */ /* 0x000ea8000c1ef900 */
[----:B--2---:R-:W-:Y:S01]  /*7540*/  CCTL.IVALL ;  /* 0x00000000ff00798f */ /* 0x004fe20002000000 */
[----:B------:R-:W-:Y:S05]  /*7550*/  YIELD ;  /* 0x0000000000007946 */ /* 0x000fea0003800000 */
[----:B------:R-:W-:-:S13]  /*7560*/  ISETP.NE.AND P3, PT, R5, UR24, PT ;  /* 0x0000001805007c0c */ /* 0x000fda000bf65270 */
[----:B------:R-:W-:Y:S05]  /*7570*/  @P3 BRA `(.L_x_940) ;  /* 0xfffffffc00ec3947 */ /* 0x000fea000383ffff */
.L_x_939:
[----:B------:R-:W-:Y:S05]  /*7580*/  BSYNC B0 ;  /* 0x0000000000007941 */ /* 0x000fea0003800000 */
.L_x_938:
[----:B------:R-:W-:-:S03]  /*7590*/  UMOV UR22, 0xffffffff ;  /* 0xffffffff00167882 */ /* 0x000fc60000000000 */
[----:B------:R-:W-:Y:S05]  /*75a0*/  BRA.DIV UR22, `(.L_x_941) ;  /* 0x0000002e16a47947 */ /* 0x000fea000b800000 */
[----:B------:R-:W-:Y:S01]  /*75b0*/  NOP ;  /* 0x0000000000007918 */ /* 0x000fe20000000000 */
.L_x_1015:
        /* <DEDUP_REMOVED lines=19> */
.L_x_943:
[----:B------:R-:W-:Y:S05]  /*76f0*/  BSYNC B0 ;  /* 0x0000000000007941 */ /* 0x000fea0003800000 */
.L_x_942:
        /* <DEDUP_REMOVED lines=13> */
.L_x_945:
[----:B------:R-:W-:Y:S05]  /*77d0*/  BSYNC B0 ;  /* 0x0000000000007941 */ /* 0x000fea0003800000 */
.L_x_944:
[----:B------:R-:W-:Y:S06]  /*77e0*/  BAR.ARV 0xa, 0xa0 ;  /* 0x0282800000007b1d */ /* 0x000fec0000002000 */
[----:B------:R-:W-:Y:S04]  /*77f0*/  BSSY B0, `(.L_x_946) ;  /* 0x0000003000007945 */ /* 0x000fe80003800000 */
[----:B------:R-:W-:Y:S05]  /*7800*/  @!P0 BRA `(.L_x_947) ;  /* 0x0000000000048947 */ /* 0x000fea0003800000 */
[----:B------:R-:W-:-:S04]  /*7810*/  DEPBAR.LE SB0, 0x0 ;  /* 0x000080000000791a */ /* 0x000fc80000000000 */
.L_x_947:
[----:B------:R-:W-:Y:S05]  /*7820*/  BSYNC B0 ;  /* 0x0000000000007941 */ /* 0x000fea0003800000 */
.L_x_946:
        /* <DEDUP_REMOVED lines=19> */
.L_x_949:
[----:B------:R-:W-:Y:S05]  /*7960*/  BSYNC B0 ;  /* 0x0000000000007941 */ /* 0x000fea0003800000 */
.L_x_948:
[----:B------:R-:W-:Y:S01]  /*7970*/  UIADD3 UR13, UR10, UR13, URZ ;  /* 0x0000000d0a0d7290 */ /* 0x000fe2000fffe03f */
[----:B------:R-:W-:Y:S03]  /*7980*/  BSSY B0, `(.L_x_950) ;  /* 0x000000d000007945 */ /* 0x000fe60003800000 */
[----:B------:R-:W-:-:S04]  /*7990*/  UIADD3 UR22, UP0, UR13, UR11, URZ ;  /* 0x0000000b0d167290 */ /* 0x000fc8000ff1e03f */
[----:B------:R-:W-:Y:S02]  /*79a0*/  ULEA.HI.X.SX32 UR13, UR13, UR12, 0x1, UP0 ;  /* 0x0000000c0d0d7291 */ /* 0x000fe400080f0e3f */
[----:B------:R-:W-:-:S04]  /*79b0*/  ULEA UR6, UP0, UR22, UR6, 0x2 ;  /* 0x0000000616067291 */ /* 0x000fc8000f80103f */
[----:B------:R-:W-:Y:S02]  /*79c0*/  ULEA.HI.X UR13, UR22, UR7, UR13, 0x2, UP0 ;  /* 0x00000007160d7291 */ /* 0x000fe400080f140d */
[----:B-1----:R-:W-:-:S04]  /*79d0*/  IMAD.U32 R2, RZ, RZ, UR6 ;  /* 0x00000006ff027e24 */ /* 0x002fc8000f8e00ff */
[----:B------:R-:W-:Y:S01]  /*79e0*/  MOV R3, UR13 ;  /* 0x0000000d00037c02 */ /* 0x000fe20008000f00 */
[----:B------:R-:W-:Y:S06]  /*79f0*/  @P1 BRA `(.L_x_951) ;  /* 0x0000000000141947 */ /* 0x000fec0003800000 */
.L_x_952:
[----:B------:R-:W2:Y:S04]  /*7a00*/  LDG.E.STRONG.GPU R5, desc[UR38][R2.64] ;  /* 0x0000002602057981 */ /* 0x000ea8000c1ef900 */
[----:B--2---:R-:W-:Y:S01]  /*7a10*/  CCTL.IVALL ;  /* 0x00000000ff00798f */ /* 0x004fe20002000000 */
[----:B------:R-:W-:Y:S05]  /*7a20*/  YIELD ;  /* 0x0000000000007946 */ /* 0x000fea0003800000 */
[----:B------:R-:W-:-:S13]  /*7a30*/  ISETP.NE.AND P3, PT, R5, UR24, PT ;  /* 0x0000001805007c0c */ /* 0x000fda000bf65270 */
[----:B------:R-:W-:Y:S05]  /*7a40*/  @P3 BRA `(.L_x_952) ;  /* 0xfffffffc00ec3947 */ /* 0x000fea000383ffff */
.L_x_951:
[----:B------:R-:W-:Y:S05]  /*7a50*/  BSYNC B0 ;  /* 0x0000000000007941 */ /* 0x000fea0003800000 */
.L_x_950:
[----:B------:R-:W-:-:S03]  /*7a60*/  UMOV UR6, 0xffffffff ;  /* 0xffffffff00067882 */ /* 0x000fc60000000000 */
[----:B------:R-:W-:Y:S05]  /*7a70*/  BRA.DIV UR6, `(.L_x_953) ;  /* 0x0000002a068c7947 */ /* 0x000fea000b800000 */
[----:B------:R-:W-:Y:S01]  /*7a80*/  NOP ;  /* 0x0000000000007918 */ /* 0x000fe20000000000 */
.L_x_1018:
        /* <DEDUP_REMOVED lines=13> */
.L_x_955:
[----:B------:R-:W-:Y:S05]  /*7b60*/  BSYNC B0 ;  /* 0x0000000000007941 */ /* 0x000fea0003800000 */
.L_x_954:
        /* <DEDUP_REMOVED lines=13> */
.L_x_957:
[----:B------:R-:W-:Y:S05]  /*7c40*/  BSYNC B0 ;  /* 0x0000000000007941 */ /* 0x000fea0003800000 */
.L_x_956:
[----:B------:R-:W-:Y:S06]  /*7c50*/  BAR.ARV 0xa, 0xa0 ;  /* 0x0282800000007b1d */ /* 0x000fec0000002000 */
[----:B------:R-:W-:Y:S04]  /*7c60*/  BSSY B0, `(.L_x_958) ;  /* 0x0000003000007945 */ /* 0x000fe80003800000 */
[----:B------:R-:W-:Y:S05]  /*7c70*/  @!P0 BRA `(.L_x_959) ;  /* 0x0000000000048947 */ /* 0x000fea0003800000 */
[----:B------:R-:W-:-:S04]  /*7c80*/  DEPBAR.LE SB0, 0x0 ;  /* 0x000080000000791a */ /* 0x000fc80000000000 */
.L_x_959:
[----:B------:R-:W-:Y:S05]  /*7c90*/  BSYNC B0 ;  /* 0x0000000000007941 */ /* 0x000fea0003800000 */
.L_x_958:
        /* <DEDUP_REMOVED lines=19> */
.L_x_961:
[----:B------:R-:W-:Y:S05]  /*7dd0*/  BSYNC B0 ;  /* 0x0000000000007941 */ /* 0x000fea0003800000 */
.L_x_960:
[----:B------:R-:W-:Y:S02]  /*7de0*/  UIADD3 UR4, UR4, 0x2, URZ ;  /* 0x0000000204047890 */ /* 0x000fe4000fffe03f */
[----:B------:R-:W-:Y:S01]  /*7df0*/  UIADD3 UR5, UR5, 0x1, URZ ;  /* 0x0000000105057890 */ /* 0x000fe2000fffe03f */
[----:B------:R-:W-:Y:S11]  /*7e00*/  @P2 BRA `(.L_x_962) ;  /* 0xfffffff400842947 */ /* 0x000ff6000383ffff */
.L_x_937:
        /* <DEDUP_REMOVED lines=11> */
[----:B------:R-:W-:Y:S01]  /*7ec0*/  IMAD.U32 R3, RZ, RZ, UR5 ;  /* 0x00000005ff037e24 */ /* 0x000fe2000f8e00ff */
[----:B------:R-:W-:Y:S06]  /*7ed0*/  @P3 BRA `(.L_x_964) ;  /* 0x0000000000143947 */ /* 0x000fec0003800000 */
.L_x_965:
[----:B------:R-:W2:Y:S04]  /*7ee0*/  LDG.E.STRONG.GPU R0, desc[UR38][R2.64] ;  /* 0x0000002602007981 */ /* 0x000ea8000c1ef900 */
[----:B--2---:R-:W-:Y:S01]  /*7ef0*/  CCTL.IVALL ;  /* 0x00000000ff00798f */ /* 0x004fe20002000000 */
[----:B------:R-:W-:Y:S05]  /*7f00*/  YIELD ;  /* 0x0000000000007946 */ /* 0x000fea0003800000 */
[----:B------:R-:W-:-:S13]  /*7f10*/  ISETP.NE.AND P1, PT, R0, UR24, PT ;  /* 0x0000001800007c0c */ /* 0x000fda000bf25270 */
[----:B------:R-:W-:Y:S05]  /*7f20*/  @P1 BRA `(.L_x_965) ;  /* 0xfffffffc00ec1947 */ /* 0x000fea000383ffff */
.L_x_964:
[----:B------:R-:W-:Y:S05]  /*7f30*/  BSYNC B0 ;  /* 0x0000000000007941 */ /* 0x000fea0003800000 */
.L_x_963:
[----:B------:R-:W-:-:S03]  /*7f40*/  UMOV UR5, 0xffffffff ;  /* 0xffffffff00057882 */ /* 0x000fc60000000000 */
[----:B------:R-:W-:Y:S05]  /*7f50*/  BRA.DIV UR5, `(.L_x_966) ;  /* 0x0000002605707947 */ /* 0x000fea000b800000 */
[----:B------:R-:W-:Y:S01]  /*7f60*/  NOP ;  /* 0x0000000000007918 */ /* 0x000fe20000000000 */
.L_x_1021:
        /* <DEDUP_REMOVED lines=22> */
.L_x_968:
[----:B------:R-:W-:Y:S05]  /*80d0*/  BSYNC B0 ;  /* 0x0000000000007941 */ /* 0x000fea0003800000 */
.L_x_967:
        /* <DEDUP_REMOVED lines=20> */
.L_x_970:
[----:B------:R-:W-:Y:S05]  /*8220*/  BSYNC B0 ;  /* 0x0000000000007941 */ /* 0x000fea0003800000 */
.L_x_969:
[----:B------:R-:W-:Y:S06]  /*8230*/  BAR.ARV 0xa, 0xa0 ;  /* 0x0282800000007b1d */ /* 0x000fec0000002000 */
[----:B------:R-:W-:Y:S04]  /*8240*/  BSSY B0, `(.L_x_971) ;  /* 0x0000003000007945 */ /* 0x000fe80003800000 */
[----:B------:R-:W-:Y:S05]  /*8250*/  @!P0 BRA `(.L_x_972) ;  /* 0x0000000000048947 */ /* 0x000fea0003800000 */
[----:B------:R-:W-:-:S04]  /*8260*/  DEPBAR.LE SB0, 0x0 ;  /* 0x000080000000791a */ /* 0x000fc80000000000 */
.L_x_972:
[----:B------:R-:W-:Y:S05]  /*8270*/  BSYNC B0 ;  /* 0x0000000000007941 */ /* 0x000fea0003800000 */
.L_x_971:
        /* <DEDUP_REMOVED lines=19> */
.L_x_932:
        /* <DEDUP_REMOVED lines=10> */
.L_x_973:
        /* <DEDUP_REMOVED lines=10> */
.L_x_975:
[----:B------:R-:W3:Y:S02]  /*84f0*/  LDC R5, c[0x0][0x8c4] ;  /* 0x00023100ff057b82 */ /* 0x000ee40000000800 */
.L_x_974:
[----:B------:R-:W4:Y:S01]  /*8500*/  S2R R14, SR_CTAID.X ;  /* 0x00000000000e7919 */ /* 0x000f220000002500 */
[----:B------:R-:W-:Y:S01]  /*8510*/  IMAD.MOV.U32 R0, RZ, RZ, 0x1 ;  /* 0x00000001ff007424 */ /* 0x000fe200078e00ff */
[----:B------:R-:W-:Y:S01]  /*8520*/  MOV R9, RZ ;  /* 0x000000ff00097202 */ /* 0x000fe20000000f00 */
[----:B----4-:R-:W-:-:S05]  /*8530*/  IMAD.SHL.U32 R14, R14, 0x80, RZ ;  /* 0x000000800e0e7824 */ /* 0x010fca00078e00ff */
        /* <DEDUP_REMOVED lines=19> */
[----:B------:R-:W-:Y:S01]  /*8670*/  IMAD.MOV.U32 R5, RZ, RZ, RZ ;  /* 0x000000ffff057224 */ /* 0x000fe200078e00ff */
[----:B------:R-:W-:Y:S01]  /*8680*/  ULDC UR4, c[0x0][0x280] ;  /* 0x0000a00000047ab9 */ /* 0x000fe20000000800 */
[----:B-1----:R-:W-:-:S05]  /*8690*/  @P0 IMAD.WIDE R2, R8, 0x4, R2 ;  /* 0x0000000408020825 */ /* 0x002fca00078e0202 */
[----:B------:R2:W5:Y:S01]  /*86a0*/  @P0 LDG.E R5, desc[UR38][R2.64] ;  /* 0x0000002602050981 */ /* 0x000562000c1e1900 */
[----:B------:R-:W-:Y:S02]  /*86b0*/  IMAD.U32 R4, RZ, RZ, UR4 ;  /* 0x00000004ff047e24 */ /* 0x000fe4000f8e00ff */
[----:B--2---:R-:W-:Y:S01]  /*86c0*/  @P2 IMAD.WIDE R2, R8, 0x4, R12 ;  /* 0x0000000408022825 */ /* 0x004fe200078e020c */
[----:B------:R-:W-:-:S04]  /*86d0*/  VOTEU.ANY UP0, P1 ;  /* 0x00000000003f7886 */ /* 0x000fc80000800100 */
[----:B------:R1:W5:Y:S02]  /*86e0*/  @P2 LDG.E R4, desc[UR38][R2.64] ;  /* 0x0000002602042981 */ /* 0x000364000c1e1900 */
[----:B-1----:R-:W-:Y:S02]  /*86f0*/  CS2R R2, SRZ ;  /* 0x0000000000027805 */ /* 0x002fe4000001ff00 */
[----:B---3--:R-:W-:-:S04]  /*8700*/  @P1 LEA R9, R8, R9, 0x7 ;  /* 0x0000000908091211 */ /* 0x008fc800078e38ff */
[----:B------:R-:W-:-:S04]  /*8710*/  @P1 SHF.R.S32.HI R12, RZ, 0x1f, R9 ;  /* 0x0000001fff0c1819 */ /* 0x000fc80000011409 */
[----:B------:R-:W-:-:S04]  /*8720*/  @P1 LEA.HI R12, R12, R9, RZ, 0x7 ;  /* 0x000000090c0c1211 */ /* 0x000fc800078f38ff */
[----:B------:R-:W-:Y:S02]  /*8730*/  @P1 LOP3.LUT R12, R12, 0xffffff80, RZ, 0xc0, !PT ;  /* 0xffffff800c0c1812 */ /* 0x000fe400078ec0ff */
[----:B----4-:R-:W-:Y:S02]  /*8740*/  @P1 R2UR UR4, R15 ;  /* 0x000000000f0412ca */ /* 0x010fe400000e0000 */
        /* <DEDUP_REMOVED lines=8> */
.L_x_977:
        /* <DEDUP_REMOVED lines=8> */
[----:B------:R-:W-:Y:S01]  /*8850*/  ULDC UR4, c[0x0][0x2e8] ;  /* 0x0000ba0000047ab9 */ /* 0x000fe20000000800 */
[----:B------:R-:W-:Y:S01]  /*8860*/  R2UR UR13, R8 ;  /* 0x00000000080d72ca */ /* 0x000fe200000e0000 */
[----:B------:R-:W-:Y:S01]  /*8870*/  VOTEU.ANY UP1, P0 ;  /* 0x00000000003f7886 */ /* 0x000fe20000020100 */
[----:B------:R-:W-:Y:S02]  /*8880*/  ISETP.NE.AND.EX P1, PT, R11, RZ, PT, P1 ;  /* 0x000000ff0b00720c */ /* 0x000fe40003f25310 */
[----:B------:R-:W-:Y:S02]  /*8890*/  ELECT P0, URZ, PT ;  /* 0x00000000003f782f */ /* 0x000fe40003800000 */
[----:B------:R-:W-:Y:S01]  /*88a0*/  SHF.R.S32.HI R8, RZ, 0x1f, R8 ;  /* 0x0000001fff087819 */ /* 0x000fe20000011408 */
[----:B------:R-:W3:Y:S01]  /*88b0*/  LDC.64 R10, c[0x0][0x720] ;  /* 0x0001c800ff0a7b82 */ /* 0x000ee20000000a00 */
[----:B------:R-:W-:Y:S01]  /*88c0*/  MOV R7, R3 ;  /* 0x0000000300077202 */ /* 0x000fe20000000f00 */
[----:B------:R-:W-:Y:S01]  /*88d0*/  UMOV UR12, UR20 ;  /* 0x00000014000c7c82 */ /* 0x000fe20008000000 */
[----:B------:R-:W-:Y:S01]  /*88e0*/  SEL R8, R8, RZ, !P1 ;  /* 0x000000ff08087207 */ /* 0x000fe20004800000 */
[----:B------:R-:W-:Y:S01]  /*88f0*/  BSSY B0, `(.L_x_976) ;  /* 0x0000169000007945 */ /* 0x000fe20003800000 */
[----:B------:R-:W-:-:S02]  /*8900*/  R2UR UR11, R14 ;  /* 0x000000000e0b72ca */ /* 0x000fc400000e0000 */
[----:B------:R-:W-:Y:S01]  /*8910*/  R2UR UR8, R5 ;  /* 0x00000000050872ca */ /* 0x000fe200000e0000 */
[----:B------:R-:W-:Y:S01]  /*8920*/  VOTEU.ANY UP0, P1 ;  /* 0x00000000003f7886 */ /* 0x000fe20000800100 */
[----:B------:R-:W-:Y:S02]  /*8930*/  USEL UR21, UR13, URZ, !UP0 ;  /* 0x0000003f0d157287 */ /* 0x000fe4000c000000 */
[----:B------:R-:W-:Y:S02]  /*8940*/  UISETP.NE.AND UP0, UPT, UR4, 0x1, UPT ;  /* 0x000000010400788c */ /* 0x000fe4000bf05270 */
[----:B------:R-:W-:-:S07]  /*8950*/  USEL UR13, UR13, URZ, !UP1 ;  /* 0x0000003f0d0d7287 */ /* 0x000fce000c800000 */
[----:B------:R-:W-:Y:S01]  /*8960*/  UIADD3 UR11, UR11, UR8, URZ ;  /* 0x000000080b0b7290 */ /* 0x000fe2000fffe03f */
[----:B-1----:R-:W-:Y:S01]  /*8970*/  SHF.R.S32.HI R9, RZ, 0x1f, R9 ;  /* 0x0000001fff097819 */ /* 0x002fe20000011409 */
[----:B------:R-:W-:Y:S01]  /*8980*/  @UP0 ULDC UR6, c[0x0][0x2ec] ;  /* 0x0000bb0000060ab9 */ /* 0x000fe20000000800 */
[----:B------:R-:W-:Y:S01]  /*8990*/  @UP0 ULDC UR8, c[0x0][0x2f0] ;  /* 0x0000bc0000080ab9 */ /* 0x000fe20000000800 */
[----:B------:R-:W-:Y:S02]  /*89a0*/  UIMAD.WIDE.U32 UR6, UR20, UR6, URZ ;  /* 0x00000006140672a5 */ /* 0x000fe4000f8e003f */
[----:B--2---:R-:W-:Y:S02]  /*89b0*/  IMAD R6, R9, R12, RZ ;  /* 0x0000000c09067224 */ /* 0x004fe400078e02ff */
[----:B------:R-:W-:Y:S02]  /*89c0*/  @UP0 USHF.R.U32.HI UR12, URZ, UR8, UR7 ;  /* 0x000000083f0c0299 */ /* 0x000fe40008011607 */
[----:B------:R-:W-:-:S02]  /*89d0*/  IMAD R13, R13, UR20, R6 ;  /* 0x000000140d0d7c24 */ /* 0x000fc4000f8e0206 */
[----:B------:R-:W-:-:S04]  /*89e0*/  IMAD.MOV.U32 R6, RZ, RZ, R2 ;  /* 0x000000ffff067224 */ /* 0x000fc800078e0002 */
[----:B------:R-:W-:-:S04]  /*89f0*/  IMAD.WIDE.U32 R2, R12, UR20, R6 ;  /* 0x000000140c027c25 */ /* 0x000fc8000f8e0006 */
[----:B---3--:R-:W-:Y:S02]  /*8a00*/  IMAD R12, R8, R10, RZ ;  /* 0x0000000a080c7224 */ /* 0x008fe400078e02ff */
[----:B------:R-:W-:Y:S02]  /*8a10*/  IMAD.IADD R3, R3, 0x1, R13 ;  /* 0x0000000103037824 */ /* 0x000fe400078e020d */
        /* <DEDUP_REMOVED lines=14> */
[----:B------:R-:W-:Y:S01]  /*8b00*/  IADD3 R7, R7, R11, RZ ;  /* 0x0000000b07077210 */ /* 0x000fe20007ffe0ff */
        /* <DEDUP_REMOVED lines=14> */
.L_x_1022:
[----:B------:R-:W-:Y:S01]  /*8bf0*/  IADD3 R11, R7, R11, RZ ;  /* 0x0000000b070b7210 */ /* 0x000fe20007ffe0ff */
        /* <DEDUP_REMOVED lines=8> */
.L_x_980:
        /* <DEDUP_REMOVED lines=31> */
[----:B------:R-:W-:Y:S01]  /*8e70*/  R2UR UR31, R0 ;  /* 0x00000000001f72ca */ /* 0x000fe200000e0000 */
[----:B------:R-:W-:Y:S01]  /*8e80*/  IMAD.X R3, RZ, RZ, R8, P1 ;  /* 0x000000ffff037224 */ /* 0x000fe200008e0608 */
[----:B------:R-:W-:Y:S02]  /*8e90*/  IADD3.X R0, RZ, R8, RZ, P2, !PT ;  /* 0x00000008ff007210 */ /* 0x000fe400017fe4ff */
        /* <DEDUP_REMOVED lines=9> */
[----:B--2---:R-:W-:Y:S01]  /*8f30*/  MOV R5, RZ ;  /* 0x000000ff00057202 */ /* 0x004fe20000000f00 */
[----:B------:R1:W-:Y:S02]  /*8f40*/  UTMALDG.4D [UR32], [UR40], desc[UR16] ;  /* 0x00001020280075b4 */ /* 0x0003e40008019000 */
[----:B-1----:R-:W-:Y:S05]  /*8f50*/  @!P1 BRA `(.L_x_981) ;  /* 0x0000000c00489947 */ /* 0x002fea0003800000 */
[----:B------:R-:W1:Y:S01]  /*8f60*/  S2R R13, SR_TID.X ;  /* 0x00000000000d7919 */ /* 0x000e620000002100 */
[C---:B------:R-:W-:Y:S01]  /*8f70*/  VIADD R0, R4.reuse, 0x7f ;  /* 0x0000007f04007836 */ /* 0x040fe20000000000 */
[----:B------:R-:W-:Y:S02]  /*8f80*/  ISETP.GE.AND P1, PT, R4, 0x101, PT ;  /* 0x000001010400780c */ /* 0x000fe40003f26270 */
[----:B------:R-:W-:Y:S02]  /*8f90*/  MOV R10, 0x1 ;  /* 0x00000001000a7802 */ /* 0x000fe40000000f00 */
        /* <DEDUP_REMOVED lines=10> */
[----:B------:R-:W-:Y:S01]  /*9040*/  IMAD.IADD R17, R17, 0x1, -R18 ;  /* 0x0000000111117824 */ /* 0x000fe200078e0a12 */
[----:B------:R-:W-:Y:S01]  /*9050*/  MOV R10, 0x1 ;  /* 0x00000001000a7802 */ /* 0x000fe20000000f00 */
[----:B------:R-:W-:-:S07]  /*9060*/  IMAD.MOV.U32 R19, RZ, RZ, RZ ;  /* 0x000000ffff137224 */ /* 0x000fce00078e00ff */
.L_x_991:
[----:B------:R-:W-:-:S04]  /*9070*/  SHF.L.U32 R21, R10, 0x1f, RZ ;  /* 0x0000001f0a157819 */ /* 0x000fc800000006ff */
[----:B-1----:R-:W1:Y:S02]  /*9080*/  SYNCS.PHASECHK.TRANS64.TRYWAIT P1, [R12+URZ+0x30c40], R21 ;  /* 0x030c40150c0075a7 */ /* 0x002e64000802017f */
[----:B-12--5:R-:W-:Y:S05]  /*9090*/  @!P1 BRA `(.L_x_983) ;  /* 0x0000001400509947 */ /* 0x026fea0003800000 */
.L_x_1023:
[----:B------:R-:W-:Y:S05]  /*90a0*/  @P0 BRA `(.L_x_984) ;  /* 0x0000000000140947 */ /* 0x000fea0003800000 */
[----:B------:R-:W-:Y:S01]  /*90b0*/  ISETP.NE.AND P1, PT, R20, RZ, PT ;  /* 0x000000ff1400720c */ /* 0x000fe20003f25270 */
[----:B------:R-:W-:-:S04]  /*90c0*/  IMAD.MOV.U32 R3, RZ, RZ, 0x4200 ;  /* 0x00004200ff037424 */ /* 0x000fc800078e00ff */
[----:B------:R2:W-:Y:S08]  /*90d0*/  SYNCS.ARRIVE.TRANS64 RZ, [R12+URZ+0x30c30], R3 ;  /* 0x030c30030cff79a7 */ /* 0x0005f0000800003f */
[----:B------:R-:W-:Y:S05]  /*90e0*/  @!P1 BRA `(.L_x_984) ;  /* 0x0000000000049947 */ /* 0x000fea0003800000 */
[----:B------:R-:W-:Y:S01]  /*90f0*/  BPT.TRAP 0x1 ;  /* 0x000000040000795c */ /* 0x000fe20000300000 */
.L_x_984:
        /* <DEDUP_REMOVED lines=17> */
[----:B------:R-:W-:Y:S02]  /*9210*/  LEA.HI.X.SX32 R3, R16, R11, 0x1, P1 ;  /* 0x0000000b10037211 */ /* 0x000fe400008f0eff */
[----:B---3--:R-:W-:Y:S01]  /*9220*/  MOV R9, R4 ;  /* 0x0000000400097202 */ /* 0x008fe20000000f00 */
[----:B------:R-:W-:Y:S01]  /*9230*/  IMAD.MOV.U32 R8, RZ, RZ, R5 ;  /* 0x000000ffff087224 */ /* 0x000fe200078e0005 */
        /* <DEDUP_REMOVED lines=10> */
.L_x_1024:
[----:B------:R-:W-:Y:S05]  /*92e0*/  @P0 BRA `(.L_x_986) ;  /* 0x0000000000140947 */ /* 0x000fea0003800000 */
[----:B------:R-:W-:Y:S02]  /*92f0*/  ISETP.NE.AND P1, PT, R20, RZ, PT ;  /* 0x000000ff1400720c */ /* 0x000fe40003f25270 */
[----:B------:R-:W-:-:S04]  /*9300*/  MOV R2, 0x4200 ;  /* 0x0000420000027802 */ /* 0x000fc80000000f00 */
[----:B------:R3:W-:Y:S07]  /*9310*/  SYNCS.ARRIVE.TRANS64 RZ, [R12+URZ+0x30c18], R2 ;  /* 0x030c18020cff79a7 */ /* 0x0007ee000800003f */
[----:B------:R-:W-:Y:S05]  /*9320*/  @!P1 BRA `(.L_x_986) ;  /* 0x0000000000049947 */ /* 0x000fea0003800000 */
[----:B------:R-:W-:Y:S01]  /*9330*/  BPT.TRAP 0x1 ;  /* 0x000000040000795c */ /* 0x000fe20000300000 */
.L_x_986:
        /* <DEDUP_REMOVED lines=22> */
.L_x_1025:
        /* <DEDUP_REMOVED lines=9> */
.L_x_988:
        /* <DEDUP_REMOVED lines=24> */
.L_x_1027:
[----:B------:R-:W-:Y:S05]  /*96b0*/  @P0 BRA `(.L_x_990) ;  /* 0x0000000000140947 */ /* 0x000fea0003800000 */
[----:B------:R-:W-:Y:S02]  /*96c0*/  ISETP.NE.AND P1, PT, R20, RZ, PT ;  /* 0x000000ff1400720c */ /* 0x000fe40003f25270 */
[----:B-1----:R-:W-:-:S04]  /*96d0*/  MOV R5, 0x4200 ;  /* 0x0000420000057802 */ /* 0x002fc80000000f00 */
[----:B------:R2:W-:Y:S07]  /*96e0*/  SYNCS.ARRIVE.TRANS64 RZ, [R12+URZ+0x30c10], R5 ;  /* 0x030c10050cff79a7 */ /* 0x0005ee000800003f */
[----:B------:R-:W-:Y:S05]  /*96f0*/  @!P1 BRA `(.L_x_990) ;  /* 0x0000000000049947 */ /* 0x000fea0003800000 */
[----:B------:R-:W-:Y:S01]  /*9700*/  BPT.TRAP 0x1 ;  /* 0x000000040000795c */ /* 0x000fe20000300000 */
.L_x_990:
        /* <DEDUP_REMOVED lines=22> */
[----:B-12---:R-:W-:-:S07]  /*9870*/  MOV R5, UR7 ;  /* 0x0000000700057c02 */ /* 0x006fce0008000f00 */
.L_x_982:
[----:B------:R-:W-:-:S13]  /*9880*/  ISETP.NE.AND P1, PT, R18, RZ, PT ;  /* 0x000000ff1200720c */ /* 0x000fda0003f25270 */
[----:B------:R-:W-:Y:S05]  /*9890*/  @!P1 BRA `(.L_x_981) ;  /* 0x0000000000f89947 */ /* 0x000fea0003800000 */
[----:B------:R-:W-:-:S04]  /*98a0*/  SHF.L.U32 R13, R10, 0x1f, RZ ;  /* 0x0000001f0a0d7819 */ /* 0x000fc800000006ff */
[----:B------:R-:W1:Y:S02]  /*98b0*/  SYNCS.PHASECHK.TRANS64.TRYWAIT P1, [R12+URZ+0x30c40], R13 ;  /* 0x030c400d0c0075a7 */ /* 0x000e64000802017f */
[----:B-1----:R-:W-:Y:S05]  /*98c0*/  @!P1 BRA `(.L_x_992) ;  /* 0x0000000c00989947 */ /* 0x002fea0003800000 */
.L_x_1028:
[----:B------:R-:W-:Y:S05]  /*98d0*/  @P0 BRA `(.L_x_993) ;  /* 0x0000000000140947 */ /* 0x000fea0003800000 */
[----:B------:R-:W-:Y:S01]  /*98e0*/  ISETP.NE.AND P1, PT, R20, RZ, PT ;  /* 0x000000ff1400720c */ /* 0x000fe20003f25270 */
[----:B------:R-:W-:-:S04]  /*98f0*/  IMAD.MOV.U32 R5, RZ, RZ, 0x4200 ;  /* 0x00004200ff057424 */ /* 0x000fc800078e00ff */
[----:B------:R2:W-:Y:S08]  /*9900*/  SYNCS.ARRIVE.TRANS64 RZ, [R12+URZ+0x30c30], R5 ;  /* 0x030c30050cff79a7 */ /* 0x0005f0000800003f */
[----:B------:R-:W-:Y:S05]  /*9910*/  @!P1 BRA `(.L_x_993) ;  /* 0x0000000000049947 */ /* 0x000fea0003800000 */
[----:B------:R-:W-:Y:S01]  /*9920*/  BPT.TRAP 0x1 ;  /* 0x000000040000795c */ /* 0x000fe20000300000 */
.L_x_993:
        /* <DEDUP_REMOVED lines=25> */
[----:B------:R-:W3:Y:S02]  /*9ac0*/  SYNCS.PHASECHK.TRANS64.TRYWAIT P1, [R12+URZ+0x30c28], R13 ;  /* 0x030c280d0c0075a7 */ /* 0x000ee4000802017f */
[----:B--23--:R-:W-:Y:S05]  /*9ad0*/  @!P1 BRA `(.L_x_994) ;  /* 0x0000000c00289947 */ /* 0x00cfea0003800000 */
.L_x_1029:
[----:B------:R-:W-:Y:S05]  /*9ae0*/  @P0 BRA `(.L_x_995) ;  /* 0x0000000000140947 */ /* 0x000fea0003800000 */
[----:B------:R-:W-:Y:S01]  /*9af0*/  ISETP.NE.AND P0, PT, R20, RZ, PT ;  /* 0x000000ff1400720c */ /* 0x000fe20003f05270 */
[----:B------:R-:W-:-:S04]  /*9b00*/  IMAD.MOV.U32 R5, RZ, RZ, 0x4200 ;  /* 0x00004200ff057424 */ /* 0x000fc800078e00ff */
[----:B------:R3:W-:Y:S08]  /*9b10*/  SYNCS.ARRIVE.TRANS64 RZ, [R12+URZ+0x30c18], R5 ;  /* 0x030c18050cff79a7 */ /* 0x0007f0000800003f */
[----:B------:R-:W-:Y:S05]  /*9b20*/  @!P0 BRA `(.L_x_995) ;  /* 0x0000000000048947 */ /* 0x000fea0003800000 */
[----:B------:R-:W-:Y:S01]  /*9b30*/  BPT.TRAP 0x1 ;  /* 0x000000040000795c */ /* 0x000fe20000300000 */
.L_x_995:
        /* <DEDUP_REMOVED lines=20> */
.L_x_981:
[----:B------:R-:W3:Y:S01]  /*9c80*/  S2R R2, SR_TID.X ;  /* 0x0000000000027919 */ /* 0x000ee20000002100 */
[----:B-12--5:R-:W-:Y:S01]  /*9c90*/  IMAD R13, R0, 0x8, R12 ;  /* 0x00000008000d7824 */ /* 0x026fe200078e020c */
[----:B---3--:R-:W-:Y:S02]  /*9ca0*/  LOP3.LUT R3, R2, 0x7f, RZ, 0xc0, !PT ;  /* 0x0000007f02037812 */ /* 0x008fe400078ec0ff */
[----:B------:R-:W-:Y:S02]  /*9cb0*/  SHF.L.U32 R2, R10, 0x1f, RZ ;  /* 0x0000001f0a027819 */ /* 0x000fe400000006ff */
[----:B------:R-:W-:Y:S02]  /*9cc0*/  ISETP.NE.AND P1, PT, R3, RZ, PT ;  /* 0x000000ff0300720c */ /* 0x000fe40003f25270 */
[----:B------:R-:W1:Y:S02]  /*9cd0*/  SYNCS.PHASECHK.TRANS64.TRYWAIT P0, [R13+URZ+0x30c40], R2 ;  /* 0x030c40020d0075a7 */ /* 0x000e64000800017f */
[----:B-1----:R-:W-:Y:S09]  /*9ce0*/  @!P0 BRA `(.L_x_996) ;  /* 0x0000000800b88947 */ /* 0x002ff20003800000 */
.L_x_1030:
[----:B------:R-:W-:Y:S05]  /*9cf0*/  @P1 BRA `(.L_x_997) ;  /* 0x0000000000181947 */ /* 0x000fea0003800000 */
[----:B------:R-:W2:Y:S01]  /*9d00*/  S2R R3, SR_TID.X ;  /* 0x0000000000037919 */ /* 0x000ea20000002100 */
[----:B-1----:R-:W-:-:S04]  /*9d10*/  IMAD.MOV.U32 R2, RZ, RZ, 0x4200 ;  /* 0x00004200ff027424 */ /* 0x002fc800078e00ff */
[----:B------:R3:W-:Y:S01]  /*9d20*/  SYNCS.ARRIVE.TRANS64 RZ, [R13+URZ+0x30c30], R2 ;  /* 0x030c30020dff79a7 */ /* 0x0007e2000800003f */
[----:B--2---:R-:W-:-:S13]  /*9d30*/  LOP3.LUT P0, RZ, R3, 0x1f, RZ, 0xc0, !PT ;  /* 0x0000001f03ff7812 */ /* 0x004fda000780c0ff */
[----:B---3--:R-:W-:Y:S05]  /*9d40*/  @!P0 BRA `(.L_x_997) ;  /* 0x0000000000048947 */ /* 0x008fea0003800000 */
[----:B------:R-:W-:Y:S01]  /*9d50*/  BPT.TRAP 0x1 ;  /* 0x000000040000795c */ /* 0x000fe20000300000 */
.L_x_997:
[----:B-1----:R-:W1:Y:S01]  /*9d60*/  LDC.64 R2, c[0x0][0x728] ;  /* 0x0001ca00ff027b82 */ /* 0x002e620000000a00 */
[C---:B------:R-:W-:Y:S01]  /*9d70*/  IADD3 R6, P0, R5.reuse, R6, RZ ;  /* 0x0000000605067210 */ /* 0x040fe20007f1e0ff */
[----:B------:R-:W-:Y:S01]  /*9d80*/  UMOV UR8, 0x0 ;  /* 0x0000000000087882 */ /* 0x000fe20000000000 */
[C---:B------:R-:W-:Y:S01]  /*9d90*/  LEA R4, R0.reuse, R12, 0xe ;  /* 0x0000000c00047211 */ /* 0x040fe200078e70ff */
[----:B------:R-:W-:Y:S01]  /*9da0*/  IMAD R12, R0, 0x200, R12 ;  /* 0x00000200000c7824 */ /* 0x000fe200078e020c */
        /* <DEDUP_REMOVED lines=19> */
[----:B------:R-:W-:Y:S02]  /*9ee0*/  R2UR UR23, R3 ;  /* 0x00000000031772ca */ /* 0x000fe400000e0000 */
[----:B------:R-:W-:Y:S02]  /*9ef0*/  IADD3 R9, R0, 0x1, RZ ;  /* 0x0000000100097810 */ /* 0x000fe40007ffe0ff */
        /* <DEDUP_REMOVED lines=8> */
.L_x_978:
[----:B------:R-:W-:Y:S05]  /*9f80*/  BSYNC B0 ;  /* 0x0000000000007941 */ /* 0x000fea0003800000 */
.L_x_976:
[----:B------:R-:W-:-:S03]  /*9f90*/  UMOV UR6, 0xffffffff ;  /* 0xffffffff00067882 */ /* 0x000fc60000000000 */
[----:B------:R-:W-:Y:S05]  /*9fa0*/  BRA.DIV UR6, `(.L_x_998) ;  /* 0x0000000a061c7947 */ /* 0x000fea000b800000 */
[----:B------:R-:W-:-:S13]  /*9fb0*/  ELECT P0, URZ, PT ;  /* 0x00000000003f782f */ /* 0x000fda0003800000 */
.L_x_1033:
[----:B------:R-:W-:Y:S05]  /*9fc0*/  @!P0 BRA `(.L_x_892) ;  /* 0x0000000000848947 */ /* 0x000fea0003800000 */
[----:B------:R-:W3:Y:S02]  /*9fd0*/  LDL.LU R2, [R1] ;  /* 0x0000000001027983 */ /* 0x000ee40000300800 */
[----:B---3--:R-:W-:-:S04]  /*9fe0*/  LOP3.LUT R2, R2, 0x2, RZ, 0xfc, !PT ;  /* 0x0000000202027812 */ /* 0x008fc800078efcff */
[----:B------:R-:W-:-:S13]  /*9ff0*/  ISETP.NE.AND P0, PT, R2, 0x3, PT ;  /* 0x000000030200780c */ /* 0x000fda0003f05270 */
[----:B------:R-:W-:Y:S05]  /*a000*/  @!P0 BRA `(.L_x_999) ;  /* 0x0000000000048947 */ /* 0x000fea0003800000 */
[----:B--2---:R-:W-:Y:S01]  /*a010*/  BPT.TRAP 0x1 ;  /* 0x000000040000795c */ /* 0x004fe20000300000 */
.L_x_999:
[----:B------:R-:W1:Y:S01]  /*a020*/  S2R R3, SR_CgaCtaId ;  /* 0x0000000000037919 */ /* 0x000e620000008800 */
[----:B------:R-:W-:Y:S02]  /*a030*/  MOV R2, 0x400 ;  /* 0x0000040000027802 */ /* 0x000fe40000000f00 */
[----:B------:R-:W-:Y:S02]  /*a040*/  SHF.L.U32 R4, R0, 0x1f, RZ ;  /* 0x0000001f00047819 */ /* 0x000fe400000006ff */
[----:B-1----:R-:W-:Y:S02]  /*a050*/  LEA R6, R3, R2, 0x18 ;  /* 0x0000000203067211 */ /* 0x002fe400078ec0ff */
[----:B------:R-:W-:-:S03]  /*a060*/  IADD3 R3, R9, 0x1, RZ ;  /* 0x0000000109037810 */ /* 0x000fc60007ffe0ff */
[----:B------:R-:W-:Y:S01]  /*a070*/  VIADD R2, R6, 0x30c20 ;  /* 0x00030c2006027836 */ /* 0x000fe20000000000 */
[----:B------:R-:W-:-:S03]  /*a080*/  ISETP.NE.AND P2, PT, R3, 0x2, PT ;  /* 0x000000020300780c */ /* 0x000fc60003f45270 */
[----:B------:R-:W-:Y:S01]  /*a090*/  IMAD R7, R9, 0x8, R2 ;  /* 0x0000000809077824 */ /* 0x000fe200078e0202 */
[----:B------:R-:W-:Y:S02]  /*a0a0*/  SEL R5, RZ, 0x1, P2 ;  /* 0x00000001ff057807 */ /* 0x000fe40001000000 */
[----:B------:R-:W-:Y:S01]  /*a0b0*/  SEL R3, R3, RZ, P2 ;  /* 0x000000ff03037207 */ /* 0x000fe20001000000 */
[----:B------:R-:W1:Y:S01]  /*a0c0*/  SYNCS.PHASECHK.TRANS64.TRYWAIT P1, [R7+URZ], R4 ;  /* 0x00000004070075a7 */ /* 0x000e62000802017f */
[----:B------:R-:W-:-:S03]  /*a0d0*/  LOP3.LUT R5, R0, R5, RZ, 0x3c, !PT ;  /* 0x0000000500057212 */ /* 0x000fc600078e3cff */
[----:B------:R-:W-:Y:S01]  /*a0e0*/  IMAD R11, R3, 0x8, R2 ;  /* 0x00000008030b7824 */ /* 0x000fe200078e0202 */
[----:B------:R-:W-:Y:S01]  /*a0f0*/  SHF.L.U32 R2, R5, 0x1f, RZ ;  /* 0x0000001f05027819 */ /* 0x000fe200000006ff */
[----:B-1----:R-:W-:Y:S06]  /*a100*/  @!P1 BRA `(.L_x_1000) ;  /* 0x0000000400e89947 */ /* 0x002fec0003800000 */
.L_x_1034:
[----:B------:R-:W3:Y:S02]  /*a110*/  SYNCS.PHASECHK.TRANS64.TRYWAIT P1, [R11+URZ], R2 ;  /* 0x000000020b0075a7 */ /* 0x000ee4000802017f */
[----:B---3--:R-:W-:Y:S05]  /*a120*/  @!P1 BRA `(.L_x_1001) ;  /* 0x0000000400f49947 */ /* 0x008fea0003800000 */
.L_x_1035:
[----:B------:R-:W-:Y:S05]  /*a130*/  @!P0 BRA `(.L_x_1002) ;  /* 0x0000000000048947 */ /* 0x000fea0003800000 */
[----:B--2---:R-:W-:Y:S01]  /*a140*/  BPT.TRAP 0x1 ;  /* 0x000000040000795c */ /* 0x004fe20000300000 */
.L_x_1002:
[----:B------:R-:W-:-:S05]  /*a150*/  VIADD R0, R6, 0x30c40 ;  /* 0x00030c4006007836 */ /* 0x000fca0000000000 */
[----:B------:R-:W-:-:S04]  /*a160*/  LEA R9, R9, R0, 0x3 ;  /* 0x0000000009097211 */ /* 0x000fc800078e18ff */
[----:B------:R-:W4:Y:S02]  /*a170*/  SYNCS.PHASECHK.TRANS64.TRYWAIT P0, [R9+URZ], R4 ;  /* 0x00000004090075a7 */ /* 0x000f24000800017f */
[----:B----4-:R-:W-:Y:S05]  /*a180*/  @!P0 BRA `(.L_x_1003) ;  /* 0x0000000400f08947 */ /* 0x010fea0003800000 */
.L_x_1036:
[----:B------:R-:W-:-:S07]  /*a190*/  IMAD R3, R3, 0x8, R0 ;  /* 0x0000000803037824 */ /* 0x000fce00078e0200 */
.L_x_1004:
[----:B------:R1:W1:Y:S02]  /*a1a0*/  SYNCS.PHASECHK.TRANS64.TRYWAIT P0, [R3+URZ], R2 ;  /* 0x00000002030075a7 */ /* 0x000264000800017f */
[----:B-1----:R-:W-:Y:S05]  /*a1b0*/  @!P0 NANOSLEEP.SYNCS 0x989680 ;  /* 0x009896800000895d */ /* 0x002fea0003900000 */
[----:B------:R-:W1:Y:S02]  /*a1c0*/  @!P0 SYNCS.PHASECHK.TRANS64 P0, [R3+URZ], R2 ;  /* 0x00000002030085a7 */ /* 0x000e64000800007f */
[----:B-1----:R-:W-:Y:S05]  /*a1d0*/  @!P0 BRA `(.L_x_1004) ;  /* 0xfffffffc00f08947 */ /* 0x002fea000383ffff */
.L_x_892:
[----:B--2---:R-:W-:Y:S05]  /*a1e0*/  BSYNC B6 ;  /* 0x0000000000067941 */ /* 0x004fea0003800000 */
.L_x_886:
[----:B------:R-:W-:Y:S05]  /*a1f0*/  EXIT ;  /* 0x000000000000794d */ /* 0x000fea0003800000 */
.L_x_902:
[----:B------:R-:W-:Y:S01]  /*a200*/  IMAD.MOV.U32 R12, RZ, RZ, RZ ;  /* 0x000000ffff0c7224 */ /* 0x000fe200078e00ff */
[----:B------:R-:W-:Y:S01]  /*a210*/  MOV R11, 0x1f ;  /* 0x0000001f000b7802 */ /* 0x000fe20000000f00 */
[----:B------:R-:W-:-:S07]  /*a220*/  IMAD.MOV.U32 R15, RZ, RZ, -0x1 ;  /* 0xffffffffff0f7424 */ /* 0x000fce00078e00ff */
[----:B------:R-:W-:Y:S05]  /*a230*/  WARPSYNC.COLLECTIVE R15, `(.L_x_1005) ;  /* 0x000000000f087348 */ /* 0x000fea0003c00000 */
[----:B------:R1:W2:Y:S02]  /*a240*/  SHFL.IDX P6, R14, R13, R12, R11 ;  /* 0x0000000c0d0e7389 */ /* 0x0002a400000c000b */
[----:B-12---:R-:W-:Y:S01]  /*a250*/  ENDCOLLECTIVE ;  /* 0x000000000000791b */ /* 0x006fe20003800000 */
.L_x_1005:
[----:B------:R-:W-:Y:S05]  /*a260*/  BRA `(.L_x_1006) ;  /* 0xffffff6c00c47947 */ /* 0x000fea000383ffff */
.L_x_904:
[----:B--2---:R2:W3:Y:S02]  /*a270*/  SYNCS.PHASECHK.TRANS64.TRYWAIT P0, [R2+URZ+0x30c00], R17 ;  /* 0x030c0011020075a7 */ /* 0x0044e4000800017f */
[----:B---3--:R-:W-:Y:S05]  /*a280*/  @!P0 NANOSLEEP.SYNCS 0x989680 ;  /* 0x009896800000895d */ /* 0x008fea0003900000 */
[----:B------:R-:W3:Y:S02]  /*a290*/  @!P0 SYNCS.PHASECHK.TRANS64 P0, [R2+URZ+0x30c00], R17 ;  /* 0x030c0011020085a7 */ /* 0x000ee4000800007f */
[----:B---3--:R-:W-:Y:S05]  /*a2a0*/  @!P0 BRA `(.L_x_904) ;  /* 0xfffffffc00f08947 */ /* 0x008fea000383ffff */
[----:B------:R-:W-:Y:S05]  /*a2b0*/  BRA `(.L_x_903) ;  /* 0xffffff7000287947 */ /* 0x000fea000383ffff */
.L_x_908:
[----:B--2---:R2:W3:Y:S02]  /*a2c0*/  SYNCS.PHASECHK.TRANS64.TRYWAIT P1, [R25+URZ+0x30c10], R22 ;  /* 0x030c1016190075a7 */ /* 0x0044e4000802017f */
[----:B---3--:R-:W-:Y:S05]  /*a2d0*/  @!P1 NANOSLEEP.SYNCS 0x989680 ;  /* 0x009896800000995d */ /* 0x008fea0003900000 */
[----:B------:R-:W3:Y:S02]  /*a2e0*/  @!P1 SYNCS.PHASECHK.TRANS64 P1, [R25+URZ+0x30c10], R22 ;  /* 0x030c1016190095a7 */ /* 0x000ee4000802007f */
[----:B---3--:R-:W-:Y:S05]  /*a2f0*/  @!P1 BRA `(.L_x_908) ;  /* 0xfffffffc00f09947 */ /* 0x008fea000383ffff */
[----:B------:R-:W-:Y:S05]  /*a300*/  BRA `(.L_x_907) ;  /* 0xffffff7800087947 */ /* 0x000fea000383ffff */
.L_x_912:
[----:B------:R1:W1:Y:S02]  /*a310*/  SYNCS.PHASECHK.TRANS64.TRYWAIT P1, [R25+URZ+0x30c30], R22 ;  /* 0x030c3016190075a7 */ /* 0x000264000802017f */
[----:B-1----:R-:W-:Y:S05]  /*a320*/  @!P1 NANOSLEEP.SYNCS 0x989680 ;  /* 0x009896800000995d */ /* 0x002fea0003900000 */
[----:B------:R-:W1:Y:S02]  /*a330*/  @!P1 SYNCS.PHASECHK.TRANS64 P1, [R25+URZ+0x30c30], R22 ;  /* 0x030c3016190095a7 */ /* 0x000e64000802007f */
[----:B-1----:R-:W-:Y:S05]  /*a340*/  @!P1 BRA `(.L_x_912) ;  /* 0xfffffffc00f09947 */ /* 0x002fea000383ffff */
[----:B------:R-:W-:Y:S05]  /*a350*/  BRA `(.L_x_911) ;  /* 0xffffff7c001c7947 */ /* 0x000fea000383ffff */
.L_x_919:
[----:B------:R-:W-:Y:S01]  /*a360*/  BSSY B0, `(.L_x_1007) ;  /* 0x0000005000007945 */ /* 0x000fe20003800000 */
[----:B------:R-:W-:-:S07]  /*a370*/  IMAD.MOV.U32 R15, RZ, RZ, -0x1 ;  /* 0xffffffffff0f7424 */ /* 0x000fce00078e00ff */
[----:B-1----:R-:W-:Y:S05]  /*a380*/  WARPSYNC.COLLECTIVE R15, `(.L_x_1008) ;  /* 0x000000000f087348 */ /* 0x002fea0003c00000 */
[----:B------:R-:W-:Y:S01]  /*a390*/  NOP ;  /* 0x0000000000007918 */ /* 0x000fe20000000000 */
[----:B-1----:R-:W-:Y:S01]  /*a3a0*/  ENDCOLLECTIVE ;  /* 0x000000000000791b */ /* 0x002fe20003800000 */
.L_x_1008:
[----:B------:R-:W-:Y:S05]  /*a3b0*/  BSYNC B0 ;  /* 0x0000000000007941 */ /* 0x000fea0003800000 */
.L_x_1007:
[----:B------:R-:W-:Y:S05]  /*a3c0*/  BRA `(.L_x_1009) ;  /* 0xffffffc0007c7947 */ /* 0x000fea000383ffff */
.L_x_928:
[----:B------:R-:W-:Y:S01]  /*a3d0*/  BSSY B0, `(.L_x_1010) ;  /* 0x0000005000007945 */ /* 0x000fe20003800000 */
[----:B------:R-:W-:-:S07]  /*a3e0*/  MOV R15, 0xffffffff ;  /* 0xffffffff000f7802 */ /* 0x000fce0000000f00 */
[----:B-12---:R-:W-:Y:S05]  /*a3f0*/  WARPSYNC.COLLECTIVE R15, `(.L_x_1011) ;  /* 0x000000000f087348 */ /* 0x006fea0003c00000 */
[----:B------:R-:W-:Y:S01]  /*a400*/  NOP ;  /* 0x0000000000007918 */ /* 0x000fe20000000000 */
[----:B-12---:R-:W-:Y:S01]  /*a410*/  ENDCOLLECTIVE ;  /* 0x000000000000791b */ /* 0x006fe20003800000 */
.L_x_1011:
[----:B------:R-:W-:Y:S05]  /*a420*/  BSYNC B0 ;  /* 0x0000000000007941 */ /* 0x000fea0003800000 */
.L_x_1010:
[----:B------:R-:W-:Y:S05]  /*a430*/  BRA `(.L_x_1012) ;  /* 0xffffffc400587947 */ /* 0x000fea000383ffff */
.L_x_941:
[----:B------:R-:W-:Y:S01]  /*a440*/  BSSY B0, `(.L_x_1013) ;  /* 0x0000005000007945 */ /* 0x000fe20003800000 */
[----:B------:R-:W-:-:S07]  /*a450*/  IMAD.MOV.U32 R15, RZ, RZ, -0x1 ;  /* 0xffffffffff0f7424 */ /* 0x000fce00078e00ff */
[----:B------:R-:W-:Y:S05]  /*a460*/  WARPSYNC.COLLECTIVE R15, `(.L_x_1014) ;  /* 0x000000000f087348 */ /* 0x000fea0003c00000 */
[----:B------:R-:W-:Y:S01]  /*a470*/  NOP ;  /* 0x0000000000007918 */ /* 0x000fe20000000000 */
[----:B------:R-:W-:Y:S01]  /*a480*/  ENDCOLLECTIVE ;  /* 0x000000000000791b */ /* 0x000fe20003800000 */
.L_x_1014:
[----:B------:R-:W-:Y:S05]  /*a490*/  BSYNC B0 ;  /* 0x0000000000007941 */ /* 0x000fea0003800000 */
.L_x_1013:
[----:B------:R-:W-:Y:S05]  /*a4a0*/  BRA `(.L_x_1015) ;  /* 0xffffffd000447947 */ /* 0x000fea000383ffff */
.L_x_953:
[----:B------:R-:W-:Y:S01]  /*a4b0*/  BSSY B0, `(.L_x_1016) ;  /* 0x0000005000007945 */ /* 0x000fe20003800000 */
[----:B------:R-:W-:-:S07]  /*a4c0*/  IMAD.MOV.U32 R15, RZ, RZ, -0x1 ;  /* 0xffffffffff0f7424 */ /* 0x000fce00078e00ff */
[----:B------:R-:W-:Y:S05]  /*a4d0*/  WARPSYNC.COLLECTIVE R15, `(.L_x_1017) ;  /* 0x000000000f087348 */ /* 0x000fea0003c00000 */
[----:B------:R-:W-:Y:S01]  /*a4e0*/  NOP ;  /* 0x0000000000007918 */ /* 0x000fe20000000000 */
[----:B------:R-:W-:Y:S01]  /*a4f0*/  ENDCOLLECTIVE ;  /* 0x000000000000791b */ /* 0x000fe20003800000 */
.L_x_1017:
[----:B------:R-:W-:Y:S05]  /*a500*/  BSYNC B0 ;  /* 0x0000000000007941 */ /* 0x000fea0003800000 */
.L_x_1016:
[----:B------:R-:W-:Y:S05]  /*a510*/  BRA `(.L_x_1018) ;  /* 0xffffffd4005c7947 */ /* 0x000fea000383ffff */
.L_x_966:
[----:B------:R-:W-:Y:S01]  /*a520*/  BSSY B0, `(.L_x_1019) ;  /* 0x0000005000007945 */ /* 0x000fe20003800000 */
[----:B------:R-:W-:-:S07]  /*a530*/  MOV R15, 0xffffffff ;  /* 0xffffffff000f7802 */ /* 0x000fce0000000f00 */
[----:B------:R-:W-:Y:S05]  /*a540*/  WARPSYNC.COLLECTIVE R15, `(.L_x_1020) ;  /* 0x000000000f087348 */ /* 0x000fea0003c00000 */
[----:B------:R-:W-:Y:S01]  /*a550*/  NOP ;  /* 0x0000000000007918 */ /* 0x000fe20000000000 */
[----:B------:R-:W-:Y:S01]  /*a560*/  ENDCOLLECTIVE ;  /* 0x000000000000791b */ /* 0x000fe20003800000 */
.L_x_1020:
[----:B------:R-:W-:Y:S05]  /*a570*/  BSYNC B0 ;  /* 0x0000000000007941 */ /* 0x000fea0003800000 */
.L_x_1019:
[----:B------:R-:W-:Y:S05]  /*a580*/  BRA `(.L_x_1021) ;  /* 0xffffffd800787947 */ /* 0x000fea000383ffff */
.L_x_979:
[----:B-1----:R1:W2:Y:S02]  /*a590*/  SYNCS.PHASECHK.TRANS64.TRYWAIT P1, [R12+URZ+0x30c20], R3 ;  /* 0x030c20030c0075a7 */ /* 0x0022a4000802017f */
[----:B--2---:R-:W-:Y:S05]  /*a5a0*/  @!P1 NANOSLEEP.SYNCS 0x989680 ;  /* 0x009896800000995d */ /* 0x004fea0003900000 */
[----:B------:R-:W2:Y:S02]  /*a5b0*/  @!P1 SYNCS.PHASECHK.TRANS64 P1, [R12+URZ+0x30c20], R3 ;  /* 0x030c20030c0095a7 */ /* 0x000ea4000802007f */
[----:B--2---:R-:W-:Y:S05]  /*a5c0*/  @!P1 BRA `(.L_x_979) ;  /* 0xfffffffc00f09947 */ /* 0x004fea000383ffff */
[----:B------:R-:W-:Y:S05]  /*a5d0*/  BRA `(.L_x_1022) ;  /* 0xffffffe400847947 */ /* 0x000fea000383ffff */
.L_x_983:
[----:B-1----:R1:W2:Y:S02]  /*a5e0*/  SYNCS.PHASECHK.TRANS64.TRYWAIT P1, [R12+URZ+0x30c40], R21 ;  /* 0x030c40150c0075a7 */ /* 0x0022a4000802017f */
[----:B--2---:R-:W-:Y:S05]  /*a5f0*/  @!P1 NANOSLEEP.SYNCS 0x989680 ;  /* 0x009896800000995d */ /* 0x004fea0003900000 */
[----:B------:R-:W2:Y:S02]  /*a600*/  @!P1 SYNCS.PHASECHK.TRANS64 P1, [R12+URZ+0x30c40], R21 ;  /* 0x030c40150c0095a7 */ /* 0x000ea4000802007f */
[----:B--2---:R-:W-:Y:S05]  /*a610*/  @!P1 BRA `(.L_x_983) ;  /* 0xfffffffc00f09947 */ /* 0x004fea000383ffff */
[----:B------:R-:W-:Y:S05]  /*a620*/  BRA `(.L_x_1023) ;  /* 0xffffffe8009c7947 */ /* 0x000fea000383ffff */
.L_x_985:
[----:B--2---:R2:W3:Y:S02]  /*a630*/  SYNCS.PHASECHK.TRANS64.TRYWAIT P1, [R12+URZ+0x30c28], R21 ;  /* 0x030c28150c0075a7 */ /* 0x0044e4000802017f */
[----:B---3--:R-:W-:Y:S05]  /*a640*/  @!P1 NANOSLEEP.SYNCS 0x989680 ;  /* 0x009896800000995d */ /* 0x008fea0003900000 */
[----:B------:R-:W3:Y:S02]  /*a650*/  @!P1 SYNCS.PHASECHK.TRANS64 P1, [R12+URZ+0x30c28], R21 ;  /* 0x030c28150c0095a7 */ /* 0x000ee4000802007f */
[----:B---3--:R-:W-:Y:S05]  /*a660*/  @!P1 BRA `(.L_x_985) ;  /* 0xfffffffc00f09947 */ /* 0x008fea000383ffff */
[----:B------:R-:W-:Y:S05]  /*a670*/  BRA `(.L_x_1024) ;  /* 0xffffffec00187947 */ /* 0x000fea000383ffff */
.L_x_987:
[----:B---3--:R3:W4:Y:S02]  /*a680*/  SYNCS.PHASECHK.TRANS64.TRYWAIT P1, [R12+URZ+0x30c48], R21 ;  /* 0x030c48150c0075a7 */ /* 0x008724000802017f */
[----:B----4-:R-:W-:Y:S05]  /*a690*/  @!P1 NANOSLEEP.SYNCS 0x989680 ;  /* 0x009896800000995d */ /* 0x010fea0003900000 */
[----:B------:R-:W4:Y:S02]  /*a6a0*/  @!P1 SYNCS.PHASECHK.TRANS64 P1, [R12+URZ+0x30c48], R21 ;  /* 0x030c48150c0095a7 */ /* 0x000f24000802007f */
[----:B----4-:R-:W-:Y:S05]  /*a6b0*/  @!P1 BRA `(.L_x_987) ;  /* 0xfffffffc00f09947 */ /* 0x010fea000383ffff */
[----:B------:R-:W-:Y:S05]  /*a6c0*/  BRA `(.L_x_1025) ;  /* 0xffffffec00747947 */ /* 0x000fea000383ffff */
.L_x_989:
[----:B------:R-:W-:-:S07]  /*a6d0*/  SHF.L.U32 R5, R10, 0x1f, RZ ;  /* 0x0000001f0a057819 */ /* 0x000fce00000006ff */
.L_x_1026:
[----:B-1----:R1:W2:Y:S02]  /*a6e0*/  SYNCS.PHASECHK.TRANS64.TRYWAIT P1, [R12+URZ+0x30c20], R5 ;  /* 0x030c20050c0075a7 */ /* 0x0022a4000802017f */
[----:B--2---:R-:W-:Y:S05]  /*a6f0*/  @!P1 NANOSLEEP.SYNCS 0x989680 ;  /* 0x009896800000995d */ /* 0x004fea0003900000 */
[----:B------:R-:W2:Y:S02]  /*a700*/  @!P1 SYNCS.PHASECHK.TRANS64 P1, [R12+URZ+0x30c20], R5 ;  /* 0x030c20050c0095a7 */ /* 0x000ea4000802007f */
[----:B--2---:R-:W-:Y:S05]  /*a710*/  @!P1 BRA `(.L_x_1026) ;  /* 0xfffffffc00f09947 */ /* 0x004fea000383ffff */
[----:B------:R-:W-:Y:S05]  /*a720*/  BRA `(.L_x_1027) ;  /* 0xffffffec00e07947 */ /* 0x000fea000383ffff */
.L_x_992:
[----:B-1----:R1:W2:Y:S02]  /*a730*/  SYNCS.PHASECHK.TRANS64.TRYWAIT P1, [R12+URZ+0x30c40], R13 ;  /* 0x030c400d0c0075a7 */ /* 0x0022a4000802017f */
[----:B--2---:R-:W-:Y:S05]  /*a740*/  @!P1 NANOSLEEP.SYNCS 0x989680 ;  /* 0x009896800000995d */ /* 0x004fea0003900000 */
[----:B------:R-:W2:Y:S02]  /*a750*/  @!P1 SYNCS.PHASECHK.TRANS64 P1, [R12+URZ+0x30c40], R13 ;  /* 0x030c400d0c0095a7 */ /* 0x000ea4000802007f */
[----:B--2---:R-:W-:Y:S05]  /*a760*/  @!P1 BRA `(.L_x_992) ;  /* 0xfffffffc00f09947 */ /* 0x004fea000383ffff */
[----:B------:R-:W-:Y:S05]  /*a770*/  BRA `(.L_x_1028) ;  /* 0xfffffff000547947 */ /* 0x000fea000383ffff */
.L_x_994:
[----:B--2---:R2:W3:Y:S02]  /*a780*/  SYNCS.PHASECHK.TRANS64.TRYWAIT P1, [R12+URZ+0x30c28], R13 ;  /* 0x030c280d0c0075a7 */ /* 0x0044e4000802017f */
[----:B---3--:R-:W-:Y:S05]  /*a790*/  @!P1 NANOSLEEP.SYNCS 0x989680 ;  /* 0x009896800000995d */ /* 0x008fea0003900000 */
[----:B------:R-:W3:Y:S02]  /*a7a0*/  @!P1 SYNCS.PHASECHK.TRANS64 P1, [R12+URZ+0x30c28], R13 ;  /* 0x030c280d0c0095a7 */ /* 0x000ee4000802007f */
[----:B---3--:R-:W-:Y:S05]  /*a7b0*/  @!P1 BRA `(.L_x_994) ;  /* 0xfffffffc00f09947 */ /* 0x008fea000383ffff */
[----:B------:R-:W-:Y:S05]  /*a7c0*/  BRA `(.L_x_1029) ;  /* 0xfffffff000c47947 */ /* 0x000fea000383ffff */
.L_x_996:
[----:B-1----:R1:W2:Y:S02]  /*a7d0*/  SYNCS.PHASECHK.TRANS64.TRYWAIT P0, [R13+URZ+0x30c40], R2 ;  /* 0x030c40020d0075a7 */ /* 0x0022a4000800017f */
[----:B--2---:R-:W-:Y:S05]  /*a7e0*/  @!P0 NANOSLEEP.SYNCS 0x989680 ;  /* 0x009896800000895d */ /* 0x004fea0003900000 */
[----:B------:R-:W2:Y:S02]  /*a7f0*/  @!P0 SYNCS.PHASECHK.TRANS64 P0, [R13+URZ+0x30c40], R2 ;  /* 0x030c40020d0085a7 */ /* 0x000ea4000800007f */
[----:B--2---:R-:W-:Y:S05]  /*a800*/  @!P0 BRA `(.L_x_996) ;  /* 0xfffffffc00f08947 */ /* 0x004fea000383ffff */
[----:B------:R-:W-:Y:S05]  /*a810*/  BRA `(.L_x_1030) ;  /* 0xfffffff400347947 */ /* 0x000fea000383ffff */
.L_x_998:
[----:B------:R-:W-:Y:S01]  /*a820*/  BSSY B0, `(.L_x_1031) ;  /* 0x0000006000007945 */ /* 0x000fe20003800000 */
[----:B------:R-:W-:-:S07]  /*a830*/  IMAD.MOV.U32 R15, RZ, RZ, -0x1 ;  /* 0xffffffffff0f7424 */ /* 0x000fce00078e00ff */
[----:B--2---:R-:W-:Y:S05]  /*a840*/  WARPSYNC.COLLECTIVE R15, `(.L_x_1032) ;  /* 0x000000000f0c7348 */ /* 0x004fea0003c00000 */
[----:B------:R-:W-:Y:S02]  /*a850*/  ELECT P6, UR62, PT ;  /* 0x00000000003e782f */ /* 0x000fe400038c0000 */
[----:B------:R-:W-:Y:S01]  /*a860*/  MOV R14, UR62 ;  /* 0x0000003e000e7c02 */ /* 0x000fe20008000f00 */
[----:B--2---:R-:W-:Y:S10]  /*a870*/  ENDCOLLECTIVE ;  /* 0x000000000000791b */ /* 0x004ff40003800000 */
.L_x_1032:
[----:B------:R-:W-:Y:S05]  /*a880*/  BSYNC B0 ;  /* 0x0000000000007941 */ /* 0x000fea0003800000 */
.L_x_1031:
[----:B------:R-:W-:Y:S01]  /*a890*/  PLOP3.LUT P0, PT, P6, PT, PT, 0x80, 0x0 ;  /* 0x000000000000781c */ /* 0x000fe2000370f070 */
[----:B------:R-:W-:-:S12]  /*a8a0*/  BRA `(.L_x_1033) ;  /* 0xfffffff400c47947 */ /* 0x000fd8000383ffff */
.L_x_1000:
[----:B-1----:R1:W3:Y:S02]  /*a8b0*/  SYNCS.PHASECHK.TRANS64.TRYWAIT P1, [R7+URZ], R4 ;  /* 0x00000004070075a7 */ /* 0x0022e4000802017f */
[----:B---3--:R-:W-:Y:S05]  /*a8c0*/  @!P1 NANOSLEEP.SYNCS 0x989680 ;  /* 0x009896800000995d */ /* 0x008fea0003900000 */
[----:B------:R-:W3:Y:S02]  /*a8d0*/  @!P1 SYNCS.PHASECHK.TRANS64 P1, [R7+URZ], R4 ;  /* 0x00000004070095a7 */ /* 0x000ee4000802007f */
[----:B---3--:R-:W-:Y:S05]  /*a8e0*/  @!P1 BRA `(.L_x_1000) ;  /* 0xfffffffc00f09947 */ /* 0x008fea000383ffff */
[----:B------:R-:W-:Y:S05]  /*a8f0*/  BRA `(.L_x_1034) ;  /* 0xfffffff800047947 */ /* 0x000fea000383ffff */
.L_x_1001:
[----:B---3--:R3:W4:Y:S02]  /*a900*/  SYNCS.PHASECHK.TRANS64.TRYWAIT P1, [R11+URZ], R2 ;  /* 0x000000020b0075a7 */ /* 0x008724000802017f */
[----:B----4-:R-:W-:Y:S05]  /*a910*/  @!P1 NANOSLEEP.SYNCS 0x989680 ;  /* 0x009896800000995d */ /* 0x010fea0003900000 */
[----:B------:R-:W4:Y:S02]  /*a920*/  @!P1 SYNCS.PHASECHK.TRANS64 P1, [R11+URZ], R2 ;  /* 0x000000020b0095a7 */ /* 0x000f24000802007f */
[----:B----4-:R-:W-:Y:S05]  /*a930*/  @!P1 BRA `(.L_x_1001) ;  /* 0xfffffffc00f09947 */ /* 0x010fea000383ffff */
[----:B------:R-:W-:Y:S05]  /*a940*/  BRA `(.L_x_1035) ;  /* 0xfffffff400f87947 */ /* 0x000fea000383ffff */
.L_x_1003:
[----:B----4-:R4:W1:Y:S02]  /*a950*/  SYNCS.PHASECHK.TRANS64.TRYWAIT P0, [R9+URZ], R4 ;  /* 0x00000004090075a7 */ /* 0x010864000800017f */
[----:B-1----:R-:W-:Y:S05]  /*a960*/  @!P0 NANOSLEEP.SYNCS 0x989680 ;  /* 0x009896800000895d */ /* 0x002fea0003900000 */
[----:B------:R-:W1:Y:S02]  /*a970*/  @!P0 SYNCS.PHASECHK.TRANS64 P0, [R9+URZ], R4 ;  /* 0x00000004090085a7 */ /* 0x000e64000800007f */
[----:B-1----:R-:W-:Y:S05]  /*a980*/  @!P0 BRA `(.L_x_1003) ;  /* 0xfffffffc00f08947 */ /* 0x002fea000383ffff */
[----:B------:R-:W-:Y:S05]  /*a990*/  BRA `(.L_x_1036) ;  /* 0xfffffff400fc7947 */ /* 0x000fea000383ffff */
.L_x_1037:
        /* <DEDUP_REMOVED lines=14> */
.L_x_3725:


//--------------------- .text._ZN7cutlass13device_kernelIN5flash11enable_sm90INS1_16FlashAttnBwdSm90INS1_25CollectiveMainloopBwdSm90ILi2ELi2ELi2EN4cute5tupleIJNS5_1CILi1EEES8_S8_EEENS6_IJNS7_ILi128EEESA_NS7_ILi64EEEEEENS_6half_tEfNS_4arch4Sm90ELb0ELb1ELb1ELb0ELb0ELb1ELb0ELb0ELi2ELi1ELi2ELi2ELb0EEENS1_21CollectiveEpilogueBwdISC_SD_SF_Li256ELb0ELb0ELi1EEENS1_19SingleTileSchedulerILb0ELb0ELb0ELi128EEEEEEEEEvNT_6ParamsE --------------------------
	.section	.text._ZN7cutlass13device_kernelIN5flash11enable_sm90INS1_16FlashAttnBwdSm90INS1_25CollectiveMainloopBwdSm90ILi2ELi2ELi2EN4cute5tupleIJNS5_1CILi1EEES8_S8_EEENS6_IJNS7_ILi128EEESA_NS7_ILi64EEEEEENS_6half_tEfNS_4arch4Sm90ELb0ELb1ELb1ELb0ELb0ELb1ELb0ELb0ELi2ELi1ELi2ELi2ELb0EEENS1_21CollectiveEpilogueBwdISC_SD_SF_Li256ELb0ELb0ELi1EEENS1_19SingleTileSchedulerILb0ELb0ELb0ELi128EEEEEEEEEvNT_6ParamsE,"ax",@progbits
	.align	128
.text._ZN7cutlass13device_kernelIN5flash11enable_sm90INS1_16FlashAttnBwdSm90INS1_25CollectiveMainloopBwdSm90ILi2ELi2ELi2EN4cute5tupleIJNS5_1CILi1EEES8_S8_EEENS6_IJNS7_ILi128EEESA_NS7_ILi64EEEEEENS_6half_tEfNS_4arch4Sm90ELb0ELb1ELb1ELb0ELb0ELb1ELb0ELb0ELi2ELi1ELi2ELi2ELb0EEENS1_21CollectiveEpilogueBwdISC_SD_SF_Li256ELb0ELb0ELi1EEENS1_19SingleTileSchedulerILb0ELb0ELb0ELi128EEEEEEEEEvNT_6ParamsE:
        .type           _ZN7cutlass13device_kernelIN5flash11enable_sm90INS1_16FlashAttnBwdSm90INS1_25CollectiveMainloopBwdSm90ILi2ELi2ELi2EN4cute5tupleIJNS5_1CILi1EEES8_S8_EEENS6_IJNS7_ILi128EEESA_NS7_ILi64EEEEEENS_6half_tEfNS_4arch4Sm90ELb0ELb1ELb1ELb0ELb0ELb1ELb0ELb0ELi2ELi1ELi2ELi2ELb0EEENS1_21CollectiveEpilogueBwdISC_SD_SF_Li256ELb0ELb0ELi1EEENS1_19SingleTileSchedulerILb0ELb0ELb0ELi128EEEEEEEEEvNT_6ParamsE,@function
        .size           _ZN7cutlass13device_kernelIN5flash11enable_sm90INS1_16FlashAttnBwdSm90INS1_25CollectiveMainloopBwdSm90ILi2ELi2ELi2EN4cute5tupleIJNS5_1CILi1EEES8_S8_EEENS6_IJNS7_ILi128EEESA_NS7_ILi64EEEEEENS_6half_tEfNS_4arch4Sm90ELb0ELb1ELb1ELb0ELb0ELb1ELb0ELb0ELi2ELi1ELi2ELi2ELb0EEENS1_21CollectiveEpilogueBwdISC_SD_SF_Li256ELb0ELb0ELi1EEENS1_19SingleTileSchedulerILb0ELb0ELb0ELi128EEEEEEEEEvNT_6ParamsE,(.L_x_3726 - _ZN7cutlass13device_kernelIN5flash11enable_sm90INS1_16FlashAttnBwdSm90INS1_25CollectiveMainloopBwdSm90ILi2ELi2ELi2EN4cute5tupleIJNS5_1CILi1EEES8_S8_EEENS6_IJNS7_ILi128EEESA_NS7_ILi64EEEEEENS_6half_tEfNS_4arch4Sm90ELb0ELb1ELb1ELb0ELb0ELb1ELb0ELb0ELi2ELi1ELi2ELi2ELb0EEENS1_21CollectiveEpilogueBwdISC_SD_SF_Li256ELb0ELb0ELi1EEENS1_19SingleTileSchedulerILb0ELb0ELb0ELi128EEEEEEEEEvNT_6ParamsE)
        .other          _ZN7cutlass13device_kernelIN5flash11enable_sm90INS1_16FlashAttnBwdSm90INS1_25CollectiveMainloopBwdSm90ILi2ELi2ELi2EN4cute5tupleIJNS5_1CILi1EEES8_S8_EEENS6_IJNS7_ILi128EEESA_NS7_ILi64EEEEEENS_6half_tEfNS_4arch4Sm90ELb0ELb1ELb1ELb0ELb0ELb1ELb0ELb0ELi2ELi1ELi2ELi2ELb0EEENS1_21CollectiveEpilogueBwdISC_SD_SF_Li256ELb0ELb0ELi1EEENS1_19SingleTileSchedulerILb0ELb0ELb0ELi128EEEEEEEEEvNT_6ParamsE,@"STO_CUDA_ENTRY STV_DEFAULT"
_ZN7cutlass13device_kernelIN5flash11enable_sm90INS1_16FlashAttnBwdSm90INS1_25CollectiveMainloopBwdSm90ILi2ELi2ELi2EN4cute5tupleIJNS5_1CILi1EEES8_S8_EEENS6_IJNS7_ILi128EEESA_NS7_ILi64EEEEEENS_6half_tEfNS_4arch4Sm90ELb0ELb1ELb1ELb0ELb0ELb1ELb0ELb0ELi2ELi1ELi2ELi2ELb0EEENS1_21CollectiveEpilogueBwdISC_SD_SF_Li256ELb0ELb0ELi1EEENS1_19SingleTileSchedulerILb0ELb0ELb0ELi128EEEEEEEEEvNT_6ParamsE:
[----:B------:R-:W1:Y:S02]  /*0000*/  LDC R1, c[0x0][0x28] ;  /* 0x00000a00ff017b82 */ /* 0x000e640000000800 */
[----:B-1----:R-:W-:Y:S01]  /*0010*/  VIADD R1, R1, 0xfffffeb8 ;  /* 0xfffffeb801017836 */ /* 0x002fe20000000000 */
[----:B------:R-:W1:Y:S01]  /*0020*/  S2R R3, SR_TID.X ;  /* 0x0000000000037919 */ /* 0x000e620000002100 */
[----:B------:R-:W-:Y:S01]  /*0030*/  ELECT P0, URZ, PT ;  /* 0x00000000003f782f */ /* 0x000fe20003800000 */
[----:B------:R-:W-:Y:S01]  /*0040*/  BSSY B0, `(.L_x_1038) ;  /* 0x000001a000007945 */ /* 0x000fe20003800000 */
[--C-:B-1----:R-:W-:Y:S02]  /*0050*/  SHF.R.U32.HI R0, RZ, 0x5, R3.reuse ;  /* 0x00000005ff007819 */ /* 0x102fe40000011603 */
[----:B------:R-:W-:-:S03]  /*0060*/  SHF.R.U32.HI R3, RZ, 0x7, R3 ;  /* 0x00000007ff037819 */ /* 0x000fc60000011603 */
        /* <DEDUP_REMOVED lines=23> */
.L_x_1039:
[----:B------:R-:W-:Y:S05]  /*01e0*/  BSYNC B0 ;  /* 0x0000000000007941 */ /* 0x000fea0003800000 */
.L_x_1038:
[----:B------:R-:W-:Y:S01]  /*01f0*/  VOTEU.ANY UP0, P0 ;  /* 0x00000000003f7886 */ /* 0x000fe20000000100 */
[----:B------:R-:W1:Y:S01]  /*0200*/  SHFL.IDX PT, R3, R3, RZ, 0x1f ;  /* 0x00001fff03037589 */ /* 0x000e6200000e0000 */
[----:B------:R-:W-:Y:S01]  /*0210*/  UMOV UR4, 0x1 ;  /* 0x0000000100047882 */ /* 0x000fe20000000000 */
[----:B------:R-:W-:Y:S01]  /*0220*/  VOTEU.ANY UP1, P0 ;  /* 0x00000000003f7886 */ /* 0x000fe20000020100 */
[----:B------:R-:W-:Y:S01]  /*0230*/  UMOV UR36, 0x1 ;  /* 0x0000000100247882 */ /* 0x000fe20000000000 */
[----:B------:R-:W2:Y:S01]  /*0240*/  @UP0 S2UR UR7, SR_CgaCtaId ;  /* 0x00000000000709c3 */ /* 0x000ea20000008800 */
[----:B------:R-:W3:Y:S01]  /*0250*/  SHFL.IDX PT, R2, R0, RZ, 0x1f ;  /* 0x00001fff00027589 */ /* 0x000ee200000e0000 */
[----:B------:R-:W-:Y:S01]  /*0260*/  @UP0 UMOV UR6, 0x400 ;  /* 0x0000040000060882 */ /* 0x000fe20000000000 */
[----:B------:R-:W-:-:S04]  /*0270*/  @UP0 UIADD3 UR4, -UR4, 0x100000, URZ ;  /* 0x0010000004040890 */ /* 0x000fc8000fffe13f */
[----:B------:R-:W-:Y:S02]  /*0280*/  @UP0 USHF.L.U32 UR5, UR4, 0xb, URZ ;  /* 0x0000000b04050899 */ /* 0x000fe4000800063f */
[----:B------:R-:W-:Y:S01]  /*0290*/  @UP0 USHF.L.U32 UR4, UR4, 0x1, URZ ;  /* 0x0000000104040899 */ /* 0x000fe2000800063f */
[----:B-1----:R-:W-:Y:S01]  /*02a0*/  R2UR UR8, R3 ;  /* 0x00000000030872ca */ /* 0x002fe200000e0000 */
[----:B--2---:R-:W-:Y:S01]  /*02b0*/  @UP0 ULEA UR6, UR7, UR6, 0x18 ;  /* 0x0000000607060291 */ /* 0x004fe2000f8ec03f */
[----:B---3--:R-:W-:-:S11]  /*02c0*/  ISETP.NE.AND P1, PT, R2, RZ, PT ;  /* 0x000000ff0200720c */ /* 0x008fd60003f25270 */
[----:B------:R-:W-:Y:S01]  /*02d0*/  UISETP.NE.AND UP0, UPT, UR8, URZ, UPT ;  /* 0x0000003f0800728c */ /* 0x000fe2000bf05270 */
[----:B------:R-:W1:Y:S02]  /*02e0*/  FENCE.VIEW.ASYNC.S ;  /* 0x00000000000073c6 */ /* 0x000e640000000000 */
[----:B-1----:R1:W2:Y:S01]  /*02f0*/  @UP1 SYNCS.EXCH.64 URZ, [UR6+0x30c00], UR4 ;  /* 0x030c0004063f15b2 */ /* 0x0022a20008000100 */
[----:B------:R-:W-:Y:S01]  /*0300*/  USEL UR36, UR36, 0x2, !UP0 ;  /* 0x0000000224247887 */ /* 0x000fe2000c000000 */
[----:B------:R-:W-:Y:S11]  /*0310*/  @P1 BRA `(.L_x_1040) ;  /* 0x0000000000481947 */ /* 0x000ff60003800000 */
[----:B-1----:R-:W1:Y:S01]  /*0320*/  S2UR UR5, SR_CgaCtaId ;  /* 0x00000000000579c3 */ /* 0x002e620000008800 */
        /* <DEDUP_REMOVED lines=15> */
[----:B------:R3:W1:Y:S02]  /*0420*/  SYNCS.EXCH.64 URZ, [UR8+0x30c28], UR4 ;  /* 0x030c2804083f75b2 */ /* 0x0006640008000100 */
[----:B---3--:R-:W-:Y:S01]  /*0430*/  NOP ;  /* 0x0000000000007918 */ /* 0x008fe20000000000 */
.L_x_1040:
[----:B------:R-:W3:Y:S01]  /*0440*/  SHFL.IDX PT, R2, R0, RZ, 0x1f ;  /* 0x00001fff00027589 */ /* 0x000ee200000e0000 */
[----:B------:R-:W-:Y:S01]  /*0450*/  NOP ;  /* 0x0000000000007918 */ /* 0x000fe20000000000 */
[----:B---3--:R-:W-:-:S13]  /*0460*/  ISETP.NE.AND P0, PT, R2, RZ, PT ;  /* 0x000000ff0200720c */ /* 0x008fda0003f05270 */
        /* <DEDUP_REMOVED lines=17> */
[----:B------:R3:W1:Y:S02]  /*0580*/  SYNCS.EXCH.64 URZ, [UR8+0x30c48], UR6 ;  /* 0x030c4806083f75b2 */ /* 0x0006640008000100 */
[----:B---3--:R-:W-:Y:S01]  /*0590*/  NOP ;  /* 0x0000000000007918 */ /* 0x008fe20000000000 */
.L_x_1041:
[----:B------:R-:W-:Y:S01]  /*05a0*/  PLOP3.LUT P0, PT, PT, PT, UP0, 0x80, 0x0 ;  /* 0x000000000000781c */ /* 0x000fe20003f0f008 */
[----:B------:R-:W-:Y:S01]  /*05b0*/  NOP ;  /* 0x0000000000007918 */ /* 0x000fe20000000000 */
[----:B------:R-:W-:Y:S01]  /*05c0*/  BSSY B6, `(.L_x_1042) ;  /* 0x00014f0000067945 */ /* 0x000fe20003800000 */
[----:B-12-4-:R-:W-:Y:S10]  /*05d0*/  BAR.SYNC.DEFER_BLOCKING 0x0 ;  /* 0x0000000000007b1d */ /* 0x016ff40000010000 */
[----:B------:R-:W-:Y:S05]  /*05e0*/  @!P0 BRA `(.L_x_1043) ;  /* 0x0000012400548947 */ /* 0x000fea0003800000 */
.L_x_1044:
        /* <DEDUP_REMOVED lines=10> */
[----:B------:R-:W-:-:S05]  /*0690*/  @!P0 VIADD R2, R2, 0x9 ;  /* 0x0000000902028836 */ /* 0x000fca0000000000 */
[----:B------:R1:W-:Y:S06]  /*06a0*/  @!P0 BAR.ARV R2, 0xa0 ;  /* 0x000280020000851d */ /* 0x0003ec0000002000 */
[----:B--2---:R-:W-:-:S13]  /*06b0*/  ISETP.LE.AND P0, PT, RZ, UR4, PT ;  /* 0x00000004ff007c0c */ /* 0x004fda000bf03270 */
[----:B-1----:R-:W-:Y:S05]  /*06c0*/  @!P0 BRA `(.L_x_1045) ;  /* 0x0000014c007c8947 */ /* 0x002fea0003800000 */
[----:B------:R-:W1:Y:S01]  /*06d0*/  S2UR UR39, SR_CTAID.X ;  /* 0x00000000002779c3 */ /* 0x000e620000002500 */
[----:B------:R-:W2:Y:S01]  /*06e0*/  S2R R3, SR_TID.X ;  /* 0x0000000000037919 */ /* 0x000ea20000002100 */
[----:B------:R-:W-:Y:S01]  /*06f0*/  ULDC UR6, c[0x0][0x280] ;  /* 0x0000a00000067ab9 */ /* 0x000fe20000000800 */
[----:B------:R-:W-:Y:S01]  /*0700*/  ULDC UR7, c[0x0][0x290] ;  /* 0x0000a40000077ab9 */ /* 0x000fe20000000800 */
[----:B------:R-:W-:Y:S01]  /*0710*/  ULDC UR4, c[0x0][0x74c] ;  /* 0x0001d30000047ab9 */ /* 0x000fe20000000800 */
[----:B------:R-:W-:Y:S01]  /*0720*/  UIADD3 UR40, UR6, 0x7f, URZ ;  /* 0x0000007f06287890 */ /* 0x000fe2000fffe03f */
[----:B------:R-:W-:Y:S02]  /*0730*/  PLOP3.LUT P0, PT, PT, PT, PT, 0x80, 0x0 ;  /* 0x000000000000781c */ /* 0x000fe40003f0f070 */
        /* <DEDUP_REMOVED lines=16> */
[----:B------:R-:W-:Y:S01]  /*0840*/  CS2R R202, SRZ ;  /* 0x0000000000ca7805 */ /* 0x000fe2000001ff00 */
[----:B-1----:R-:W-:Y:S02]  /*0850*/  ULEA UR5, UR39, UR6, 0x7 ;  /* 0x0000000627057291 */ /* 0x002fe4000f8e383f */
[----:B------:R-:W-:Y:S02]  /*0860*/  ISETP.LE.AND P1, PT, RZ, UR39, PT ;  /* 0x00000027ff007c0c */ /* 0x000fe4000bf23270 */
[----:B------:R-:W-:Y:S02]  /*0870*/  CS2R R200, SRZ ;  /* 0x0000000000c87805 */ /* 0x000fe4000001ff00 */
[----:B------:R-:W-:Y:S01]  /*0880*/  CS2R R198, SRZ ;  /* 0x0000000000c67805 */ /* 0x000fe2000001ff00 */
[----:B------:R-:W-:Y:S01]  /*0890*/  UIADD3 UR4, -UR4, UR5, -UR7 ;  /* 0x0000000504047290 */ /* 0x000fe2000fffe907 */
[----:B------:R-:W-:-:S02]  /*08a0*/  CS2R R196, SRZ ;  /* 0x0000000000c47805 */ /* 0x000fc4000001ff00 */
[----:B------:R-:W-:Y:S02]  /*08b0*/  CS2R R194, SRZ ;  /* 0x0000000000c27805 */ /* 0x000fe4000001ff00 */
[----:B------:R-:W-:Y:S01]  /*08c0*/  CS2R R192, SRZ ;  /* 0x0000000000c07805 */ /* 0x000fe2000001ff00 */
[----:B------:R-:W-:Y:S01]  /*08d0*/  USHF.R.S32.HI UR5, URZ, 0x1f, UR4 ;  /* 0x0000001f3f057899 */ /* 0x000fe20008011404 */
[----:B--2---:R-:W-:Y:S02]  /*08e0*/  IADD3 R17, R3, -0x80, RZ ;  /* 0xffffff8003117810 */ /* 0x004fe40007ffe0ff */
[----:B------:R-:W-:Y:S02]  /*08f0*/  CS2R R190, SRZ ;  /* 0x0000000000be7805 */ /* 0x000fe4000001ff00 */
[----:B------:R-:W-:Y:S01]  /*0900*/  CS2R R188, SRZ ;  /* 0x0000000000bc7805 */ /* 0x000fe2000001ff00 */
[----:B------:R-:W-:Y:S01]  /*0910*/  ULEA.HI UR5, UR5, UR4, URZ, 0x7 ;  /* 0x0000000405057291 */ /* 0x000fe2000f8f383f */
[----:B------:R-:W-:Y:S01]  /*0920*/  CS2R R186, SRZ ;  /* 0x0000000000ba7805 */ /* 0x000fe2000001ff00 */
[----:B------:R-:W-:Y:S01]  /*0930*/  USHF.R.S32.HI UR4, URZ, 0x1f, UR40 ;  /* 0x0000001f3f047899 */ /* 0x000fe20008011428 */
[----:B------:R-:W-:Y:S01]  /*0940*/  CS2R R184, SRZ ;  /* 0x0000000000b87805 */ /* 0x000fe2000001ff00 */
[----:B------:R-:W-:Y:S01]  /*0950*/  USHF.R.S32.HI UR5, URZ, 0x7, UR5 ;  /* 0x000000073f057899 */ /* 0x000fe20008011405 */
[----:B------:R-:W-:Y:S01]  /*0960*/  IMAD.MOV.U32 R183, RZ, RZ, RZ ;  /* 0x000000ffffb77224 */ /* 0x000fe200078e00ff */
[----:B------:R-:W-:-:S02]  /*0970*/  ULEA.HI UR4, UR4, UR40, URZ, 0x7 ;  /* 0x0000002804047291 */ /* 0x000fc4000f8f383f */
[----:B------:R-:W-:Y:S02]  /*0980*/  UISETP.LT.AND UP0, UPT, URZ, UR5, UPT ;  /* 0x000000053f00728c */ /* 0x000fe4000bf01270 */
[----:B------:R-:W-:Y:S02]  /*0990*/  USHF.R.S32.HI UR37, URZ, 0x7, UR4 ;  /* 0x000000073f257899 */ /* 0x000fe40008011404 */
[----:B------:R-:W-:Y:S01]  /*09a0*/  USEL UR38, URZ, UR5, !UP0 ;  /* 0x000000053f267287 */ /* 0x000fe2000c000000 */
[----:B------:R-:W-:Y:S11]  /*09b0*/  @!P1 BRA `(.L_x_1046) ;  /* 0x0000000000289947 */ /* 0x000ff60003800000 */
[----:B------:R-:W-:Y:S01]  /*09c0*/  ULEA UR4, UR39, UR6, 0x7 ;  /* 0x0000000627047291 */ /* 0x000fe2000f8e383f */
[----:B------:R-:W-:-:S03]  /*09d0*/  ULDC UR5, c[0x0][0x290] ;  /* 0x0000a40000057ab9 */ /* 0x000fc60000000800 */
[----:B------:R-:W-:-:S03]  /*09e0*/  UIADD3 UR4, -UR5, 0xff, UR4 ;  /* 0x000000ff05047890 */ /* 0x000fc6000fffe104 */
[----:B------:R-:W-:Y:S02]  /*09f0*/  ULDC UR5, c[0x0][0x748] ;  /* 0x0001d20000057ab9 */ /* 0x000fe40000000800 */
[----:B------:R-:W-:-:S04]  /*0a00*/  UIADD3 UR4, UR4, UR5, URZ ;  /* 0x0000000504047290 */ /* 0x000fc8000fffe03f */
[----:B------:R-:W-:-:S04]  /*0a10*/  USHF.R.S32.HI UR5, URZ, 0x1f, UR4 ;  /* 0x0000001f3f057899 */ /* 0x000fc80008011404 */
[----:B------:R-:W-:-:S04]  /*0a20*/  ULEA.HI UR5, UR5, UR4, URZ, 0x7 ;  /* 0x0000000405057291 */ /* 0x000fc8000f8f383f */
[----:B------:R-:W-:-:S04]  /*0a30*/  USHF.R.S32.HI UR5, URZ, 0x7, UR5 ;  /* 0x000000073f057899 */ /* 0x000fc80008011405 */
[----:B------:R-:W-:-:S04]  /*0a40*/  UISETP.LT.AND UP0, UPT, UR37, UR5, UPT ;  /* 0x000000052500728c */ /* 0x000fc8000bf01270 */
[----:B------:R-:W-:-:S12]  /*0a50*/  USEL UR37, UR37, UR5, UP0 ;  /* 0x0000000525257287 */ /* 0x000fd80008000000 */
.L_x_1046:
[----:B------:R-:W-:Y:S01]  /*0a60*/  UISETP.GT.AND UP0, UPT, UR37, UR38, UPT ;  /* 0x000000262500728c */ /* 0x000fe2000bf04270 */
[----:B------:R-:W-:Y:S01]  /*0a70*/  IMAD.MOV.U32 R182, RZ, RZ, RZ ;  /* 0x000000ffffb67224 */ /* 0x000fe200078e00ff */
[----:B------:R-:W-:Y:S02]  /*0a80*/  CS2R R180, SRZ ;  /* 0x0000000000b47805 */ /* 0x000fe4000001ff00 */
[----:B------:R-:W-:Y:S02]  /*0a90*/  CS2R R178, SRZ ;  /* 0x0000000000b27805 */ /* 0x000fe4000001ff00 */
[----:B------:R-:W-:Y:S02]  /*0aa0*/  CS2R R176, SRZ ;  /* 0x0000000000b07805 */ /* 0x000fe4000001ff00 */
[----:B------:R-:W-:Y:S02]  /*0ab0*/  CS2R R174, SRZ ;  /* 0x0000000000ae7805 */ /* 0x000fe4000001ff00 */
[----:B------:R-:W-:-:S02]  /*0ac0*/  PLOP3.LUT P1, PT, PT, PT, UP0, 0x80, 0x0 ;  /* 0x000000000000781c */ /* 0x000fc40003f2f008 */
[----:B------:R-:W-:-:S11]  /*0ad0*/  CS2R R172, SRZ ;  /* 0x0000000000ac7805 */ /* 0x000fd6000001ff00 */
[----:B------:R-:W-:Y:S05]  /*0ae0*/  @!P1 BRA `(.L_x_1047) ;  /* 0x0000010800409947 */ /* 0x000fea0003800000 */
[----:B------:R-:W-:-:S04]  /*0af0*/  MOV R0, RZ ;  /* 0x000000ff00007202 */ /* 0x000fc80000000f00 */
        /* <DEDUP_REMOVED lines=18> */
.L_x_1049:
[----:B------:R-:W1:Y:S01]  /*0c20*/  LDC.64 R2, c[0x4][R2] ;  /* 0x0100000002027b82 */ /* 0x000e620000000a00 */
        /* <DEDUP_REMOVED lines=14> */
.L_x_1048:
[----:B------:R-:W1:Y:S01]  /*0d10*/  S2R R3, SR_CgaCtaId ;  /* 0x0000000000037919 */ /* 0x000e620000008800 */
        /* <DEDUP_REMOVED lines=15> */
[----:B------:R-:W-:Y:S01]  /*0e10*/  MOV R11, UR7 ;  /* 0x00000007000b7c02 */ /* 0x000fe20008000f00 */
[----:B------:R-:W-:Y:S01]  /*0e20*/  IMAD.MOV.U32 R8, RZ, RZ, 0x70 ;  /* 0x00000070ff087424 */ /* 0x000fe200078e00ff */
[----:B------:R-:W-:Y:S01]  /*0e30*/  MOV R13, RZ ;  /* 0x000000ff000d7202 */ /* 0x000fe20000000f00 */
[----:B-1----:R-:W-:-:S07]  /*0e40*/  IMAD.MOV.U32 R12, RZ, RZ, 0x1 ;  /* 0x00000001ff0c7424 */ /* 0x002fce00078e00ff */
[----:B------:R-:W-:-:S07]  /*0e50*/  LEPC R20, `(.L_x_1051) ;  /* 0x000000001014794e */ /* 0x000fce0000000000 */
[----:B--2---:R-:W-:Y:S05]  /*0e60*/  CALL.ABS.NOINC R14 ;  /* 0x000000000e007343 */ /* 0x004fea0003c00000 */
.L_x_1051:
[----:B------:R-:W1:Y:S01]  /*0e70*/  LDC.64 R2, c[0x4][R2] ;  /* 0x0100000002027b82 */ /* 0x000e620000000a00 */
[----:B------:R-:W-:Y:S01]  /*0e80*/  ULDC.64 UR4, c[0x4][0x90] ;  /* 0x0100240000047ab9 */ /* 0x000fe20000000a00 */
[----:B------:R-:W-:Y:S01]  /*0e90*/  ULDC.64 UR6, c[0x4][0x30] ;  /* 0x01000c0000067ab9 */ /* 0x000fe20000000a00 */
[----:B------:R-:W-:Y:S01]  /*0ea0*/  IMAD.U32 R4, RZ, RZ, UR4 ;  /* 0x00000004ff047e24 */ /* 0x000fe2000f8e00ff */
[----:B------:R-:W-:Y:S01]  /*0eb0*/  MOV R11, UR7 ;  /* 0x00000007000b7c02 */ /* 0x000fe20008000f00 */
[----:B------:R-:W-:Y:S01]  /*0ec0*/  IMAD.U32 R5, RZ, RZ, UR5 ;  /* 0x00000005ff057e24 */ /* 0x000fe2000f8e00ff */
[----:B------:R-:W-:Y:S01]  /*0ed0*/  ULDC.64 UR4, c[0x4][0x98] ;  /* 0x0100260000047ab9 */ /* 0x000fe20000000a00 */
[----:B------:R-:W-:Y:S01]  /*0ee0*/  IMAD.U32 R10, RZ, RZ, UR6 ;  /* 0x00000006ff0a7e24 */ /* 0x000fe2000f8e00ff */
[----:B------:R-:W-:Y:S01]  /*0ef0*/  MOV R6, UR4 ;  /* 0x0000000400067c02 */ /* 0x000fe20008000f00 */
[----:B------:R-:W-:Y:S01]  /*0f00*/  IMAD.U32 R7, RZ, RZ, UR5 ;  /* 0x00000005ff077e24 */ /* 0x000fe2000f8e00ff */
[----:B------:R-:W-:Y:S01]  /*0f10*/  MOV R13, RZ ;  /* 0x000000ff000d7202 */ /* 0x000fe20000000f00 */
[----:B------:R-:W-:-:S02]  /*0f20*/  IMAD.MOV.U32 R8, RZ, RZ, 0x70 ;  /* 0x00000070ff087424 */ /* 0x000fc400078e00ff */
[----:B------:R-:W-:-:S07]  /*0f30*/  IMAD.MOV.U32 R12, RZ, RZ, 0x1 ;  /* 0x00000001ff0c7424 */ /* 0x000fce00078e00ff */
[----:B------:R-:W-:-:S07]  /*0f40*/  LEPC R20, `(.L_x_1050) ;  /* 0x000000001014794e */ /* 0x000fce0000000000 */
[----:B-1----:R-:W-:Y:S05]  /*0f50*/  CALL.ABS.NOINC R2 ;  /* 0x0000000002007343 */ /* 0x002fea0003c00000 */
.L_x_1050:
[----:B------:R-:W-:Y:S01]  /*0f60*/  SHF.R.S32.HI R6, RZ, 0x1f, R17 ;  /* 0x0000001fff067819 */ /* 0x000fe20000011411 */
[----:B------:R-:W-:-:S03]  /*0f70*/  UMOV UR4, 0xffffffff ;  /* 0xffffffff00047882 */ /* 0x000fc60000000000 */
[----:B------:R-:W-:-:S04]  /*0f80*/  LEA.HI R0, R6, R17, RZ, 0x7 ;  /* 0x0000001106007211 */ /* 0x000fc800078f38ff */
[----:B------:R-:W-:Y:S01]  /*0f90*/  SHF.R.S32.HI R18, RZ, 0x7, R0 ;  /* 0x00000007ff127819 */ /* 0x000fe20000011400 */
[----:B------:R-:W-:Y:S06]  /*0fa0*/  BRA.DIV UR4, `(.L_x_1052) ;  /* 0x00000146044c7947 */ /* 0x000fec000b800000 */
[----:B------:R1:W2:Y:S02]  /*0fb0*/  SHFL.IDX PT, R14, R18, RZ, 0x1f ;  /* 0x00001fff120e7589 */ /* 0x0002a400000e0000 */
.L_x_1165:
[----:B------:R-:W-:Y:S01]  /*0fc0*/  SHF.L.U32 R11, RZ, 0x1f, RZ ;  /* 0x0000001fff0b7819 */ /* 0x000fe200000006ff */
[----:B------:R-:W-:Y:S01]  /*0fd0*/  IMAD.SHL.U32 R2, R17, 0x40, RZ ;  /* 0x0000004011027824 */ /* 0x000fe200078e00ff */
[CC--:B------:R-:W-:Y:S02]  /*0fe0*/  LEA.HI R8, R6.reuse, R17.reuse, RZ, 0x4 ;  /* 0x0000001106087211 */ /* 0x0c0fe400078f20ff */
[----:B------:R-:W3:Y:S01]  /*0ff0*/  SYNCS.PHASECHK.TRANS64.TRYWAIT P0, [R16+URZ+0x30c00], R11 ;  /* 0x030c000b100075a7 */ /* 0x000ee2000800017f */
[----:B------:R-:W-:Y:S02]  /*1000*/  LEA.HI R5, R6, R17, RZ, 0x5 ;  /* 0x0000001106057211 */ /* 0x000fe400078f28ff */
[----:B------:R-:W-:Y:S02]  /*1010*/  SHF.R.S32.HI R9, RZ, 0x4, R8 ;  /* 0x00000004ff097819 */ /* 0x000fe40000011408 */
[----:B------:R-:W-:Y:S02]  /*1020*/  LOP3.LUT R4, R2, 0x1c0, RZ, 0xc0, !PT ;  /* 0x000001c002047812 */ /* 0x000fe400078ec0ff */
[----:B------:R-:W-:-:S02]  /*1030*/  SHF.R.U32.HI R7, RZ, 0x1, R5 ;  /* 0x00000001ff077819 */ /* 0x000fc40000011605 */
[----:B------:R-:W-:Y:S02]  /*1040*/  LEA.HI R10, R8, R9, RZ, 0x1 ;  /* 0x00000009080a7211 */ /* 0x000fe400078f08ff */
[----:B------:R-:W-:Y:S02]  /*1050*/  LEA.HI R3, R6, R17, RZ, 0x3 ;  /* 0x0000001106037211 */ /* 0x000fe400078f18ff */
[----:B------:R-:W-:Y:S02]  /*1060*/  LOP3.LUT R8, R4, 0x30, R7, 0xf8, !PT ;  /* 0x0000003004087812 */ /* 0x000fe400078ef807 */
[----:B--2---:R-:W-:Y:S02]  /*1070*/  LEA.HI R2, R14, R14, RZ, 0x1 ;  /* 0x0000000e0e027211 */ /* 0x004fe400078f08ff */
[----:B------:R-:W-:Y:S02]  /*1080*/  LOP3.LUT R8, R8, 0x8, R3, 0xf8, !PT ;  /* 0x0000000808087812 */ /* 0x000fe400078ef803 */
[----:B------:R-:W-:-:S02]  /*1090*/  LOP3.LUT R3, R2, 0xffffe, RZ, 0xc0, !PT ;  /* 0x000ffffe02037812 */ /* 0x000fc400078ec0ff */
[----:B------:R-:W-:Y:S02]  /*10a0*/  LOP3.LUT R10, R10, 0x7ffffe, RZ, 0xc0, !PT ;  /* 0x007ffffe0a0a7812 */ /* 0x000fe400078ec0ff */
[----:B------:R-:W-:Y:S02]  /*10b0*/  IADD3 R2, R14, -R3, RZ ;  /* 0x800000030e027210 */ /* 0x000fe40007ffe0ff */
[----:B------:R-:W-:Y:S01]  /*10c0*/  SHF.R.U32.HI R7, RZ, 0x3, R4 ;  /* 0x00000003ff077819 */ /* 0x000fe20000011604 */
[----:B------:R-:W-:Y:S02]  /*10d0*/  IMAD.IADD R10, R9, 0x1, -R10 ;  /* 0x00000001090a7824 */ /* 0x000fe400078e0a0a */
[----:B------:R2:W-:Y:S01]  /*10e0*/  STL [R1+0x50], R2 ;  /* 0x0000500201007387 */ /* 0x0005e20000100800 */
[----:B------:R-:W-:Y:S01]  /*10f0*/  LOP3.LUT R7, R8, R7, RZ, 0x3c, !PT ;  /* 0x0000000708077212 */ /* 0x000fe200078e3cff */
[----:B------:R-:W-:Y:S01]  /*1100*/  IMAD R10, R18, 0x10, R10 ;  /* 0x00000010120a7824 */ /* 0x000fe200078e020a */
[----:B--23--:R-:W-:Y:S06]  /*1110*/  @P0 BRA `(.L_x_1053) ;  /* 0x0000000000080947 */ /* 0x00cfec0003800000 */
[----:B------:R-:W2:Y:S02]  /*1120*/  SYNCS.PHASECHK.TRANS64.TRYWAIT P0, [R16+URZ+0x30c00], R11 ;  /* 0x030c000b100075a7 */ /* 0x000ea4000800017f */
[----:B--2---:R-:W-:Y:S05]  /*1130*/  @!P0 BRA `(.L_x_1054) ;  /* 0x0000014400088947 */ /* 0x004fea0003800000 */
.L_x_1053:
[----:B------:R-:W-:Y:S01]  /*1140*/  ULDC UR6, c[0x0][0x290] ;  /* 0x0000a40000067ab9 */ /* 0x000fe20000000800 */
[----:B------:R-:W-:Y:S01]  /*1150*/  ULDC UR5, c[0x0][0x74c] ;  /* 0x0001d30000057ab9 */ /* 0x000fe20000000800 */
[----:B------:R-:W-:Y:S01]  /*1160*/  UIADD3 UR4, UR40, -UR6, URZ ;  /* 0x8000000628047290 */ /* 0x000fe2000fffe03f */
[----:B------:R-:W-:Y:S01]  /*1170*/  LOP3.LUT R2, R0, 0xffffff80, RZ, 0xc0, !PT ;  /* 0xffffff8000027812 */ /* 0x000fe200078ec0ff */
[----:B------:R-:W-:Y:S01]  /*1180*/  IMAD.U32 R3, R10, 0x200, R7 ;  /* 0x000002000a037824 */ /* 0x000fe200078e0007 */
[----:B------:R-:W-:Y:S01]  /*1190*/  LEA.HI R12, R6, R17, RZ, 0x7 ;  /* 0x00000011060c7211 */ /* 0x000fe200078f38ff */
[----:B------:R-:W-:Y:S01]  /*11a0*/  ULEA UR4, UR39, UR4, 0x7 ;  /* 0x0000000427047291 */ /* 0x000fe2000f8e383f */
[----:B------:R-:W-:Y:S01]  /*11b0*/  MOV R0, RZ ;  /* 0x000000ff00007202 */ /* 0x000fe20000000f00 */
[----:B------:R-:W-:Y:S01]  /*11c0*/  IMAD.IADD R13, R17, 0x1, -R2 ;  /* 0x00000001110d7824 */ /* 0x000fe200078e0a02 */
[----:B------:R3:W-:Y:S01]  /*11d0*/  STL [R1+0x70], R3 ;  /* 0x0000700301007387 */ /* 0x0007e20000100800 */
[----:B------:R-:W-:Y:S01]  /*11e0*/  UIADD3 UR4, UR4, -UR5, URZ ;  /* 0x8000000504047290 */ /* 0x000fe2000fffe03f */
[----:B------:R-:W-:Y:S01]  /*11f0*/  SHF.R.S32.HI R12, RZ, 0x7, R12 ;  /* 0x00000007ff0c7819 */ /* 0x000fe2000001140c */
[----:B------:R-:W-:Y:S01]  /*1200*/  IMAD.MOV.U32 R4, RZ, RZ, RZ ;  /* 0x000000ffff047224 */ /* 0x000fe200078e00ff */
[--C-:B--2---:R-:W-:Y:S01]  /*1210*/  SHF.R.S32.HI R11, RZ, 0x1f, R13.reuse ;  /* 0x0000001fff0b7819 */ /* 0x104fe2000001140d */
[----:B------:R-:W-:Y:S01]  /*1220*/  USHF.R.S32.HI UR5, URZ, 0x1f, UR4 ;  /* 0x0000001f3f057899 */ /* 0x000fe20008011404 */
[----:B------:R-:W-:Y:S01]  /*1230*/  STL [R1+0x6c], R13 ;  /* 0x00006c0d01007387 */ /* 0x000fe20000100800 */
[----:B------:R-:W-:Y:S01]  /*1240*/  IMAD R7, R12, 0x400, R13 ;  /* 0x000004000c077824 */ /* 0x000fe200078e020d */
[----:B------:R-:W-:Y:S01]  /*1250*/  LEA.HI R8, R11, R13, RZ, 0x2 ;  /* 0x0000000d0b087211 */ /* 0x000fe200078f10ff */
[----:B------:R-:W-:Y:S01]  /*1260*/  ULEA.HI UR5, UR5, UR4, URZ, 0x7 ;  /* 0x0000000405057291 */ /* 0x000fe2000f8f383f */
[----:B------:R-:W-:Y:S01]  /*1270*/  STL [R1+0x88], R11 ;  /* 0x0000880b01007387 */ /* 0x000fe20000100800 */
[----:B------:R-:W-:Y:S01]  /*1280*/  IMAD.SHL.U32 R7, R7, 0x4, RZ ;  /* 0x0000000407077824 */ /* 0x000fe200078e00ff */
[----:B------:R-:W-:Y:S01]  /*1290*/  CS2R R170, SRZ ;  /* 0x0000000000aa7805 */ /* 0x000fe2000001ff00 */
[----:B------:R-:W-:Y:S01]  /*12a0*/  ULEA.HI.SX32 UR5, UR5, 0x1, 0x19 ;  /* 0x0000000105057891 */ /* 0x000fe2000f8fca3f */
[----:B------:R-:W-:-:S02]  /*12b0*/  CS2R R168, SRZ ;  /* 0x0000000000a87805 */ /* 0x000fc4000001ff00 */
[----:B------:R-:W-:Y:S02]  /*12c0*/  CS2R R166, SRZ ;  /* 0x0000000000a67805 */ /* 0x000fe4000001ff00 */
[----:B------:R-:W-:Y:S02]  /*12d0*/  CS2R R164, SRZ ;  /* 0x0000000000a47805 */ /* 0x000fe4000001ff00 */
[----:B------:R-:W-:Y:S02]  /*12e0*/  CS2R R162, SRZ ;  /* 0x0000000000a27805 */ /* 0x000fe4000001ff00 */
[----:B------:R-:W-:Y:S02]  /*12f0*/  CS2R R160, SRZ ;  /* 0x0000000000a07805 */ /* 0x000fe4000001ff00 */
[----:B------:R-:W-:Y:S02]  /*1300*/  MOV R2, UR5 ;  /* 0x0000000500027c02 */ /* 0x000fe40008000f00 */
[----:B------:R-:W-:-:S02]  /*1310*/  CS2R R158, SRZ ;  /* 0x00000000009e7805 */ /* 0x000fc4000001ff00 */
[----:B------:R-:W-:Y:S02]  /*1320*/  CS2R R156, SRZ ;  /* 0x00000000009c7805 */ /* 0x000fe4000001ff00 */
[----:B------:R-:W-:Y:S02]  /*1330*/  CS2R R154, SRZ ;  /* 0x00000000009a7805 */ /* 0x000fe4000001ff00 */
[----:B---3--:R-:W-:Y:S02]  /*1340*/  VIMNMX R3, R2, UR37, PT ;  /* 0x0000002502037c48 */ /* 0x008fe4000bfe0100 */
[----:B------:R-:W-:Y:S02]  /*1350*/  CS2R R152, SRZ ;  /* 0x0000000000987805 */ /* 0x000fe4000001ff00 */
[----:B------:R-:W-:Y:S02]  /*1360*/  CS2R R150, SRZ ;  /* 0x0000000000967805 */ /* 0x000fe4000001ff00 */
[----:B------:R-:W-:-:S02]  /*1370*/  CS2R R148, SRZ ;  /* 0x0000000000947805 */ /* 0x000fc4000001ff00 */
[----:B------:R-:W-:Y:S01]  /*1380*/  ISETP.LE.AND P0, PT, R3, UR38, PT ;  /* 0x0000002603007c0c */ /* 0x000fe2000bf03270 */
[----:B------:R2:W-:Y:S01]  /*1390*/  STL [R1+0x54], R3 ;  /* 0x0000540301007387 */ /* 0x0005e20000100800 */
[----:B------:R-:W-:Y:S02]  /*13a0*/  CS2R R146, SRZ ;  /* 0x0000000000927805 */ /* 0x000fe4000001ff00 */
[----:B------:R-:W-:Y:S02]  /*13b0*/  CS2R R144, SRZ ;  /* 0x0000000000907805 */ /* 0x000fe4000001ff00 */
[----:B------:R-:W-:Y:S01]  /*13c0*/  CS2R R142, SRZ ;  /* 0x00000000008e7805 */ /* 0x000fe2000001ff00 */
[----:B------:R3:W-:Y:S01]  /*13d0*/  STL [R1+0x68], R8 ;  /* 0x0000680801007387 */ /* 0x0007e20000100800 */
[----:B------:R-:W-:Y:S02]  /*13e0*/  CS2R R140, SRZ ;  /* 0x00000000008c7805 */ /* 0x000fe4000001ff00 */
[----:B------:R-:W-:-:S02]  /*13f0*/  CS2R R202, SRZ ;  /* 0x0000000000ca7805 */ /* 0x000fc4000001ff00 */
[----:B------:R-:W-:Y:S02]  /*1400*/  CS2R R200, SRZ ;  /* 0x0000000000c87805 */ /* 0x000fe4000001ff00 */
[----:B------:R-:W-:Y:S02]  /*1410*/  CS2R R198, SRZ ;  /* 0x0000000000c67805 */ /* 0x000fe4000001ff00 */
[----:B------:R-:W-:Y:S02]  /*1420*/  CS2R R196, SRZ ;  /* 0x0000000000c47805 */ /* 0x000fe4000001ff00 */
[----:B--2---:R-:W-:Y:S02]  /*1430*/  LOP3.LUT R3, R8, 0x7ffffffc, RZ, 0xc0, !PT ;  /* 0x7ffffffc08037812 */ /* 0x004fe400078ec0ff */
        /* <DEDUP_REMOVED lines=12> */
[----:B------:R-:W-:Y:S01]  /*1500*/  LEA R2, R7, R16, 0x2 ;  /* 0x0000001007027211 */ /* 0x000fe200078e10ff */
[----:B------:R-:W-:Y:S01]  /*1510*/  IMAD.IADD R3, R13, 0x1, -R3 ;  /* 0x000000010d037824 */ /* 0x000fe200078e0a03 */
[----:B---3--:R-:W-:Y:S06]  /*1520*/  @P0 BRA `(.L_x_1055) ;  /* 0x00000054004c0947 */ /* 0x008fec0003800000 */
[----:B------:R-:W-:Y:S01]  /*1530*/  LOP3.LUT R0, R5, 0xffffffe0, RZ, 0xc0, !PT ;  /* 0xffffffe005007812 */ /* 0x000fe200078ec0ff */
[----:B------:R-:W2:Y:S01]  /*1540*/  S2R R19, SR_CTAID.X ;  /* 0x0000000000137919 */ /* 0x000ea20000002500 */
[----:B------:R-:W-:Y:S01]  /*1550*/  LEA.HI R4, R6, R17, RZ, 0x2 ;  /* 0x0000001106047211 */ /* 0x000fe200078f10ff */
[----:B------:R-:W-:Y:S01]  /*1560*/  UIMAD UR4, UR39, -0x80, UR6 ;  /* 0xffffff80270478a4 */ /* 0x000fe2000f8e0206 */
[----:B------:R-:W-:Y:S01]  /*1570*/  SHF.R.S32.HI R6, RZ, 0x2, R8 ;  /* 0x00000002ff067819 */ /* 0x000fe20000011408 */
[----:B------:R-:W-:Y:S01]  /*1580*/  IMAD.IADD R0, R17, 0x1, -R0 ;  /* 0x0000000111007824 */ /* 0x000fe200078e0a00 */
[----:B------:R-:W-:Y:S01]  /*1590*/  SHF.R.S32.HI R5, RZ, 0x1f, R8 ;  /* 0x0000001fff057819 */ /* 0x000fe20000011408 */
[----:B------:R-:W-:Y:S01]  /*15a0*/  IMAD.MOV.U32 R171, RZ, RZ, RZ ;  /* 0x000000ffffab7224 */ /* 0x000fe200078e00ff */
[----:B------:R-:W-:Y:S02]  /*15b0*/  LOP3.LUT R8, R4, 0xfffffffc, RZ, 0xc0, !PT ;  /* 0xfffffffc04087812 */ /* 0x000fe400078ec0ff */
[----:B------:R-:W-:-:S02]  /*15c0*/  LEA.HI R4, R5, R6, RZ, 0x3 ;  /* 0x0000000605047211 */ /* 0x000fc400078f18ff */
[----:B------:R-:W-:Y:S02]  /*15d0*/  SHF.R.S32.HI R5, RZ, 0x1f, R0 ;  /* 0x0000001fff057819 */ /* 0x000fe40000011400 */
[----:B------:R-:W-:Y:S02]  /*15e0*/  LOP3.LUT R7, R4, 0xfffffff8, RZ, 0xc0, !PT ;  /* 0xfffffff804077812 */ /* 0x000fe400078ec0ff */
[CC--:B------:R-:W-:Y:S02]  /*15f0*/  LEA.HI R4, R5.reuse, R0.reuse, RZ, 0x3 ;  /* 0x0000000005047211 */ /* 0x0c0fe400078f18ff */
[----:B------:R-:W-:Y:S01]  /*1600*/  LEA.HI R5, R5, R0, RZ, 0x2 ;  /* 0x0000000005057211 */ /* 0x000fe200078f10ff */
[----:B------:R-:W-:Y:S01]  /*1610*/  IMAD.IADD R6, R6, 0x1, -R7 ;  /* 0x0000000106067824 */ /* 0x000fe200078e0a07 */
[--C-:B------:R-:W-:Y:S02]  /*1620*/  SHF.R.S32.HI R0, RZ, 0x3, R4.reuse ;  /* 0x00000003ff007819 */ /* 0x100fe40000011404 */
[----:B------:R-:W-:-:S02]  /*1630*/  SHF.R.S32.HI R7, RZ, 0x1f, R4 ;  /* 0x0000001fff077819 */ /* 0x000fc40000011404 */
[----:B------:R-:W-:Y:S02]  /*1640*/  SHF.R.S32.HI R4, RZ, 0x2, R5 ;  /* 0x00000002ff047819 */ /* 0x000fe40000011405 */
[----:B------:R-:W-:Y:S02]  /*1650*/  IADD3 R9, R17, -R8, RZ ;  /* 0x8000000811097210 */ /* 0x000fe40007ffe0ff */
[----:B------:R-:W-:Y:S02]  /*1660*/  LEA.HI R8, R11, R13, RZ, 0x5 ;  /* 0x0000000d0b087211 */ /* 0x000fe400078f28ff */
[----:B------:R-:W-:Y:S02]  /*1670*/  LEA.HI R10, R12, R12, RZ, 0x1 ;  /* 0x0000000c0c0a7211 */ /* 0x000fe400078f08ff */
[----:B------:R-:W-:Y:S02]  /*1680*/  LEA.HI R7, R7, R0, RZ, 0x4 ;  /* 0x0000000007077211 */ /* 0x000fe400078f20ff */
[----:B------:R-:W-:-:S02]  /*1690*/  LEA.HI R5, R5, R4, RZ, 0x1 ;  /* 0x0000000405057211 */ /* 0x000fc400078f08ff */
[----:B------:R-:W-:Y:S02]  /*16a0*/  SHF.R.S32.HI R11, RZ, 0x5, R8 ;  /* 0x00000005ff0b7819 */ /* 0x000fe40000011408 */
[----:B------:R-:W-:Y:S02]  /*16b0*/  LOP3.LUT R10, R10, 0x3fffffe, RZ, 0xc0, !PT ;  /* 0x03fffffe0a0a7812 */ /* 0x000fe400078ec0ff */
[----:B------:R-:W-:Y:S01]  /*16c0*/  LOP3.LUT R7, R7, 0x1ffffff0, RZ, 0xc0, !PT ;  /* 0x1ffffff007077812 */ /* 0x000fe200078ec0ff */
[----:B------:R-:W-:Y:S01]  /*16d0*/  IMAD R11, R11, 0x10, R6 ;  /* 0x000000100b0b7824 */ /* 0x000fe200078e0206 */
[----:B------:R-:W-:Y:S01]  /*16e0*/  LOP3.LUT R5, R5, 0xfffffffe, RZ, 0xc0, !PT ;  /* 0xfffffffe05057812 */ /* 0x000fe200078ec0ff */
[----:B------:R-:W-:Y:S01]  /*16f0*/  VIADD R6, R4, 0x8 ;  /* 0x0000000804067836 */ /* 0x000fe20000000000 */
[----:B------:R-:W-:Y:S02]  /*1700*/  IADD3 R10, R12, -R10, RZ ;  /* 0x8000000a0c0a7210 */ /* 0x000fe40007ffe0ff */
[----:B------:R-:W-:Y:S01]  /*1710*/  IADD3 R0, R0, -R7, RZ ;  /* 0x8000000700007210 */ /* 0x000fe20007ffe0ff */
[----:B------:R-:W-:Y:S01]  /*1720*/  IMAD.IADD R5, R4, 0x1, -R5 ;  /* 0x0000000104057824 */ /* 0x000fe200078e0a05 */
[----:B------:R-:W-:Y:S01]  /*1730*/  LEA.HI R8, R6, R6, RZ, 0x1 ;  /* 0x0000000606087211 */ /* 0x000fe200078f08ff */
[----:B-1----:R-:W-:Y:S01]  /*1740*/  IMAD R18, R10, 0x40, R11 ;  /* 0x000000400a127824 */ /* 0x002fe200078e020b */
[----:B------:R-:W-:Y:S01]  /*1750*/  IADD3 R12, R4, 0x18, RZ ;  /* 0x00000018040c7810 */ /* 0x000fe20007ffe0ff */
[----:B------:R-:W-:Y:S01]  /*1760*/  IMAD R0, R0, 0x8, R5 ;  /* 0x0000000800007824 */ /* 0x000fe200078e0205 */
[----:B------:R-:W-:Y:S01]  /*1770*/  LOP3.LUT R7, R8, 0xfffffffe, RZ, 0xc0, !PT ;  /* 0xfffffffe08077812 */ /* 0x000fe200078ec0ff */
[----:B------:R-:W-:Y:S01]  /*1780*/  VIADD R10, R4, 0x10 ;  /* 0x00000010040a7836 */ /* 0x000fe20000000000 */
[----:B------:R-:W-:-:S02]  /*1790*/  SHF.R.S32.HI R5, RZ, 0x1f, R8 ;  /* 0x0000001fff057819 */ /* 0x000fc40000011408 */
[----:B------:R1:W-:Y:S01]  /*17a0*/  STL [R1+0x64], R0 ;  /* 0x0000640001007387 */ /* 0x0003e20000100800 */
[----:B------:R-:W-:Y:S01]  /*17b0*/  LEA.HI R14, R12, R12, RZ, 0x1 ;  /* 0x0000000c0c0e7211 */ /* 0x000fe200078f08ff */
[----:B------:R-:W-:Y:S01]  /*17c0*/  IMAD.IADD R7, R6, 0x1, -R7 ;  /* 0x0000000106077824 */ /* 0x000fe200078e0a07 */
[----:B------:R-:W-:Y:S02]  /*17d0*/  LEA.HI R4, R10, R10, RZ, 0x1 ;  /* 0x0000000a0a047211 */ /* 0x000fe400078f08ff */
[----:B------:R-:W-:Y:S02]  /*17e0*/  SHF.R.S32.HI R15, RZ, 0x1f, R14 ;  /* 0x0000001fff0f7819 */ /* 0x000fe4000001140e */
[--C-:B------:R-:W-:Y:S02]  /*17f0*/  SHF.R.S32.HI R6, RZ, 0x1, R4.reuse ;  /* 0x00000001ff067819 */ /* 0x100fe40000011404 */
[----:B------:R-:W-:Y:S02]  /*1800*/  SHF.R.S32.HI R13, RZ, 0x1f, R4 ;  /* 0x0000001fff0d7819 */ /* 0x000fe40000011404 */
[----:B-1----:R-:W-:-:S02]  /*1810*/  SHF.R.S32.HI R0, RZ, 0x1, R8 ;  /* 0x00000001ff007819 */ /* 0x002fc40000011408 */
[----:B------:R-:W-:Y:S02]  /*1820*/  LOP3.LUT R11, R4, 0xfffffffe, RZ, 0xc0, !PT ;  /* 0xfffffffe040b7812 */ /* 0x000fe400078ec0ff */
[----:B------:R-:W-:Y:S02]  /*1830*/  LEA.HI R5, R5, R0, RZ, 0x4 ;  /* 0x0000000005057211 */ /* 0x000fe400078f20ff */
[----:B------:R-:W-:Y:S02]  /*1840*/  SHF.R.S32.HI R4, RZ, 0x1, R14 ;  /* 0x00000001ff047819 */ /* 0x000fe4000001140e */
[----:B------:R-:W-:Y:S02]  /*1850*/  LEA.HI R13, R13, R6, RZ, 0x4 ;  /* 0x000000060d0d7211 */ /* 0x000fe400078f20ff */
[----:B------:R-:W-:Y:S02]  /*1860*/  LOP3.LUT R5, R5, 0x1ffffff0, RZ, 0xc0, !PT ;  /* 0x1ffffff005057812 */ /* 0x000fe400078ec0ff */
[----:B------:R-:W-:-:S02]  /*1870*/  LEA.HI R8, R15, R4, RZ, 0x4 ;  /* 0x000000040f087211 */ /* 0x000fc400078f20ff */
[----:B------:R-:W-:Y:S01]  /*1880*/  LOP3.LUT R13, R13, 0x1ffffff0, RZ, 0xc0, !PT ;  /* 0x1ffffff00d0d7812 */ /* 0x000fe200078ec0ff */
[----:B------:R-:W-:Y:S01]  /*1890*/  IMAD.IADD R0, R0, 0x1, -R5 ;  /* 0x0000000100007824 */ /* 0x000fe200078e0a05 */
[----:B------:R-:W-:Y:S02]  /*18a0*/  LOP3.LUT R15, R14, 0xfffffffe, RZ, 0xc0, !PT ;  /* 0xfffffffe0e0f7812 */ /* 0x000fe400078ec0ff */
[----:B------:R-:W-:Y:S01]  /*18b0*/  LOP3.LUT R17, R8, 0x1ffffff0, RZ, 0xc0, !PT ;  /* 0x1ffffff008117812 */ /* 0x000fe200078ec0ff */
[----:B------:R-:W-:Y:S01]  /*18c0*/  IMAD.IADD R6, R6, 0x1, -R13 ;  /* 0x0000000106067824 */ /* 0x000fe200078e0a0d */
[----:B------:R-:W-:Y:S01]  /*18d0*/  IADD3 R11, R10, -R11, RZ ;  /* 0x8000000b0a0b7210 */ /* 0x000fe20007ffe0ff */
[----:B------:R-:W-:Y:S01]  /*18e0*/  IMAD R5, R0, 0x8, R7 ;  /* 0x0000000800057824 */ /* 0x000fe200078e0207 */
[----:B------:R-:W-:Y:S01]  /*18f0*/  IADD3 R15, R12, -R15, RZ ;  /* 0x8000000f0c0f7210 */ /* 0x000fe20007ffe0ff */
[----:B------:R-:W-:Y:S01]  /*1900*/  IMAD.IADD R4, R4, 0x1, -R17 ;  /* 0x0000000104047824 */ /* 0x000fe200078e0a11 */
[----:B------:R-:W-:Y:S01]  /*1910*/  LEA R0, R6, R11, 0x3 ;  /* 0x0000000b06007211 */ /* 0x000fe200078e18ff */
[----:B--2---:R-:W-:Y:S01]  /*1920*/  IMAD R8, R19, -0x80, -R18 ;  /* 0xffffff8013087824 */ /* 0x004fe200078e0a12 */
[----:B------:R1:W-:Y:S01]  /*1930*/  STL [R1+0x60], R5 ;  /* 0x0000600501007387 */ /* 0x0003e20000100800 */
[----:B------:R-:W-:-:S03]  /*1940*/  IADD3 R7, -R18, UR4, RZ ;  /* 0x0000000412077c10 */ /* 0x000fc6000fffe1ff */
[----:B------:R2:W-:Y:S01]  /*1950*/  STL [R1+0x5c], R0 ;  /* 0x00005c0001007387 */ /* 0x0005e20000100800 */
[----:B-1----:R-:W-:Y:S02]  /*1960*/  IMAD R5, R4, 0x8, R15 ;  /* 0x0000000804057824 */ /* 0x002fe400078e020f */
[----:B------:R-:W-:Y:S01]  /*1970*/  IMAD.MOV.U32 R4, RZ, RZ, RZ ;  /* 0x000000ffff047224 */ /* 0x000fe200078e00ff */
[----:B--2---:R-:W-:Y:S02]  /*1980*/  MOV R0, RZ ;  /* 0x000000ff00007202 */ /* 0x004fe40000000f00 */
[----:B------:R1:W-:Y:S05]  /*1990*/  STL [R1+0x58], R5 ;  /* 0x0000580501007387 */ /* 0x0003ea0000100800 */
.L_x_1066:
[----:B------:R-:W-:Y:S05]  /*19a0*/  YIELD ;  /* 0x0000000000007946 */ /* 0x000fea0003800000 */
[----:B------:R-:W-:-:S06]  /*19b0*/  ULOP3.LUT UR4, UR36, 0x1, URZ, 0xfc, !UPT ;  /* 0x0000000124047892 */ /* 0x000fcc000f8efc3f */
[----:B-1----:R-:W-:-:S05]  /*19c0*/  IMAD.U32 R5, RZ, RZ, UR4 ;  /* 0x00000004ff057e24 */ /* 0x002fca000f8e00ff */
[----:B------:R-:W-:-:S13]  /*19d0*/  ISETP.NE.AND P6, PT, R5, 0x3, PT ;  /* 0x000000030500780c */ /* 0x000fda0003fc5270 */
[----:B------:R-:W-:Y:S05]  /*19e0*/  @!P6 BRA `(.L_x_1056) ;  /* 0x000000000004e947 */ /* 0x000fea0003800000 */
[----:B------:R-:W-:Y:S01]  /*19f0*/  BPT.TRAP 0x1 ;  /* 0x000000040000795c */ /* 0x000fe20000300000 */
.L_x_1056:
[----:B------:R-:W-:Y:S02]  /*1a00*/  LEA R6, R0, R16, 0x3 ;  /* 0x0000001000067211 */ /* 0x000fe400078e18ff */
[----:B------:R-:W-:-:S04]  /*1a10*/  SHF.L.U32 R23, R4, 0x1f, RZ ;  /* 0x0000001f04177819 */ /* 0x000fc800000006ff */
[----:B------:R1:W2:Y:S01]  /*1a20*/  SYNCS.PHASECHK.TRANS64.TRYWAIT P0, [R6+URZ+0x30c10], R23 ;  /* 0x030c1017060075a7 */ /* 0x0002a2000800017f */
[----:B------:R-:W-:Y:S05]  /*1a30*/  @!P6 BRA `(.L_x_1057) ;  /* 0x000000000004e947 */ /* 0x000fea0003800000 */
[----:B------:R-:W-:Y:S01]  /*1a40*/  BPT.TRAP 0x1 ;  /* 0x000000040000795c */ /* 0x000fe20000300000 */
.L_x_1057:
[----:B------:R-:W-:-:S05]  /*1a50*/  VIADD R5, R16, 0x10000 ;  /* 0x0001000010057836 */ /* 0x000fca0000000000 */
[----:B------:R-:W-:-:S04]  /*1a60*/  SHF.R.U32.HI R5, RZ, 0x4, R5 ;  /* 0x00000004ff057819 */ /* 0x000fc80000011605 */
[----:B------:R-:W-:Y:S01]  /*1a70*/  LOP3.LUT R5, R5, 0x3fff, RZ, 0xc0, !PT ;  /* 0x00003fff05057812 */ /* 0x000fe200078ec0ff */
[----:B--2---:R-:W-:Y:S06]  /*1a80*/  @P0 BRA `(.L_x_1058) ;  /* 0x0000000000080947 */ /* 0x004fec0003800000 */
[----:B------:R-:W2:Y:S02]  /*1a90*/  SYNCS.PHASECHK.TRANS64.TRYWAIT P0, [R6+URZ+0x30c10], R23 ;  /* 0x030c1017060075a7 */ /* 0x000ea4000800017f */
[----:B--2---:R-:W-:Y:S05]  /*1aa0*/  @!P0 BRA `(.L_x_1059) ;  /* 0x0000013800c08947 */ /* 0x004fea0003800000 */
.L_x_1058:
[----:B------:R-:W-:Y:S05]  /*1ab0*/  WARPSYNC.ALL ;  /* 0x0000000000007948 */ /* 0x000fea0003800000 */
[----:B------:R-:W-:Y:S01]  /*1ac0*/  LOP3.LUT R11, R5, 0x10000, RZ, 0xfc, !PT ;  /* 0x00010000050b7812 */ /* 0x000fe200078efcff */
[----:B------:R-:W3:Y:S03]  /*1ad0*/  LDL R10, [R1+0x50] ;  /* 0x00005000010a7983 */ /* 0x000ee60000100800 */
[----:B------:R-:W-:Y:S01]  /*1ae0*/  LEA R11, R0, R11, 0xa ;  /* 0x0000000b000b7211 */ /* 0x000fe200078e50ff */
[----:B------:R-:W4:Y:S03]  /*1af0*/  LDL R12, [R1+0x60] ;  /* 0x00006000010c7983 */ /* 0x000f260000100800 */
[----:B------:R-:W-:Y:S01]  /*1b00*/  R2UR UR8, R11 ;  /* 0x000000000b0872ca */ /* 0x000fe200000e0000 */
[----:B------:R-:W-:Y:S01]  /*1b10*/  WARPGROUP.ARRIVE ;  /* 0x00000000000079c5 */ /* 0x000fe20000000000 */
[----:B------:R-:W-:Y:S01]  /*1b20*/  UMOV UR7, 0x40000040 ;  /* 0x4000004000077882 */ /* 0x000fe20000000000 */
[----:B------:R-:W-:Y:S01]  /*1b30*/  UMOV UR5, 0x40000040 ;  /* 0x4000004000057882 */ /* 0x000fe20000000000 */
[----:B------:R-:W5:Y:S04]  /*1b40*/  LDL R15, [R1+0x64] ;  /* 0x00006400010f7983 */ /* 0x000f680000100800 */
[----:B------:R-:W2:Y:S04]  /*1b50*/  LDL R14, [R1+0x5c] ;  /* 0x00005c00010e7983 */ /* 0x000ea80000100800 */
[----:B------:R-:W5:Y:S01]  /*1b60*/  LDL R13, [R1+0x58] ;  /* 0x00005800010d7983 */ /* 0x000f620000100800 */
[----:B------:R-:W-:Y:S01]  /*1b70*/  UMOV UR6, UR8 ;  /* 0x0000000800067c82 */ /* 0x000fe20008000000 */
[----:B---3--:R-:W-:-:S05]  /*1b80*/  IMAD R10, R10, 0x2000, R16 ;  /* 0x000020000a0a7824 */ /* 0x008fca00078e0210 */
[----:B------:R-:W-:-:S13]  /*1b90*/  R2UR UR9, R10 ;  /* 0x000000000a0972ca */ /* 0x000fda00000e0000 */
[----:B------:R-:W-:-:S04]  /*1ba0*/  USHF.R.U32.HI UR4, URZ, 0x4, UR9 ;  /* 0x000000043f047899 */ /* 0x000fc80008011609 */
[----:B------:R-:W-:-:S04]  /*1bb0*/  ULOP3.LUT UR4, UR4, 0x3fff, URZ, 0xc0, !UPT ;  /* 0x00003fff04047892 */ /* 0x000fc8000f8ec03f */
        /* <DEDUP_REMOVED lines=21> */
[C---:B----4-:R-:W-:Y:S01]  /*1d10*/  IMAD R12, R0.reuse, 0x80, R12 ;  /* 0x00000080000c7824 */ /* 0x050fe200078e020c */
[C---:B--2---:R-:W-:Y:S01]  /*1d20*/  LEA R14, R0.reuse, R14, 0x7 ;  /* 0x0000000e000e7211 */ /* 0x044fe200078e38ff */
[C---:B-----5:R-:W-:Y:S02]  /*1d30*/  IMAD R10, R0.reuse, 0x80, R15 ;  /* 0x00000080000a7824 */ /* 0x060fe400078e020f */
[----:B------:R-:W-:Y:S01]  /*1d40*/  IMAD R18, R0, 0x80, R13 ;  /* 0x0000008000127824 */ /* 0x000fe200078e020d */
        /* <DEDUP_REMOVED lines=23> */
.L_x_1060:
[----:B------:R1:W1:Y:S01]  /*1ec0*/  SYNCS.PHASECHK.TRANS64.TRYWAIT P0, [R6+URZ+0x30c30], R23 ;  /* 0x030c3017060075a7 */ /* 0x000262000800017f */
[----:B------:R-:W-:Y:S05]  /*1ed0*/  @!P6 BRA `(.L_x_1061) ;  /* 0x000000000004e947 */ /* 0x000fea0003800000 */
[----:B------:R-:W-:Y:S01]  /*1ee0*/  BPT.TRAP 0x1 ;  /* 0x000000040000795c */ /* 0x000fe20000300000 */
.L_x_1061:
[----:B-1----:R-:W-:Y:S05]  /*1ef0*/  @P0 BRA `(.L_x_1062) ;  /* 0x0000000000080947 */ /* 0x002fea0003800000 */
[----:B------:R-:W1:Y:S02]  /*1f00*/  SYNCS.PHASECHK.TRANS64.TRYWAIT P0, [R6+URZ+0x30c30], R23 ;  /* 0x030c3017060075a7 */ /* 0x000e64000800017f */
[----:B-1----:R-:W-:Y:S05]  /*1f10*/  @!P0 BRA `(.L_x_1063) ;  /* 0x0000013400b88947 */ /* 0x002fea0003800000 */
.L_x_1062:
[----:B------:R-:W-:Y:S01]  /*1f20*/  IADD3 R24, R16, 0x18000, RZ ;  /* 0x0001800010187810 */ /* 0x000fe20007ffe0ff */
[----:B------:R-:W-:Y:S01]  /*1f30*/  UIADD3 UR9, UR9, 0x4000, URZ ;  /* 0x0000400009097890 */ /* 0x000fe2000fffe03f */
[----:B------:R1:W-:Y:S01]  /*1f40*/  STL [R1+0x140], R194 ;  /* 0x000140c201007387 */ /* 0x0003e20000100800 */
[----:B------:R-:W-:Y:S01]  /*1f50*/  ULDC UR13, c[0x0][0x75c] ;  /* 0x0001d700000d7ab9 */ /* 0x000fe20000000800 */
[----:B------:R-:W-:Y:S01]  /*1f60*/  SHF.R.U32.HI R24, RZ, 0x4, R24 ;  /* 0x00000004ff187819 */ /* 0x000fe20000011618 */
[----:B------:R-:W-:Y:S01]  /*1f70*/  USHF.R.U32.HI UR9, URZ, 0x4, UR9 ;  /* 0x000000043f097899 */ /* 0x000fe20008011609 */
[----:B------:R-:W-:Y:S01]  /*1f80*/  FMUL.FTZ R81, R81, UR13 ;  /* 0x0000000d51517c20 */ /* 0x000fe20008410000 */
[----:B------:R-:W-:Y:S01]  /*1f90*/  FMUL.FTZ R84, R84, UR13 ;  /* 0x0000000d54547c20 */ /* 0x000fe20008410000 */
[----:B------:R-:W-:Y:S01]  /*1fa0*/  LOP3.LUT R132, R24, 0x3fff, RZ, 0xc0, !PT ;  /* 0x00003fff18847812 */ /* 0x000fe200078ec0ff */
[----:B------:R-:W-:Y:S01]  /*1fb0*/  ULOP3.LUT UR9, UR9, 0x3fff, URZ, 0xc0, !UPT ;  /* 0x00003fff09097892 */ /* 0x000fe2000f8ec03f */
[----:B------:R-:W-:Y:S01]  /*1fc0*/  FMUL.FTZ R85, R85, UR13 ;  /* 0x0000000d55557c20 */ /* 0x000fe20008410000 */
[----:B------:R2:W-:Y:S01]  /*1fd0*/  STL [R1+0x13c], R195 ;  /* 0x00013cc301007387 */ /* 0x0005e20000100800 */
[----:B------:R-:W-:Y:S01]  /*1fe0*/  LOP3.LUT R25, R132, 0x10000, RZ, 0xfc, !PT ;  /* 0x0001000084197812 */ /* 0x000fe200078efcff */
[----:B------:R-:W-:Y:S01]  /*1ff0*/  ULOP3.LUT UR9, UR9, 0x10000, URZ, 0xfc, !UPT ;  /* 0x0001000009097892 */ /* 0x000fe2000f8efc3f */
[----:B------:R-:W-:Y:S01]  /*2000*/  FMUL.FTZ R18, R68, UR13 ;  /* 0x0000000d44127c20 */ /* 0x000fe20008410000 */
[----:B------:R3:W-:Y:S01]  /*2010*/  STL [R1+0x138], R196 ;  /* 0x000138c401007387 */ /* 0x0007e20000100800 */
        /* <DEDUP_REMOVED lines=14> */
[----:B-1----:R-:W-:Y:S01]  /*2100*/  MUFU.TANH R194, R81 ;  /* 0x0000005100c27308 */ /* 0x002fe20000002400 */
[----:B------:R-:W-:Y:S01]  /*2110*/  FMUL.FTZ R236, R82, UR13 ;  /* 0x0000000d52ec7c20 */ /* 0x000fe20008410000 */
[----:B------:R-:W-:Y:S01]  /*2120*/  FMUL.FTZ R234, R83, UR13 ;  /* 0x0000000d53ea7c20 */ /* 0x000fe20008410000 */
[----:B------:R-:W-:Y:S01]  /*2130*/  FMUL.FTZ R133, R86, UR13 ;  /* 0x0000000d56857c20 */ /* 0x000fe20008410000 */
[----:B------:R-:W-:Y:S01]  /*2140*/  FMUL.FTZ R134, R87, UR13 ;  /* 0x0000000d57867c20 */ /* 0x000fe20008410000 */
[----:B------:R-:W-:Y:S01]  /*2150*/  UMOV UR6, UR8 ;  /* 0x0000000800067c82 */ /* 0x000fe20008000000 */
[----:B------:R-:W-:Y:S01]  /*2160*/  UMOV UR7, 0x40000040 ;  /* 0x4000004000077882 */ /* 0x000fe20000000000 */
[----:B------:R-:W-:Y:S01]  /*2170*/  UMOV UR4, UR9 ;  /* 0x0000000900047c82 */ /* 0x000fe20008000000 */
[----:B--2---:R-:W-:Y:S01]  /*2180*/  MUFU.TANH R195, R84 ;  /* 0x0000005400c37308 */ /* 0x004fe20000002400 */
[----:B------:R-:W-:Y:S01]  /*2190*/  UMOV UR5, 0x40000040 ;  /* 0x4000004000057882 */ /* 0x000fe20000000000 */
[----:B------:R-:W-:Y:S01]  /*21a0*/  STL [R1+0x134], R197 ;  /* 0x000134c501007387 */ /* 0x000fe20000100800 */
[----:B------:R-:W-:Y:S01]  /*21b0*/  FMUL.FTZ R90, R90, UR13 ;  /* 0x0000000d5a5a7c20 */ /* 0x000fe20008410000 */
[----:B------:R-:W-:Y:S01]  /*21c0*/  FMUL.FTZ R88, R88, UR13 ;  /* 0x0000000d58587c20 */ /* 0x000fe20008410000 */
[----:B------:R-:W-:Y:S01]  /*21d0*/  FMUL.FTZ R89, R89, UR13 ;  /* 0x0000000d59597c20 */ /* 0x000fe20008410000 */
[----:B------:R-:W-:Y:S01]  /*21e0*/  STL [R1+0x130], R198 ;  /* 0x000130c601007387 */ /* 0x000fe20000100800 */
[----:B------:R-:W-:Y:S01]  /*21f0*/  FMUL.FTZ R115, R115, UR13 ;  /* 0x0000000d73737c20 */ /* 0x000fe20008410000 */
[----:B---3--:R1:W-:Y:S01]  /*2200*/  MUFU.TANH R196, R85 ;  /* 0x0000005500c47308 */ /* 0x0083e20000002400 */
[----:B------:R-:W-:Y:S01]  /*2210*/  FMUL.FTZ R91, R91, UR13 ;  /* 0x0000000d5b5b7c20 */ /* 0x000fe20008410000 */
[----:B------:R2:W-:Y:S01]  /*2220*/  STL [R1+0x12c], R199 ;  /* 0x00012cc701007387 */ /* 0x0005e20000100800 */
[----:B------:R-:W-:Y:S01]  /*2230*/  ISETP.GT.AND P2, PT, R8, RZ, PT ;  /* 0x000000ff0800720c */ /* 0x000fe20003f44270 */
[----:B------:R-:W-:Y:S01]  /*2240*/  FMUL.FTZ R92, R92, UR13 ;  /* 0x0000000d5c5c7c20 */ /* 0x000fe20008410000 */
[C---:B------:R-:W-:Y:S01]  /*2250*/  ISETP.GT.AND P1, PT, R7.reuse, RZ, PT ;  /* 0x000000ff0700720c */ /* 0x040fe20003f24270 */
[----:B------:R-:W-:Y:S01]  /*2260*/  STL [R1+0x128], R200 ;  /* 0x000128c801007387 */ /* 0x000fe20000100800 */
[----:B------:R-:W-:Y:S01]  /*2270*/  ISETP.GT.AND P0, PT, R8, 0x8, PT ;  /* 0x000000080800780c */ /* 0x000fe20003f04270 */
[----:B------:R-:W3:Y:S01]  /*2280*/  MUFU.TANH R18, R18 ;  /* 0x0000001200127308 */ /* 0x000ee20000002400 */
[----:B-1----:R-:W-:Y:S01]  /*2290*/  WARPGROUP.ARRIVE ;  /* 0x00000000000079c5 */ /* 0x002fe20000000000 */
[----:B------:R1:W-:Y:S01]  /*22a0*/  STL [R1+0x124], R201 ;  /* 0x000124c901007387 */ /* 0x0003e20000100800 */
[----:B------:R-:W-:Y:S01]  /*22b0*/  ISETP.GT.AND P3, PT, R7, 0x8, PT ;  /* 0x000000080700780c */ /* 0x000fe20003f64270 */
[----:B------:R-:W-:Y:S01]  /*22c0*/  FMUL.FTZ R93, R93, UR13 ;  /* 0x0000000d5d5d7c20 */ /* 0x000fe20008410000 */
[----:B------:R-:W-:Y:S01]  /*22d0*/  FMUL.FTZ R96, R96, UR13 ;  /* 0x0000000d60607c20 */ /* 0x000fe20008410000 */
[----:B------:R-:W-:Y:S01]  /*22e0*/  STL [R1+0x120], R202 ;  /* 0x000120ca01007387 */ /* 0x000fe20000100800 */
[----:B------:R-:W-:Y:S01]  /*22f0*/  HGMMA.64x128x16.F32 R24, gdesc[UR4], RZ, !UPT, gsb0 ;  /* 0x01e00000041879f0 */ /* 0x000fe2000c0008ff */
[----:B------:R-:W-:Y:S01]  /*2300*/  UIADD3 UR6, UR8, 0x2, URZ ;  /* 0x0000000208067890 */ /* 0x000fe2000fffe03f */
[----:B--2---:R-:W-:Y:S01]  /*2310*/  MUFU.TANH R199, R88 ;  /* 0x0000005800c77308 */ /* 0x004fe20000002400 */
[----:B------:R-:W-:Y:S01]  /*2320*/  UIADD3 UR4, UR9, 0x2, URZ ;  /* 0x0000000209047890 */ /* 0x000fe2000fffe03f */
[----:B------:R-:W-:Y:S01]  /*2330*/  STL [R1+0x11c], R203 ;  /* 0x00011ccb01007387 */ /* 0x000fe20000100800 */
[----:B------:R-:W-:Y:S01]  /*2340*/  UMOV UR7, 0x40000040 ;  /* 0x4000004000077882 */ /* 0x000fe20000000000 */
[----:B------:R-:W-:Y:S01]  /*2350*/  UMOV UR5, 0x40000040 ;  /* 0x4000004000057882 */ /* 0x000fe20000000000 */
[----:B------:R-:W-:Y:S01]  /*2360*/  FMUL.FTZ R97, R97, UR13 ;  /* 0x0000000d61617c20 */ /* 0x000fe20008410000 */
[----:B------:R2:W-:Y:S01]  /*2370*/  STL [R1+0x118], R171 ;  /* 0x000118ab01007387 */ /* 0x0005e20000100800 */
[----:B------:R-:W-:Y:S01]  /*2380*/  UIADD3 UR10, UR8, 0x6, URZ ;  /* 0x00000006080a7890 */ /* 0x000fe2000fffe03f */
[----:B-1----:R-:W-:Y:S01]  /*2390*/  MUFU.TANH R201, R90 ;  /* 0x0000005a00c97308 */ /* 0x002fe20000002400 */
[----:B------:R-:W-:Y:S01]  /*23a0*/  UMOV UR11, 0x40000040 ;  /* 0x40000040000b7882 */ /* 0x000fe20000000000 */
[----:B------:R-:W-:Y:S01]  /*23b0*/  STL [R1+0x114], R170 ;  /* 0x000114aa01007387 */ /* 0x000fe20000100800 */
[----:B------:R-:W-:Y:S01]  /*23c0*/  FMUL.FTZ R105, R105, UR13 ;  /* 0x0000000d69697c20 */ /* 0x000fe20008410000 */
[----:B------:R-:W-:Y:S01]  /*23d0*/  FMUL.FTZ R112, R112, UR13 ;  /* 0x0000000d70707c20 */ /* 0x000fe20008410000 */
[----:B------:R-:W-:Y:S01]  /*23e0*/  FMUL.FTZ R113, R113, UR13 ;  /* 0x0000000d71717c20 */ /* 0x000fe20008410000 */
[----:B------:R-:W-:Y:S01]  /*23f0*/  STL [R1+0x110], R169 ;  /* 0x000110a901007387 */ /* 0x000fe20000100800 */
[----:B------:R-:W-:Y:S01]  /*2400*/  FMUL.FTZ R94, R94, UR13 ;  /* 0x0000000d5e5e7c20 */ /* 0x000fe20008410000 */
[----:B------:R1:W-:Y:S01]  /*2410*/  MUFU.TANH R200, R89 ;  /* 0x0000005900c87308 */ /* 0x0003e20000002400 */
[----:B------:R-:W-:Y:S01]  /*2420*/  FMUL.FTZ R95, R95, UR13 ;  /* 0x0000000d5f5f7c20 */ /* 0x000fe20008410000 */
[----:B------:R4:W-:Y:S01]  /*2430*/  STL [R1+0x10c], R168 ;  /* 0x00010ca801007387 */ /* 0x0009e20000100800 */
[----:B------:R-:W-:Y:S01]  /*2440*/  FMUL.FTZ R98, R98, UR13 ;  /* 0x0000000d62627c20 */ /* 0x000fe20008410000 */
[----:B------:R-:W-:Y:S01]  /*2450*/  FMUL.FTZ R99, R99, UR13 ;  /* 0x0000000d63637c20 */ /* 0x000fe20008410000 */
[----:B------:R-:W-:Y:S01]  /*2460*/  FMUL.FTZ R100, R100, UR13 ;  /* 0x0000000d64647c20 */ /* 0x000fe20008410000 */
[----:B------:R-:W-:Y:S01]  /*2470*/  STL [R1+0x108], R167 ;  /* 0x000108a701007387 */ /* 0x000fe20000100800 */
[----:B------:R-:W-:Y:S01]  /*2480*/  FMUL.FTZ R101, R101, UR13 ;  /* 0x0000000d65657c20 */ /* 0x000fe20008410000 */
[----:B------:R-:W3:Y:S01]  /*2490*/  MUFU.TANH R22, R22 ;  /* 0x0000001600167308 */ /* 0x000ee20000002400 */
[----:B-1----:R-:W1:Y:S01]  /*24a0*/  LDC.64 R88, c[0x0][0x748] ;  /* 0x0001d200ff587b82 */ /* 0x002e620000000a00 */
[----:B------:R-:W-:Y:S01]  /*24b0*/  STL [R1+0x104], R166 ;  /* 0x000104a601007387 */ /* 0x000fe20000100800 */
[----:B------:R-:W-:-:S02]  /*24c0*/  IMAD R132, R0, 0x400, R132 ;  /* 0x0000040000847824 */ /* 0x000fc400078e0284 */
[----:B------:R-:W-:Y:S01]  /*24d0*/  FMUL.FTZ R104, R104, UR13 ;  /* 0x0000000d68687c20 */ /* 0x000fe20008410000 */
[----:B------:R-:W-:Y:S01]  /*24e0*/  FMUL.FTZ R108, R108, UR13 ;  /* 0x0000000d6c6c7c20 */ /* 0x000fe20008410000 */
[----:B------:R-:W-:Y:S01]  /*24f0*/  STL [R1+0x100], R165 ;  /* 0x000100a501007387 */ /* 0x000fe20000100800 */
[----:B------:R-:W-:Y:S01]  /*2500*/  FMUL.FTZ R109, R109, UR13 ;  /* 0x0000000d6d6d7c20 */ /* 0x000fe20008410000 */
[----:B------:R-:W3:Y:S01]  /*2510*/  MUFU.TANH R230, R230 ;  /* 0x000000e600e67308 */ /* 0x000ee20000002400 */
[----:B------:R-:W-:Y:S01]  /*2520*/  FMUL.FTZ R121, R121, UR13 ;  /* 0x0000000d79797c20 */ /* 0x000fe20008410000 */
[----:B------:R-:W-:Y:S01]  /*2530*/  STL [R1+0xfc], R164 ;  /* 0x0000fca401007387 */ /* 0x000fe20000100800 */
[----:B------:R-:W-:Y:S01]  /*2540*/  R2UR UR12, R132 ;  /* 0x00000000840c72ca */ /* 0x000fe200000e0000 */
[----:B------:R-:W-:Y:S01]  /*2550*/  FMUL.FTZ R102, R102, UR13 ;  /* 0x0000000d66667c20 */ /* 0x000fe20008410000 */
[----:B------:R-:W-:Y:S01]  /*2560*/  FMUL.FTZ R114, R114, UR13 ;  /* 0x0000000d72727c20 */ /* 0x000fe20008410000 */
[----:B------:R-:W-:Y:S01]  /*2570*/  STL [R1+0xf8], R163 ;  /* 0x0000f8a301007387 */ /* 0x000fe20000100800 */
[----:B------:R-:W-:Y:S01]  /*2580*/  FMUL.FTZ R103, R103, UR13 ;  /* 0x0000000d67677c20 */ /* 0x000fe20008410000 */
        /* <DEDUP_REMOVED lines=16> */
[----:B--2---:R1:W-:Y:S01]  /*2690*/  MUFU.TANH R171, R91 ;  /* 0x0000005b00ab7308 */ /* 0x0043e20000002400 */
[----:B------:R-:W-:Y:S01]  /*26a0*/  FMUL.FTZ R123, R123, UR13 ;  /* 0x0000000d7b7b7c20 */ /* 0x000fe20008410000 */
[----:B------:R-:W-:Y:S01]  /*26b0*/  STL [R1+0xe4], R158 ;  /* 0x0000e49e01007387 */ /* 0x000fe20000100800 */
[----:B------:R-:W-:Y:S01]  /*26c0*/  FMUL.FTZ R126, R126, UR13 ;  /* 0x0000000d7e7e7c20 */ /* 0x000fe20008410000 */
[----:B------:R-:W-:Y:S01]  /*26d0*/  FMUL.FTZ R125, R125, UR13 ;  /* 0x0000000d7d7d7c20 */ /* 0x000fe20008410000 */
[----:B------:R-:W-:Y:S01]  /*26e0*/  FMUL.FTZ R127, R127, UR13 ;  /* 0x0000000d7f7f7c20 */ /* 0x000fe20008410000 */
[----:B------:R-:W-:Y:S01]  /*26f0*/  STL [R1+0xe0], R157 ;  /* 0x0000e09d01007387 */ /* 0x000fe20000100800 */
[----:B------:R-:W-:Y:S01]  /*2700*/  FMUL.FTZ R227, R129, UR13 ;  /* 0x0000000d81e37c20 */ /* 0x000fe20008410000 */
[----:B------:R-:W2:Y:S01]  /*2710*/  MUFU.TANH R229, R229 ;  /* 0x000000e500e57308 */ /* 0x000ea20000002400 */
[----:B------:R-:W-:Y:S01]  /*2720*/  FMUL.FTZ R131, R131, UR13 ;  /* 0x0000000d83837c20 */ /* 0x000fe20008410000 */
[----:B------:R-:W-:Y:S04]  /*2730*/  STL [R1+0xdc], R156 ;  /* 0x0000dc9c01007387 */ /* 0x000fe80000100800 */
[----:B------:R-:W-:Y:S02]  /*2740*/  STL [R1+0xd8], R155 ;  /* 0x0000d89b01007387 */ /* 0x000fe40000100800 */
[----:B------:R-:W2:Y:S02]  /*2750*/  MUFU.TANH R235, R235 ;  /* 0x000000eb00eb7308 */ /* 0x000ea40000002400 */
[----:B------:R-:W-:Y:S04]  /*2760*/  STL [R1+0xd4], R154 ;  /* 0x0000d49a01007387 */ /* 0x000fe80000100800 */
[----:B------:R-:W-:Y:S02]  /*2770*/  STL [R1+0xd0], R153 ;  /* 0x0000d09901007387 */ /* 0x000fe40000100800 */
[----:B------:R-:W2:Y:S02]  /*2780*/  MUFU.TANH R202, R92 ;  /* 0x0000005c00ca7308 */ /* 0x000ea40000002400 */
[----:B------:R-:W-:Y:S04]  /*2790*/  STL [R1+0xcc], R152 ;  /* 0x0000cc9801007387 */ /* 0x000fe80000100800 */
[----:B------:R-:W-:Y:S02]  /*27a0*/  STL [R1+0xc8], R151 ;  /* 0x0000c89701007387 */ /* 0x000fe40000100800 */
[----:B------:R-:W2:Y:S02]  /*27b0*/  MUFU.TANH R203, R93 ;  /* 0x0000005d00cb7308 */ /* 0x000ea40000002400 */
[----:B------:R-:W-:Y:S04]  /*27c0*/  STL [R1+0xc4], R150 ;  /* 0x0000c49601007387 */ /* 0x000fe80000100800 */
[----:B------:R3:W-:Y:S02]  /*27d0*/  STL [R1+0xc0], R149 ;  /* 0x0000c09501007387 */ /* 0x0007e40000100800 */
[----:B----4-:R-:W4:Y:S02]  /*27e0*/  MUFU.TANH R168, R96 ;  /* 0x0000006000a87308 */ /* 0x010f240000002400 */
[----:B------:R-:W-:Y:S04]  /*27f0*/  STL [R1+0xbc], R148 ;  /* 0x0000bc9401007387 */ /* 0x000fe80000100800 */
[----:B------:R-:W-:Y:S02]  /*2800*/  STL [R1+0xb8], R147 ;  /* 0x0000b89301007387 */ /* 0x000fe40000100800 */
[----:B---3--:R3:W-:Y:S02]  /*2810*/  MUFU.TANH R149, R115 ;  /* 0x0000007300957308 */ /* 0x0087e40000002400 */
[----:B------:R-:W-:Y:S04]  /*2820*/  STL [R1+0xb4], R146 ;  /* 0x0000b49201007387 */ /* 0x000fe80000100800 */
[----:B------:R-:W-:Y:S02]  /*2830*/  STL [R1+0xb0], R145 ;  /* 0x0000b09101007387 */ /* 0x000fe40000100800 */
[----:B------:R-:W4:Y:S02]  /*2840*/  MUFU.TANH R167, R97 ;  /* 0x0000006100a77308 */ /* 0x000f240000002400 */
[----:B------:R-:W-:Y:S04]  /*2850*/  STL [R1+0xac], R144 ;  /* 0x0000ac9001007387 */ /* 0x000fe80000100800 */
[----:B------:R-:W-:Y:S02]  /*2860*/  STL [R1+0xa8], R143 ;  /* 0x0000a88f01007387 */ /* 0x000fe40000100800 */
[----:B------:R4:W-:Y:S02]  /*2870*/  MUFU.TANH R197, R133 ;  /* 0x0000008500c57308 */ /* 0x0009e40000002400 */
[----:B------:R-:W-:Y:S04]  /*2880*/  STL [R1+0xa4], R142 ;  /* 0x0000a48e01007387 */ /* 0x000fe80000100800 */
[----:B------:R-:W-:Y:S02]  /*2890*/  STL [R1+0xa0], R141 ;  /* 0x0000a08d01007387 */ /* 0x000fe40000100800 */
[----:B------:R-:W4:Y:S02]  /*28a0*/  MUFU.TANH R20, R20 ;  /* 0x0000001400147308 */ /* 0x000f240000002400 */
[----:B------:R2:W-:Y:S01]  /*28b0*/  STL [R1+0x9c], R140 ;  /* 0x00009c8c01007387 */ /* 0x0005e20000100800 */
[----:B------:R-:W-:-:S02]  /*28c0*/  WARPGROUP.DEPBAR.LE gsb0, 0x0 ;  /* 0x00008000000079c5 */ /* 0x000fc40000010000 */
[----:B------:R-:W-:Y:S01]  /*28d0*/  WARPGROUP.ARRIVE ;  /* 0x00000000000079c5 */ /* 0x000fe20000000000 */
[----:B------:R-:W-:Y:S02]  /*28e0*/  STL [R1+0x98], R6 ;  /* 0x0000980601007387 */ /* 0x000fe40000100800 */
[----:B------:R-:W4:Y:S02]  /*28f0*/  MUFU.TANH R21, R21 ;  /* 0x0000001500157308 */ /* 0x000f240000002400 */
[----:B------:R-:W-:Y:S01]  /*2900*/  STL [R1+0x94], R5 ;  /* 0x0000940501007387 */ /* 0x000fe20000100800 */
[----:B------:R-:W-:Y:S01]  /*2910*/  HGMMA.64x128x16.F32 R24, gdesc[UR4], R24, gsb0 ;  /* 0x01e00000041879f0 */ /* 0x000fe20008000818 */
[----:B------:R-:W-:Y:S01]  /*2920*/  ULDC UR4, c[0x0][0x280] ;  /* 0x0000a00000047ab9 */ /* 0x000fe20000000800 */
[----:B------:R-:W-:Y:S01]  /*2930*/  UIADD3 UR6, UR8, 0x4, URZ ;  /* 0x0000000408067890 */ /* 0x000fe2000fffe03f */
[----:B------:R-:W-:Y:S01]  /*2940*/  STL [R1+0x90], R4 ;  /* 0x0000900401007387 */ /* 0x000fe20000100800 */
[----:B------:R-:W-:Y:S01]  /*2950*/  ULEA UR4, UR38, -UR4, 0x7 ;  /* 0x8000000426047291 */ /* 0x000fe2000f8e383f */
[----:B------:R-:W4:Y:S01]  /*2960*/  MUFU.TANH R23, R23 ;  /* 0x0000001700177308 */ /* 0x000f220000002400 */
[----:B------:R-:W-:Y:S01]  /*2970*/  UMOV UR7, 0x40000040 ;  /* 0x4000004000077882 */ /* 0x000fe20000000000 */
[----:B------:R-:W-:Y:S01]  /*2980*/  UMOV UR5, 0x40000040 ;  /* 0x4000004000057882 */ /* 0x000fe20000000000 */
[----:B------:R-:W-:Y:S01]  /*2990*/  UIADD3 UR8, UR9, 0x6, URZ ;  /* 0x0000000609087890 */ /* 0x000fe2000fffe03f */
[----:B------:R-:W-:Y:S01]  /*29a0*/  STL [R1+0x8c], R2 ;  /* 0x00008c0201007387 */ /* 0x000fe20000100800 */
[----:B------:R-:W-:Y:S01]  /*29b0*/  LEA R90, R3, UR4, 0x1 ;  /* 0x00000004035a7c11 */ /* 0x000fe2000f8e08ff */
[----:B------:R-:W-:-:S02]  /*29c0*/  UIADD3 UR4, UR9, 0x4, URZ ;  /* 0x0000000409047890 */ /* 0x000fc4000fffe03f */
[----:B------:R-:W4:Y:S01]  /*29d0*/  MUFU.TANH R232, R232 ;  /* 0x000000e800e87308 */ /* 0x000f220000002400 */
[----:B------:R-:W-:Y:S01]  /*29e0*/  IADD3 R90, R7, R90, RZ ;  /* 0x0000005a075a7210 */ /* 0x000fe20007ffe0ff */
[----:B------:R-:W-:-:S03]  /*29f0*/  UMOV UR9, 0x40000040 ;  /* 0x4000004000097882 */ /* 0x000fc60000000000 */
[--C-:B-1----:R-:W-:Y:S01]  /*2a00*/  IADD3 R91, RZ, -R90, -R89.reuse ;  /* 0x8000005aff5b7210 */ /* 0x102fe20007ffe859 */
[C-C-:B---3--:R-:W-:Y:S01]  /*2a10*/  IMAD.IADD R115, R88.reuse, 0x1, -R90.reuse ;  /* 0x0000000158737824 */ /* 0x148fe200078e0a5a */
[----:B------:R-:W-:Y:S01]  /*2a20*/  IADD3 R215, R88, 0x8, -R90 ;  /* 0x0000000858d77810 */ /* 0x000fe20007ffe85a */
[----:B------:R-:W-:Y:S01]  /*2a30*/  FMUL.FTZ R88, R124, UR13 ;  /* 0x0000000d7c587c20 */ /* 0x000fe20008410000 */
[----:B------:R-:W-:Y:S01]  /*2a40*/  IADD3 R214, -R90, 0x8, -R89 ;  /* 0x000000085ad67810 */ /* 0x000fe20007ffe959 */
[----:B------:R-:W1:Y:S01]  /*2a50*/  MUFU.TANH R228, R228 ;  /* 0x000000e400e47308 */ /* 0x000e620000002400 */
[----:B------:R-:W-:Y:S02]  /*2a60*/  SEL R115, R115, 0x80, !P2 ;  /* 0x0000008073737807 */ /* 0x000fe40005000000 */
[----:B------:R-:W-:Y:S02]  /*2a70*/  SEL R124, R91, 0x80, P1 ;  /* 0x000000805b7c7807 */ /* 0x000fe40000800000 */
[----:B------:R-:W-:-:S02]  /*2a80*/  SEL R215, R215, 0x80, !P0 ;  /* 0x00000080d7d77807 */ /* 0x000fc40004000000 */
[C---:B------:R-:W-:Y:S01]  /*2a90*/  ISETP.GE.AND P4, PT, R115.reuse, RZ, PT ;  /* 0x000000ff7300720c */ /* 0x040fe20003f86270 */
[----:B------:R-:W3:Y:S01]  /*2aa0*/  MUFU.TANH R237, R237 ;  /* 0x000000ed00ed7308 */ /* 0x000ee20000002400 */
[C---:B------:R-:W-:Y:S02]  /*2ab0*/  ISETP.GE.AND P2, PT, R115.reuse, 0x8, PT ;  /* 0x000000087300780c */ /* 0x040fe40003f46270 */
[C---:B------:R-:W-:Y:S02]  /*2ac0*/  ISETP.GE.AND P0, PT, R115.reuse, 0x9, PT ;  /* 0x000000097300780c */ /* 0x040fe40003f06270 */
[C---:B------:R-:W-:Y:S02]  /*2ad0*/  ISETP.GE.AND P1, PT, R115.reuse, 0x10, PT ;  /* 0x000000107300780c */ /* 0x040fe40003f26270 */
[----:B------:R-:W-:Y:S01]  /*2ae0*/  SEL R214, R214, 0x80, P3 ;  /* 0x00000080d6d67807 */ /* 0x000fe20001800000 */
[----:B------:R1:W-:Y:S01]  /*2af0*/  MUFU.TANH R198, R134 ;  /* 0x0000008600c67308 */ /* 0x0003e20000002400 */
[----:B------:R-:W-:-:S02]  /*2b00*/  ISETP.GE.AND P3, PT, R115, 0x1, PT ;  /* 0x000000017300780c */ /* 0x000fc40003f66270 */
[C---:B------:R-:W-:Y:S02]  /*2b10*/  ISETP.GT.OR P4, PT, R124.reuse, RZ, !P4 ;  /* 0x000000ff7c00720c */ /* 0x040fe40006784670 */
[C---:B------:R-:W-:Y:S02]  /*2b20*/  ISETP.GT.OR P2, PT, R124.reuse, 0x8, !P2 ;  /* 0x000000087c00780c */ /* 0x040fe40005744670 */
[C---:B------:R-:W-:Y:S01]  /*2b30*/  ISETP.GT.OR P0, PT, R124.reuse, 0x9, !P0 ;  /* 0x000000097c00780c */ /* 0x040fe20004704670 */
[----:B------:R-:W-:Y:S01]  /*2b40*/  MUFU.TANH R159, R105 ;  /* 0x00000069009f7308 */ /* 0x000fe20000002400 */
[C---:B------:R-:W-:Y:S02]  /*2b50*/  ISETP.GT.OR P1, PT, R124.reuse, 0x10, !P1 ;  /* 0x000000107c00780c */ /* 0x040fe40004f24670 */
[----:B------:R-:W-:Y:S02]  /*2b60*/  ISETP.GT.OR P3, PT, R124, 0x1, !P3 ;  /* 0x000000017c00780c */ /* 0x000fe40005f64670 */
[----:B------:R-:W-:-:S02]  /*2b70*/  FSEL R210, R18, -INF , !P4 ;  /* 0xff80000012d27808 */ /* 0x000fc40006000000 */
[----:B------:R-:W-:Y:S01]  /*2b80*/  FSEL R220, R22, -INF , !P2 ;  /* 0xff80000016dc7808 */ /* 0x000fe20005000000 */
[----:B------:R3:W-:Y:S01]  /*2b90*/  MUFU.TANH R153, R112 ;  /* 0x0000007000997308 */ /* 0x0007e20000002400 */
[C---:B------:R-:W-:Y:S01]  /*2ba0*/  FSEL R225, R230.reuse, -INF , !P0 ;  /* 0xff800000e6e17808 */ /* 0x040fe20004000000 */
[----:B------:R-:W-:Y:S01]  /*2bb0*/  FFMA.FTZ R230, -R230, R230, 1 ;  /* 0x3f800000e6e67423 */ /* 0x000fe200000101e6 */
[----:B------:R-:W-:Y:S02]  /*2bc0*/  FSEL R209, R231, -INF , !P1 ;  /* 0xff800000e7d17808 */ /* 0x000fe40004800000 */
[C---:B------:R-:W-:Y:S02]  /*2bd0*/  ISETP.GE.AND P4, PT, R115.reuse, 0x11, PT ;  /* 0x000000117300780c */ /* 0x040fe40003f86270 */
[C---:B------:R-:W-:Y:S01]  /*2be0*/  ISETP.GE.AND P2, PT, R115.reuse, 0x19, PT ;  /* 0x000000197300780c */ /* 0x040fe20003f46270 */
[----:B------:R3:W-:Y:S01]  /*2bf0*/  MUFU.TANH R151, R113 ;  /* 0x0000007100977308 */ /* 0x0007e20000002400 */
[----:B------:R-:W-:-:S02]  /*2c00*/  ISETP.GE.AND P0, PT, R115, 0x20, PT ;  /* 0x000000207300780c */ /* 0x000fc40003f06270 */
[----:B------:R-:W-:Y:S02]  /*2c10*/  ISETP.GE.AND P1, PT, R115, 0x21, PT ;  /* 0x000000217300780c */ /* 0x000fe40003f26270 */
[----:B------:R-:W-:Y:S02]  /*2c20*/  FSEL R211, R19, -INF , !P3 ;  /* 0xff80000013d37808 */ /* 0x000fe40005800000 */
[----:B------:R-:W-:Y:S01]  /*2c30*/  ISETP.GE.AND P3, PT, R115, 0x18, PT ;  /* 0x000000187300780c */ /* 0x000fe20003f66270 */
[----:B------:R-:W3:Y:S01]  /*2c40*/  MUFU.TANH R236, R236 ;  /* 0x000000ec00ec7308 */ /* 0x000ee20000002400 */
[C---:B------:R-:W-:Y:S02]  /*2c50*/  ISETP.GT.OR P4, PT, R124.reuse, 0x11, !P4 ;  /* 0x000000117c00780c */ /* 0x040fe40006784670 */
[C---:B------:R-:W-:Y:S02]  /*2c60*/  ISETP.GT.OR P2, PT, R124.reuse, 0x19, !P2 ;  /* 0x000000197c00780c */ /* 0x040fe40005744670 */
[----:B------:R-:W-:-:S02]  /*2c70*/  ISETP.GT.OR P0, PT, R124, 0x20, !P0 ;  /* 0x000000207c00780c */ /* 0x000fc40004704670 */
[C---:B------:R-:W-:Y:S01]  /*2c80*/  ISETP.GT.OR P1, PT, R124.reuse, 0x21, !P1 ;  /* 0x000000217c00780c */ /* 0x040fe20004f24670 */
[----:B------:R-:W3:Y:S01]  /*2c90*/  MUFU.TANH R234, R234 ;  /* 0x000000ea00ea7308 */ /* 0x000ee20000002400 */
[----:B------:R-:W-:Y:S02]  /*2ca0*/  ISETP.GT.OR P3, PT, R124, 0x18, !P3 ;  /* 0x000000187c00780c */ /* 0x000fe40005f64670 */
[----:B--2---:R-:W-:Y:S02]  /*2cb0*/  FSEL R207, R229, -INF , !P4 ;  /* 0xff800000e5cf7808 */ /* 0x004fe40006000000 */
[----:B------:R-:W-:Y:S02]  /*2cc0*/  FSEL R138, R194, -INF , !P2 ;  /* 0xff800000c28a7808 */ /* 0x000fe40005000000 */
[----:B------:R-:W-:Y:S01]  /*2cd0*/  FSEL R136, R195, -INF , !P0 ;  /* 0xff800000c3887808 */ /* 0x000fe20004000000 */
[----:B------:R2:W-:Y:S01]  /*2ce0*/  MUFU.TANH R140, R88 ;  /* 0x00000058008c7308 */ /* 0x0005e20000002400 */
[----:B----4-:R-:W-:-:S02]  /*2cf0*/  FSEL R133, R196, -INF , !P1 ;  /* 0xff800000c4857808 */ /* 0x010fc40004800000 */
[C---:B------:R-:W-:Y:S02]  /*2d00*/  ISETP.GE.AND P4, PT, R115.reuse, 0x28, PT ;  /* 0x000000287300780c */ /* 0x040fe40003f86270 */
[C---:B------:R-:W-:Y:S02]  /*2d10*/  ISETP.GE.AND P2, PT, R115.reuse, 0x30, PT ;  /* 0x000000307300780c */ /* 0x040fe40003f46270 */
[C---:B------:R-:W-:Y:S01]  /*2d20*/  ISETP.GE.AND P0, PT, R115.reuse, 0x31, PT ;  /* 0x000000317300780c */ /* 0x040fe20003f06270 */
[----:B------:R-:W4:Y:S01]  /*2d30*/  MUFU.TANH R170, R94 ;  /* 0x0000005e00aa7308 */ /* 0x000f220000002400 */
[----:B------:R-:W-:Y:S02]  /*2d40*/  ISETP.GE.AND P1, PT, R115, 0x38, PT ;  /* 0x000000387300780c */ /* 0x000fe40003f26270 */
[C---:B------:R-:W-:Y:S01]  /*2d50*/  FSEL R205, R235.reuse, -INF , !P3 ;  /* 0xff800000ebcd7808 */ /* 0x040fe20005800000 */
[----:B------:R-:W-:Y:S01]  /*2d60*/  FFMA.FTZ R235, -R235, R235, 1 ;  /* 0x3f800000ebeb7423 */ /* 0x000fe200000101eb */
[----:B------:R-:W-:-:S02]  /*2d70*/  ISETP.GE.AND P3, PT, R115, 0x29, PT ;  /* 0x000000297300780c */ /* 0x000fc40003f66270 */
[----:B------:R-:W-:Y:S01]  /*2d80*/  ISETP.GE.AND P5, PT, R115, 0x39, PT ;  /* 0x000000397300780c */ /* 0x000fe20003fa6270 */
[----:B------:R-:W4:Y:S01]  /*2d90*/  MUFU.TANH R169, R95 ;  /* 0x0000005f00a97308 */ /* 0x000f220000002400 */
[C---:B------:R-:W-:Y:S02]  /*2da0*/  ISETP.GT.OR P4, PT, R124.reuse, 0x28, !P4 ;  /* 0x000000287c00780c */ /* 0x040fe40006784670 */
[C---:B------:R-:W-:Y:S02]  /*2db0*/  ISETP.GT.OR P2, PT, R124.reuse, 0x30, !P2 ;  /* 0x000000307c00780c */ /* 0x040fe40005744670 */
[C---:B------:R-:W-:Y:S02]  /*2dc0*/  ISETP.GT.OR P0, PT, R124.reuse, 0x31, !P0 ;  /* 0x000000317c00780c */ /* 0x040fe40004704670 */
[C---:B------:R-:W-:Y:S01]  /*2dd0*/  ISETP.GT.OR P1, PT, R124.reuse, 0x38, !P1 ;  /* 0x000000387c00780c */ /* 0x040fe20004f24670 */
[----:B------:R-:W4:Y:S01]  /*2de0*/  MUFU.TANH R166, R98 ;  /* 0x0000006200a67308 */ /* 0x000f220000002400 */
[----:B------:R-:W-:-:S02]  /*2df0*/  ISETP.GT.OR P3, PT, R124, 0x29, !P3 ;  /* 0x000000297c00780c */ /* 0x000fc40005f64670 */
[----:B------:R-:W-:Y:S02]  /*2e00*/  ISETP.GT.OR P5, PT, R124, 0x39, !P5 ;  /* 0x000000397c00780c */ /* 0x000fe40006fa4670 */
[----:B-1----:R-:W-:Y:S02]  /*2e10*/  FSEL R134, R199, -INF , !P4 ;  /* 0xff800000c7867808 */ /* 0x002fe40006000000 */
[----:B---3--:R-:W-:Y:S01]  /*2e20*/  FSEL R112, R202, -INF , !P2 ;  /* 0xff800000ca707808 */ /* 0x008fe20005000000 */
[----:B------:R-:W1:Y:S01]  /*2e30*/  MUFU.TANH R165, R99 ;  /* 0x0000006300a57308 */ /* 0x000e620000002400 */
[----:B------:R-:W-:Y:S02]  /*2e40*/  FSEL R113, R203, -INF , !P0 ;  /* 0xff800000cb717808 */ /* 0x000fe40004000000 */
[----:B------:R-:W-:Y:S02]  /*2e50*/  FSEL R105, R168, -INF , !P1 ;  /* 0xff800000a8697808 */ /* 0x000fe40004800000 */
[----:B------:R-:W-:-:S02]  /*2e60*/  ISETP.GE.AND P4, PT, R215, RZ, PT ;  /* 0x000000ffd700720c */ /* 0x000fc40003f86270 */
[C---:B------:R-:W-:Y:S01]  /*2e70*/  ISETP.GE.AND P2, PT, R215.reuse, 0x1, PT ;  /* 0x00000001d700780c */ /* 0x040fe20003f46270 */
[----:B------:R-:W3:Y:S01]  /*2e80*/  MUFU.TANH R164, R100 ;  /* 0x0000006400a47308 */ /* 0x000ee20000002400 */
[C---:B------:R-:W-:Y:S02]  /*2e90*/  ISETP.GE.AND P0, PT, R215.reuse, 0x8, PT ;  /* 0x00000008d700780c */ /* 0x040fe40003f06270 */
[----:B------:R-:W-:Y:S02]  /*2ea0*/  ISETP.GE.AND P1, PT, R215, 0x9, PT ;  /* 0x00000009d700780c */ /* 0x000fe40003f26270 */
[----:B--2---:R-:W-:Y:S01]  /*2eb0*/  FSEL R88, R200, -INF , !P3 ;  /* 0xff800000c8587808 */ /* 0x004fe20005800000 */
[----:B------:R-:W-:Y:S02]  /*2ec0*/  WARPGROUP.DEPBAR.LE gsb0, 0x0 ;  /* 0x00008000000079c5 */ /* 0x000fe40000010000 */
[----:B------:R-:W2:Y:S01]  /*2ed0*/  LDS R218, [R218+0x400] ;  /* 0x00040000dada7984 */ /* 0x000ea20000000800 */
[----:B------:R-:W-:Y:S01]  /*2ee0*/  WARPGROUP.ARRIVE ;  /* 0x00000000000079c5 */ /* 0x000fe20000000000 */
[----:B------:R-:W-:Y:S01]  /*2ef0*/  FSEL R92, R167, -INF , !P5 ;  /* 0xff800000a75c7808 */ /* 0x000fe20006800000 */
[----:B------:R-:W3:Y:S01]  /*2f00*/  MUFU.TANH R163, R101 ;  /* 0x0000006500a37308 */ /* 0x000ee20000002400 */
[----:B------:R-:W-:-:S02]  /*2f10*/  ISETP.GE.AND P3, PT, R215, 0x10, PT ;  /* 0x00000010d700780c */ /* 0x000fc40003f66270 */
[----:B------:R-:W-:Y:S01]  /*2f20*/  ISETP.GE.AND P5, PT, R215, 0x11, PT ;  /* 0x00000011d700780c */ /* 0x000fe20003fa6270 */
[----:B------:R-:W-:Y:S01]  /*2f30*/  HGMMA.64x128x16.F32 R24, gdesc[UR4], R24, gsb0 ;  /* 0x01e00000041879f0 */ /* 0x000fe20008000818 */
[C---:B------:R-:W-:Y:S01]  /*2f40*/  ISETP.GT.OR P4, PT, R214.reuse, RZ, !P4 ;  /* 0x000000ffd600720c */ /* 0x040fe20006784670 */
[----:B------:R-:W-:Y:S01]  /*2f50*/  ULDC UR4, c[0x0][0x744] ;  /* 0x0001d10000047ab9 */ /* 0x000fe20000000800 */
[C---:B------:R-:W-:Y:S01]  /*2f60*/  ISETP.GT.OR P2, PT, R214.reuse, 0x1, !P2 ;  /* 0x00000001d600780c */ /* 0x040fe20005744670 */
[----:B------:R-:W3:Y:S01]  /*2f70*/  MUFU.TANH R160, R104 ;  /* 0x0000006800a07308 */ /* 0x000ee20000002400 */
[C---:B------:R-:W-:Y:S02]  /*2f80*/  ISETP.GT.OR P0, PT, R214.reuse, 0x8, !P0 ;  /* 0x00000008d600780c */ /* 0x040fe40004704670 */
[C---:B------:R-:W-:Y:S02]  /*2f90*/  ISETP.GT.OR P1, PT, R214.reuse, 0x9, !P1 ;  /* 0x00000009d600780c */ /* 0x040fe40004f24670 */
[----:B------:R-:W-:-:S02]  /*2fa0*/  ISETP.GT.OR P3, PT, R214, 0x10, !P3 ;  /* 0x00000010d600780c */ /* 0x000fc40005f64670 */
[----:B------:R-:W-:Y:S01]  /*2fb0*/  ISETP.GT.OR P5, PT, R214, 0x11, !P5 ;  /* 0x00000011d600780c */ /* 0x000fe20006fa4670 */
[----:B------:R-:W3:Y:S01]  /*2fc0*/  MUFU.TANH R156, R108 ;  /* 0x0000006c009c7308 */ /* 0x000ee20000002400 */
[----:B------:R-:W-:Y:S02]  /*2fd0*/  FSEL R212, R20, -INF , !P4 ;  /* 0xff80000014d47808 */ /* 0x000fe40006000000 */
[C---:B------:R-:W-:Y:S01]  /*2fe0*/  FSEL R213, R21.reuse, -INF , !P2 ;  /* 0xff80000015d57808 */ /* 0x040fe20005000000 */
[----:B------:R-:W-:Y:S01]  /*2ff0*/  FFMA.FTZ R21, -R21, R21, 1 ;  /* 0x3f80000015157423 */ /* 0x000fe20000010115 */
[C---:B------:R-:W-:Y:S01]  /*3000*/  FSEL R219, R23.reuse, -INF , !P0 ;  /* 0xff80000017db7808 */ /* 0x040fe20004000000 */
[----:B------:R-:W-:Y:S01]  /*3010*/  FFMA.FTZ R23, -R23, R23, 1 ;  /* 0x3f80000017177423 */ /* 0x000fe20000010117 */
[----:B------:R-:W-:Y:S01]  /*3020*/  FSEL R224, R232, -INF , !P1 ;  /* 0xff800000e8e07808 */ /* 0x000fe20004800000 */
[----:B------:R-:W3:Y:S01]  /*3030*/  MUFU.TANH R155, R109 ;  /* 0x0000006d009b7308 */ /* 0x000ee20000002400 */
[----:B------:R-:W-:-:S02]  /*3040*/  ISETP.GE.AND P4, PT, R215, 0x18, PT ;  /* 0x00000018d700780c */ /* 0x000fc40003f86270 */
[C---:B------:R-:W-:Y:S02]  /*3050*/  ISETP.GE.AND P2, PT, R215.reuse, 0x19, PT ;  /* 0x00000019d700780c */ /* 0x040fe40003f46270 */
[C---:B------:R-:W-:Y:S02]  /*3060*/  ISETP.GE.AND P0, PT, R215.reuse, 0x20, PT ;  /* 0x00000020d700780c */ /* 0x040fe40003f06270 */
[----:B------:R-:W-:Y:S01]  /*3070*/  ISETP.GE.AND P1, PT, R215, 0x21, PT ;  /* 0x00000021d700780c */ /* 0x000fe20003f26270 */
[----:B------:R4:W-:Y:S01]  /*3080*/  MUFU.TANH R143, R121 ;  /* 0x00000079008f7308 */ /* 0x0009e20000002400 */
[C---:B------:R-:W-:Y:S01]  /*3090*/  FSEL R208, R228.reuse, -INF , !P3 ;  /* 0xff800000e4d07808 */ /* 0x040fe20005800000 */
[----:B------:R-:W-:Y:S01]  /*30a0*/  FFMA.FTZ R228, -R228, R228, 1 ;  /* 0x3f800000e4e47423 */ /* 0x000fe200000101e4 */
[----:B------:R-:W-:Y:S02]  /*30b0*/  FSEL R206, R237, -INF , !P5 ;  /* 0xff800000edce7808 */ /* 0x000fe40006800000 */
[C---:B------:R-:W-:Y:S01]  /*30c0*/  ISETP.GE.AND P3, PT, R215.reuse, 0x28, PT ;  /* 0x00000028d700780c */ /* 0x040fe20003f66270 */
[----:B--2---:R-:W-:Y:S01]  /*30d0*/  SHFL.IDX PT, R223, R218, R9, 0x1f ;  /* 0x00001f09dadf7589 */ /* 0x004fe200000e0000 */
[----:B------:R-:W-:Y:S01]  /*30e0*/  ISETP.GE.AND P5, PT, R215, 0x29, PT ;  /* 0x00000029d700780c */ /* 0x000fe20003fa6270 */
[----:B------:R-:W2:Y:S01]  /*30f0*/  MUFU.TANH R162, R102 ;  /* 0x0000006600a27308 */ /* 0x000ea20000002400 */
[----:B------:R-:W-:-:S02]  /*3100*/  ISETP.GT.OR P4, PT, R214, 0x18, !P4 ;  /* 0x00000018d600780c */ /* 0x000fc40006784670 */
[C---:B------:R-:W-:Y:S02]  /*3110*/  ISETP.GT.OR P2, PT, R214.reuse, 0x19, !P2 ;  /* 0x00000019d600780c */ /* 0x040fe40005744670 */
[C---:B------:R-:W-:Y:S02]  /*3120*/  ISETP.GT.OR P0, PT, R214.reuse, 0x20, !P0 ;  /* 0x00000020d600780c */ /* 0x040fe40004704670 */
[C---:B------:R-:W-:Y:S01]  /*3130*/  ISETP.GT.OR P1, PT, R214.reuse, 0x21, !P1 ;  /* 0x00000021d600780c */ /* 0x040fe20004f24670 */
[----:B------:R1:W-:Y:S01]  /*3140*/  MUFU.TANH R150, R114 ;  /* 0x0000007200967308 */ /* 0x0003e20000002400 */
[C---:B------:R-:W-:Y:S02]  /*3150*/  ISETP.GT.OR P3, PT, R214.reuse, 0x28, !P3 ;  /* 0x00000028d600780c */ /* 0x040fe40005f64670 */
[----:B------:R-:W-:Y:S02]  /*3160*/  ISETP.GT.OR P5, PT, R214, 0x29, !P5 ;  /* 0x00000029d600780c */ /* 0x000fe40006fa4670 */
[----:B------:R-:W-:-:S02]  /*3170*/  FSEL R204, R236, -INF , !P4 ;  /* 0xff800000eccc7808 */ /* 0x000fc40006000000 */
[----:B------:R-:W-:Y:S01]  /*3180*/  FSEL R139, R234, -INF , !P2 ;  /* 0xff800000ea8b7808 */ /* 0x000fe20005000000 */
[----:B------:R-:W2:Y:S01]  /*3190*/  MUFU.TANH R161, R103 ;  /* 0x0000006700a17308 */ /* 0x000ea20000002400 */
[----:B------:R-:W-:Y:S02]  /*31a0*/  FSEL R137, R197, -INF , !P0 ;  /* 0xff800000c5897808 */ /* 0x000fe40004000000 */
[----:B------:R-:W-:Y:S02]  /*31b0*/  FSEL R135, R198, -INF , !P1 ;  /* 0xff800000c6877808 */ /* 0x000fe40004800000 */
[C---:B------:R-:W-:Y:S02]  /*31c0*/  ISETP.GE.AND P4, PT, R215.reuse, 0x30, PT ;  /* 0x00000030d700780c */ /* 0x040fe40003f86270 */
[C---:B------:R-:W-:Y:S01]  /*31d0*/  ISETP.GE.AND P2, PT, R215.reuse, 0x31, PT ;  /* 0x00000031d700780c */ /* 0x040fe20003f46270 */
[----:B------:R-:W2:Y:S01]  /*31e0*/  MUFU.TANH R158, R106 ;  /* 0x0000006a009e7308 */ /* 0x000ea20000002400 */
[----:B------:R-:W-:-:S02]  /*31f0*/  ISETP.GE.AND P0, PT, R215, 0x38, PT ;  /* 0x00000038d700780c */ /* 0x000fc40003f06270 */
[----:B------:R-:W-:Y:S02]  /*3200*/  ISETP.GE.AND P1, PT, R215, 0x39, PT ;  /* 0x00000039d700780c */ /* 0x000fe40003f26270 */
[----:B------:R-:W-:Y:S02]  /*3210*/  FSEL R132, R201, -INF , !P3 ;  /* 0xff800000c9847808 */ /* 0x000fe40005800000 */
[----:B----4-:R-:W-:Y:S01]  /*3220*/  FSEL R121, R171, -INF , !P5 ;  /* 0xff800000ab797808 */ /* 0x010fe20006800000 */
[----:B------:R-:W4:Y:S01]  /*3230*/  MUFU.TANH R157, R107 ;  /* 0x0000006b009d7308 */ /* 0x000f220000002400 */
[C---:B------:R-:W-:Y:S02]  /*3240*/  ISETP.GE.AND P3, PT, R115.reuse, 0x40, PT ;  /* 0x000000407300780c */ /* 0x040fe40003f66270 */
[----:B------:R-:W-:Y:S02]  /*3250*/  ISETP.GE.AND P5, PT, R115, 0x41, PT ;  /* 0x000000417300780c */ /* 0x000fe40003fa6270 */
[----:B------:R-:W-:-:S02]  /*3260*/  ISETP.GT.OR P4, PT, R214, 0x30, !P4 ;  /* 0x00000030d600780c */ /* 0x000fc40006784670 */
[C---:B------:R-:W-:Y:S01]  /*3270*/  ISETP.GT.OR P2, PT, R214.reuse, 0x31, !P2 ;  /* 0x00000031d600780c */ /* 0x040fe20005744670 */
[----:B------:R2:W-:Y:S01]  /*3280*/  MUFU.TANH R152, R111 ;  /* 0x0000006f00987308 */ /* 0x0005e20000002400 */
[C---:B------:R-:W-:Y:S02]  /*3290*/  ISETP.GT.OR P0, PT, R214.reuse, 0x38, !P0 ;  /* 0x00000038d600780c */ /* 0x040fe40004704670 */
[----:B------:R-:W-:Y:S02]  /*32a0*/  ISETP.GT.OR P1, PT, R214, 0x39, !P1 ;  /* 0x00000039d600780c */ /* 0x000fe40004f24670 */
[C---:B------:R-:W-:Y:S02]  /*32b0*/  ISETP.GT.OR P3, PT, R124.reuse, 0x40, !P3 ;  /* 0x000000407c00780c */ /* 0x040fe40005f64670 */
[----:B------:R-:W-:Y:S01]  /*32c0*/  ISETP.GT.OR P5, PT, R124, 0x41, !P5 ;  /* 0x000000417c00780c */ /* 0x000fe20006fa4670 */
[----:B------:R-:W4:Y:S01]  /*32d0*/  MUFU.TANH R154, R110 ;  /* 0x0000006e009a7308 */ /* 0x000f220000002400 */
[----:B-1----:R-:W-:-:S02]  /*32e0*/  FSEL R114, R170, -INF , !P4 ;  /* 0xff800000aa727808 */ /* 0x002fc40006000000 */
[----:B------:R-:W-:Y:S02]  /*32f0*/  FSEL R89, R169, -INF , !P2 ;  /* 0xff800000a9597808 */ /* 0x000fe40005000000 */
[----:B------:R-:W-:Y:S02]  /*3300*/  FSEL R102, R166, -INF , !P0 ;  /* 0xff800000a6667808 */ /* 0x000fe40004000000 */
[----:B------:R-:W-:Y:S01]  /*3310*/  FSEL R91, R165, -INF , !P1 ;  /* 0xff800000a55b7808 */ /* 0x000fe20004800000 */
[----:B------:R-:W1:Y:S01]  /*3320*/  MUFU.TANH R148, R116 ;  /* 0x0000007400947308 */ /* 0x000e620000002400 */
[C---:B------:R-:W-:Y:S02]  /*3330*/  ISETP.GE.AND P4, PT, R115.reuse, 0x48, PT ;  /* 0x000000487300780c */ /* 0x040fe40003f86270 */
[C---:B------:R-:W-:Y:S02]  /*3340*/  ISETP.GE.AND P2, PT, R115.reuse, 0x49, PT ;  /* 0x000000497300780c */ /* 0x040fe40003f46270 */
[----:B------:R-:W-:-:S02]  /*3350*/  ISETP.GE.AND P0, PT, R115, 0x50, PT ;  /* 0x000000507300780c */ /* 0x000fc40003f06270 */
[----:B------:R-:W-:Y:S01]  /*3360*/  ISETP.GE.AND P1, PT, R115, 0x51, PT ;  /* 0x000000517300780c */ /* 0x000fe20003f26270 */
[----:B------:R-:W1:Y:S01]  /*3370*/  MUFU.TANH R147, R117 ;  /* 0x0000007500937308 */ /* 0x000e620000002400 */
[----:B---3--:R-:W-:Y:S02]  /*3380*/  FSEL R109, R164, -INF , !P3 ;  /* 0xff800000a46d7808 */ /* 0x008fe40005800000 */
[----:B--2---:R-:W-:Y:S02]  /*3390*/  FSEL R111, R163, -INF , !P5 ;  /* 0xff800000a36f7808 */ /* 0x004fe40006800000 */
[C---:B------:R-:W-:Y:S02]  /*33a0*/  ISETP.GE.AND P3, PT, R115.reuse, 0x58, PT ;  /* 0x000000587300780c */ /* 0x040fe40003f66270 */
[----:B------:R-:W-:Y:S01]  /*33b0*/  ISETP.GE.AND P5, PT, R115, 0x59, PT ;  /* 0x000000597300780c */ /* 0x000fe20003fa6270 */
[----:B------:R-:W2:Y:S01]  /*33c0*/  MUFU.TANH R144, R120 ;  /* 0x0000007800907308 */ /* 0x000ea20000002400 */
[----:B------:R-:W-:-:S02]  /*33d0*/  ISETP.GT.OR P4, PT, R124, 0x48, !P4 ;  /* 0x000000487c00780c */ /* 0x000fc40006784670 */
[C---:B------:R-:W-:Y:S02]  /*33e0*/  ISETP.GT.OR P2, PT, R124.reuse, 0x49, !P2 ;  /* 0x000000497c00780c */ /* 0x040fe40005744670 */
[C---:B------:R-:W-:Y:S02]  /*33f0*/  ISETP.GT.OR P0, PT, R124.reuse, 0x50, !P0 ;  /* 0x000000507c00780c */ /* 0x040fe40004704670 */
[C---:B------:R-:W-:Y:S01]  /*3400*/  ISETP.GT.OR P1, PT, R124.reuse, 0x51, !P1 ;  /* 0x000000517c00780c */ /* 0x040fe20004f24670 */
[----:B------:R-:W3:Y:S01]  /*3410*/  MUFU.TANH R146, R118 ;  /* 0x0000007600927308 */ /* 0x000ee20000002400 */
[C---:B------:R-:W-:Y:S02]  /*3420*/  ISETP.GT.OR P3, PT, R124.reuse, 0x58, !P3 ;  /* 0x000000587c00780c */ /* 0x040fe40005f64670 */
[----:B------:R-:W-:Y:S02]  /*3430*/  ISETP.GT.OR P5, PT, R124, 0x59, !P5 ;  /* 0x000000597c00780c */ /* 0x000fe40006fa4670 */
[----:B------:R-:W-:-:S02]  /*3440*/  FSEL R95, R160, -INF , !P4 ;  /* 0xff800000a05f7808 */ /* 0x000fc40006000000 */
[----:B------:R-:W-:Y:S01]  /*3450*/  FSEL R100, R159, -INF , !P2 ;  /* 0xff8000009f647808 */ /* 0x000fe20005000000 */
[----:B------:R-:W3:Y:S01]  /*3460*/  MUFU.TANH R145, R119 ;  /* 0x0000007700917308 */ /* 0x000ee20000002400 */
[----:B------:R-:W-:Y:S02]  /*3470*/  FSEL R97, R156, -INF , !P0 ;  /* 0xff8000009c617808 */ /* 0x000fe40004000000 */
[----:B------:R-:W-:Y:S02]  /*3480*/  FSEL R98, R155, -INF , !P1 ;  /* 0xff8000009b627808 */ /* 0x000fe40004800000 */
[C---:B------:R-:W-:Y:S02]  /*3490*/  ISETP.GE.AND P4, PT, R215.reuse, 0x40, PT ;  /* 0x00000040d700780c */ /* 0x040fe40003f86270 */
[C---:B------:R-:W-:Y:S01]  /*34a0*/  ISETP.GE.AND P2, PT, R215.reuse, 0x41, PT ;  /* 0x00000041d700780c */ /* 0x040fe20003f46270 */
[----:B------:R-:W3:Y:S01]  /*34b0*/  MUFU.TANH R142, R122 ;  /* 0x0000007a008e7308 */ /* 0x000ee20000002400 */
[----:B------:R-:W-:Y:S01]  /*34c0*/  ISETP.GE.AND P0, PT, R215, 0x48, PT ;  /* 0x00000048d700780c */ /* 0x000fe20003f06270 */
[----:B------:R-:W-:-:S02]  /*34d0*/  WARPGROUP.DEPBAR.LE gsb0, 0x0 ;  /* 0x00008000000079c5 */ /* 0x000fc40000010000 */
[----:B------:R-:W-:Y:S01]  /*34e0*/  WARPGROUP.ARRIVE ;  /* 0x00000000000079c5 */ /* 0x000fe20000000000 */
[----:B------:R-:W-:Y:S02]  /*34f0*/  ISETP.GE.AND P1, PT, R215, 0x49, PT ;  /* 0x00000049d700780c */ /* 0x000fe40003f26270 */
[----:B------:R-:W-:Y:S01]  /*3500*/  FSEL R108, R153, -INF , !P3 ;  /* 0xff800000996c7808 */ /* 0x000fe20005800000 */
[----:B------:R-:W3:Y:S01]  /*3510*/  MUFU.TANH R141, R123 ;  /* 0x0000007b008d7308 */ /* 0x000ee20000002400 */
[----:B------:R-:W-:Y:S01]  /*3520*/  FSEL R103, R151, -INF , !P5 ;  /* 0xff80000097677808 */ /* 0x000fe20006800000 */
[----:B------:R-:W-:Y:S01]  /*3530*/  HGMMA.64x128x16.F32 R24, gdesc[UR8], R24, gsb0 ;  /* 0x01e00000081879f0 */ /* 0x000fe20008000818 */
[C---:B------:R-:W-:Y:S02]  /*3540*/  ISETP.GE.AND P3, PT, R215.reuse, 0x50, PT ;  /* 0x00000050d700780c */ /* 0x040fe40003f66270 */
[----:B------:R-:W-:Y:S02]  /*3550*/  ISETP.GE.AND P5, PT, R215, 0x51, PT ;  /* 0x00000051d700780c */ /* 0x000fe40003fa6270 */
[C---:B------:R-:W-:Y:S01]  /*3560*/  ISETP.GT.OR P4, PT, R214.reuse, 0x40, !P4 ;  /* 0x00000040d600780c */ /* 0x040fe20006784670 */
[----:B------:R-:W3:Y:S01]  /*3570*/  MUFU.TANH R5, R126 ;  /* 0x0000007e00057308 */ /* 0x000ee20000002400 */
[----:B------:R-:W-:-:S02]  /*3580*/  ISETP.GT.OR P2, PT, R214, 0x41, !P2 ;  /* 0x00000041d600780c */ /* 0x000fc40005744670 */
[C---:B------:R-:W-:Y:S02]  /*3590*/  ISETP.GT.OR P0, PT, R214.reuse, 0x48, !P0 ;  /* 0x00000048d600780c */ /* 0x040fe40004704670 */
[C---:B------:R-:W-:Y:S02]  /*35a0*/  ISETP.GT.OR P1, PT, R214.reuse, 0x49, !P1 ;  /* 0x00000049d600780c */ /* 0x040fe40004f24670 */
[C---:B------:R-:W-:Y:S01]  /*35b0*/  ISETP.GT.OR P3, PT, R214.reuse, 0x50, !P3 ;  /* 0x00000050d600780c */ /* 0x040fe20005f64670 */
[----:B------:R1:W-:Y:S01]  /*35c0*/  MUFU.TANH R6, R125 ;  /* 0x0000007d00067308 */ /* 0x0003e20000002400 */
[----:B------:R-:W-:Y:S02]  /*35d0*/  ISETP.GT.OR P5, PT, R214, 0x51, !P5 ;  /* 0x00000051d600780c */ /* 0x000fe40006fa4670 */
[----:B------:R-:W-:Y:S02]  /*35e0*/  FSEL R101, R162, -INF , !P4 ;  /* 0xff800000a2657808 */ /* 0x000fe40006000000 */
[----:B------:R-:W-:-:S02]  /*35f0*/  FSEL R93, R161, -INF , !P2 ;  /* 0xff800000a15d7808 */ /* 0x000fc40005000000 */
[----:B------:R-:W-:Y:S01]  /*3600*/  FSEL R104, R158, -INF , !P0 ;  /* 0xff8000009e687808 */ /* 0x000fe20004000000 */
[----:B------:R2:W-:Y:S01]  /*3610*/  MUFU.TANH R4, R127 ;  /* 0x0000007f00047308 */ /* 0x0005e20000002400 */
[----:B----4-:R-:W-:Y:S01]  /*3620*/  FSEL R99, R157, -INF , !P1 ;  /* 0xff8000009d637808 */ /* 0x010fe20004800000 */
[----:B-1----:R-:W-:Y:S01]  /*3630*/  FMUL.FTZ R125, R128, UR13 ;  /* 0x0000000d807d7c20 */ /* 0x002fe20008410000 */
[C---:B------:R-:W-:Y:S02]  /*3640*/  ISETP.GE.AND P4, PT, R215.reuse, 0x58, PT ;  /* 0x00000058d700780c */ /* 0x040fe40003f86270 */
[----:B------:R-:W-:Y:S02]  /*3650*/  ISETP.GE.AND P2, PT, R215, 0x59, PT ;  /* 0x00000059d700780c */ /* 0x000fe40003f46270 */
[C---:B------:R-:W-:Y:S01]  /*3660*/  ISETP.GE.AND P0, PT, R115.reuse, 0x60, PT ;  /* 0x000000607300780c */ /* 0x040fe20003f06270 */
[----:B------:R1:W-:Y:S01]  /*3670*/  MUFU.TANH R2, R125 ;  /* 0x0000007d00027308 */ /* 0x0003e20000002400 */
[----:B------:R-:W-:Y:S01]  /*3680*/  ISETP.GE.AND P1, PT, R115, 0x61, PT ;  /* 0x000000617300780c */ /* 0x000fe20003f26270 */
[----:B--2---:R-:W-:Y:S01]  /*3690*/  FMUL.FTZ R127, R130, UR13 ;  /* 0x0000000d827f7c20 */ /* 0x004fe20008410000 */
[----:B------:R-:W-:-:S02]  /*36a0*/  FSEL R96, R154, -INF , !P3 ;  /* 0xff8000009a607808 */ /* 0x000fc40005800000 */
[----:B------:R-:W-:Y:S02]  /*36b0*/  FSEL R107, R152, -INF , !P5 ;  /* 0xff800000986b7808 */ /* 0x000fe40006800000 */
[C---:B------:R-:W-:Y:S01]  /*36c0*/  ISETP.GE.AND P3, PT, R115.reuse, 0x68, PT ;  /* 0x000000687300780c */ /* 0x040fe20003f66270 */
[----:B------:R-:W-:Y:S01]  /*36d0*/  MUFU.TANH R127, R127 ;  /* 0x0000007f007f7308 */ /* 0x000fe20000002400 */
[----:B------:R-:W-:Y:S01]  /*36e0*/  ISETP.GE.AND P5, PT, R115, 0x69, PT ;  /* 0x000000697300780c */ /* 0x000fe20003fa6270 */
[----:B-1----:R-:W-:Y:S01]  /*36f0*/  VIADD R125, R9, 0xc ;  /* 0x0000000c097d7836 */ /* 0x002fe20000000000 */
[C---:B------:R-:W-:Y:S02]  /*3700*/  ISETP.GT.OR P4, PT, R214.reuse, 0x58, !P4 ;  /* 0x00000058d600780c */ /* 0x040fe40006784670 */
[----:B------:R-:W-:Y:S02]  /*3710*/  ISETP.GT.OR P2, PT, R214, 0x59, !P2 ;  /* 0x00000059d600780c */ /* 0x000fe40005744670 */
[C---:B------:R-:W-:Y:S01]  /*3720*/  ISETP.GT.OR P0, PT, R124.reuse, 0x60, !P0 ;  /* 0x000000607c00780c */ /* 0x040fe20004704670 */
[----:B------:R-:W1:Y:S01]  /*3730*/  SHFL.IDX PT, R233, R17, R125, 0x1f ;  /* 0x00001f7d11e97589 */ /* 0x000e6200000e0000 */
[C---:B------:R-:W-:Y:S01]  /*3740*/  ISETP.GT.OR P1, PT, R124.reuse, 0x61, !P1 ;  /* 0x000000617c00780c */ /* 0x040fe20004f24670 */
[----:B------:R-:W-:Y:S01]  /*3750*/  MUFU.TANH R227, R227 ;  /* 0x000000e300e37308 */ /* 0x000fe20000002400 */
[----:B------:R-:W-:-:S02]  /*3760*/  ISETP.GT.OR P3, PT, R124, 0x68, !P3 ;  /* 0x000000687c00780c */ /* 0x000fc40005f64670 */
[----:B------:R-:W-:Y:S02]  /*3770*/  ISETP.GT.OR P5, PT, R124, 0x69, !P5 ;  /* 0x000000697c00780c */ /* 0x000fe40006fa4670 */
[----:B------:R-:W-:Y:S02]  /*3780*/  FSEL R90, R150, -INF , !P4 ;  /* 0xff800000965a7808 */ /* 0x000fe40006000000 */
[----:B------:R-:W-:Y:S01]  /*3790*/  FSEL R110, R149, -INF , !P2 ;  /* 0xff800000956e7808 */ /* 0x000fe20005000000 */
[----:B------:R-:W-:Y:S01]  /*37a0*/  MUFU.TANH R131, R131 ;  /* 0x0000008300837308 */ /* 0x000fe20000002400 */
[----:B------:R-:W-:Y:S02]  /*37b0*/  FSEL R106, R148, -INF , !P0 ;  /* 0xff800000946a7808 */ /* 0x000fe40004000000 */
[----:B------:R-:W-:Y:S02]  /*37c0*/  FSEL R94, R147, -INF , !P1 ;  /* 0xff800000935e7808 */ /* 0x000fe40004800000 */
[----:B------:R-:W-:-:S02]  /*37d0*/  ISETP.GE.AND P4, PT, R115, 0x70, PT ;  /* 0x000000707300780c */ /* 0x000fc40003f86270 */
[C---:B------:R-:W-:Y:S02]  /*37e0*/  ISETP.GE.AND P2, PT, R115.reuse, 0x71, PT ;  /* 0x000000717300780c */ /* 0x040fe40003f46270 */
[C---:B------:R-:W-:Y:S02]  /*37f0*/  ISETP.GE.AND P0, PT, R115.reuse, 0x78, PT ;  /* 0x000000787300780c */ /* 0x040fe40003f06270 */
[----:B------:R-:W-:Y:S02]  /*3800*/  ISETP.GE.AND P1, PT, R115, 0x79, PT ;  /* 0x000000797300780c */ /* 0x000fe40003f26270 */
[----:B------:R-:W-:Y:S01]  /*3810*/  FSEL R116, R144, -INF , !P3 ;  /* 0xff80000090747808 */ /* 0x000fe20005800000 */
[----:B-1----:R-:W-:Y:S01]  /*3820*/  FFMA.FTZ R224, R224, UR4, -R233 ;  /* 0x00000004e0e07c23 */ /* 0x002fe200080108e9 */
[----:B------:R-:W-:Y:S02]  /*3830*/  FSEL R115, R143, -INF , !P5 ;  /* 0xff8000008f737808 */ /* 0x000fe40006800000 */
[----:B------:R-:W-:-:S02]  /*3840*/  ISETP.GE.AND P3, PT, R215, 0x60, PT ;  /* 0x00000060d700780c */ /* 0x000fc40003f66270 */
[----:B------:R-:W-:Y:S02]  /*3850*/  ISETP.GE.AND P5, PT, R215, 0x61, PT ;  /* 0x00000061d700780c */ /* 0x000fe40003fa6270 */
[----:B------:R-:W-:Y:S02]  /*3860*/  ISETP.GT.OR P4, PT, R124, 0x70, !P4 ;  /* 0x000000707c00780c */ /* 0x000fe40006784670 */
[C---:B------:R-:W-:Y:S02]  /*3870*/  ISETP.GT.OR P3, PT, R214.reuse, 0x60, !P3 ;  /* 0x00000060d600780c */ /* 0x040fe40005f64670 */
[----:B------:R-:W-:Y:S02]  /*3880*/  ISETP.GT.OR P5, PT, R214, 0x61, !P5 ;  /* 0x00000061d600780c */ /* 0x000fe40006fa4670 */
[----:B------:R-:W-:Y:S02]  /*3890*/  FSEL R118, R140, -INF , !P4 ;  /* 0xff8000008c767808 */ /* 0x000fe40006000000 */
[----:B---3--:R-:W-:-:S02]  /*38a0*/  FSEL R119, R146, -INF , !P3 ;  /* 0xff80000092777808 */ /* 0x008fc40005800000 */
[----:B------:R-:W-:Y:S02]  /*38b0*/  FSEL R122, R145, -INF , !P5 ;  /* 0xff800000917a7808 */ /* 0x000fe40006800000 */
[C---:B------:R-:W-:Y:S02]  /*38c0*/  ISETP.GE.AND P4, PT, R215.reuse, 0x68, PT ;  /* 0x00000068d700780c */ /* 0x040fe40003f86270 */
[C---:B------:R-:W-:Y:S02]  /*38d0*/  ISETP.GE.AND P3, PT, R215.reuse, 0x69, PT ;  /* 0x00000069d700780c */ /* 0x040fe40003f66270 */
[----:B------:R-:W-:Y:S02]  /*38e0*/  ISETP.GE.AND P5, PT, R215, 0x70, PT ;  /* 0x00000070d700780c */ /* 0x000fe40003fa6270 */
[C---:B------:R-:W-:Y:S02]  /*38f0*/  ISETP.GT.OR P2, PT, R124.reuse, 0x71, !P2 ;  /* 0x000000717c00780c */ /* 0x040fe40005744670 */
[----:B------:R-:W-:-:S02]  /*3900*/  ISETP.GT.OR P0, PT, R124, 0x78, !P0 ;  /* 0x000000787c00780c */ /* 0x000fc40004704670 */
[----:B------:R-:W-:Y:S01]  /*3910*/  ISETP.GT.OR P1, PT, R124, 0x79, !P1 ;  /* 0x000000797c00780c */ /* 0x000fe20004f24670 */
[C---:B------:R-:W-:Y:S01]  /*3920*/  VIADD R124, R9.reuse, 0x4 ;  /* 0x00000004097c7836 */ /* 0x040fe20000000000 */
[C---:B------:R-:W-:Y:S02]  /*3930*/  ISETP.GT.OR P4, PT, R214.reuse, 0x68, !P4 ;  /* 0x00000068d600780c */ /* 0x040fe40006784670 */
[C---:B------:R-:W-:Y:S02]  /*3940*/  ISETP.GT.OR P3, PT, R214.reuse, 0x69, !P3 ;  /* 0x00000069d600780c */ /* 0x040fe40005f64670 */
[----:B------:R-:W-:Y:S01]  /*3950*/  ISETP.GT.OR P5, PT, R214, 0x70, !P5 ;  /* 0x00000070d600780c */ /* 0x000fe20006fa4670 */
[----:B------:R-:W1:Y:S01]  /*3960*/  SHFL.IDX PT, R128, R218, R124, 0x1f ;  /* 0x00001f7cda807589 */ /* 0x000e6200000e0000 */
[----:B------:R-:W-:Y:S02]  /*3970*/  IADD3 R126, R9, 0x8, RZ ;  /* 0x00000008097e7810 */ /* 0x000fe40007ffe0ff */
[----:B------:R-:W-:Y:S01]  /*3980*/  FSEL R117, R142, -INF , !P4 ;  /* 0xff8000008e757808 */ /* 0x000fe20006000000 */
[----:B------:R-:W-:Y:S01]  /*3990*/  SHFL.IDX PT, R217, R17, R124, 0x1f ;  /* 0x00001f7c11d97589 */ /* 0x000fe200000e0000 */
[----:B------:R-:W-:-:S02]  /*39a0*/  FSEL R123, R141, -INF , !P3 ;  /* 0xff8000008d7b7808 */ /* 0x000fc40005800000 */
[----:B------:R-:W-:Y:S01]  /*39b0*/  FSEL R120, R5, -INF , !P5 ;  /* 0xff80000005787808 */ /* 0x000fe20006800000 */
[----:B------:R-:W2:Y:S01]  /*39c0*/  SHFL.IDX PT, R216, R218, R126, 0x1f ;  /* 0x00001f7edad87589 */ /* 0x000ea200000e0000 */
[C---:B------:R-:W-:Y:S02]  /*39d0*/  ISETP.GE.AND P4, PT, R215.reuse, 0x71, PT ;  /* 0x00000071d700780c */ /* 0x040fe40003f86270 */
[C---:B------:R-:W-:Y:S02]  /*39e0*/  ISETP.GE.AND P3, PT, R215.reuse, 0x78, PT ;  /* 0x00000078d700780c */ /* 0x040fe40003f66270 */
[----:B------:R-:W-:Y:S02]  /*39f0*/  ISETP.GE.AND P5, PT, R215, 0x79, PT ;  /* 0x00000079d700780c */ /* 0x000fe40003fa6270 */
[----:B------:R-:W3:Y:S01]  /*3a00*/  SHFL.IDX PT, R215, R17, R9, 0x1f ;  /* 0x00001f0911d77589 */ /* 0x000ee200000e0000 */
[C---:B------:R-:W-:Y:S02]  /*3a10*/  ISETP.GT.OR P4, PT, R214.reuse, 0x71, !P4 ;  /* 0x00000071d600780c */ /* 0x040fe40006784670 */
[----:B------:R-:W-:-:S02]  /*3a20*/  ISETP.GT.OR P3, PT, R214, 0x78, !P3 ;  /* 0x00000078d600780c */ /* 0x000fc40005f64670 */
[----:B------:R-:W-:Y:S02]  /*3a30*/  ISETP.GT.OR P5, PT, R214, 0x79, !P5 ;  /* 0x00000079d600780c */ /* 0x000fe40006fa4670 */
[----:B------:R-:W4:Y:S01]  /*3a40*/  SHFL.IDX PT, R214, R218, R125, 0x1f ;  /* 0x00001f7ddad67589 */ /* 0x000f2200000e0000 */
[----:B------:R-:W-:Y:S02]  /*3a50*/  WARPGROUP.DEPBAR.LE gsb0, 0x0 ;  /* 0x00008000000079c5 */ /* 0x000fe40000010000 */
[----:B-1----:R-:W-:Y:S01]  /*3a60*/  FADD.FTZ R221, R25, -R128 ;  /* 0x8000008019dd7221 */ /* 0x002fe20000010000 */
[--C-:B------:R-:W-:Y:S01]  /*3a70*/  FADD.FTZ R226, R24, -R223.reuse ;  /* 0x800000df18e27221 */ /* 0x100fe20000010000 */
[--C-:B--2---:R-:W-:Y:S01]  /*3a80*/  FADD.FTZ R129, R28, -R216.reuse ;  /* 0x800000d81c817221 */ /* 0x104fe20000010000 */
[----:B------:R-:W-:Y:S01]  /*3a90*/  FADD.FTZ R130, R30, -R216 ;  /* 0x800000d81e827221 */ /* 0x000fe20000010000 */
[----:B------:R-:W-:Y:S01]  /*3aa0*/  FADD.FTZ R223, R26, -R223 ;  /* 0x800000df1adf7221 */ /* 0x000fe20000010000 */
[--C-:B------:R-:W-:Y:S01]  /*3ab0*/  FFMA.FTZ R211, R211, UR4, -R217.reuse ;  /* 0x00000004d3d37c23 */ /* 0x100fe200080108d9 */
[----:B------:R-:W-:Y:S01]  /*3ac0*/  FFMA.FTZ R26, R213, UR4, -R217 ;  /* 0x00000004d51a7c23 */ /* 0x000fe200080108d9 */
[----:B------:R-:W-:Y:S01]  /*3ad0*/  FADD.FTZ R128, R27, -R128 ;  /* 0x800000801b807221 */ /* 0x000fe20000010000 */
[C---:B------:R-:W-:Y:S01]  /*3ae0*/  IADD3 R217, R9.reuse, 0x14, RZ ;  /* 0x0000001409d97810 */ /* 0x040fe20007ffe0ff */
[--C-:B---3--:R-:W-:Y:S01]  /*3af0*/  FFMA.FTZ R216, R210, UR4, -R215.reuse ;  /* 0x00000004d2d87c23 */ /* 0x108fe200080108d7 */
[----:B------:R-:W-:Y:S01]  /*3b00*/  FFMA.FTZ R25, R212, UR4, -R215 ;  /* 0x00000004d4197c23 */ /* 0x000fe200080108d7 */
[C---:B------:R-:W-:Y:S01]  /*3b10*/  VIADD R215, R9.reuse, 0x10 ;  /* 0x0000001009d77836 */ /* 0x040fe20000000000 */
[----:B------:R-:W1:Y:S01]  /*3b20*/  SHFL.IDX PT, R28, R17, R126, 0x1f ;  /* 0x00001f7e111c7589 */ /* 0x000e6200000e0000 */
[C---:B------:R-:W-:Y:S01]  /*3b30*/  VIADD R213, R9.reuse, 0x1c ;  /* 0x0000001c09d57836 */ /* 0x040fe20000000000 */
[----:B------:R-:W2:Y:S01]  /*3b40*/  MUFU.EX2 R211, R211 ;  /* 0x000000d300d37308 */ /* 0x000ea20000000800 */
[----:B------:R-:W-:Y:S01]  /*3b50*/  VIADD R212, R9, 0x18 ;  /* 0x0000001809d47836 */ /* 0x000fe20000000000 */
[----:B------:R-:W3:Y:S01]  /*3b60*/  SHFL.IDX PT, R27, R218, R215, 0x1f ;  /* 0x00001fd7da1b7589 */ /* 0x000ee200000e0000 */
[--C-:B----4-:R-:W-:Y:S01]  /*3b70*/  FADD.FTZ R210, R29, -R214.reuse ;  /* 0x800000d61dd27221 */ /* 0x110fe20000010000 */
[----:B------:R-:W-:-:S02]  /*3b80*/  FADD.FTZ R214, R31, -R214 ;  /* 0x800000d61fd67221 */ /* 0x000fc40000010000 */
[----:B------:R-:W4:Y:S02]  /*3b90*/  SHFL.IDX PT, R222, R218, R217, 0x1f ;  /* 0x00001fd9dade7589 */ /* 0x000f2400000e0000 */
[----:B------:R-:W3:Y:S02]  /*3ba0*/  MUFU.EX2 R26, R26 ;  /* 0x0000001a001a7308 */ /* 0x000ee40000000800 */
[----:B------:R-:W4:Y:S04]  /*3bb0*/  SHFL.IDX PT, R29, R218, R213, 0x1f ;  /* 0x00001fd5da1d7589 */ /* 0x000f2800000e0000 */
[----:B------:R3:W4:Y:S02]  /*3bc0*/  SHFL.IDX PT, R30, R218, R212, 0x1f ;  /* 0x00001fd4da1e7589 */ /* 0x00072400000e0000 */
[----:B------:R-:W4:Y:S01]  /*3bd0*/  MUFU.EX2 R25, R25 ;  /* 0x0000001900197308 */ /* 0x000f220000000800 */
[----:B--2---:R-:W-:Y:S01]  /*3be0*/  FMUL.FTZ R221, R211, R221 ;  /* 0x000000ddd3dd7220 */ /* 0x004fe20000410000 */
[----:B------:R-:W2:Y:S01]  /*3bf0*/  SHFL.IDX PT, R31, R17, R215, 0x1f ;  /* 0x00001fd7111f7589 */ /* 0x000ea200000e0000 */
[--C-:B-1----:R-:W-:Y:S01]  /*3c00*/  FFMA.FTZ R24, R220, UR4, -R28.reuse ;  /* 0x00000004dc187c23 */ /* 0x102fe2000801081c */
[----:B------:R-:W-:Y:S01]  /*3c10*/  FFMA.FTZ R28, R219, UR4, -R28 ;  /* 0x00000004db1c7c23 */ /* 0x000fe2000801081c */
[----:B------:R-:W-:Y:S01]  /*3c20*/  FFMA.FTZ R234, -R234, R234, 1 ;  /* 0x3f800000eaea7423 */ /* 0x000fe200000101ea */
[----:B---3--:R-:W-:Y:S01]  /*3c30*/  FMUL.FTZ R128, R26, R128 ;  /* 0x000000801a807220 */ /* 0x008fe20000410000 */
[--C-:B------:R-:W-:Y:S01]  /*3c40*/  FADD.FTZ R218, R32, -R27.reuse ;  /* 0x8000001b20da7221 */ /* 0x100fe20000010000 */
[----:B------:R-:W-:Y:S01]  /*3c50*/  FADD.FTZ R219, R34, -R27 ;  /* 0x8000001b22db7221 */ /* 0x000fe20000010000 */
[----:B------:R-:W1:Y:S01]  /*3c60*/  SHFL.IDX PT, R32, R17, R217, 0x1f ;  /* 0x00001fd911207589 */ /* 0x000e6200000e0000 */
[----:B------:R-:W3:Y:S01]  /*3c70*/  MUFU.EX2 R24, R24 ;  /* 0x0000001800187308 */ /* 0x000ee20000000800 */
[--C-:B----4-:R-:W-:Y:S01]  /*3c80*/  FADD.FTZ R220, R33, -R222.reuse ;  /* 0x800000de21dc7221 */ /* 0x110fe20000010000 */
[----:B------:R-:W-:Y:S01]  /*3c90*/  FADD.FTZ R222, R35, -R222 ;  /* 0x800000de23de7221 */ /* 0x000fe20000010000 */
[----:B------:R-:W4:Y:S01]  /*3ca0*/  SHFL.IDX PT, R33, R17, R212, 0x1f ;  /* 0x00001fd411217589 */ /* 0x000f2200000e0000 */
[----:B------:R-:W-:Y:S01]  /*3cb0*/  FMUL.FTZ R223, R25, R223 ;  /* 0x000000df19df7220 */ /* 0x000fe20000410000 */
[--C-:B------:R-:W-:Y:S01]  /*3cc0*/  FADD.FTZ R37, R37, -R29.reuse ;  /* 0x8000001d25257221 */ /* 0x100fe20000010000 */
[----:B------:R-:W-:Y:S01]  /*3cd0*/  FADD.FTZ R39, R39, -R29 ;  /* 0x8000001d27277221 */ /* 0x000fe20000010000 */
[----:B------:R-:W4:Y:S01]  /*3ce0*/  SHFL.IDX PT, R34, R17, R213, 0x1f ;  /* 0x00001fd511227589 */ /* 0x000f2200000e0000 */
[----:B------:R3:W-:Y:S01]  /*3cf0*/  MUFU.EX2 R27, R28 ;  /* 0x0000001c001b7308 */ /* 0x0007e20000000800 */
[--C-:B------:R-:W-:Y:S01]  /*3d00*/  FADD.FTZ R36, R36, -R30.reuse ;  /* 0x8000001e24247221 */ /* 0x100fe20000010000 */
[----:B------:R-:W-:Y:S01]  /*3d10*/  FADD.FTZ R38, R38, -R30 ;  /* 0x8000001e26267221 */ /* 0x000fe20000010000 */
[----:B------:R-:W-:Y:S01]  /*3d20*/  SHFL.IDX PT, R35, R15, R9, 0x1f ;  /* 0x00001f090f237589 */ /* 0x000fe200000e0000 */
[--C-:B--2---:R-:W-:Y:S01]  /*3d30*/  FFMA.FTZ R29, R209, UR4, -R31.reuse ;  /* 0x00000004d11d7c23 */ /* 0x104fe2000801081f */
[----:B------:R-:W-:Y:S01]  /*3d40*/  FFMA.FTZ R31, R208, UR4, -R31 ;  /* 0x00000004d01f7c23 */ /* 0x000fe2000801081f */
[----:B------:R-:W-:Y:S01]  /*3d50*/  FFMA.FTZ R208, -R18, R18, 1 ;  /* 0x3f80000012d07423 */ /* 0x000fe20000010112 */
[----:B------:R-:W2:Y:S01]  /*3d60*/  SHFL.IDX PT, R209, R15, R126, 0x1f ;  /* 0x00001f7e0fd17589 */ /* 0x000ea200000e0000 */
[----:B------:R-:W2:Y:S01]  /*3d70*/  MUFU.EX2 R30, R224 ;  /* 0x000000e0001e7308 */ /* 0x000ea20000000800 */
[----:B---3--:R-:W-:Y:S01]  /*3d80*/  FFMA.FTZ R28, R225, UR4, -R233 ;  /* 0x00000004e11c7c23 */ /* 0x008fe200080108e9 */
[----:B------:R-:W-:Y:S01]  /*3d90*/  FMUL.FTZ R129, R24, R129 ;  /* 0x0000008118817220 */ /* 0x000fe20000410000 */
[--C-:B-1----:R-:W-:Y:S01]  /*3da0*/  FFMA.FTZ R207, R207, UR4, -R32.reuse ;  /* 0x00000004cfcf7c23 */ /* 0x102fe20008010820 */
[----:B------:R-:W-:-:S04]  /*3db0*/  FFMA.FTZ R32, R206, UR4, -R32 ;  /* 0x00000004ce207c23 */ /* 0x000fc80008010820 */
[----:B------:R1:W-:Y:S01]  /*3dc0*/  MUFU.EX2 R18, R31 ;  /* 0x0000001f00127308 */ /* 0x0003e20000000800 */
[----:B------:R-:W-:Y:S01]  /*3dd0*/  FFMA.FTZ R206, -R20, R20, 1 ;  /* 0x3f80000014ce7423 */ /* 0x000fe20000010114 */
[----:B----4-:R-:W-:-:S03]  /*3de0*/  FFMA.FTZ R204, R204, UR4, -R33 ;  /* 0x00000004cccc7c23 */ /* 0x010fc60008010821 */
[----:B------:R-:W-:Y:S01]  /*3df0*/  FMUL.FTZ R206, R206, R223 ;  /* 0x000000dfcece7220 */ /* 0x000fe20000410000 */
[----:B------:R-:W-:Y:S02]  /*3e00*/  FFMA.FTZ R223, -R194, R194, 1 ;  /* 0x3f800000c2df7423 */ /* 0x000fe400000101c2 */
[----:B------:R3:W4:Y:S01]  /*3e10*/  MUFU.EX2 R20, R32 ;  /* 0x0000002000147308 */ /* 0x0007220000000800 */
[----:B-1----:R-:W-:Y:S01]  /*3e20*/  FFMA.FTZ R31, R205, UR4, -R33 ;  /* 0x00000004cd1f7c23 */ /* 0x002fe20008010821 */
[----:B------:R-:W-:Y:S01]  /*3e30*/  FFMA.FTZ R33, R139, UR4, -R34 ;  /* 0x000000048b217c23 */ /* 0x000fe20008010822 */
[----:B--2---:R-:W-:Y:S01]  /*3e40*/  FMUL.FTZ R214, R30, R214 ;  /* 0x000000d61ed67220 */ /* 0x004fe20000410000 */
[----:B------:R-:W1:Y:S01]  /*3e50*/  SHFL.IDX PT, R139, R15, R124, 0x1f ;  /* 0x00001f7c0f8b7589 */ /* 0x000e6200000e0000 */
[----:B------:R-:W-:-:S03]  /*3e60*/  FFMA.FTZ R205, R134, UR4, -R209 ;  /* 0x0000000486cd7c23 */ /* 0x000fc600080108d1 */
[----:B------:R2:W1:Y:S01]  /*3e70*/  MUFU.EX2 R17, R207 ;  /* 0x000000cf00117308 */ /* 0x0004620000000800 */
[----:B---3--:R-:W-:Y:S01]  /*3e80*/  FFMA.FTZ R32, -R19, R19, 1 ;  /* 0x3f80000013207423 */ /* 0x008fe20000010113 */
[----:B------:R-:W-:Y:S01]  /*3e90*/  FFMA.FTZ R134, R132, UR4, -R209 ;  /* 0x0000000484867c23 */ /* 0x000fe200080108d1 */
[----:B------:R-:W3:Y:S04]  /*3ea0*/  LDL.LU R194, [R1+0x140] ;  /* 0x0001400001c27983 */ /* 0x000ee80000300800 */
[----:B------:R-:W1:Y:S01]  /*3eb0*/  SHFL.IDX PT, R209, R10, R126, 0x1f ;  /* 0x00001f7e0ad17589 */ /* 0x000e6200000e0000 */
[----:B------:R1:W-:Y:S01]  /*3ec0*/  MUFU.EX2 R19, R204 ;  /* 0x000000cc00137308 */ /* 0x0003e20000000800 */
[----:B----4-:R-:W-:Y:S02]  /*3ed0*/  FMUL.FTZ R222, R20, R222 ;  /* 0x000000de14de7220 */ /* 0x010fe40000410000 */
[----:B--2---:R-:W2:Y:S05]  /*3ee0*/  SHFL.IDX PT, R207, R15, R125, 0x1f ;  /* 0x00001f7d0fcf7589 */ /* 0x004eaa00000e0000 */
[----:B------:R-:W-:Y:S01]  /*3ef0*/  MUFU.EX2 R33, R33 ;  /* 0x0000002100217308 */ /* 0x000fe20000000800 */
[----:B-1----:R-:W-:Y:S01]  /*3f00*/  FMUL.FTZ R204, R32, R221 ;  /* 0x000000dd20cc7220 */ /* 0x002fe20000410000 */
[----:B------:R-:W-:Y:S01]  /*3f10*/  FFMA.FTZ R32, R138, UR4, -R34 ;  /* 0x000000048a207c23 */ /* 0x000fe20008010822 */
[--C-:B------:R-:W-:Y:S01]  /*3f20*/  FFMA.FTZ R34, R136, UR4, -R35.reuse ;  /* 0x0000000488227c23 */ /* 0x100fe20008010823 */
[----:B------:R-:W-:Y:S01]  /*3f30*/  FFMA.FTZ R35, R137, UR4, -R35 ;  /* 0x0000000489237c23 */ /* 0x000fe20008010823 */
[----:B------:R-:W-:Y:S01]  /*3f40*/  SHFL.IDX PT, R138, R15, R217, 0x1f ;  /* 0x00001fd90f8a7589 */ /* 0x000fe200000e0000 */
[--C-:B------:R-:W-:Y:S01]  /*3f50*/  FFMA.FTZ R133, R133, UR4, -R139.reuse ;  /* 0x0000000485857c23 */ /* 0x100fe2000801088b */
[----:B------:R-:W-:Y:S01]  /*3f60*/  FFMA.FTZ R135, R135, UR4, -R139 ;  /* 0x0000000487877c23 */ /* 0x000fe2000801088b */
[----:B------:R-:W1:Y:S01]  /*3f70*/  MUFU.EX2 R32, R32 ;  /* 0x0000002000207308 */ /* 0x000e620000000800 */
[----:B------:R-:W4:Y:S01]  /*3f80*/  SHFL.IDX PT, R137, R15, R215, 0x1f ;  /* 0x00001fd70f897589 */ /* 0x000f2200000e0000 */
[----:B------:R-:W-:-:S03]  /*3f90*/  FMUL.FTZ R220, R17, R220 ;  /* 0x000000dc11dc7220 */ /* 0x000fc60000410000 */
[----:B------:R-:W1:Y:S01]  /*3fa0*/  SHFL.IDX PT, R221, R15, R212, 0x1f ;  /* 0x00001fd40fdd7589 */ /* 0x000e6200000e0000 */
[----:B------:R-:W-:Y:S02]  /*3fb0*/  FFMA.FTZ R104, R104, UR4, -R209 ;  /* 0x0000000468687c23 */ /* 0x000fe400080108d1 */
[----:B------:R-:W1:Y:S01]  /*3fc0*/  MUFU.EX2 R28, R28 ;  /* 0x0000001c001c7308 */ /* 0x000e620000000800 */
[----:B------:R4:W1:Y:S01]  /*3fd0*/  SHFL.IDX PT, R139, R15, R213, 0x1f ;  /* 0x00001fd50f8b7589 */ /* 0x00086200000e0000 */
[--C-:B--2---:R-:W-:Y:S01]  /*3fe0*/  FFMA.FTZ R136, R88, UR4, -R207.reuse ;  /* 0x0000000458887c23 */ /* 0x104fe200080108cf */
[----:B------:R-:W-:Y:S02]  /*3ff0*/  FFMA.FTZ R132, R121, UR4, -R207 ;  /* 0x0000000479847c23 */ /* 0x000fe400080108cf */
[----:B------:R-:W2:Y:S03]  /*4000*/  SHFL.IDX PT, R207, R10, R9, 0x1f ;  /* 0x00001f090acf7589 */ /* 0x000ea600000e0000 */
[----:B------:R1:W-:Y:S01]  /*4010*/  MUFU.EX2 R88, R135 ;  /* 0x0000008700587308 */ /* 0x0003e20000000800 */
[----:B------:R-:W2:Y:S07]  /*4020*/  SHFL.IDX PT, R121, R10, R124, 0x1f ;  /* 0x00001f7c0a797589 */ /* 0x000eae00000e0000 */
[----:B----4-:R4:W-:Y:S01]  /*4030*/  MUFU.EX2 R15, R133 ;  /* 0x00000085000f7308 */ /* 0x0109e20000000800 */
[----:B-1----:R-:W-:Y:S01]  /*4040*/  FFMA.FTZ R135, R114, UR4, -R137 ;  /* 0x0000000472877c23 */ /* 0x002fe20008010889 */
[----:B------:R-:W-:Y:S01]  /*4050*/  FMUL.FTZ R37, R32, R37 ;  /* 0x0000002520257220 */ /* 0x000fe20000410000 */
[----:B------:R-:W-:Y:S01]  /*4060*/  FMUL.FTZ R210, R28, R210 ;  /* 0x000000d21cd27220 */ /* 0x000fe20000410000 */
[----:B------:R-:W-:-:S04]  /*4070*/  FFMA.FTZ R102, R102, UR4, -R221 ;  /* 0x0000000466667c23 */ /* 0x000fc800080108dd */
[----:B------:R-:W1:Y:S01]  /*4080*/  MUFU.EX2 R29, R29 ;  /* 0x0000001d001d7308 */ /* 0x000e620000000800 */
[----:B----4-:R-:W-:Y:S01]  /*4090*/  FFMA.FTZ R133, R112, UR4, -R137 ;  /* 0x0000000470857c23 */ /* 0x010fe20008010889 */
[--C-:B------:R-:W-:Y:S01]  /*40a0*/  FFMA.FTZ R137, R113, UR4, -R138.reuse ;  /* 0x0000000471897c23 */ /* 0x100fe2000801088a */
[----:B------:R-:W-:Y:S01]  /*40b0*/  FFMA.FTZ R138, R89, UR4, -R138 ;  /* 0x00000004598a7c23 */ /* 0x000fe2000801088a */
[----:B------:R-:W-:Y:S01]  /*40c0*/  FFMA.FTZ R112, R105, UR4, -R221 ;  /* 0x0000000469707c23 */ /* 0x000fe200080108dd */
[--C-:B------:R-:W-:Y:S01]  /*40d0*/  FFMA.FTZ R105, R91, UR4, -R139.reuse ;  /* 0x000000045b697c23 */ /* 0x100fe2000801088b */
[----:B------:R-:W-:Y:S01]  /*40e0*/  LDS R221, [R13+0x400] ;  /* 0x000400000ddd7984 */ /* 0x000fe20000000800 */
[----:B------:R-:W-:Y:S01]  /*40f0*/  FFMA.FTZ R113, R92, UR4, -R139 ;  /* 0x000000045c717c23 */ /* 0x000fe2000801088b */
[----:B------:R4:W-:Y:S01]  /*4100*/  MUFU.EX2 R89, R205 ;  /* 0x000000cd00597308 */ /* 0x0009e20000000800 */
[--C-:B--2---:R-:W-:Y:S01]  /*4110*/  FFMA.FTZ R109, R109, UR4, -R207.reuse ;  /* 0x000000046d6d7c23 */ /* 0x104fe200080108cf */
[----:B------:R-:W-:Y:S01]  /*4120*/  FFMA.FTZ R114, R101, UR4, -R207 ;  /* 0x0000000465727c23 */ /* 0x000fe200080108cf */
[----:B------:R-:W2:Y:S01]  /*4130*/  SHFL.IDX PT, R139, R10, R213, 0x1f ;  /* 0x00001fd50a8b7589 */ /* 0x000ea200000e0000 */
[--C-:B------:R-:W-:Y:S01]  /*4140*/  FFMA.FTZ R101, R93, UR4, -R121.reuse ;  /* 0x000000045d657c23 */ /* 0x100fe20008010879 */
[----:B------:R-:W-:Y:S01]  /*4150*/  FFMA.FTZ R111, R111, UR4, -R121 ;  /* 0x000000046f6f7c23 */ /* 0x000fe20008010879 */
[----:B------:R-:W-:Y:S01]  /*4160*/  FFMA.FTZ R121, R95, UR4, -R209 ;  /* 0x000000045f797c23 */ /* 0x000fe200080108d1 */
[----:B------:R-:W2:Y:S01]  /*4170*/  SHFL.IDX PT, R207, R10, R217, 0x1f ;  /* 0x00001fd90acf7589 */ /* 0x000ea200000e0000 */
[----:B------:R4:W-:Y:S01]  /*4180*/  MUFU.EX2 R91, R134 ;  /* 0x00000086005b7308 */ /* 0x0009e20000000800 */
[----:B------:R-:W-:Y:S01]  /*4190*/  FFMA.FTZ R209, -R232, R232, 1 ;  /* 0x3f800000e8d17423 */ /* 0x000fe200000101e8 */
[----:B-1----:R-:W-:Y:S01]  /*41a0*/  FMUL.FTZ R218, R29, R218 ;  /* 0x000000da1dda7220 */ /* 0x002fe20000410000 */
[----:B----4-:R-:W1:Y:S02]  /*41b0*/  SHFL.IDX PT, R205, R10, R125, 0x1f ;  /* 0x00001f7d0acd7589 */ /* 0x010e6400000e0000 */
[----:B------:R-:W-:-:S03]  /*41c0*/  FMUL.FTZ R209, R209, R214 ;  /* 0x000000d6d1d17220 */ /* 0x000fc60000410000 */
[----:B------:R4:W-:Y:S01]  /*41d0*/  MUFU.EX2 R92, R136 ;  /* 0x00000088005c7308 */ /* 0x0009e20000000800 */
[----:B------:R-:W1:Y:S07]  /*41e0*/  SHFL.IDX PT, R134, R10, R215, 0x1f ;  /* 0x00001fd70a867589 */ /* 0x000e6e00000e0000 */
[----:B------:R1:W-:Y:S01]  /*41f0*/  MUFU.EX2 R93, R133 ;  /* 0x00000085005d7308 */ /* 0x0003e20000000800 */
[----:B----4-:R4:W4:Y:S01]  /*4200*/  SHFL.IDX PT, R136, R10, R212, 0x1f ;  /* 0x00001fd40a887589 */ /* 0x01092200000e0000 */
[--C-:B--2---:R-:W-:Y:S01]  /*4210*/  FFMA.FTZ R103, R103, UR4, -R139.reuse ;  /* 0x0000000467677c23 */ /* 0x104fe2000801088b */
[----:B------:R-:W-:Y:S01]  /*4220*/  FFMA.FTZ R110, R110, UR4, -R139 ;  /* 0x000000046e6e7c23 */ /* 0x000fe2000801088b */
[----:B------:R-:W-:Y:S01]  /*4230*/  FFMA.FTZ R139, -R231, R231, 1 ;  /* 0x3f800000e78b7423 */ /* 0x000fe200000101e7 */
[----:B------:R-:W-:-:S03]  /*4240*/  FFMA.FTZ R107, R107, UR4, -R207 ;  /* 0x000000046b6b7c23 */ /* 0x000fc600080108cf */
[----:B------:R2:W-:Y:S01]  /*4250*/  MUFU.EX2 R95, R135 ;  /* 0x00000087005f7308 */ /* 0x0005e20000000800 */
[----:B------:R-:W-:Y:S01]  /*4260*/  FMUL.FTZ R139, R139, R218 ;  /* 0x000000da8b8b7220 */ /* 0x000fe20000410000 */
[----:B-1----:R-:W-:Y:S01]  /*4270*/  FFMA.FTZ R100, R100, UR4, -R205 ;  /* 0x0000000464647c23 */ /* 0x002fe200080108cd */
[----:B------:R-:W-:Y:S05]  /*4280*/  SHFL.IDX PT, R214, R221, R124, 0x1f ;  /* 0x00001f7cddd67589 */ /* 0x000fea00000e0000 */
[----:B----4-:R1:W-:Y:S01]  /*4290*/  MUFU.EX2 R10, R132 ;  /* 0x00000084000a7308 */ /* 0x0103e20000000800 */
[--C-:B------:R-:W-:Y:S01]  /*42a0*/  FFMA.FTZ R133, R97, UR4, -R134.reuse ;  /* 0x0000000461857c23 */ /* 0x100fe20008010886 */
[----:B------:R-:W-:Y:S01]  /*42b0*/  FFMA.FTZ R134, R96, UR4, -R134 ;  /* 0x0000000460867c23 */ /* 0x000fe20008010886 */
[----:B------:R-:W4:Y:S01]  /*42c0*/  SHFL.IDX PT, R97, R12, R126, 0x1f ;  /* 0x00001f7e0c617589 */ /* 0x000f2200000e0000 */
[----:B--2---:R-:W-:Y:S01]  /*42d0*/  FFMA.FTZ R135, R98, UR4, -R207 ;  /* 0x0000000462877c23 */ /* 0x004fe200080108cf */
[----:B------:R-:W-:-:S02]  /*42e0*/  FSEL R207, R227, -INF , !P1 ;  /* 0xff800000e3cf7808 */ /* 0x000fc40004800000 */
[----:B------:R-:W2:Y:S01]  /*42f0*/  SHFL.IDX PT, R96, R12, R125, 0x1f ;  /* 0x00001f7d0c607589 */ /* 0x000ea200000e0000 */
[----:B------:R-:W4:Y:S01]  /*4300*/  MUFU.EX2 R31, R31 ;  /* 0x0000001f001f7308 */ /* 0x000f220000000800 */
[----:B-1----:R-:W-:Y:S01]  /*4310*/  FFMA.FTZ R132, R99, UR4, -R205 ;  /* 0x0000000463847c23 */ /* 0x002fe200080108cd */
[--C-:B------:R-:W-:Y:S01]  /*4320*/  FFMA.FTZ R108, R108, UR4, -R136.reuse ;  /* 0x000000046c6c7c23 */ /* 0x100fe20008010888 */
[----:B------:R-:W1:Y:S01]  /*4330*/  SHFL.IDX PT, R99, R12, R124, 0x1f ;  /* 0x00001f7c0c637589 */ /* 0x000e6200000e0000 */
[----:B------:R-:W-:-:S03]  /*4340*/  FFMA.FTZ R136, R90, UR4, -R136 ;  /* 0x000000045a887c23 */ /* 0x000fc60008010888 */
[----:B------:R-:W1:Y:S01]  /*4350*/  SHFL.IDX PT, R205, R12, R9, 0x1f ;  /* 0x00001f090ccd7589 */ /* 0x000e6200000e0000 */
[----:B------:R1:W-:Y:S03]  /*4360*/  MUFU.EX2 R90, R137 ;  /* 0x00000089005a7308 */ /* 0x0003e60000000800 */
[----:B------:R-:W1:Y:S04]  /*4370*/  SHFL.IDX PT, R98, R12, R215, 0x1f ;  /* 0x00001fd70c627589 */ /* 0x000e6800000e0000 */
[----:B------:R-:W-:Y:S01]  /*4380*/  SHFL.IDX PT, R218, R221, R126, 0x1f ;  /* 0x00001f7eddda7589 */ /* 0x000fe200000e0000 */
[----:B------:R-:W-:Y:S01]  /*4390*/  MUFU.EX2 R13, R113 ;  /* 0x00000071000d7308 */ /* 0x000fe20000000800 */
[----:B----4-:R-:W-:Y:S01]  /*43a0*/  FMUL.FTZ R36, R31, R36 ;  /* 0x000000241f247220 */ /* 0x010fe20000410000 */
[--C-:B------:R-:W-:Y:S01]  /*43b0*/  FFMA.FTZ R116, R116, UR4, -R97.reuse ;  /* 0x0000000474747c23 */ /* 0x100fe20008010861 */
[----:B------:R-:W-:-:S02]  /*43c0*/  FFMA.FTZ R117, R117, UR4, -R97 ;  /* 0x0000000475757c23 */ /* 0x000fc40008010861 */
[----:B------:R-:W4:Y:S01]  /*43d0*/  SHFL.IDX PT, R97, R12, R212, 0x1f ;  /* 0x00001fd40c617589 */ /* 0x000f2200000e0000 */
[--C-:B--2---:R-:W-:Y:S01]  /*43e0*/  FFMA.FTZ R115, R115, UR4, -R96.reuse ;  /* 0x0000000473737c23 */ /* 0x104fe20008010860 */
[----:B------:R-:W-:Y:S01]  /*43f0*/  FFMA.FTZ R123, R123, UR4, -R96 ;  /* 0x000000047b7b7c23 */ /* 0x000fe20008010860 */
[----:B------:R-:W2:Y:S01]  /*4400*/  MUFU.EX2 R35, R35 ;  /* 0x0000002300237308 */ /* 0x000ea20000000800 */
[--C-:B-1----:R-:W-:Y:S01]  /*4410*/  FFMA.FTZ R137, R94, UR4, -R99.reuse ;  /* 0x000000045e897c23 */ /* 0x102fe20008010863 */
[----:B------:R-:W-:Y:S02]  /*4420*/  FFMA.FTZ R122, R122, UR4, -R99 ;  /* 0x000000047a7a7c23 */ /* 0x000fe40008010863 */
[----:B------:R-:W-:Y:S01]  /*4430*/  SHFL.IDX PT, R99, R12, R217, 0x1f ;  /* 0x00001fd90c637589 */ /* 0x000fe200000e0000 */
[--C-:B------:R-:W-:Y:S01]  /*4440*/  FFMA.FTZ R106, R106, UR4, -R205.reuse ;  /* 0x000000046a6a7c23 */ /* 0x100fe200080108cd */
[----:B------:R-:W-:Y:S02]  /*4450*/  FFMA.FTZ R119, R119, UR4, -R205 ;  /* 0x0000000477777c23 */ /* 0x000fe400080108cd */
[----:B------:R1:W-:Y:S01]  /*4460*/  MUFU.EX2 R96, R112 ;  /* 0x0000007000607308 */ /* 0x0003e20000000800 */
[----:B------:R2:W2:Y:S01]  /*4470*/  SHFL.IDX PT, R205, R12, R213, 0x1f ;  /* 0x00001fd50ccd7589 */ /* 0x0004a200000e0000 */
[--C-:B------:R-:W-:Y:S01]  /*4480*/  FFMA.FTZ R118, R118, UR4, -R98.reuse ;  /* 0x0000000476767c23 */ /* 0x100fe20008010862 */
[----:B------:R-:W-:Y:S01]  /*4490*/  FFMA.FTZ R120, R120, UR4, -R98 ;  /* 0x0000000478787c23 */ /* 0x000fe20008010862 */
[----:B------:R-:W-:-:S04]  /*44a0*/  FMUL.FTZ R98, R27, R130 ;  /* 0x000000821b627220 */ /* 0x000fc80000410000 */
[----:B------:R2:W-:Y:S01]  /*44b0*/  MUFU.EX2 R94, R138 ;  /* 0x0000008a005e7308 */ /* 0x0005e20000000800 */
[----:B-1----:R-:W-:Y:S01]  /*44c0*/  FFMA.FTZ R112, -R22, R22, 1 ;  /* 0x3f80000016707423 */ /* 0x002fe20000010116 */
[----:B------:R-:W-:-:S03]  /*44d0*/  FSEL R22, R2, -INF , !P0 ;  /* 0xff80000002167808 */ /* 0x000fc60004000000 */
[----:B------:R-:W-:Y:S01]  /*44e0*/  FMUL.FTZ R112, R112, R129 ;  /* 0x0000008170707220 */ /* 0x000fe20000410000 */
[----:B------:R-:W-:Y:S01]  /*44f0*/  FSEL R129, R127, -INF , !P3 ;  /* 0xff8000007f817808 */ /* 0x000fe20005800000 */
[--C-:B----4-:R-:W-:Y:S01]  /*4500*/  FFMA.FTZ R130, R22, UR4, -R97.reuse ;  /* 0x0000000416827c23 */ /* 0x110fe20008010861 */
[----:B--2---:R1:W-:Y:S01]  /*4510*/  MUFU.EX2 R12, R102 ;  /* 0x00000066000c7308 */ /* 0x0043e20000000800 */
[----:B------:R-:W-:Y:S02]  /*4520*/  FFMA.FTZ R138, -R229, R229, 1 ;  /* 0x3f800000e58a7423 */ /* 0x000fe400000101e5 */
[----:B------:R-:W-:Y:S02]  /*4530*/  FFMA.FTZ R129, R129, UR4, -R97 ;  /* 0x0000000481817c23 */ /* 0x000fe40008010861 */
[----:B------:R-:W-:Y:S02]  /*4540*/  FMUL.FTZ R138, R138, R220 ;  /* 0x000000dc8a8a7220 */ /* 0x000fe40000410000 */
[----:B------:R-:W2:Y:S01]  /*4550*/  SHFL.IDX PT, R220, R221, R215, 0x1f ;  /* 0x00001fd7dddc7589 */ /* 0x000ea200000e0000 */
[----:B------:R4:W-:Y:S01]  /*4560*/  MUFU.EX2 R97, R111 ;  /* 0x0000006f00617308 */ /* 0x0009e20000000800 */
[----:B-1----:R-:W-:Y:S01]  /*4570*/  FMUL.FTZ R102, R21, R128 ;  /* 0x0000008015667220 */ /* 0x002fe20000410000 */
[----:B------:R-:W-:Y:S01]  /*4580*/  FSEL R21, R6, -INF , !P2 ;  /* 0xff80000006157808 */ /* 0x000fe20005000000 */
[----:B------:R-:W-:Y:S01]  /*4590*/  FFMA.FTZ R207, R207, UR4, -R205 ;  /* 0x00000004cfcf7c23 */ /* 0x000fe200080108cd */
[----:B------:R-:W-:-:S03]  /*45a0*/  FSEL R128, R4, -INF , !P4 ;  /* 0xff80000004807808 */ /* 0x000fc60006000000 */
[--C-:B------:R-:W-:Y:S01]  /*45b0*/  FFMA.FTZ R113, R21, UR4, -R99.reuse ;  /* 0x0000000415717c23 */ /* 0x100fe20008010863 */
[----:B------:R1:W-:Y:S01]  /*45c0*/  MUFU.EX2 R22, R109 ;  /* 0x0000006d00167308 */ /* 0x0003e20000000800 */
[----:B------:R-:W-:Y:S01]  /*45d0*/  FFMA.FTZ R128, R128, UR4, -R99 ;  /* 0x0000000480807c23 */ /* 0x000fe20008010863 */
[----:B----4-:R-:W-:-:S04]  /*45e0*/  FFMA.FTZ R111, -R237, R237, 1 ;  /* 0x3f800000ed6f7423 */ /* 0x010fc800000101ed */
[----:B------:R-:W-:Y:S02]  /*45f0*/  FMUL.FTZ R111, R111, R222 ;  /* 0x000000de6f6f7220 */ /* 0x000fe40000410000 */
[----:B------:R4:W-:Y:S01]  /*4600*/  MUFU.EX2 R99, R121 ;  /* 0x0000007900637308 */ /* 0x0009e20000000800 */
[----:B-1----:R-:W-:Y:S01]  /*4610*/  FMUL.FTZ R109, R230, R210 ;  /* 0x000000d2e66d7220 */ /* 0x002fe20000410000 */
[----:B------:R-:W-:Y:S04]  /*4620*/  SHFL.IDX PT, R222, R221, R217, 0x1f ;  /* 0x00001fd9ddde7589 */ /* 0x000fe800000e0000 */
[----:B------:R-:W1:Y:S02]  /*4630*/  SHFL.IDX PT, R210, R221, R9, 0x1f ;  /* 0x00001f09ddd27589 */ /* 0x000e6400000e0000 */
[----:B------:R2:W-:Y:S01]  /*4640*/  MUFU.EX2 R21, R105 ;  /* 0x0000006900157308 */ /* 0x0005e20000000800 */
[----:B----4-:R-:W-:Y:S01]  /*4650*/  FMUL.FTZ R121, R33, R39 ;  /* 0x0000002721797220 */ /* 0x010fe20000410000 */
[----:B------:R-:W-:-:S03]  /*4660*/  FMUL.FTZ R39, R223, R37 ;  /* 0x00000025df277220 */ /* 0x000fc60000410000 */
[----:B------:R-:W-:Y:S01]  /*4670*/  FMUL.FTZ R37, R234, R121 ;  /* 0x00000079ea257220 */ /* 0x000fe20000410000 */
[----:B------:R-:W-:Y:S02]  /*4680*/  FADD.FTZ R121, R41, -R214 ;  /* 0x800000d629797221 */ /* 0x000fe40000010000 */
[----:B------:R4:W-:Y:S01]  /*4690*/  LDS R41, [R11+0x400] ;  /* 0x000400000b297984 */ /* 0x0009e20000000800 */
[----:B--2---:R-:W-:Y:S01]  /*46a0*/  FMUL.FTZ R105, R23, R98 ;  /* 0x0000006217697220 */ /* 0x004fe20000410000 */
[----:B------:R-:W-:Y:S01]  /*46b0*/  FSEL R23, R131, -INF , !P5 ;  /* 0xff80000083177808 */ /* 0x000fe20006800000 */
[----:B------:R2:W-:Y:S04]  /*46c0*/  MUFU.EX2 R98, R101 ;  /* 0x0000006500627308 */ /* 0x0005e80000000800 */
[----:B------:R-:W-:-:S04]  /*46d0*/  FFMA.FTZ R205, R23, UR4, -R205 ;  /* 0x0000000417cd7c23 */ /* 0x000fc800080108cd */
[----:B------:R4:W-:Y:S01]  /*46e0*/  MUFU.EX2 R23, R114 ;  /* 0x0000007200177308 */ /* 0x0009e20000000800 */
[----:B--2---:R-:W-:Y:S02]  /*46f0*/  FMUL.FTZ R101, R235, R36 ;  /* 0x00000024eb657220 */ /* 0x004fe40000410000 */
[----:B------:R-:W-:Y:S05]  /*4700*/  SHFL.IDX PT, R36, R221, R212, 0x1f ;  /* 0x00001fd4dd247589 */ /* 0x000fea00000e0000 */
[----:B------:R-:W2:Y:S01]  /*4710*/  MUFU.EX2 R34, R34 ;  /* 0x0000002200227308 */ /* 0x000ea20000000800 */
[----:B----4-:R-:W-:Y:S02]  /*4720*/  FMUL.FTZ R114, R18, R219 ;  /* 0x000000db12727220 */ /* 0x010fe40000410000 */
[----:B------:R-:W-:Y:S01]  /*4730*/  SHFL.IDX PT, R219, R221, R125, 0x1f ;  /* 0x00001f7ddddb7589 */ /* 0x000fe200000e0000 */
[----:B------:R-:W-:Y:S01]  /*4740*/  FADD.FTZ R214, R43, -R214 ;  /* 0x800000d62bd67221 */ /* 0x000fe20000010000 */
[----:B------:R-:W-:Y:S01]  /*4750*/  FADD.FTZ R44, R44, -R218 ;  /* 0x800000da2c2c7221 */ /* 0x000fe20000010000 */
[----:B------:R-:W-:Y:S01]  /*4760*/  FADD.FTZ R50, R50, -R220 ;  /* 0x800000dc32327221 */ /* 0x000fe20000010000 */
[----:B------:R-:W4:Y:S01]  /*4770*/  SHFL.IDX PT, R221, R221, R213, 0x1f ;  /* 0x00001fd5dddd7589 */ /* 0x000f2200000e0000 */
[----:B------:R-:W-:Y:S01]  /*4780*/  FADD.FTZ R218, R46, -R218 ;  /* 0x800000da2eda7221 */ /* 0x000fe20000010000 */
[----:B------:R-:W-:Y:S01]  /*4790*/  FADD.FTZ R43, R48, -R220 ;  /* 0x800000dc302b7221 */ /* 0x000fe20000010000 */
[--C-:B-1----:R-:W-:Y:S01]  /*47a0*/  FADD.FTZ R40, R40, -R210.reuse ;  /* 0x800000d228287221 */ /* 0x102fe20000010000 */
[----:B------:R-:W-:Y:S01]  /*47b0*/  FADD.FTZ R42, R42, -R210 ;  /* 0x800000d22a2a7221 */ /* 0x000fe20000010000 */
[--C-:B------:R-:W-:Y:S01]  /*47c0*/  FADD.FTZ R220, R49, -R222.reuse ;  /* 0x800000de31dc7221 */ /* 0x100fe20000010000 */
[----:B------:R-:W-:Y:S01]  /*47d0*/  FADD.FTZ R51, R51, -R222 ;  /* 0x800000de33337221 */ /* 0x000fe20000010000 */
[----:B------:R-:W-:Y:S01]  /*47e0*/  FMUL.FTZ R121, R15, R121 ;  /* 0x000000790f797220 */ /* 0x000fe20000410000 */
[----:B------:R-:W-:Y:S01]  /*47f0*/  FFMA.FTZ R11, -R201, R201, 1 ;  /* 0x3f800000c90b7423 */ /* 0x000fe200000101c9 */
[----:B------:R-:W1:Y:S08]  /*4800*/  MUFU.EX2 R104, R104 ;  /* 0x0000006800687308 */ /* 0x000e700000000800 */
[----:B------:R-:W3:Y:S08]  /*4810*/  MUFU.EX2 R100, R100 ;  /* 0x0000006400647308 */ /* 0x000ef00000000800 */
[----:B------:R-:W-:Y:S01]  /*4820*/  MUFU.EX2 R133, R133 ;  /* 0x0000008500857308 */ /* 0x000fe20000000800 */
[--C-:B----4-:R-:W-:Y:S01]  /*4830*/  FADD.FTZ R53, R53, -R221.reuse ;  /* 0x800000dd35357221 */ /* 0x110fe20000010000 */
[----:B------:R-:W-:-:S06]  /*4840*/  FADD.FTZ R55, R55, -R221 ;  /* 0x800000dd37377221 */ /* 0x000fcc0000010000 */
[----:B------:R-:W-:Y:S01]  /*4850*/  MUFU.EX2 R135, R135 ;  /* 0x0000008700877308 */ /* 0x000fe20000000800 */
[----:B------:R-:W4:Y:S01]  /*4860*/  SHFL.IDX PT, R221, R41, R125, 0x1f ;  /* 0x00001f7d29dd7589 */ /* 0x000f2200000e0000 */
[--C-:B------:R-:W-:Y:S01]  /*4870*/  FADD.FTZ R210, R45, -R219.reuse ;  /* 0x800000db2dd27221 */ /* 0x100fe20000010000 */
[--C-:B------:R-:W-:Y:S01]  /*4880*/  FADD.FTZ R222, R52, -R36.reuse ;  /* 0x8000002434de7221 */ /* 0x100fe20000010000 */
[----:B------:R-:W-:Y:S01]  /*4890*/  FADD.FTZ R219, R47, -R219 ;  /* 0x800000db2fdb7221 */ /* 0x000fe20000010000 */
[----:B------:R-:W-:Y:S01]  /*48a0*/  FFMA.FTZ R52, -R199, R199, 1 ;  /* 0x3f800000c7347423 */ /* 0x000fe200000101c7 */
[----:B------:R-:W-:Y:S01]  /*48b0*/  FMUL.FTZ R44, R89, R44 ;  /* 0x0000002c592c7220 */ /* 0x000fe20000410000 */
[----:B------:R-:W-:Y:S01]  /*48c0*/  FFMA.FTZ R47, -R196, R196, 1 ;  /* 0x3f800000c42f7423 */ /* 0x000fe200000101c4 */
[----:B------:R-:W-:Y:S01]  /*48d0*/  FMUL.FTZ R218, R91, R218 ;  /* 0x000000da5bda7220 */ /* 0x000fe20000410000 */
[----:B------:R-:W-:Y:S01]  /*48e0*/  FFMA.FTZ R45, -R197, R197, 1 ;  /* 0x3f800000c52d7423 */ /* 0x000fe200000101c5 */
        /* <DEDUP_REMOVED lines=8> */
[----:B------:R-:W-:Y:S01]  /*4970*/  FFMA.FTZ R42, -R170, R170, 1 ;  /* 0x3f800000aa2a7423 */ /* 0x000fe200000101aa */
[----:B------:R-:W-:Y:S01]  /*4980*/  FADD.FTZ R36, R54, -R36 ;  /* 0x8000002436247221 */ /* 0x000fe20000010000 */
[----:B------:R-:W-:Y:S01]  /*4990*/  FMUL.FTZ R219, R10, R219 ;  /* 0x000000db0adb7220 */ /* 0x000fe20000410000 */
[----:B------:R-:W-:Y:S08]  /*49a0*/  MUFU.EX2 R134, R134 ;  /* 0x0000008600867308 */ /* 0x000ff00000000800 */
[----:B------:R-:W-:Y:S01]  /*49b0*/  MUFU.EX2 R107, R107 ;  /* 0x0000006b006b7308 */ /* 0x000fe20000000800 */
[--C-:B----4-:R-:W-:Y:S01]  /*49c0*/  FADD.FTZ R61, R61, -R221.reuse ;  /* 0x800000dd3d3d7221 */ /* 0x110fe20000010000 */
[----:B------:R-:W-:-:S06]  /*49d0*/  FADD.FTZ R221, R63, -R221 ;  /* 0x800000dd3fdd7221 */ /* 0x000fcc0000010000 */
[----:B------:R-:W-:Y:S01]  /*49e0*/  MUFU.EX2 R103, R103 ;  /* 0x0000006700677308 */ /* 0x000fe20000000800 */
[----:B------:R-:W-:Y:S01]  /*49f0*/  LDS R63, [R14+0x400] ;  /* 0x000400000e3f7984 */ /* 0x000fe20000000800 */
[----:B------:R-:W-:Y:S01]  /*4a00*/  FFMA.FTZ R54, -R171, R171, 1 ;  /* 0x3f800000ab367423 */ /* 0x000fe200000101ab */
[----:B------:R-:W-:Y:S01]  /*4a10*/  FMUL.FTZ R43, R11, R43 ;  /* 0x0000002b0b2b7220 */ /* 0x000fe20000410000 */
[----:B------:R-:W-:-:S04]  /*4a20*/  FMUL.FTZ R11, R42, R121 ;  /* 0x000000792a0b7220 */ /* 0x000fc80000410000 */
[----:B------:R-:W-:Y:S01]  /*4a30*/  MUFU.EX2 R106, R106 ;  /* 0x0000006a006a7308 */ /* 0x000fe20000000800 */
[----:B------:R-:W4:Y:S01]  /*4a40*/  SHFL.IDX PT, R121, R41, R126, 0x1f ;  /* 0x00001f7e29797589 */ /* 0x000f2200000e0000 */
[----:B------:R-:W-:Y:S01]  /*4a50*/  FMUL.FTZ R50, R54, R219 ;  /* 0x000000db36327220 */ /* 0x000fe20000410000 */
[----:B------:R-:W-:-:S05]  /*4a60*/  FMUL.FTZ R214, R88, R214 ;  /* 0x000000d658d67220 */ /* 0x000fca0000410000 */
[----:B------:R-:W-:Y:S01]  /*4a70*/  MUFU.EX2 R136, R136 ;  /* 0x0000008800887308 */ /* 0x000fe20000000800 */
[----:B------:R-:W1:Y:S01]  /*4a80*/  SHFL.IDX PT, R219, R41, R213, 0x1f ;  /* 0x00001fd529db7589 */ /* 0x000e6200000e0000 */
[----:B------:R-:W-:Y:S01]  /*4a90*/  FFMA.FTZ R48, -R198, R198, 1 ;  /* 0x3f800000c6307423 */ /* 0x000fe200000101c6 */
[----:B------:R-:W-:Y:S01]  /*4aa0*/  FMUL.FTZ R210, R92, R210 ;  /* 0x000000d25cd27220 */ /* 0x000fe20000410000 */
[----:B------:R-:W-:-:S04]  /*4ab0*/  FFMA.FTZ R49, -R200, R200, 1 ;  /* 0x3f800000c8317423 */ /* 0x000fc800000101c8 */
[----:B------:R-:W-:Y:S01]  /*4ac0*/  MUFU.EX2 R137, R137 ;  /* 0x0000008900897308 */ /* 0x000fe20000000800 */
[----:B------:R-:W-:-:S07]  /*4ad0*/  FMUL.FTZ R48, R48, R214 ;  /* 0x000000d630307220 */ /* 0x000fce0000410000 */
[----:B------:R-:W-:Y:S01]  /*4ae0*/  MUFU.EX2 R108, R108 ;  /* 0x0000006c006c7308 */ /* 0x000fe20000000800 */
[----:B------:R-:W3:Y:S01]  /*4af0*/  SHFL.IDX PT, R214, R41, R9, 0x1f ;  /* 0x00001f0929d67589 */ /* 0x000ee200000e0000 */
[----:B------:R-:W-:Y:S01]  /*4b00*/  FFMA.FTZ R46, -R195, R195, 1 ;  /* 0x3f800000c32e7423 */ /* 0x000fe200000101c3 */
[----:B--2---:R-:W-:Y:S01]  /*4b10*/  FMUL.FTZ R40, R34, R40 ;  /* 0x0000002822287220 */ /* 0x004fe20000410000 */
[----:B------:R-:W-:Y:S01]  /*4b20*/  FMUL.FTZ R49, R49, R210 ;  /* 0x000000d231317220 */ /* 0x000fe20000410000 */
[----:B------:R-:W-:Y:S01]  /*4b30*/  SHFL.IDX PT, R218, R41, R212, 0x1f ;  /* 0x00001fd429da7589 */ /* 0x000fe200000e0000 */
[----:B------:R-:W-:Y:S01]  /*4b40*/  FMUL.FTZ R220, R90, R220 ;  /* 0x000000dc5adc7220 */ /* 0x000fe20000410000 */
[----:B------:R-:W-:Y:S01]  /*4b50*/  FMUL.FTZ R46, R46, R40 ;  /* 0x000000282e2e7220 */ /* 0x000fe20000410000 */
[----:B------:R-:W-:Y:S01]  /*4b60*/  MUFU.EX2 R116, R116 ;  /* 0x0000007400747308 */ /* 0x000fe20000000800 */
[----:B------:R-:W2:Y:S01]  /*4b70*/  SHFL.IDX PT, R210, R41, R124, 0x1f ;  /* 0x00001f7c29d27589 */ /* 0x000ea200000e0000 */
[----:B------:R-:W-:Y:S01]  /*4b80*/  FMUL.FTZ R222, R96, R222 ;  /* 0x000000de60de7220 */ /* 0x000fe20000410000 */
[----:B------:R-:W-:Y:S01]  /*4b90*/  FFMA.FTZ R40, -R203, R203, 1 ;  /* 0x3f800000cb287423 */ /* 0x000fe200000101cb */
[----:B------:R-:W-:Y:S01]  /*4ba0*/  FFMA.FTZ R42, -R168, R168, 1 ;  /* 0x3f800000a82a7423 */ /* 0x000fe200000101a8 */
[--C-:B----4-:R-:W-:Y:S01]  /*4bb0*/  FADD.FTZ R62, R62, -R121.reuse ;  /* 0x800000793e3e7221 */ /* 0x110fe20000010000 */
[----:B------:R-:W-:Y:S01]  /*4bc0*/  FADD.FTZ R60, R60, -R121 ;  /* 0x800000793c3c7221 */ /* 0x000fe20000010000 */
[----:B------:R-:W-:Y:S01]  /*4bd0*/  FMUL.FTZ R40, R40, R220 ;  /* 0x000000dc28287220 */ /* 0x000fe20000410000 */
[----:B------:R-:W-:Y:S01]  /*4be0*/  FMUL.FTZ R42, R42, R222 ;  /* 0x000000de2a2a7220 */ /* 0x000fe20000410000 */
[----:B------:R-:W4:Y:S01]  /*4bf0*/  SHFL.IDX PT, R220, R41, R217, 0x1f ;  /* 0x00001fd929dc7589 */ /* 0x000f2200000e0000 */
[----:B------:R-:W-:Y:S01]  /*4c00*/  FFMA.FTZ R54, -R169, R169, 1 ;  /* 0x3f800000a9367423 */ /* 0x000fe200000101a9 */
[----:B------:R-:W-:Y:S08]  /*4c10*/  MUFU.EX2 R122, R122 ;  /* 0x0000007a007a7308 */ /* 0x000ff00000000800 */
[----:B------:R-:W4:Y:S01]  /*4c20*/  MUFU.EX2 R216, R216 ;  /* 0x000000d800d87308 */ /* 0x000f220000000800 */
[----:B------:R4:W4:Y:S01]  /*4c30*/  SHFL.IDX PT, R222, R41, R215, 0x1f ;  /* 0x00001fd729de7589 */ /* 0x00092200000e0000 */
[----:B------:R-:W-:Y:S01]  /*4c40*/  FMUL.FTZ R51, R94, R51 ;  /* 0x000000335e337220 */ /* 0x000fe20000410000 */
[--C-:B-1----:R-:W-:Y:S01]  /*4c50*/  FADD.FTZ R121, R69, -R219.reuse ;  /* 0x800000db45797221 */ /* 0x102fe20000010000 */
[----:B------:R-:W-:Y:S01]  /*4c60*/  FADD.FTZ R219, R71, -R219 ;  /* 0x800000db47db7221 */ /* 0x000fe20000010000 */
[----:B------:R-:W-:Y:S01]  /*4c70*/  FMUL.FTZ R62, R104, R62 ;  /* 0x0000003e683e7220 */ /* 0x000fe20000410000 */
[----:B------:R-:W-:Y:S01]  /*4c80*/  FFMA.FTZ R71, -R158, R158, 1 ;  /* 0x3f8000009e477423 */ /* 0x000fe2000001019e */
[----:B------:R-:W-:Y:S01]  /*4c90*/  FMUL.FTZ R51, R54, R51 ;  /* 0x0000003336337220 */ /* 0x000fe20000410000 */
[----:B------:R-:W-:Y:S01]  /*4ca0*/  FFMA.FTZ R54, -R167, R167, 1 ;  /* 0x3f800000a7367423 */ /* 0x000fe200000101a7 */
[----:B------:R-:W-:Y:S01]  /*4cb0*/  FMUL.FTZ R223, R12, R36 ;  /* 0x000000240cdf7220 */ /* 0x000fe20000410000 */
[----:B------:R-:W-:Y:S01]  /*4cc0*/  FMUL.FTZ R53, R13, R53 ;  /* 0x000000350d357220 */ /* 0x000fe20000410000 */
[----:B------:R-:W4:Y:S01]  /*4cd0*/  LDL.LU R195, [R1+0x13c] ;  /* 0x00013c0001c37983 */ /* 0x000f220000300800 */
[----:B------:R-:W-:Y:S01]  /*4ce0*/  FFMA.FTZ R36, -R165, R165, 1 ;  /* 0x3f800000a5247423 */ /* 0x000fe200000101a5 */
[----:B------:R-:W-:Y:S01]  /*4cf0*/  FMUL.FTZ R55, R21, R55 ;  /* 0x0000003715377220 */ /* 0x000fe20000410000 */
[----:B------:R-:W-:Y:S01]  /*4d00*/  FMUL.FTZ R71, R71, R62 ;  /* 0x0000003e47477220 */ /* 0x000fe20000410000 */
[----:B------:R-:W4:Y:S01]  /*4d10*/  LDL.LU R196, [R1+0x138] ;  /* 0x0001380001c47983 */ /* 0x000f220000300800 */
[--C-:B---3--:R-:W-:Y:S01]  /*4d20*/  FADD.FTZ R56, R56, -R214.reuse ;  /* 0x800000d638387221 */ /* 0x108fe20000010000 */
[----:B------:R-:W-:Y:S01]  /*4d30*/  FMUL.FTZ R54, R54, R53 ;  /* 0x0000003536367220 */ /* 0x000fe20000410000 */
[----:B------:R-:W-:Y:S01]  /*4d40*/  FADD.FTZ R58, R58, -R214 ;  /* 0x800000d63a3a7221 */ /* 0x000fe20000010000 */
[----:B------:R-:W1:Y:S01]  /*4d50*/  SHFL.IDX PT, R62, R63, R9, 0x1f ;  /* 0x00001f093f3e7589 */ /* 0x000e6200000e0000 */
[----:B------:R-:W-:Y:S01]  /*4d60*/  FMUL.FTZ R53, R36, R55 ;  /* 0x0000003724357220 */ /* 0x000fe20000410000 */
[----:B--2---:R-:W-:Y:S01]  /*4d70*/  FADD.FTZ R57, R57, -R210 ;  /* 0x800000d239397221 */ /* 0x004fe20000010000 */
[----:B------:R-:W-:Y:S01]  /*4d80*/  MUFU.EX2 R130, R130 ;  /* 0x0000008200827308 */ /* 0x000fe20000000800 */
[----:B------:R-:W2:Y:S01]  /*4d90*/  LDL.LU R197, [R1+0x134] ;  /* 0x0001340001c57983 */ /* 0x000ea20000300800 */
[----:B------:R-:W-:-:S06]  /*4da0*/  FADD.FTZ R36, R68, -R218 ;  /* 0x800000da44247221 */ /* 0x000fcc0000010000 */
[----:B------:R-:W3:Y:S01]  /*4db0*/  MUFU.EX2 R110, R110 ;  /* 0x0000006e006e7308 */ /* 0x000ee20000000800 */
[----:B------:R-:W2:Y:S01]  /*4dc0*/  LDL.LU R198, [R1+0x130] ;  /* 0x0001300001c67983 */ /* 0x000ea20000300800 */
[----:B------:R-:W-:Y:S01]  /*4dd0*/  FFMA.FTZ R68, -R164, R164, 1 ;  /* 0x3f800000a4447423 */ /* 0x000fe200000101a4 */
[----:B------:R-:W-:-:S05]  /*4de0*/  FMUL.FTZ R56, R22, R56 ;  /* 0x0000003816387220 */ /* 0x000fca0000410000 */
[----:B------:R-:W-:Y:S01]  /*4df0*/  MUFU.EX2 R132, R132 ;  /* 0x0000008400847308 */ /* 0x000fe20000000800 */
[----:B------:R-:W2:Y:S01]  /*4e00*/  LDL.LU R199, [R1+0x12c] ;  /* 0x00012c0001c77983 */ /* 0x000ea20000300800 */
[----:B------:R-:W-:-:S06]  /*4e10*/  FADD.FTZ R59, R59, -R210 ;  /* 0x800000d23b3b7221 */ /* 0x000fcc0000010000 */
[----:B------:R-:W-:Y:S01]  /*4e20*/  MUFU.EX2 R119, R119 ;  /* 0x0000007700777308 */ /* 0x000fe20000000800 */
[----:B------:R-:W2:Y:S07]  /*4e30*/  LDL.LU R200, [R1+0x128] ;  /* 0x0001280001c87983 */ /* 0x000eae0000300800 */
[----:B------:R-:W-:Y:S01]  /*4e40*/  MUFU.EX2 R118, R118 ;  /* 0x0000007600767308 */ /* 0x000fe20000000800 */
[----:B------:R-:W2:Y:S01]  /*4e50*/  LDL.LU R201, [R1+0x124] ;  /* 0x0001240001c97983 */ /* 0x000ea20000300800 */
[----:B------:R-:W-:-:S06]  /*4e60*/  FMUL.FTZ R68, R68, R56 ;  /* 0x0000003844447220 */ /* 0x000fcc0000410000 */
[----:B------:R-:W-:Y:S01]  /*4e70*/  MUFU.EX2 R120, R120 ;  /* 0x0000007800787308 */ /* 0x000fe20000000800 */
[----:B------:R-:W2:Y:S01]  /*4e80*/  LDL.LU R202, [R1+0x120] ;  /* 0x0001200001ca7983 */ /* 0x000ea20000300800 */
[----:B------:R-:W-:-:S06]  /*4e90*/  FFMA.FTZ R55, -R162, R162, 1 ;  /* 0x3f800000a2377423 */ /* 0x000fcc00000101a2 */
[----:B------:R-:W-:Y:S01]  /*4ea0*/  MUFU.EX2 R117, R117 ;  /* 0x0000007500757308 */ /* 0x000fe20000000800 */
[----:B------:R-:W3:Y:S01]  /*4eb0*/  SHFL.IDX PT, R124, R63, R124, 0x1f ;  /* 0x00001f7c3f7c7589 */ /* 0x000ee200000e0000 */
[----:B------:R-:W-:-:S06]  /*4ec0*/  FMUL.FTZ R58, R23, R58 ;  /* 0x0000003a173a7220 */ /* 0x000fcc0000410000 */
[----:B------:R-:W-:Y:S01]  /*4ed0*/  MUFU.EX2 R115, R115 ;  /* 0x0000007300737308 */ /* 0x000fe20000000800 */
[----:B------:R-:W-:Y:S07]  /*4ee0*/  SHFL.IDX PT, R126, R63, R126, 0x1f ;  /* 0x00001f7e3f7e7589 */ /* 0x000fee00000e0000 */
[----:B------:R-:W-:Y:S01]  /*4ef0*/  MUFU.EX2 R123, R123 ;  /* 0x0000007b007b7308 */ /* 0x000fe20000000800 */
[----:B------:R-:W-:Y:S01]  /*4f00*/  SHFL.IDX PT, R125, R63, R125, 0x1f ;  /* 0x00001f7d3f7d7589 */ /* 0x000fe200000e0000 */
[----:B------:R-:W-:Y:S01]  /*4f10*/  FFMA.FTZ R236, -R236, R236, 1 ;  /* 0x3f800000ecec7423 */ /* 0x000fe200000101ec */
[----:B------:R-:W-:Y:S01]  /*4f20*/  FMUL.FTZ R38, R19, R38 ;  /* 0x0000002613267220 */ /* 0x000fe20000410000 */
[----:B------:R-:W-:Y:S01]  /*4f30*/  FFMA.FTZ R127, -R127, R127, 1 ;  /* 0x3f8000007f7f7423 */ /* 0x000fe2000001017f */
[----:B------:R-:W-:Y:S01]  /*4f40*/  SHFL.IDX PT, R215, R63, R215, 0x1f ;  /* 0x00001fd73fd77589 */ /* 0x000fe200000e0000 */
[----:B------:R-:W-:-:S03]  /*4f50*/  FMUL.FTZ R114, R228, R114 ;  /* 0x00000072e4727220 */ /* 0x000fc60000410000 */
[----:B------:R-:W-:Y:S04]  /*4f60*/  SHFL.IDX PT, R217, R63, R217, 0x1f ;  /* 0x00001fd93fd97589 */ /* 0x000fe800000e0000 */
[----:B------:R-:W-:Y:S01]  /*4f70*/  SHFL.IDX PT, R212, R63, R212, 0x1f ;  /* 0x00001fd43fd47589 */ /* 0x000fe200000e0000 */
[----:B------:R-:W-:Y:S01]  /*4f80*/  FFMA.FTZ R14, -R163, R163, 1 ;  /* 0x3f800000a30e7423 */ /* 0x000fe200000101a3 */
[----:B------:R-:W-:Y:S01]  /*4f90*/  FMUL.FTZ R61, R100, R61 ;  /* 0x0000003d643d7220 */ /* 0x000fe20000410000 */
[--C-:B----4-:R-:W-:Y:S01]  /*4fa0*/  FADD.FTZ R65, R65, -R220.reuse ;  /* 0x800000dc41417221 */ /* 0x110fe20000010000 */
[----:B------:R-:W2:Y:S01]  /*4fb0*/  LDL.LU R203, [R1+0x11c] ;  /* 0x00011c0001cb7983 */ /* 0x000ea20000300800 */
[----:B------:R-:W-:Y:S01]  /*4fc0*/  FMUL.FTZ R56, R97, R57 ;  /* 0x0000003961387220 */ /* 0x000fe20000410000 */
[----:B------:R-:W-:Y:S01]  /*4fd0*/  FMUL.FTZ R60, R99, R60 ;  /* 0x0000003c633c7220 */ /* 0x000fe20000410000 */
[----:B------:R-:W-:Y:S01]  /*4fe0*/  FADD.FTZ R67, R67, -R220 ;  /* 0x800000dc43437221 */ /* 0x000fe20000010000 */
[----:B------:R-:W4:Y:S01]  /*4ff0*/  SHFL.IDX PT, R63, R63, R213, 0x1f ;  /* 0x00001fd53f3f7589 */ /* 0x000f2200000e0000 */
[----:B------:R-:W4:Y:S01]  /*5000*/  MUFU.EX2 R113, R113 ;  /* 0x0000007100717308 */ /* 0x000f220000000800 */
[----:B------:R-:W-:-:S02]  /*5010*/  FMUL.FTZ R226, R216, R226 ;  /* 0x000000e2d8e27220 */ /* 0x000fc40000410000 */
[----:B------:R1:W5:Y:S01]  /*5020*/  LDL.LU R171, [R1+0x118] ;  /* 0x0001180001ab7983 */ /* 0x0003620000300800 */
[----:B------:R-:W-:Y:S01]  /*5030*/  FFMA.FTZ R41, -R166, R166, 1 ;  /* 0x3f800000a6297423 */ /* 0x000fe200000101a6 */
[----:B------:R-:W-:Y:S01]  /*5040*/  FADD.FTZ R218, R70, -R218 ;  /* 0x800000da46da7221 */ /* 0x000fe20000010000 */
[----:B------:R-:W-:Y:S01]  /*5050*/  FFMA.FTZ R69, -R161, R161, 1 ;  /* 0x3f800000a1457423 */ /* 0x000fe200000101a1 */
[----:B------:R1:W5:Y:S01]  /*5060*/  LDL.LU R170, [R1+0x114] ;  /* 0x0001140001aa7983 */ /* 0x0003620000300800 */
[----:B------:R-:W-:Y:S01]  /*5070*/  FMUL.FTZ R59, R98, R59 ;  /* 0x0000003b623b7220 */ /* 0x000fe20000410000 */
[----:B------:R-:W-:Y:S01]  /*5080*/  FMUL.FTZ R57, R55, R58 ;  /* 0x0000003a37397220 */ /* 0x000fe20000410000 */
[--C-:B------:R-:W-:Y:S01]  /*5090*/  FADD.FTZ R64, R64, -R222.reuse ;  /* 0x800000de40407221 */ /* 0x100fe20000010000 */
[----:B------:R2:W5:Y:S01]  /*50a0*/  LDL.LU R169, [R1+0x110] ;  /* 0x0001100001a97983 */ /* 0x0005620000300800 */
[----:B------:R-:W-:Y:S01]  /*50b0*/  FFMA.FTZ R70, -R159, R159, 1 ;  /* 0x3f8000009f467423 */ /* 0x000fe2000001019f */
[----:B------:R-:W-:Y:S01]  /*50c0*/  FADD.FTZ R66, R66, -R222 ;  /* 0x800000de42427221 */ /* 0x000fe20000010000 */
[----:B------:R-:W-:Y:S01]  /*50d0*/  FMUL.FTZ R67, R107, R67 ;  /* 0x000000436b437220 */ /* 0x000fe20000410000 */
[----:B------:R2:W5:Y:S01]  /*50e0*/  LDL.LU R168, [R1+0x10c] ;  /* 0x00010c0001a87983 */ /* 0x0005620000300800 */
[----:B------:R-:W-:Y:S01]  /*50f0*/  FMUL.FTZ R58, R14, R56 ;  /* 0x000000380e3a7220 */ /* 0x000fe20000410000 */
[----:B------:R-:W-:Y:S01]  /*5100*/  FMUL.FTZ R121, R103, R121 ;  /* 0x0000007967797220 */ /* 0x000fe20000410000 */
[--C-:B-1----:R-:W-:Y:S01]  /*5110*/  FADD.FTZ R72, R72, -R62.reuse ;  /* 0x8000003e48487221 */ /* 0x102fe20000010000 */
[----:B------:R1:W5:Y:S01]  /*5120*/  LDL.LU R167, [R1+0x108] ;  /* 0x0001080001a77983 */ /* 0x0003620000300800 */
[----:B------:R-:W-:Y:S01]  /*5130*/  FFMA.FTZ R56, -R160, R160, 1 ;  /* 0x3f800000a0387423 */ /* 0x000fe200000101a0 */
[----:B------:R-:W-:Y:S01]  /*5140*/  FADD.FTZ R74, R74, -R62 ;  /* 0x8000003e4a4a7221 */ /* 0x000fe20000010000 */
[--C-:B---3--:R-:W-:Y:S01]  /*5150*/  FADD.FTZ R73, R73, -R124.reuse ;  /* 0x8000007c49497221 */ /* 0x108fe20000010000 */
[----:B------:R1:W5:Y:S01]  /*5160*/  LDL.LU R166, [R1+0x104] ;  /* 0x0001040001a67983 */ /* 0x0003620000300800 */
[----:B------:R-:W-:Y:S01]  /*5170*/  FMUL.FTZ R69, R69, R59 ;  /* 0x0000003b45457220 */ /* 0x000fe20000410000 */
[----:B------:R-:W-:Y:S01]  /*5180*/  FADD.FTZ R75, R75, -R124 ;  /* 0x8000007c4b4b7221 */ /* 0x000fe20000010000 */
[--C-:B----4-:R-:W-:Y:S01]  /*5190*/  FADD.FTZ R85, R85, -R63.reuse ;  /* 0x8000003f55557221 */ /* 0x110fe20000010000 */
[----:B------:R1:W5:Y:S01]  /*51a0*/  LDL.LU R165, [R1+0x100] ;  /* 0x0001000001a57983 */ /* 0x0003620000300800 */
[----:B------:R-:W-:Y:S01]  /*51b0*/  FMUL.FTZ R70, R70, R61 ;  /* 0x0000003d46467220 */ /* 0x000fe20000410000 */
[----:B------:R-:W-:Y:S01]  /*51c0*/  FADD.FTZ R87, R87, -R63 ;  /* 0x8000003f57577221 */ /* 0x000fe20000010000 */
[--C-:B------:R-:W-:Y:S01]  /*51d0*/  FADD.FTZ R84, R84, -R212.reuse ;  /* 0x800000d454547221 */ /* 0x100fe20000010000 */
[----:B------:R1:W5:Y:S01]  /*51e0*/  LDL.LU R164, [R1+0xfc] ;  /* 0x0000fc0001a47983 */ /* 0x0003620000300800 */
[----:B------:R-:W-:Y:S01]  /*51f0*/  FFMA.FTZ R59, -R156, R156, 1 ;  /* 0x3f8000009c3b7423 */ /* 0x000fe2000001019c */
[----:B------:R-:W-:Y:S01]  /*5200*/  FFMA.FTZ R55, -R155, R155, 1 ;  /* 0x3f8000009b377423 */ /* 0x000fe2000001019b */
[----:B------:R-:W-:Y:S01]  /*5210*/  FADD.FTZ R86, R86, -R212 ;  /* 0x800000d456567221 */ /* 0x000fe20000010000 */
[----:B------:R1:W5:Y:S01]  /*5220*/  LDL.LU R163, [R1+0xf8] ;  /* 0x0000f80001a37983 */ /* 0x0003620000300800 */
[----:B------:R-:W-:Y:S01]  /*5230*/  FMUL.FTZ R64, R133, R64 ;  /* 0x0000004085407220 */ /* 0x000fe20000410000 */
[----:B------:R-:W-:Y:S01]  /*5240*/  FMUL.FTZ R61, R135, R65 ;  /* 0x00000041873d7220 */ /* 0x000fe20000410000 */
[----:B------:R-:W-:Y:S01]  /*5250*/  FFMA.FTZ R210, -R144, R144, 1 ;  /* 0x3f80000090d27423 */ /* 0x000fe20000010190 */
[----:B------:R1:W5:Y:S01]  /*5260*/  LDL.LU R162, [R1+0xf4] ;  /* 0x0000f40001a27983 */ /* 0x0003620000300800 */
[----:B------:R-:W-:Y:S01]  /*5270*/  FMUL.FTZ R56, R56, R60 ;  /* 0x0000003c38387220 */ /* 0x000fe20000410000 */
[----:B------:R-:W-:Y:S01]  /*5280*/  FFMA.FTZ R60, -R154, R154, 1 ;  /* 0x3f8000009a3c7423 */ /* 0x000fe2000001019a */
[--C-:B------:R-:W-:Y:S01]  /*5290*/  FADD.FTZ R77, R77, -R125.reuse ;  /* 0x8000007d4d4d7221 */ /* 0x100fe20000010000 */
[----:B------:R1:W5:Y:S01]  /*52a0*/  LDL.LU R161, [R1+0xf0] ;  /* 0x0000f00001a17983 */ /* 0x0003620000300800 */
[----:B------:R-:W-:Y:S01]  /*52b0*/  FMUL.FTZ R66, R134, R66 ;  /* 0x0000004286427220 */ /* 0x000fe20000410000 */
[----:B------:R-:W-:Y:S01]  /*52c0*/  FFMA.FTZ R14, -R157, R157, 1 ;  /* 0x3f8000009d0e7423 */ /* 0x000fe2000001019d */
[----:B------:R-:W-:Y:S01]  /*52d0*/  FADD.FTZ R79, R79, -R125 ;  /* 0x8000007d4f4f7221 */ /* 0x000fe20000010000 */
[----:B------:R1:W5:Y:S01]  /*52e0*/  LDL.LU R160, [R1+0xec] ;  /* 0x0000ec0001a07983 */ /* 0x0003620000300800 */
[----:B------:R-:W-:Y:S01]  /*52f0*/  FMUL.FTZ R64, R59, R64 ;  /* 0x000000403b407220 */ /* 0x000fe20000410000 */
[----:B------:R-:W-:Y:S01]  /*5300*/  FMUL.FTZ R55, R55, R61 ;  /* 0x0000003d37377220 */ /* 0x000fe20000410000 */
[--C-:B------:R-:W-:Y:S01]  /*5310*/  FADD.FTZ R76, R76, -R126.reuse ;  /* 0x8000007e4c4c7221 */ /* 0x100fe20000010000 */
[----:B------:R1:W5:Y:S01]  /*5320*/  LDL.LU R159, [R1+0xe8] ;  /* 0x0000e800019f7983 */ /* 0x0003620000300800 */
[----:B------:R-:W-:Y:S01]  /*5330*/  FFMA.FTZ R59, -R152, R152, 1 ;  /* 0x3f800000983b7423 */ /* 0x000fe20000010198 */
[----:B------:R-:W-:Y:S01]  /*5340*/  FFMA.FTZ R61, -R151, R151, 1 ;  /* 0x3f800000973d7423 */ /* 0x000fe20000010197 */
[----:B------:R-:W-:Y:S01]  /*5350*/  FADD.FTZ R78, R78, -R126 ;  /* 0x8000007e4e4e7221 */ /* 0x000fe20000010000 */
[----:B------:R1:W5:Y:S01]  /*5360*/  LDL.LU R158, [R1+0xe4] ;  /* 0x0000e400019e7983 */ /* 0x0003620000300800 */
[----:B------:R-:W-:Y:S01]  /*5370*/  FMUL.FTZ R65, R60, R66 ;  /* 0x000000423c417220 */ /* 0x000fe20000410000 */
[--C-:B------:R-:W-:Y:S01]  /*5380*/  FADD.FTZ R80, R80, -R215.reuse ;  /* 0x800000d750507221 */ /* 0x100fe20000010000 */
[----:B------:R-:W-:Y:S01]  /*5390*/  FADD.FTZ R82, R82, -R215 ;  /* 0x800000d752527221 */ /* 0x000fe20000010000 */
[----:B------:R1:W5:Y:S01]  /*53a0*/  LDL.LU R157, [R1+0xe0] ;  /* 0x0000e000019d7983 */ /* 0x0003620000300800 */
[----:B------:R-:W-:Y:S01]  /*53b0*/  FFMA.FTZ R66, -R153, R153, 1 ;  /* 0x3f80000099427423 */ /* 0x000fe20000010199 */
[--C-:B------:R-:W-:Y:S01]  /*53c0*/  FADD.FTZ R81, R81, -R217.reuse ;  /* 0x800000d951517221 */ /* 0x100fe20000010000 */
[----:B------:R-:W-:Y:S01]  /*53d0*/  FADD.FTZ R83, R83, -R217 ;  /* 0x800000d953537221 */ /* 0x000fe20000010000 */
[----:B------:R1:W5:Y:S01]  /*53e0*/  LDL.LU R156, [R1+0xdc] ;  /* 0x0000dc00019c7983 */ /* 0x0003620000300800 */
[----:B------:R-:W-:Y:S01]  /*53f0*/  FMUL.FTZ R59, R59, R67 ;  /* 0x000000433b3b7220 */ /* 0x000fe20000410000 */
[----:B------:R-:W-:Y:S01]  /*5400*/  FFMA.FTZ R213, -R5, R5, 1 ;  /* 0x3f80000005d57423 */ /* 0x000fe20000010105 */
[----:B------:R-:W-:Y:S01]  /*5410*/  FFMA.FTZ R214, -R4, R4, 1 ;  /* 0x3f80000004d67423 */ /* 0x000fe20000010104 */
[----:B------:R1:W5:Y:S01]  /*5420*/  LDL.LU R155, [R1+0xd8] ;  /* 0x0000d800019b7983 */ /* 0x0003620000300800 */
[----:B------:R-:W-:Y:S01]  /*5430*/  FMUL.FTZ R61, R61, R121 ;  /* 0x000000793d3d7220 */ /* 0x000fe20000410000 */
[----:B------:R-:W3:Y:S01]  /*5440*/  MUFU.EX2 R129, R129 ;  /* 0x0000008100817308 */ /* 0x000ee20000000800 */
[----:B------:R-:W-:Y:S01]  /*5450*/  FMUL.FTZ R36, R108, R36 ;  /* 0x000000246c247220 */ /* 0x000fe20000410000 */
[----:B------:R1:W5:Y:S01]  /*5460*/  LDL.LU R154, [R1+0xd4] ;  /* 0x0000d400019a7983 */ /* 0x0003620000300800 */
[----:B------:R-:W-:Y:S01]  /*5470*/  FFMA.FTZ R67, -R150, R150, 1 ;  /* 0x3f80000096437423 */ /* 0x000fe20000010196 */
[----:B------:R-:W-:-:S04]  /*5480*/  FFMA.FTZ R62, -R148, R148, 1 ;  /* 0x3f800000943e7423 */ /* 0x000fc80000010194 */
[----:B------:R-:W4:Y:S01]  /*5490*/  MUFU.EX2 R128, R128 ;  /* 0x0000008000807308 */ /* 0x000f220000000800 */
[----:B------:R1:W5:Y:S01]  /*54a0*/  LDL.LU R153, [R1+0xd0] ;  /* 0x0000d00001997983 */ /* 0x0003620000300800 */
[----:B------:R-:W-:Y:S01]  /*54b0*/  FMUL.FTZ R121, R106, R72 ;  /* 0x000000486a797220 */ /* 0x000fe20000410000 */
[----:B------:R-:W-:-:S05]  /*54c0*/  FFMA.FTZ R60, -R149, R149, 1 ;  /* 0x3f800000953c7423 */ /* 0x000fca0000010195 */
[----:B------:R-:W1:Y:S01]  /*54d0*/  MUFU.EX2 R207, R207 ;  /* 0x000000cf00cf7308 */ /* 0x000e620000000800 */
[----:B------:R1:W5:Y:S01]  /*54e0*/  LDL.LU R152, [R1+0xcc] ;  /* 0x0000cc0001987983 */ /* 0x0003620000300800 */
[----:B------:R-:W-:-:S06]  /*54f0*/  FFMA.FTZ R124, -R147, R147, 1 ;  /* 0x3f800000937c7423 */ /* 0x000fcc0000010193 */
[----:B------:R-:W1:Y:S01]  /*5500*/  MUFU.EX2 R205, R205 ;  /* 0x000000cd00cd7308 */ /* 0x000e620000000800 */
[----:B------:R1:W5:Y:S01]  /*5510*/  LDL.LU R151, [R1+0xc8] ;  /* 0x0000c80001977983 */ /* 0x0003620000300800 */
[----:B------:R-:W-:Y:S01]  /*5520*/  FMUL.FTZ R62, R62, R121 ;  /* 0x000000793e3e7220 */ /* 0x000fe20000410000 */
[----:B------:R-:W-:Y:S01]  /*5530*/  FMUL.FTZ R219, R110, R219 ;  /* 0x000000db6edb7220 */ /* 0x000fe20000410000 */
[----:B------:R-:W-:Y:S01]  /*5540*/  FMUL.FTZ R208, R208, R226 ;  /* 0x000000e2d0d07220 */ /* 0x000fe20000410000 */
[----:B------:R1:W5:Y:S01]  /*5550*/  LDL.LU R150, [R1+0xc4] ;  /* 0x0000c40001967983 */ /* 0x0003620000300800 */
[----:B------:R-:W-:-:S03]  /*5560*/  FFMA.FTZ R63, -R146, R146, 1 ;  /* 0x3f800000923f7423 */ /* 0x000fc60000010192 */
[----:B------:R1:W5:Y:S01]  /*5570*/  LDL.LU R149, [R1+0xc0] ;  /* 0x0000c00001957983 */ /* 0x0003620000300800 */
[----:B------:R-:W-:-:S03]  /*5580*/  FFMA.FTZ R121, -R145, R145, 1 ;  /* 0x3f80000091797423 */ /* 0x000fc60000010191 */
[----:B------:R1:W5:Y:S01]  /*5590*/  LDL.LU R148, [R1+0xbc] ;  /* 0x0000bc0001947983 */ /* 0x0003620000300800 */
[----:B------:R-:W-:-:S03]  /*55a0*/  FFMA.FTZ R212, -R143, R143, 1 ;  /* 0x3f8000008fd47423 */ /* 0x000fc6000001018f */
[----:B------:R1:W5:Y:S01]  /*55b0*/  LDL.LU R147, [R1+0xb8] ;  /* 0x0000b80001937983 */ /* 0x0003620000300800 */
[----:B------:R-:W-:-:S03]  /*55c0*/  FFMA.FTZ R125, -R142, R142, 1 ;  /* 0x3f8000008e7d7423 */ /* 0x000fc6000001018e */
[----:B------:R1:W5:Y:S01]  /*55d0*/  LDL.LU R146, [R1+0xb4] ;  /* 0x0000b40001927983 */ /* 0x0003620000300800 */
[----:B------:R-:W-:-:S03]  /*55e0*/  FMUL.FTZ R218, R136, R218 ;  /* 0x000000da88da7220 */ /* 0x000fc60000410000 */
        /* <DEDUP_REMOVED lines=10> */
[----:B------:R1:W5:Y:S04]  /*5690*/  LDL.LU R140, [R1+0x9c] ;  /* 0x00009c00018c7983 */ /* 0x0003680000300800 */
[----:B------:R1:W5:Y:S04]  /*56a0*/  LDL.LU R6, [R1+0x98] ;  /* 0x0000980001067983 */ /* 0x0003680000300800 */
[----:B------:R1:W5:Y:S04]  /*56b0*/  LDL.LU R5, [R1+0x94] ;  /* 0x0000940001057983 */ /* 0x0003680000300800 */
[----:B------:R1:W5:Y:S04]  /*56c0*/  LDL.LU R4, [R1+0x90] ;  /* 0x0000900001047983 */ /* 0x0003680000300800 */
[----:B------:R1:W5:Y:S04]  /*56d0*/  LDL.LU R2, [R1+0x8c] ;  /* 0x00008c0001027983 */ /* 0x0003680000300800 */
[----:B------:R-:W2:Y:S01]  /*56e0*/  LDL R220, [R1+0x70] ;  /* 0x0000700001dc7983 */ /* 0x000ea20000100800 */
[----:B------:R-:W-:-:S04]  /*56f0*/  FMUL.FTZ R73, R137, R73 ;  /* 0x0000004989497220 */ /* 0x000fc80000410000 */
[----:B------:R-:W-:Y:S01]  /*5700*/  FMUL.FTZ R124, R124, R73 ;  /* 0x000000497c7c7220 */ /* 0x000fe20000410000 */
[----:B------:R-:W-:Y:S01]  /*5710*/  FMUL.FTZ R73, R116, R76 ;  /* 0x0000004c74497220 */ /* 0x000fe20000410000 */
[----:B------:R-:W-:Y:S01]  /*5720*/  FMUL.FTZ R66, R66, R36 ;  /* 0x0000002442427220 */ /* 0x000fe20000410000 */
[----:B------:R-:W-:Y:S02]  /*5730*/  FMUL.FTZ R36, R122, R75 ;  /* 0x0000004b7a247220 */ /* 0x000fe40000410000 */
[----:B------:R-:W-:Y:S01]  /*5740*/  FMUL.FTZ R210, R210, R73 ;  /* 0x00000049d2d27220 */ /* 0x000fe20000410000 */
[----:B------:R-:W-:Y:S01]  /*5750*/  FMUL.FTZ R73, R130, R84 ;  /* 0x0000005482497220 */ /* 0x000fe20000410000 */
[----:B------:R-:W-:Y:S01]  /*5760*/  FMUL.FTZ R121, R121, R36 ;  /* 0x0000002479797220 */ /* 0x000fe20000410000 */
[----:B------:R-:W-:Y:S02]  /*5770*/  FMUL.FTZ R36, R113, R81 ;  /* 0x0000005171247220 */ /* 0x000fe40000410000 */
[----:B------:R-:W-:Y:S01]  /*5780*/  FMUL.FTZ R218, R218, R73 ;  /* 0x00000049dada7220 */ /* 0x000fe20000410000 */
[----:B------:R-:W-:Y:S01]  /*5790*/  F2FP.F16.F32.PACK_AB R73, R51, R11 ;  /* 0x0000000b3349723e */ /* 0x000fe200000000ff */
[----:B------:R-:W-:Y:S01]  /*57a0*/  FMUL.FTZ R221, R132, R221 ;  /* 0x000000dd84dd7220 */ /* 0x000fe20000410000 */
[----:B---3--:R-:W-:Y:S01]  /*57b0*/  FMUL.FTZ R86, R129, R86 ;  /* 0x0000005681567220 */ /* 0x008fe20000410000 */
[----:B------:R-:W-:Y:S01]  /*57c0*/  FMUL.FTZ R38, R236, R38 ;  /* 0x00000026ec267220 */ /* 0x000fe20000410000 */
[----:B------:R-:W-:Y:S01]  /*57d0*/  FMUL.FTZ R74, R119, R74 ;  /* 0x0000004a774a7220 */ /* 0x000fe20000410000 */
[----:B------:R-:W-:Y:S01]  /*57e0*/  FMUL.FTZ R80, R118, R80 ;  /* 0x0000005076507220 */ /* 0x000fe20000410000 */
[----:B------:R-:W-:Y:S01]  /*57f0*/  FMUL.FTZ R82, R120, R82 ;  /* 0x0000005278527220 */ /* 0x000fe20000410000 */
[----:B----4-:R-:W-:Y:S01]  /*5800*/  FMUL.FTZ R83, R128, R83 ;  /* 0x0000005380537220 */ /* 0x010fe20000410000 */
        /* <DEDUP_REMOVED lines=40> */
[----:B------:R-:W-:Y:S01]  /*5a90*/  F2FP.F16.F32.PACK_AB R66, R61, R66 ;  /* 0x000000423d42723e */ /* 0x000fe200000000ff */
[----:B------:R-:W-:Y:S01]  /*5aa0*/  UMOV UR6, UR12 ;  /* 0x0000000c00067c82 */ /* 0x000fe20008000000 */
[----:B------:R-:W-:Y:S01]  /*5ab0*/  F2FP.F16.F32.PACK_AB R67, R60, R67 ;  /* 0x000000433c43723e */ /* 0x000fe200000000ff */
[----:B------:R-:W-:Y:S01]  /*5ac0*/  UMOV UR7, 0x40000040 ;  /* 0x4000004000077882 */ /* 0x000fe20000000000 */
[----:B------:R-:W-:Y:S01]  /*5ad0*/  F2FP.F16.F32.PACK_AB R64, R55, R64 ;  /* 0x000000403740723e */ /* 0x000fe200000000ff */
[----:B------:R-:W-:Y:S01]  /*5ae0*/  UIADD3 UR4, UR12, 0x80, URZ ;  /* 0x000000800c047890 */ /* 0x000fe2000fffe03f */
[----:B------:R-:W-:Y:S01]  /*5af0*/  F2FP.F16.F32.PACK_AB R65, R59, R65 ;  /* 0x000000413b41723e */ /* 0x000fe200000000ff */
[----:B------:R-:W3:Y:S01]  /*5b00*/  LDL R14, [R1+0x50] ;  /* 0x00005000010e7983 */ /* 0x000ee20000100800 */
        /* <DEDUP_REMOVED lines=16> */
[----:B--2---:R-:W-:-:S05]  /*5c10*/  LEA R11, R0, R220, 0xe ;  /* 0x000000dc000b7211 */ /* 0x004fca00078e70ff */
[----:B------:R-:W-:-:S05]  /*5c20*/  IMAD R11, R11, 0x2, R16 ;  /* 0x000000020b0b7824 */ /* 0x000fca00078e0210 */
        /* <DEDUP_REMOVED lines=9> */
[----:B------:R-:W-:Y:S01]  /*5cc0*/  HGMMA.64x64x16.F32 R172, R36, gdesc[UR4].tnspB, R172, gsb0 ;  /* 0x40e0000424ac7df0 */ /* 0x000fe200080008ac */
[----:B------:R-:W-:Y:S01]  /*5cd0*/  UMOV UR6, UR4 ;  /* 0x0000000400067c82 */ /* 0x000fe20008000000 */
        /* <DEDUP_REMOVED lines=15> */
[----:B------:R-:W-:-:S06]  /*5dd0*/  UMOV UR7, 0x40000040 ;  /* 0x4000004000077882 */ /* 0x000fcc0000000000 */
[----:B------:R-:W-:Y:S01]  /*5de0*/  UMOV UR6, UR4 ;  /* 0x0000000400067c82 */ /* 0x000fe20008000000 */
        /* <DEDUP_REMOVED lines=47> */
[----:B------:R-:W-:-:S05]  /*60e0*/  VIADD R40, R16, 0x20c00 ;  /* 0x00020c0010287836 */ /* 0x000fca0000000000 */
[----:B---3--:R-:W-:-:S04]  /*60f0*/  LEA R10, R14, R40, 0xd ;  /* 0x000000280e0a7211 */ /* 0x008fc800078e68ff */
[----:B------:R-:W-:-:S04]  /*6100*/  SHF.R.U32.HI R10, RZ, 0x4, R10 ;  /* 0x00000004ff0a7819 */ /* 0x000fc8000001160a */
[----:B------:R-:W-:Y:S02]  /*6110*/  LOP3.LUT R10, R10, 0x3fff, RZ, 0xc0, !PT ;  /* 0x00003fff0a0a7812 */ /* 0x000fe400078ec0ff */
[----:B------:R-:W-:Y:S02]  /*6120*/  R2UR UR4, R16 ;  /* 0x00000000100472ca */ /* 0x000fe400000e0000 */
[----:B-1----:R-:W-:-:S05]  /*6130*/  LOP3.LUT R11, R10, 0x10000, RZ, 0xfc, !PT ;  /* 0x000100000a0b7812 */ /* 0x002fca00078efcff */
[----:B------:R-:W-:-:S05]  /*6140*/  IMAD R11, R0, 0x800, R11 ;  /* 0x00000800000b7824 */ /* 0x000fca00078e020b */
[----:B------:R-:W-:Y:S01]  /*6150*/  R2UR UR8, R11 ;  /* 0x000000000b0872ca */ /* 0x000fe200000e0000 */
[----:B------:R-:W-:Y:S01]  /*6160*/  USHF.R.U32.HI UR4, URZ, 0x4, UR4 ;  /* 0x000000043f047899 */ /* 0x000fe20008011604 */
[----:B------:R-:W-:Y:S02]  /*6170*/  WARPGROUP.DEPBAR.LE gsb0, 0x0 ;  /* 0x00008000000079c5 */ /* 0x000fe40000010000 */
[----:B------:R1:W-:Y:S06]  /*6180*/  MEMBAR.ALL.CTA ;  /* 0x0000000000007992 */ /* 0x0003ec0000008000 */
[----:B-1----:R-:W1:Y:S01]  /*6190*/  FENCE.VIEW.ASYNC.S ;  /* 0x00000000000073c6 */ /* 0x002e620000000000 */
[----:B------:R-:W-:Y:S01]  /*61a0*/  ULOP3.LUT UR9, UR4, 0x3fff, URZ, 0xc0, !UPT ;  /* 0x00003fff04097892 */ /* 0x000fe2000f8ec03f */
        /* <DEDUP_REMOVED lines=59> */
.L_x_1064:
        /* <DEDUP_REMOVED lines=68> */
.L_x_1065:
[----:B-1----:R-:W2:Y:S01]  /*69a0*/  LDL R5, [R1+0x54] ;  /* 0x0000540001057983 */ /* 0x002ea20000100800 */
[----:B------:R-:W-:Y:S01]  /*69b0*/  UIADD3 UR38, UR38, 0x1, URZ ;  /* 0x0000000126267890 */ /* 0x000fe2000fffe03f */
[----:B------:R-:W-:Y:S01]  /*69c0*/  VIADD R0, R0, 0x1 ;  /* 0x0000000100007836 */ /* 0x000fe20000000000 */
[----:B------:R-:W-:-:S04]  /*69d0*/  IADD3 R6, R6, 0x30c20, RZ ;  /* 0x00030c2006067810 */ /* 0x000fc80007ffe0ff */
[C---:B------:R-:W-:Y:S02]  /*69e0*/  ISETP.NE.AND P0, PT, R0.reuse, 0x2, PT ;  /* 0x000000020000780c */ /* 0x040fe40003f05270 */
[----:B------:R-:W-:Y:S02]  /*69f0*/  PRMT R6, RZ, 0x654, R6 ;  /* 0x00000654ff067816 */ /* 0x000fe40000000006 */
[----:B------:R-:W-:Y:S02]  /*6a00*/  SEL R0, R0, RZ, P0 ;  /* 0x000000ff00007207 */ /* 0x000fe40000000000 */
[----:B------:R3:W-:Y:S01]  /*6a10*/  SYNCS.ARRIVE.TRANS64.RED.A1T0 RZ, [R6+URZ], RZ ;  /* 0x000000ff06ff79a7 */ /* 0x0007e2000810043f */
[----:B--2---:R-:W-:Y:S02]  /*6a20*/  ISETP.LE.AND P1, PT, R5, UR38, PT ;  /* 0x0000002605007c0c */ /* 0x004fe4000bf23270 */
[----:B------:R-:W-:-:S04]  /*6a30*/  SEL R5, RZ, 0x1, P0 ;  /* 0x00000001ff057807 */ /* 0x000fc80000000000 */
[----:B------:R-:W-:-:S07]  /*6a40*/  LOP3.LUT R4, R4, R5, RZ, 0x3c, !PT ;  /* 0x0000000504047212 */ /* 0x000fce00078e3cff */
[----:B---3--:R-:W-:Y:S05]  /*6a50*/  @!P1 BRA `(.L_x_1066) ;  /* 0xffffffac00d09947 */ /* 0x008fea000383ffff */
.L_x_1055:
[----:B------:R-:W2:Y:S01]  /*6a60*/  S2R R8, SR_CTAID.X ;  /* 0x0000000000087919 */ /* 0x000ea20000002500 */
[----:B------:R-:W3:Y:S01]  /*6a70*/  LDC R5, c[0x0][0x280] ;  /* 0x0000a000ff057b82 */ /* 0x000ee20000000800 */
[----:B------:R-:W-:-:S07]  /*6a80*/  ULDC UR4, c[0x0][0x748] ;  /* 0x0001d20000047ab9 */ /* 0x000fce0000000800 */
[----:B------:R-:W3:Y:S02]  /*6a90*/  LDC R7, c[0x0][0x290] ;  /* 0x0000a400ff077b82 */ /* 0x000ee40000000800 */
[----:B---3--:R-:W-:-:S05]  /*6aa0*/  IMAD.IADD R5, R5, 0x1, -R7 ;  /* 0x0000000105057824 */ /* 0x008fca00078e0a07 */
[----:B--2---:R-:W-:-:S05]  /*6ab0*/  LEA R5, R8, R5, 0x7 ;  /* 0x0000000508057211 */ /* 0x004fca00078e38ff */
[----:B------:R-:W-:-:S05]  /*6ac0*/  VIADD R5, R5, UR4 ;  /* 0x0000000405057c36 */ /* 0x000fca0008000000 */
[----:B------:R-:W-:-:S04]  /*6ad0*/  SHF.R.S32.HI R6, RZ, 0x1f, R5 ;  /* 0x0000001fff067819 */ /* 0x000fc80000011405 */
[----:B------:R-:W-:-:S04]  /*6ae0*/  LEA.HI R6, R6, R5, RZ, 0x7 ;  /* 0x0000000506067211 */ /* 0x000fc800078f38ff */
[----:B------:R-:W-:-:S04]  /*6af0*/  SHF.R.S32.HI R6, RZ, 0x7, R6 ;  /* 0x00000007ff067819 */ /* 0x000fc80000011406 */
[----:B------:R-:W-:-:S04]  /*6b00*/  VIMNMX R9, R6, UR37, PT ;  /* 0x0000002506097c48 */ /* 0x000fc8000bfe0100 */
[----:B------:R-:W-:Y:S01]  /*6b10*/  ISETP.LE.AND P0, PT, R9, UR38, PT ;  /* 0x0000002609007c0c */ /* 0x000fe2000bf03270 */
[----:B------:R2:W-:-:S12]  /*6b20*/  STL [R1+0x40], R9 ;  /* 0x0000400901007387 */ /* 0x0005d80000100800 */
[----:B--2---:R-:W-:Y:S05]  /*6b30*/  @P0 BRA `(.L_x_1067) ;  /* 0x0000004c00700947 */ /* 0x004fea0003800000 */
[----:B------:R-:W2:Y:S04]  /*6b40*/  LDL R10, [R1+0x50] ;  /* 0x00005000010a7983 */ /* 0x000ea80000100800 */
[----:B------:R-:W3:Y:S04]  /*6b50*/  LDL R13, [R1+0x6c] ;  /* 0x00006c00010d7983 */ /* 0x000ee80000100800 */
[----:B------:R-:W3:Y:S04]  /*6b60*/  LDL R11, [R1+0x88] ;  /* 0x00008800010b7983 */ /* 0x000ee80000100800 */
[----:B------:R-:W4:Y:S01]  /*6b70*/  LDL R12, [R1+0x68] ;  /* 0x00006800010c7983 */ /* 0x000f220000100800 */
[----:B------:R-:W-:Y:S01]  /*6b80*/  IMAD R8, R8, -0x80, R7 ;  /* 0xffffff8008087824 */ /* 0x000fe200078e0207 */
[----:B------:R-:W-:Y:S01]  /*6b90*/  MOV R21, 0x40000040 ;  /* 0x4000004000157802 */ /* 0x000fe20000000f00 */
[----:B------:R-:W-:Y:S01]  /*6ba0*/  IMAD.MOV.U32 R23, RZ, RZ, 0x40000040 ;  /* 0x40000040ff177424 */ /* 0x000fe200078e00ff */
[----:B------:R-:W5:Y:S01]  /*6bb0*/  S2R R5, SR_TID.X ;  /* 0x0000000000057919 */ /* 0x000f620000002100 */
[----:B------:R-:W1:Y:S01]  /*6bc0*/  S2R R15, SR_TID.X ;  /* 0x00000000000f7919 */ /* 0x000e620000002100 */
[----:B-----5:R-:W-:Y:S01]  /*6bd0*/  IADD3 R9, R5, -0x80, RZ ;  /* 0xffffff8005097810 */ /* 0x020fe20007ffe0ff */
[----:B-1----:R-:W-:-:S02]  /*6be0*/  VIADD R17, R15, 0xffffff80 ;  /* 0xffffff800f117836 */ /* 0x002fc40000000000 */
[----:B------:R-:W-:-:S05]  /*6bf0*/  VIADD R15, R15, 0xffffff80 ;  /* 0xffffff800f0f7836 */ /* 0x000fca0000000000 */
[----:B------:R-:W-:-:S04]  /*6c00*/  SHF.R.S32.HI R15, RZ, 0x1f, R15 ;  /* 0x0000001fff0f7819 */ /* 0x000fc8000001140f */
[----:B------:R-:W-:-:S04]  /*6c10*/  LEA.HI R15, R15, R17, RZ, 0x7 ;  /* 0x000000110f0f7211 */ /* 0x000fc800078f38ff */
[----:B------:R-:W-:Y:S01]  /*6c20*/  SHF.R.S32.HI R15, RZ, 0x7, R15 ;  /* 0x00000007ff0f7819 */ /* 0x000fe2000001140f */
[----:B--2---:R-:W-:Y:S01]  /*6c30*/  IMAD.MOV.U32 R14, RZ, RZ, R10 ;  /* 0x000000ffff0e7224 */ /* 0x004fe200078e000a */
[----:B------:R-:W-:-:S03]  /*6c40*/  SHF.R.S32.HI R10, RZ, 0x1f, R9 ;  /* 0x0000001fff0a7819 */ /* 0x000fc60000011409 */
[----:B------:R-:W-:Y:S01]  /*6c50*/  IMAD.MOV.U32 R20, RZ, RZ, R14 ;  /* 0x000000ffff147224 */ /* 0x000fe200078e000e */
[CC--:B------:R-:W-:Y:S02]  /*6c60*/  LEA.HI R5, R10.reuse, R9.reuse, RZ, 0x5 ;  /* 0x000000090a057211 */ /* 0x0c0fe400078f28ff */
[----:B------:R-:W-:Y:S02]  /*6c70*/  LEA.HI R10, R10, R9, RZ, 0x2 ;  /* 0x000000090a0a7211 */ /* 0x000fe400078f10ff */
[----:B---3--:R-:W-:Y:S02]  /*6c80*/  LEA.HI R6, R11, R13, RZ, 0x5 ;  /* 0x0000000d0b067211 */ /* 0x008fe400078f28ff */
[----:B------:R-:W-:Y:S02]  /*6c90*/  LOP3.LUT R18, R10, 0xfffffffc, RZ, 0xc0, !PT ;  /* 0xfffffffc0a127812 */ /* 0x000fe400078ec0ff */
[--C-:B----4-:R-:W-:Y:S02]  /*6ca0*/  SHF.R.S32.HI R11, RZ, 0x2, R12.reuse ;  /* 0x00000002ff0b7819 */ /* 0x110fe4000001140c */
[----:B------:R-:W-:-:S02]  /*6cb0*/  SHF.R.S32.HI R12, RZ, 0x1f, R12 ;  /* 0x0000001fff0c7819 */ /* 0x000fc4000001140c */
[----:B------:R-:W-:Y:S02]  /*6cc0*/  SHF.R.S32.HI R13, RZ, 0x5, R6 ;  /* 0x00000005ff0d7819 */ /* 0x000fe40000011406 */
[----:B------:R-:W-:Y:S02]  /*6cd0*/  LOP3.LUT R6, R5, 0xffffffe0, RZ, 0xc0, !PT ;  /* 0xffffffe005067812 */ /* 0x000fe400078ec0ff */
[----:B------:R-:W-:Y:S02]  /*6ce0*/  LEA.HI R12, R12, R11, RZ, 0x3 ;  /* 0x0000000b0c0c7211 */ /* 0x000fe400078f18ff */
[----:B------:R-:W-:Y:S01]  /*6cf0*/  IADD3 R7, R9, -R6, RZ ;  /* 0x8000000609077210 */ /* 0x000fe20007ffe0ff */
[----:B------:R-:W-:Y:S01]  /*6d00*/  IMAD R6, R13, -0x10, R8 ;  /* 0xfffffff00d067824 */ /* 0x000fe200078e0208 */
[----:B------:R-:W-:Y:S02]  /*6d10*/  LOP3.LUT R12, R12, 0xfffffff8, RZ, 0xc0, !PT ;  /* 0xfffffff80c0c7812 */ /* 0x000fe400078ec0ff */
[----:B------:R-:W-:-:S02]  /*6d20*/  SHF.R.S32.HI R8, RZ, 0x1f, R7 ;  /* 0x0000001fff087819 */ /* 0x000fc40000011407 */
[----:B------:R-:W-:Y:S02]  /*6d30*/  LEA.HI R5, R15, R15, RZ, 0x1 ;  /* 0x0000000f0f057211 */ /* 0x000fe400078f08ff */
[----:B------:R-:W-:Y:S02]  /*6d40*/  IADD3 R6, R6, R12, -R11 ;  /* 0x0000000c06067210 */ /* 0x000fe40007ffe80b */
[CC--:B------:R-:W-:Y:S02]  /*6d50*/  LEA.HI R11, R8.reuse, R7.reuse, RZ, 0x3 ;  /* 0x00000007080b7211 */ /* 0x0c0fe400078f18ff */
[----:B------:R-:W-:Y:S02]  /*6d60*/  LOP3.LUT R5, R5, 0xfffffffe, RZ, 0xc0, !PT ;  /* 0xfffffffe05057812 */ /* 0x000fe400078ec0ff */
[----:B------:R-:W-:Y:S02]  /*6d70*/  LEA.HI R7, R8, R7, RZ, 0x2 ;  /* 0x0000000708077211 */ /* 0x000fe400078f10ff */
[----:B------:R-:W-:Y:S01]  /*6d80*/  SHF.R.S32.HI R12, RZ, 0x3, R11 ;  /* 0x00000003ff0c7819 */ /* 0x000fe2000001140b */
[----:B------:R-:W-:Y:S01]  /*6d90*/  IMAD.IADD R5, R15, 0x1, -R5 ;  /* 0x000000010f057824 */ /* 0x000fe200078e0a05 */
[----:B------:R-:W-:-:S02]  /*6da0*/  SHF.R.S32.HI R11, RZ, 0x1f, R11 ;  /* 0x0000001fff0b7819 */ /* 0x000fc4000001140b */
[----:B------:R-:W-:Y:S01]  /*6db0*/  SHF.R.S32.HI R14, RZ, 0x2, R7 ;  /* 0x00000002ff0e7819 */ /* 0x000fe20000011407 */
[----:B------:R-:W-:Y:S01]  /*6dc0*/  IMAD R8, R5, -0x40, R6 ;  /* 0xffffffc005087824 */ /* 0x000fe200078e0206 */
[----:B------:R-:W-:Y:S02]  /*6dd0*/  LEA.HI R11, R11, R12, RZ, 0x4 ;  /* 0x0000000c0b0b7211 */ /* 0x000fe400078f20ff */
[----:B------:R-:W-:Y:S01]  /*6de0*/  LEA.HI R7, R7, R14, RZ, 0x1 ;  /* 0x0000000e07077211 */ /* 0x000fe200078f08ff */
[C---:B------:R-:W-:Y:S01]  /*6df0*/  VIADD R15, R14.reuse, 0x18 ;  /* 0x000000180e0f7836 */ /* 0x040fe20000000000 */
[----:B------:R-:W-:Y:S02]  /*6e00*/  IADD3 R6, R14, 0x8, RZ ;  /* 0x000000080e067810 */ /* 0x000fe40007ffe0ff */
[----:B------:R-:W-:Y:S02]  /*6e10*/  LOP3.LUT R11, R11, 0x1ffffff0, RZ, 0xc0, !PT ;  /* 0x1ffffff00b0b7812 */ /* 0x000fe400078ec0ff */
[----:B------:R-:W-:Y:S01]  /*6e20*/  LOP3.LUT R5, R7, 0xfffffffe, RZ, 0xc0, !PT ;  /* 0xfffffffe07057812 */ /* 0x000fe200078ec0ff */
[----:B------:R-:W-:Y:S01]  /*6e30*/  IMAD.IADD R7, R9, 0x1, -R18 ;  /* 0x0000000109077824 */ /* 0x000fe200078e0a12 */
[----:B------:R-:W-:Y:S01]  /*6e40*/  LEA.HI R10, R6, R6, RZ, 0x1 ;  /* 0x00000006060a7211 */ /* 0x000fe200078f08ff */
[----:B------:R-:W-:Y:S01]  /*6e50*/  IMAD.IADD R12, R12, 0x1, -R11 ;  /* 0x000000010c0c7824 */ /* 0x000fe200078e0a0b */
[C---:B------:R-:W-:Y:S01]  /*6e60*/  IADD3 R5, R14.reuse, -R5, RZ ;  /* 0x800000050e057210 */ /* 0x040fe20007ffe0ff */
[----:B------:R-:W-:Y:S01]  /*6e70*/  VIADD R11, R14, 0x10 ;  /* 0x000000100e0b7836 */ /* 0x000fe20000000000 */
[----:B------:R-:W-:-:S02]  /*6e80*/  LOP3.LUT R9, R10, 0xfffffffe, RZ, 0xc0, !PT ;  /* 0xfffffffe0a097812 */ /* 0x000fc400078ec0ff */
[----:B------:R-:W-:Y:S02]  /*6e90*/  LEA R5, R12, R5, 0x3 ;  /* 0x000000050c057211 */ /* 0x000fe400078e18ff */
[----:B------:R-:W-:Y:S01]  /*6ea0*/  LEA.HI R17, R15, R15, RZ, 0x1 ;  /* 0x0000000f0f117211 */ /* 0x000fe200078f08ff */
[----:B------:R-:W-:Y:S01]  /*6eb0*/  IMAD.IADD R9, R6, 0x1, -R9 ;  /* 0x0000000106097824 */ /* 0x000fe200078e0a09 */
[----:B------:R-:W-:Y:S01]  /*6ec0*/  LEA.HI R6, R11, R11, RZ, 0x1 ;  /* 0x0000000b0b067211 */ /* 0x000fe200078f08ff */
[----:B------:R1:W-:Y:S01]  /*6ed0*/  STL [R1+0x54], R5 ;  /* 0x0000540501007387 */ /* 0x0003e20000100800 */
[----:B------:R-:W-:Y:S02]  /*6ee0*/  SHF.R.S32.HI R19, RZ, 0x1f, R17 ;  /* 0x0000001fff137819 */ /* 0x000fe40000011411 */
[--C-:B------:R-:W-:Y:S02]  /*6ef0*/  SHF.R.S32.HI R12, RZ, 0x1, R6.reuse ;  /* 0x00000001ff0c7819 */ /* 0x100fe40000011406 */
[----:B------:R-:W-:-:S02]  /*6f00*/  SHF.R.S32.HI R13, RZ, 0x1f, R6 ;  /* 0x0000001fff0d7819 */ /* 0x000fc40000011406 */
[----:B------:R-:W-:Y:S02]  /*6f10*/  LOP3.LUT R14, R6, 0xfffffffe, RZ, 0xc0, !PT ;  /* 0xfffffffe060e7812 */ /* 0x000fe400078ec0ff */
[----:B------:R-:W-:Y:S02]  /*6f20*/  LEA.HI R13, R13, R12, RZ, 0x4 ;  /* 0x0000000c0d0d7211 */ /* 0x000fe400078f20ff */
[----:B-1----:R-:W-:Y:S01]  /*6f30*/  SHF.R.S32.HI R5, RZ, 0x1, R10 ;  /* 0x00000001ff057819 */ /* 0x002fe2000001140a */
[----:B------:R-:W-:Y:S01]  /*6f40*/  IMAD.IADD R14, R11, 0x1, -R14 ;  /* 0x000000010b0e7824 */ /* 0x000fe200078e0a0e */
[----:B------:R-:W-:Y:S01]  /*6f50*/  SHF.R.S32.HI R10, RZ, 0x1f, R10 ;  /* 0x0000001fff0a7819 */ /* 0x000fe2000001140a */
[----:B------:R-:W-:Y:S01]  /*6f60*/  IMAD.MOV.U32 R11, RZ, RZ, 0x40000040 ;  /* 0x40000040ff0b7424 */ /* 0x000fe200078e00ff */
[----:B------:R-:W-:Y:S02]  /*6f70*/  SHF.R.S32.HI R6, RZ, 0x1, R17 ;  /* 0x00000001ff067819 */ /* 0x000fe40000011411 */
[----:B------:R-:W-:-:S02]  /*6f80*/  LEA.HI R10, R10, R5, RZ, 0x4 ;  /* 0x000000050a0a7211 */ /* 0x000fc400078f20ff */
[----:B------:R-:W-:Y:S02]  /*6f90*/  LOP3.LUT R13, R13, 0x1ffffff0, RZ, 0xc0, !PT ;  /* 0x1ffffff00d0d7812 */ /* 0x000fe400078ec0ff */
[----:B------:R-:W-:Y:S02]  /*6fa0*/  LOP3.LUT R10, R10, 0x1ffffff0, RZ, 0xc0, !PT ;  /* 0x1ffffff00a0a7812 */ /* 0x000fe400078ec0ff */
[----:B------:R-:W-:Y:S01]  /*6fb0*/  LEA.HI R19, R19, R6, RZ, 0x4 ;  /* 0x0000000613137211 */ /* 0x000fe200078f20ff */
[----:B------:R-:W-:Y:S01]  /*6fc0*/  IMAD.IADD R13, R12, 0x1, -R13 ;  /* 0x000000010c0d7824 */ /* 0x000fe200078e0a0d */
[----:B------:R-:W-:Y:S02]  /*6fd0*/  IADD3 R10, R5, -R10, RZ ;  /* 0x8000000a050a7210 */ /* 0x000fe40007ffe0ff */
[----:B------:R-:W-:Y:S02]  /*6fe0*/  LOP3.LUT R19, R19, 0x1ffffff0, RZ, 0xc0, !PT ;  /* 0x1ffffff013137812 */ /* 0x000fe400078ec0ff */
[----:B------:R-:W-:Y:S01]  /*6ff0*/  LEA R5, R13, R14, 0x3 ;  /* 0x0000000e0d057211 */ /* 0x000fe200078e18ff */
[----:B------:R-:W-:Y:S01]  /*7000*/  IMAD R9, R10, 0x8, R9 ;  /* 0x000000080a097824 */ /* 0x000fe200078e0209 */
[----:B------:R-:W-:Y:S01]  /*7010*/  IADD3 R19, R6, -R19, RZ ;  /* 0x8000001306137210 */ /* 0x000fe20007ffe0ff */
[----:B------:R-:W-:Y:S01]  /*7020*/  IMAD R6, R20, 0x2000, R16 ;  /* 0x0000200014067824 */ /* 0x000fe200078e0210 */
[----:B------:R-:W-:-:S02]  /*7030*/  LOP3.LUT R18, R17, 0xfffffffe, RZ, 0xc0, !PT ;  /* 0xfffffffe11127812 */ /* 0x000fc400078ec0ff */
[----:B------:R1:W-:Y:S01]  /*7040*/  STL [R1+0x4c], R9 ;  /* 0x00004c0901007387 */ /* 0x0003e20000100800 */
[----:B------:R-:W-:Y:S02]  /*7050*/  MOV R13, 0x40000040 ;  /* 0x40000040000d7802 */ /* 0x000fe40000000f00 */
[----:B------:R-:W-:Y:S01]  /*7060*/  IMAD.IADD R18, R15, 0x1, -R18 ;  /* 0x000000010f127824 */ /* 0x000fe200078e0a12 */
[----:B------:R2:W-:Y:S01]  /*7070*/  STL [R1+0x48], R5 ;  /* 0x0000480501007387 */ /* 0x0005e20000100800 */
[----:B------:R-:W-:Y:S02]  /*7080*/  IMAD.MOV.U32 R15, RZ, RZ, 0x40000040 ;  /* 0x40000040ff0f7424 */ /* 0x000fe400078e00ff */
[----:B------:R-:W-:Y:S02]  /*7090*/  IMAD R10, R19, 0x8, R18 ;  /* 0x00000008130a7824 */ /* 0x000fe400078e0212 */
[----:B------:R-:W-:Y:S02]  /*70a0*/  IMAD.MOV.U32 R19, RZ, RZ, 0x40000040 ;  /* 0x40000040ff137424 */ /* 0x000fe400078e00ff */
[C---:B-1----:R-:W-:Y:S01]  /*70b0*/  VIADD R9, R6.reuse, 0x4000 ;  /* 0x0000400006097836 */ /* 0x042fe20000000000 */
[----:B------:R1:W-:Y:S01]  /*70c0*/  STL [R1+0x44], R10 ;  /* 0x0000440a01007387 */ /* 0x0003e20000100800 */
[----:B--2---:R-:W-:-:S02]  /*70d0*/  IADD3 R5, R6, 0x20c00, RZ ;  /* 0x00020c0006057810 */ /* 0x004fc40007ffe0ff */
[----:B------:R-:W-:Y:S02]  /*70e0*/  SHF.R.U32.HI R6, RZ, 0x4, R6 ;  /* 0x00000004ff067819 */ /* 0x000fe40000011606 */
[----:B------:R-:W-:Y:S02]  /*70f0*/  SHF.R.U32.HI R5, RZ, 0x4, R5 ;  /* 0x00000004ff057819 */ /* 0x000fe40000011605 */
[----:B------:R-:W-:Y:S02]  /*7100*/  SHF.R.U32.HI R9, RZ, 0x4, R9 ;  /* 0x00000004ff097819 */ /* 0x000fe40000011609 */
[----:B------:R-:W-:Y:S02]  /*7110*/  LOP3.LUT R6, R6, 0x3fff, RZ, 0xc0, !PT ;  /* 0x00003fff06067812 */ /* 0x000fe400078ec0ff */
[----:B------:R-:W-:Y:S02]  /*7120*/  LOP3.LUT R5, R5, 0x3fff, RZ, 0xc0, !PT ;  /* 0x00003fff05057812 */ /* 0x000fe400078ec0ff */
[----:B------:R-:W-:-:S02]  /*7130*/  LOP3.LUT R9, R9, 0x3fff, RZ, 0xc0, !PT ;  /* 0x00003fff09097812 */ /* 0x000fc400078ec0ff */
[----:B------:R-:W-:Y:S02]  /*7140*/  LOP3.LUT R12, R6, 0x10000, RZ, 0xfc, !PT ;  /* 0x00010000060c7812 */ /* 0x000fe400078efcff */
[----:B------:R-:W-:Y:S02]  /*7150*/  LOP3.LUT R5, R5, 0x10000, RZ, 0xfc, !PT ;  /* 0x0001000005057812 */ /* 0x000fe400078efcff */
[----:B------:R-:W-:Y:S01]  /*7160*/  LOP3.LUT R6, R9, 0x10000, RZ, 0xfc, !PT ;  /* 0x0001000009067812 */ /* 0x000fe200078efcff */
[C---:B------:R-:W-:Y:S01]  /*7170*/  VIADD R22, R12.reuse, 0x2 ;  /* 0x000000020c167836 */ /* 0x040fe20000000000 */
[----:B------:R2:W-:Y:S01]  /*7180*/  STL [R1+0x3c], R12 ;  /* 0x00003c0c01007387 */ /* 0x0005e20000100800 */
[C---:B------:R-:W-:Y:S01]  /*7190*/  VIADD R20, R12.reuse, 0x4 ;  /* 0x000000040c147836 */ /* 0x040fe20000000000 */
[----:B------:R-:W-:Y:S01]  /*71a0*/  IADD3 R18, R12, 0x6, RZ ;  /* 0x000000060c127810 */ /* 0x000fe20007ffe0ff */
[C---:B------:R-:W-:Y:S01]  /*71b0*/  VIADD R14, R6.reuse, 0x2 ;  /* 0x00000002060e7836 */ /* 0x040fe20000000000 */
[----:B------:R3:W-:Y:S01]  /*71c0*/  STL [R1+0x58], R5 ;  /* 0x0000580501007387 */ /* 0x0007e20000100800 */
[----:B-1----:R-:W-:Y:S01]  /*71d0*/  IADD3 R10, R6, 0x6, RZ ;  /* 0x00000006060a7810 */ /* 0x002fe20007ffe0ff */
[----:B------:R-:W-:-:S02]  /*71e0*/  VIADD R9, R7, 0x8 ;  /* 0x0000000807097836 */ /* 0x000fc40000000000 */
[----:B------:R1:W-:Y:S01]  /*71f0*/  STL [R1+0x38], R6 ;  /* 0x0000380601007387 */ /* 0x0003e20000100800 */
[C---:B------:R-:W-:Y:S02]  /*7200*/  VIADD R9, R7.reuse, 0x14 ;  /* 0x0000001407097836 */ /* 0x040fe40000000000 */
[----:B--2---:R-:W-:Y:S01]  /*7210*/  VIADD R12, R6, 0x4 ;  /* 0x00000004060c7836 */ /* 0x004fe20000000000 */
[----:B------:R2:W-:Y:S01]  /*7220*/  STL.64 [R1+0x30], R22 ;  /* 0x0000301601007387 */ /* 0x0005e20000100a00 */
[----:B---3--:R-:W-:-:S03]  /*7230*/  VIADD R5, R7, 0x4 ;  /* 0x0000000407057836 */ /* 0x008fc60000000000 */
[----:B------:R2:W-:Y:S01]  /*7240*/  STL.64 [R1+0x28], R20 ;  /* 0x0000281401007387 */ /* 0x0005e20000100a00 */
[C---:B------:R-:W-:Y:S01]  /*7250*/  VIADD R5, R7.reuse, 0x10 ;  /* 0x0000001007057836 */ /* 0x040fe20000000000 */
[C---:B-1----:R-:W-:Y:S01]  /*7260*/  IADD3 R6, R7.reuse, 0xc, RZ ;  /* 0x0000000c07067810 */ /* 0x042fe20007ffe0ff */
[C---:B------:R-:W-:Y:S01]  /*7270*/  VIADD R5, R7.reuse, 0x1c ;  /* 0x0000001c07057836 */ /* 0x040fe20000000000 */
[----:B------:R2:W-:Y:S01]  /*7280*/  STL.64 [R1+0x20], R18 ;  /* 0x0000201201007387 */ /* 0x0005e20000100a00 */
[----:B------:R-:W-:-:S03]  /*7290*/  IADD3 R6, R7, 0x18, RZ ;  /* 0x0000001807067810 */ /* 0x000fc60007ffe0ff */
[----:B------:R2:W-:Y:S04]  /*72a0*/  STL.64 [R1+0x8], R10 ;  /* 0x0000080a01007387 */ /* 0x0005e80000100a00 */
[----:B------:R2:W-:Y:S04]  /*72b0*/  STL.64 [R1+0x18], R14 ;  /* 0x0000180e01007387 */ /* 0x0005e80000100a00 */
[----:B------:R2:W-:Y:S02]  /*72c0*/  STL.64 [R1+0x10], R12 ;  /* 0x0000100c01007387 */ /* 0x0005e40000100a00 */
.L_x_1078:
[----:B------:R-:W-:Y:S01]  /*72d0*/  IMAD.U32 R5, RZ, RZ, UR36 ;  /* 0x00000024ff057e24 */ /* 0x000fe2000f8e00ff */
[----:B------:R-:W-:Y:S05]  /*72e0*/  YIELD ;  /* 0x0000000000007946 */ /* 0x000fea0003800000 */
[----:B------:R-:W-:-:S04]  /*72f0*/  LOP3.LUT R5, R5, 0x1, RZ, 0xfc, !PT ;  /* 0x0000000105057812 */ /* 0x000fc800078efcff */
[----:B------:R-:W-:-:S13]  /*7300*/  ISETP.NE.AND P0, PT, R5, 0x3, PT ;  /* 0x000000030500780c */ /* 0x000fda0003f05270 */
[----:B------:R-:W-:Y:S05]  /*7310*/  @!P0 BRA `(.L_x_1068) ;  /* 0x0000000000048947 */ /* 0x000fea0003800000 */
[----:B------:R-:W-:Y:S01]  /*7320*/  BPT.TRAP 0x1 ;  /* 0x000000040000795c */ /* 0x000fe20000300000 */
.L_x_1068:
[----:B------:R-:W-:Y:S02]  /*7330*/  LEA R6, R0, R16, 0x3 ;  /* 0x0000001000067211 */ /* 0x000fe400078e18ff */
[----:B--2---:R-:W-:-:S04]  /*7340*/  SHF.L.U32 R23, R4, 0x1f, RZ ;  /* 0x0000001f04177819 */ /* 0x004fc800000006ff */
[----:B------:R1:W2:Y:S01]  /*7350*/  SYNCS.PHASECHK.TRANS64.TRYWAIT P1, [R6+URZ+0x30c10], R23 ;  /* 0x030c1017060075a7 */ /* 0x0002a2000802017f */
[----:B------:R-:W-:Y:S05]  /*7360*/  @!P0 BRA `(.L_x_1069) ;  /* 0x0000000000048947 */ /* 0x000fea0003800000 */
[----:B------:R-:W-:Y:S01]  /*7370*/  BPT.TRAP 0x1 ;  /* 0x000000040000795c */ /* 0x000fe20000300000 */
.L_x_1069:
[----:B------:R-:W-:-:S05]  /*7380*/  VIADD R5, R16, 0x10000 ;  /* 0x0001000010057836 */ /* 0x000fca0000000000 */
[----:B------:R-:W-:-:S04]  /*7390*/  SHF.R.U32.HI R5, RZ, 0x4, R5 ;  /* 0x00000004ff057819 */ /* 0x000fc80000011605 */
[----:B------:R-:W-:-:S04]  /*73a0*/  LOP3.LUT R5, R5, 0x3fff, RZ, 0xc0, !PT ;  /* 0x00003fff05057812 */ /* 0x000fc800078ec0ff */
[----:B------:R-:W-:Y:S01]  /*73b0*/  LOP3.LUT R9, R5, 0x10000, RZ, 0xfc, !PT ;  /* 0x0001000005097812 */ /* 0x000fe200078efcff */
[----:B--2---:R-:W-:Y:S06]  /*73c0*/  @P1 BRA `(.L_x_1070) ;  /* 0x0000000000081947 */ /* 0x004fec0003800000 */
[----:B------:R-:W2:Y:S02]  /*73d0*/  SYNCS.PHASECHK.TRANS64.TRYWAIT P1, [R6+URZ+0x30c10], R23 ;  /* 0x030c1017060075a7 */ /* 0x000ea4000802017f */
[----:B--2---:R-:W-:Y:S05]  /*73e0*/  @!P1 BRA `(.L_x_1071) ;  /* 0x000000e000989947 */ /* 0x004fea0003800000 */
.L_x_1070:
[----:B------:R-:W3:Y:S04]  /*73f0*/  LDL R17, [R1+0x3c] ;  /* 0x00003c0001117983 */ /* 0x000ee80000100800 */
[----:B------:R-:W4:Y:S04]  /*7400*/  LDL.64 R20, [R1+0x30] ;  /* 0x0000300001147983 */ /* 0x000f280000100a00 */
[----:B------:R-:W5:Y:S01]  /*7410*/  LDL.64 R18, [R1+0x28] ;  /* 0x0000280001127983 */ /* 0x000f620000100a00 */
[----:B------:R-:W-:Y:S01]  /*7420*/  IMAD R9, R0, 0x400, R9 ;  /* 0x0000040000097824 */ /* 0x000fe200078e0209 */
[----:B------:R-:W-:Y:S05]  /*7430*/  WARPSYNC.ALL ;  /* 0x0000000000007948 */ /* 0x000fea0003800000 */
[----:B------:R-:W-:Y:S01]  /*7440*/  R2UR UR6, R9 ;  /* 0x00000000090672ca */ /* 0x000fe200000e0000 */
[----:B------:R-:W-:Y:S01]  /*7450*/  WARPGROUP.ARRIVE ;  /* 0x00000000000079c5 */ /* 0x000fe20000000000 */
[----:B------:R-:W-:Y:S01]  /*7460*/  UMOV UR5, 0x40000040 ;  /* 0x4000004000057882 */ /* 0x000fe20000000000 */
[----:B------:R-:W-:Y:S01]  /*7470*/  UMOV UR7, 0x40000040 ;  /* 0x4000004000077882 */ /* 0x000fe20000000000 */
[----:B------:R-:W2:Y:S01]  /*7480*/  LDL.64 R14, [R1+0x20] ;  /* 0x00002000010e7983 */ /* 0x000ea20000100a00 */
[----:B------:R-:W-:-:S03]  /*7490*/  UMOV UR11, 0x40000040 ;  /* 0x40000040000b7882 */ /* 0x000fc60000000000 */
[----:B------:R-:W2:Y:S04]  /*74a0*/  LDL R13, [R1+0x48] ;  /* 0x00004800010d7983 */ /* 0x000ea80000100800 */
[----:B------:R-:W2:Y:S04]  /*74b0*/  LDL R10, [R1+0x54] ;  /* 0x00005400010a7983 */ /* 0x000ea80000100800 */
[----:B------:R-:W2:Y:S04]  /*74c0*/  LDL R12, [R1+0x4c] ;  /* 0x00004c00010c7983 */ /* 0x000ea80000100800 */
[----:B------:R-:W2:Y:S01]  /*74d0*/  LDL R11, [R1+0x44] ;  /* 0x00004400010b7983 */ /* 0x000ea20000100800 */
[----:B---3--:R-:W-:-:S13]  /*74e0*/  R2UR UR4, R17 ;  /* 0x00000000110472ca */ /* 0x008fda00000e0000 */
[----:B------:R-:W-:Y:S01]  /*74f0*/  HGMMA.64x128x16.F32 R76, gdesc[UR4], RZ, !UPT, gsb0 ;  /* 0x01e00000044c79f0 */ /* 0x000fe2000c0008ff */
[----:B----4-:R-:W-:Y:S02]  /*7500*/  R2UR UR8, R20 ;  /* 0x00000000140872ca */ /* 0x010fe400000e0000 */
[----:B------:R-:W-:Y:S01]  /*7510*/  R2UR UR9, R21 ;  /* 0x00000000150972ca */ /* 0x000fe200000e0000 */
[----:B------:R-:W-:-:S07]  /*7520*/  UIADD3 UR4, UR6, 0x2, URZ ;  /* 0x0000000206047890 */ /* 0x000fce000fffe03f */
[----:B------:R-:W-:Y:S01]  /*7530*/  UMOV UR10, UR4 ;  /* 0x00000004000a7c82 */ /* 0x000fe20008000000 */
[----:B------:R-:W-:Y:S01]  /*7540*/  UIADD3 UR4, UR6, 0x4, URZ ;  /* 0x0000000406047890 */ /* 0x000fe2000fffe03f */
[----:B------:R-:W-:Y:S02]  /*7550*/  WARPGROUP.DEPBAR.LE gsb0, 0x0 ;  /* 0x00008000000079c5 */ /* 0x000fe40000010000 */
[----:B------:R-:W-:-:S06]  /*7560*/  WARPGROUP.ARRIVE ;  /* 0x00000000000079c5 */ /* 0x000fcc0000000000 */
[----:B------:R-:W-:Y:S01]  /*7570*/  HGMMA.64x128x16.F32 R76, gdesc[UR8], R76, gsb0 ;  /* 0x01e00000084c79f0 */ /* 0x000fe2000800084c */
[----:B-----5:R-:W-:Y:S02]  /*7580*/  R2UR UR8, R18 ;  /* 0x00000000120872ca */ /* 0x020fe400000e0000 */
[----:B------:R-:W-:Y:S01]  /*7590*/  R2UR UR9, R19 ;  /* 0x00000000130972ca */ /* 0x000fe200000e0000 */
[----:B------:R-:W-:Y:S01]  /*75a0*/  UMOV UR10, UR4 ;  /* 0x00000004000a7c82 */ /* 0x000fe20008000000 */
[----:B------:R-:W-:Y:S01]  /*75b0*/  UMOV UR11, 0x40000040 ;  /* 0x40000040000b7882 */ /* 0x000fe20000000000 */
[----:B--2---:R-:W-:Y:S02]  /*75c0*/  R2UR UR4, R14 ;  /* 0x000000000e0472ca */ /* 0x004fe400000e0000 */
[----:B------:R-:W-:Y:S01]  /*75d0*/  R2UR UR5, R15 ;  /* 0x000000000f0572ca */ /* 0x000fe200000e0000 */
[----:B------:R-:W-:Y:S01]  /*75e0*/  UIADD3 UR6, UR6, 0x6, URZ ;  /* 0x0000000606067890 */ /* 0x000fe2000fffe03f */
[----:B------:R-:W-:Y:S01]  /*75f0*/  UMOV UR7, 0x40000040 ;  /* 0x4000004000077882 */ /* 0x000fe20000000000 */
[----:B------:R-:W-:-:S02]  /*7600*/  WARPGROUP.DEPBAR.LE gsb0, 0x0 ;  /* 0x00008000000079c5 */ /* 0x000fc40000010000 */
[----:B------:R-:W-:-:S06]  /*7610*/  WARPGROUP.ARRIVE ;  /* 0x00000000000079c5 */ /* 0x000fcc0000000000 */
[----:B------:R-:W-:Y:S01]  /*7620*/  HGMMA.64x128x16.F32 R76, gdesc[UR8], R76, gsb0 ;  /* 0x01e00000084c79f0 */ /* 0x000fe2000800084c */
[C---:B------:R-:W-:Y:S01]  /*7630*/  IMAD R14, R0.reuse, 0x80, R13 ;  /* 0x00000080000e7824 */ /* 0x040fe200078e020d */
[C---:B------:R-:W-:Y:S01]  /*7640*/  LEA R10, R0.reuse, R10, 0x7 ;  /* 0x0000000a000a7211 */ /* 0x040fe200078e38ff */
[C---:B------:R-:W-:Y:S01]  /*7650*/  IMAD R12, R0.reuse, 0x80, R12 ;  /* 0x00000080000c7824 */ /* 0x040fe200078e020c */
[----:B------:R-:W-:Y:S02]  /*7660*/  LEA R18, R0, R11, 0x7 ;  /* 0x0000000b00127211 */ /* 0x000fe400078e38ff */
[C---:B------:R-:W-:Y:S01]  /*7670*/  LEA R19, R3.reuse, R14, 0x1 ;  /* 0x0000000e03137211 */ /* 0x040fe200078e08ff */
[C---:B------:R-:W-:Y:S02]  /*7680*/  IMAD R15, R3.reuse, 0x2, R12 ;  /* 0x00000002030f7824 */ /* 0x040fe400078e020c */
[C---:B------:R-:W-:Y:S02]  /*7690*/  IMAD R13, R3.reuse, 0x2, R10 ;  /* 0x00000002030d7824 */ /* 0x040fe400078e020a */
[----:B------:R-:W-:Y:S01]  /*76a0*/  IMAD R21, R3, 0x2, R18 ;  /* 0x0000000203157824 */ /* 0x000fe200078e0212 */
[----:B------:R-:W-:Y:S01]  /*76b0*/  LEA R9, R15, R16, 0x2 ;  /* 0x000000100f097211 */ /* 0x000fe200078e10ff */
[----:B------:R-:W-:-:S02]  /*76c0*/  IMAD R17, R13, 0x4, R16 ;  /* 0x000000040d117824 */ /* 0x000fc400078e0210 */
        /* <DEDUP_REMOVED lines=17> */
.L_x_1072:
[----:B------:R1:W1:Y:S01]  /*77e0*/  SYNCS.PHASECHK.TRANS64.TRYWAIT P1, [R6+URZ+0x30c30], R23 ;  /* 0x030c3017060075a7 */ /* 0x000262000802017f */
[----:B------:R-:W-:Y:S05]  /*77f0*/  @!P0 BRA `(.L_x_1073) ;  /* 0x0000000000048947 */ /* 0x000fea0003800000 */
[----:B------:R-:W-:Y:S01]  /*7800*/  BPT.TRAP 0x1 ;  /* 0x000000040000795c */ /* 0x000fe20000300000 */
.L_x_1073:
[----:B-1----:R-:W-:Y:S05]  /*7810*/  @P1 BRA `(.L_x_1074) ;  /* 0x0000000000081947 */ /* 0x002fea0003800000 */
[----:B------:R-:W1:Y:S02]  /*7820*/  SYNCS.PHASECHK.TRANS64.TRYWAIT P1, [R6+URZ+0x30c30], R23 ;  /* 0x030c3017060075a7 */ /* 0x000e64000802017f */
[----:B-1----:R-:W-:Y:S05]  /*7830*/  @!P1 BRA `(.L_x_1075) ;  /* 0x000000dc00989947 */ /* 0x002fea0003800000 */
.L_x_1074:
[----:B------:R-:W2:Y:S01]  /*7840*/  LDL R26, [R1+0x38] ;  /* 0x00003800011a7983 */ /* 0x000ea20000100800 */
[----:B------:R-:W-:Y:S01]  /*7850*/  VIADD R24, R16, 0x18000 ;  /* 0x0001800010187836 */ /* 0x000fe20000000000 */
[----:B------:R-:W-:Y:S02]  /*7860*/  ULDC UR8, c[0x0][0x75c] ;  /* 0x0001d70000087ab9 */ /* 0x000fe40000000800 */
[----:B------:R-:W-:Y:S01]  /*7870*/  STL [R1+0xf8], R162 ;  /* 0x0000f8a201007387 */ /* 0x000fe20000100800 */
[----:B------:R-:W-:Y:S01]  /*7880*/  FMUL.FTZ R18, R76, UR8 ;  /* 0x000000084c127c20 */ /* 0x000fe20008410000 */
[----:B------:R-:W-:Y:S01]  /*7890*/  SHF.R.U32.HI R24, RZ, 0x4, R24 ;  /* 0x00000004ff187819 */ /* 0x000fe20000011618 */
[----:B------:R-:W-:Y:S01]  /*78a0*/  FMUL.FTZ R19, R77, UR8 ;  /* 0x000000084d137c20 */ /* 0x000fe20008410000 */
[----:B------:R-:W-:Y:S01]  /*78b0*/  STL [R1+0xf4], R161 ;  /* 0x0000f4a101007387 */ /* 0x000fe20000100800 */
[----:B------:R-:W-:Y:S01]  /*78c0*/  FMUL.FTZ R20, R78, UR8 ;  /* 0x000000084e147c20 */ /* 0x000fe20008410000 */
[----:B------:R-:W-:Y:S01]  /*78d0*/  LOP3.LUT R210, R24, 0x3fff, RZ, 0xc0, !PT ;  /* 0x00003fff18d27812 */ /* 0x000fe200078ec0ff */
[----:B------:R-:W-:Y:S01]  /*78e0*/  FMUL.FTZ R21, R79, UR8 ;  /* 0x000000084f157c20 */ /* 0x000fe20008410000 */
[----:B------:R-:W-:Y:S01]  /*78f0*/  STL [R1+0xf0], R160 ;  /* 0x0000f0a001007387 */ /* 0x000fe20000100800 */
[----:B------:R-:W-:Y:S01]  /*7900*/  FMUL.FTZ R22, R80, UR8 ;  /* 0x0000000850167c20 */ /* 0x000fe20008410000 */
[----:B------:R-:W-:Y:S01]  /*7910*/  LOP3.LUT R25, R210, 0x10000, RZ, 0xfc, !PT ;  /* 0x00010000d2197812 */ /* 0x000fe200078efcff */
[----:B------:R-:W-:Y:S01]  /*7920*/  FMUL.FTZ R23, R81, UR8 ;  /* 0x0000000851177c20 */ /* 0x000fe20008410000 */
[----:B------:R-:W-:Y:S01]  /*7930*/  STL [R1+0xec], R159 ;  /* 0x0000ec9f01007387 */ /* 0x000fe20000100800 */
[----:B------:R-:W-:Y:S01]  /*7940*/  FMUL.FTZ R204, R82, UR8 ;  /* 0x0000000852cc7c20 */ /* 0x000fe20008410000 */
[----:B------:R-:W-:Y:S01]  /*7950*/  LEA R25, R0, R25, 0xa ;  /* 0x0000001900197211 */ /* 0x000fe200078e50ff */
[----:B------:R-:W-:Y:S01]  /*7960*/  FMUL.FTZ R205, R83, UR8 ;  /* 0x0000000853cd7c20 */ /* 0x000fe20008410000 */
[----:B------:R-:W-:Y:S01]  /*7970*/  STL [R1+0xe8], R158 ;  /* 0x0000e89e01007387 */ /* 0x000fe20000100800 */
[----:B------:R-:W-:Y:S01]  /*7980*/  FMUL.FTZ R206, R84, UR8 ;  /* 0x0000000854ce7c20 */ /* 0x000fe20008410000 */
[----:B------:R-:W-:Y:S01]  /*7990*/  FMUL.FTZ R207, R85, UR8 ;  /* 0x0000000855cf7c20 */ /* 0x000fe20008410000 */
[----:B------:R-:W-:Y:S01]  /*79a0*/  FMUL.FTZ R208, R86, UR8 ;  /* 0x0000000856d07c20 */ /* 0x000fe20008410000 */
[----:B------:R-:W-:Y:S01]  /*79b0*/  STL [R1+0xe4], R157 ;  /* 0x0000e49d01007387 */ /* 0x000fe20000100800 */
[----:B------:R-:W-:Y:S01]  /*79c0*/  R2UR UR6, R25 ;  /* 0x00000000190672ca */ /* 0x000fe200000e0000 */
[----:B------:R-:W-:Y:S01]  /*79d0*/  FMUL.FTZ R209, R87, UR8 ;  /* 0x0000000857d17c20 */ /* 0x000fe20008410000 */
[----:B------:R-:W-:Y:S01]  /*79e0*/  UMOV UR5, 0x40000040 ;  /* 0x4000004000057882 */ /* 0x000fe20000000000 */
[----:B------:R-:W-:Y:S01]  /*79f0*/  STL [R1+0xe0], R156 ;  /* 0x0000e09c01007387 */ /* 0x000fe20000100800 */
[----:B------:R-:W-:Y:S01]  /*7a00*/  UMOV UR7, 0x40000040 ;  /* 0x4000004000077882 */ /* 0x000fe20000000000 */
[----:B------:R-:W-:Y:S01]  /*7a10*/  FMUL.FTZ R104, R104, UR8 ;  /* 0x0000000868687c20 */ /* 0x000fe20008410000 */
[----:B------:R-:W-:Y:S01]  /*7a20*/  FMUL.FTZ R105, R105, UR8 ;  /* 0x0000000869697c20 */ /* 0x000fe20008410000 */
[----:B------:R-:W-:Y:S01]  /*7a30*/  STL [R1+0xdc], R155 ;  /* 0x0000dc9b01007387 */ /* 0x000fe20000100800 */
[----:B------:R-:W-:Y:S01]  /*7a40*/  UMOV UR15, 0x40000040 ;  /* 0x40000040000f7882 */ /* 0x000fe20000000000 */
[----:B--2---:R-:W-:-:S02]  /*7a50*/  R2UR UR4, R26 ;  /* 0x000000001a0472ca */ /* 0x004fc400000e0000 */
[----:B------:R-:W-:Y:S01]  /*7a60*/  STL [R1+0xd8], R154 ;  /* 0x0000d89a01007387 */ /* 0x000fe20000100800 */
[----:B------:R-:W-:Y:S01]  /*7a70*/  FMUL.FTZ R112, R112, UR8 ;  /* 0x0000000870707c20 */ /* 0x000fe20008410000 */
[----:B------:R-:W-:Y:S01]  /*7a80*/  FMUL.FTZ R113, R113, UR8 ;  /* 0x0000000871717c20 */ /* 0x000fe20008410000 */
[----:B------:R-:W-:Y:S01]  /*7a90*/  FMUL.FTZ R114, R114, UR8 ;  /* 0x0000000872727c20 */ /* 0x000fe20008410000 */
        /* <DEDUP_REMOVED lines=43> */
[----:B------:R-:W-:Y:S01]  /*7d50*/  UMOV UR11, 0x40000040 ;  /* 0x40000040000b7882 */ /* 0x000fe20000000000 */
[----:B------:R-:W-:Y:S01]  /*7d60*/  STL [R1+0xa8], R142 ;  /* 0x0000a88e01007387 */ /* 0x000fe20000100800 */
[----:B------:R-:W1:Y:S03]  /*7d70*/  MUFU.TANH R18, R18 ;  /* 0x0000001200127308 */ /* 0x000e660000002400 */
[----:B------:R-:W-:Y:S04]  /*7d80*/  STL [R1+0xa4], R141 ;  /* 0x0000a48d01007387 */ /* 0x000fe80000100800 */
[----:B------:R-:W-:Y:S01]  /*7d90*/  STL [R1+0xa0], R140 ;  /* 0x0000a08c01007387 */ /* 0x000fe20000100800 */
[----:B------:R-:W2:Y:S03]  /*7da0*/  MUFU.TANH R20, R20 ;  /* 0x0000001400147308 */ /* 0x000ea60000002400 */
[----:B------:R-:W-:Y:S04]  /*7db0*/  STL [R1+0x9c], R6 ;  /* 0x00009c0601007387 */ /* 0x000fe80000100800 */
[----:B------:R-:W-:Y:S01]  /*7dc0*/  STL [R1+0x98], R5 ;  /* 0x0000980501007387 */ /* 0x000fe20000100800 */
[C---:B------:R-:W-:Y:S01]  /*7dd0*/  VIADD R230, R7.reuse, 0x4 ;  /* 0x0000000407e67836 */ /* 0x040fe20000000000 */
[----:B------:R-:W3:Y:S02]  /*7de0*/  MUFU.TANH R19, R19 ;  /* 0x0000001300137308 */ /* 0x000ee40000002400 */
[----:B------:R-:W-:Y:S04]  /*7df0*/  STL [R1+0x94], R4 ;  /* 0x0000940401007387 */ /* 0x000fe80000100800 */
[----:B------:R-:W-:Y:S01]  /*7e00*/  STL [R1+0x90], R3 ;  /* 0x0000900301007387 */ /* 0x000fe20000100800 */
[C---:B------:R-:W-:Y:S01]  /*7e10*/  ISETP.GT.AND P2, PT, R8.reuse, RZ, PT ;  /* 0x000000ff0800720c */ /* 0x040fe20003f44270 */
[----:B------:R-:W4:Y:S02]  /*7e20*/  MUFU.TANH R21, R21 ;  /* 0x0000001500157308 */ /* 0x000f240000002400 */
[----:B------:R1:W-:Y:S01]  /*7e30*/  STL [R1+0x8c], R2 ;  /* 0x00008c0201007387 */ /* 0x0003e20000100800 */
[----:B------:R-:W-:Y:S01]  /*7e40*/  VIADD R212, R7, 0x8 ;  /* 0x0000000807d47836 */ /* 0x000fe20000000000 */
[----:B------:R-:W-:-:S02]  /*7e50*/  ISETP.GT.AND P1, PT, R8, 0x8, PT ;  /* 0x000000080800780c */ /* 0x000fc40003f24270 */
[----:B------:R-:W-:Y:S02]  /*7e60*/  IADD3 R213, R7, 0xc, RZ ;  /* 0x0000000c07d57810 */ /* 0x000fe40007ffe0ff */
[----:B------:R-:W4:Y:S01]  /*7e70*/  MUFU.TANH R22, R22 ;  /* 0x0000001600167308 */ /* 0x000f220000002400 */
[----:B-1----:R-:W2:Y:S01]  /*7e80*/  LDL.64 R2, [R1+0x18] ;  /* 0x0000180001027983 */ /* 0x002ea20000100a00 */
[----:B------:R-:W-:-:S06]  /*7e90*/  WARPGROUP.ARRIVE ;  /* 0x00000000000079c5 */ /* 0x000fcc0000000000 */
[----:B------:R-:W-:Y:S01]  /*7ea0*/  MUFU.TANH R204, R204 ;  /* 0x000000cc00cc7308 */ /* 0x000fe20000002400 */
[----:B------:R-:W-:Y:S07]  /*7eb0*/  HGMMA.64x128x16.F32 R24, gdesc[UR4], RZ, !UPT, gsb0 ;  /* 0x01e00000041879f0 */ /* 0x000fee000c0008ff */
[----:B------:R-:W-:Y:S08]  /*7ec0*/  MUFU.TANH R161, R104 ;  /* 0x0000006800a17308 */ /* 0x000ff00000002400 */
[----:B------:R1:W-:Y:S01]  /*7ed0*/  MUFU.TANH R159, R105 ;  /* 0x00000069009f7308 */ /* 0x0003e20000002400 */
[----:B------:R-:W-:Y:S01]  /*7ee0*/  FMUL.FTZ R88, R90, UR8 ;  /* 0x000000085a587c20 */ /* 0x000fe20008410000 */
[----:B------:R-:W-:Y:S01]  /*7ef0*/  FMUL.FTZ R89, R94, UR8 ;  /* 0x000000085e597c20 */ /* 0x000fe20008410000 */
[----:B------:R-:W-:Y:S01]  /*7f00*/  FMUL.FTZ R91, R97, UR8 ;  /* 0x00000008615b7c20 */ /* 0x000fe20008410000 */
[----:B------:R-:W-:Y:S01]  /*7f10*/  FMUL.FTZ R92, R98, UR8 ;  /* 0x00000008625c7c20 */ /* 0x000fe20008410000 */
[----:B------:R-:W-:Y:S01]  /*7f20*/  FMUL.FTZ R93, R101, UR8 ;  /* 0x00000008655d7c20 */ /* 0x000fe20008410000 */
[----:B------:R-:W-:-:S02]  /*7f30*/  FMUL.FTZ R116, R136, UR8 ;  /* 0x0000000888747c20 */ /* 0x000fc40008410000 */
[----:B------:R3:W-:Y:S01]  /*7f40*/  MUFU.TANH R153, R112 ;  /* 0x0000007000997308 */ /* 0x0007e20000002400 */
[----:B-1----:R-:W4:Y:S01]  /*7f50*/  LDL.64 R104, [R1+0x8] ;  /* 0x0000080001687983 */ /* 0x002f220000100a00 */
[----:B------:R-:W-:-:S06]  /*7f60*/  UIADD3 UR4, UR6, 0x2, URZ ;  /* 0x0000000206047890 */ /* 0x000fcc000fffe03f */
[----:B------:R1:W-:Y:S01]  /*7f70*/  MUFU.TANH R151, R113 ;  /* 0x0000007100977308 */ /* 0x0003e20000002400 */
[----:B------:R-:W-:-:S07]  /*7f80*/  UMOV UR14, UR4 ;  /* 0x00000004000e7c82 */ /* 0x000fce0008000000 */
[----:B------:R1:W-:Y:S08]  /*7f90*/  MUFU.TANH R152, R114 ;  /* 0x0000007200987308 */ /* 0x0003f00000002400 */
[----:B------:R1:W-:Y:S08]  /*7fa0*/  MUFU.TANH R150, R115 ;  /* 0x0000007300967308 */ /* 0x0003f00000002400 */
[----:B------:R1:W-:Y:S08]  /*7fb0*/  MUFU.TANH R149, R117 ;  /* 0x0000007500957308 */ /* 0x0003f00000002400 */
[----:B------:R1:W-:Y:S01]  /*7fc0*/  MUFU.TANH R145, R121 ;  /* 0x0000007900917308 */ /* 0x0003e20000002400 */
[----:B------:R-:W4:Y:S01]  /*7fd0*/  SHFL.IDX PT, R96, R17, R7, 0x1f ;  /* 0x00001f0711607589 */ /* 0x000f2200000e0000 */
[----:B------:R-:W-:Y:S01]  /*7fe0*/  FSEL R99, R18, -INF , P2 ;  /* 0xff80000012637808 */ /* 0x000fe20001000000 */
[----:B------:R-:W-:Y:S01]  /*7ff0*/  ULDC UR5, c[0x0][0x744] ;  /* 0x0001d10000057ab9 */ /* 0x000fe20000000800 */
[----:B------:R-:W-:-:S02]  /*8000*/  VIADD R220, R7, 0x10 ;  /* 0x0000001007dc7836 */ /* 0x000fc40000000000 */
[----:B------:R-:W-:Y:S02]  /*8010*/  VIADD R224, R7, 0x14 ;  /* 0x0000001407e07836 */ /* 0x000fe40000000000 */
[----:B------:R-:W-:Y:S08]  /*8020*/  MUFU.TANH R23, R23 ;  /* 0x0000001700177308 */ /* 0x000ff00000002400 */
[----:B------:R-:W4:Y:S08]  /*8030*/  MUFU.TANH R205, R205 ;  /* 0x000000cd00cd7308 */ /* 0x000f300000002400 */
[----:B------:R-:W4:Y:S08]  /*8040*/  MUFU.TANH R206, R206 ;  /* 0x000000ce00ce7308 */ /* 0x000f300000002400 */
[----:B------:R-:W4:Y:S08]  /*8050*/  MUFU.TANH R207, R207 ;  /* 0x000000cf00cf7308 */ /* 0x000f300000002400 */
[----:B------:R-:W4:Y:S08]  /*8060*/  MUFU.TANH R208, R208 ;  /* 0x000000d000d07308 */ /* 0x000f300000002400 */
[----:B------:R-:W-:Y:S01]  /*8070*/  MUFU.TANH R209, R209 ;  /* 0x000000d100d17308 */ /* 0x000fe20000002400 */
[----:B--2---:R-:W-:-:S02]  /*8080*/  R2UR UR12, R2 ;  /* 0x00000000020c72ca */ /* 0x004fc400000e0000 */
[----:B------:R-:W-:Y:S02]  /*8090*/  R2UR UR13, R3 ;  /* 0x00000000030d72ca */ /* 0x000fe400000e0000 */
[----:B------:R-:W2:Y:S01]  /*80a0*/  LDL.64 R2, [R1+0x10] ;  /* 0x0000100001027983 */ /* 0x000ea20000100a00 */
[----:B------:R-:W-:Y:S02]  /*80b0*/  WARPGROUP.DEPBAR.LE gsb0, 0x0 ;  /* 0x00008000000079c5 */ /* 0x000fe40000010000 */
[----:B------:R-:W-:-:S08]  /*80c0*/  WARPGROUP.ARRIVE ;  /* 0x00000000000079c5 */ /* 0x000fd00000000000 */
[----:B------:R-:W-:Y:S01]  /*80d0*/  HGMMA.64x128x16.F32 R24, gdesc[UR12], R24, gsb0 ;  /* 0x01e000000c1879f0 */ /* 0x000fe20008000818 */
[----:B------:R-:W-:Y:S01]  /*80e0*/  UIADD3 UR4, UR6, 0x4, URZ ;  /* 0x0000000406047890 */ /* 0x000fe2000fffe03f */
[----:B------:R-:W-:-:S06]  /*80f0*/  UMOV UR15, 0x40000040 ;  /* 0x40000040000f7882 */ /* 0x000fcc0000000000 */
[----:B------:R-:W-:Y:S01]  /*8100*/  UMOV UR14, UR4 ;  /* 0x00000004000e7c82 */ /* 0x000fe20008000000 */
[----:B---3--:R-:W-:Y:S01]  /*8110*/  FMUL.FTZ R112, R118, UR8 ;  /* 0x0000000876707c20 */ /* 0x008fe20008410000 */
[----:B------:R-:W-:Y:S01]  /*8120*/  FMUL.FTZ R90, R95, UR8 ;  /* 0x000000085f5a7c20 */ /* 0x000fe20008410000 */
[----:B------:R-:W-:Y:S01]  /*8130*/  FMUL.FTZ R94, R102, UR8 ;  /* 0x00000008665e7c20 */ /* 0x000fe20008410000 */
[----:B-1----:R-:W-:Y:S01]  /*8140*/  FMUL.FTZ R113, R133, UR8 ;  /* 0x0000000885717c20 */ /* 0x002fe20008410000 */
[----:B------:R-:W-:Y:S01]  /*8150*/  FMUL.FTZ R114, R134, UR8 ;  /* 0x0000000886727c20 */ /* 0x000fe20008410000 */
[----:B------:R-:W-:Y:S01]  /*8160*/  FMUL.FTZ R115, R135, UR8 ;  /* 0x0000000887737c20 */ /* 0x000fe20008410000 */
[----:B------:R-:W-:Y:S01]  /*8170*/  FMUL.FTZ R117, R137, UR8 ;  /* 0x0000000889757c20 */ /* 0x000fe20008410000 */
[----:B------:R-:W-:Y:S01]  /*8180*/  FMUL.FTZ R118, R138, UR8 ;  /* 0x000000088a767c20 */ /* 0x000fe20008410000 */
[----:B------:R-:W-:Y:S01]  /*8190*/  FMUL.FTZ R121, R139, UR8 ;  /* 0x000000088b797c20 */ /* 0x000fe20008410000 */
[----:B----4-:R-:W-:-:S02]  /*81a0*/  R2UR UR8, R104 ;  /* 0x00000000680872ca */ /* 0x010fc400000e0000 */
[----:B------:R-:W-:Y:S01]  /*81b0*/  R2UR UR9, R105 ;  /* 0x00000000690972ca */ /* 0x000fe200000e0000 */
[----:B------:R-:W-:Y:S01]  /*81c0*/  UIADD3 UR6, UR6, 0x6, URZ ;  /* 0x0000000606067890 */ /* 0x000fe2000fffe03f */
[----:B------:R-:W-:Y:S02]  /*81d0*/  WARPGROUP.DEPBAR.LE gsb0, 0x0 ;  /* 0x00008000000079c5 */ /* 0x000fe40000010000 */
[----:B------:R-:W-:-:S04]  /*81e0*/  WARPGROUP.ARRIVE ;  /* 0x00000000000079c5 */ /* 0x000fc80000000000 */
[----:B------:R-:W-:Y:S01]  /*81f0*/  UMOV UR10, UR6 ;  /* 0x00000006000a7c82 */ /* 0x000fe20008000000 */
[----:B--2---:R-:W-:Y:S02]  /*8200*/  R2UR UR12, R2 ;  /* 0x00000000020c72ca */ /* 0x004fe400000e0000 */
[----:B------:R-:W-:-:S13]  /*8210*/  R2UR UR13, R3 ;  /* 0x00000000030d72ca */ /* 0x000fda00000e0000 */
[----:B------:R-:W-:Y:S01]  /*8220*/  HGMMA.64x128x16.F32 R24, gdesc[UR12], R24, gsb0 ;  /* 0x01e000000c1879f0 */ /* 0x000fe20008000818 */
[----:B------:R-:W1:Y:S01]  /*8230*/  SHFL.IDX PT, R97, R17, R230, 0x1f ;  /* 0x00001fe611617589 */ /* 0x000e6200000e0000 */
[----:B------:R-:W-:-:S03]  /*8240*/  FSEL R98, R20, -INF , P1 ;  /* 0xff80000014627808 */ /* 0x000fc60000800000 */
[----:B------:R-:W2:Y:S01]  /*8250*/  SHFL.IDX PT, R95, R17, R212, 0x1f ;  /* 0x00001fd4115f7589 */ /* 0x000ea200000e0000 */
[--C-:B------:R-:W-:Y:S01]  /*8260*/  FFMA.FTZ R99, R99, UR5, -R96.reuse ;  /* 0x0000000563637c23 */ /* 0x100fe20008010860 */
[----:B------:R-:W-:Y:S01]  /*8270*/  FFMA.FTZ R98, R98, UR5, -R96 ;  /* 0x0000000562627c23 */ /* 0x000fe20008010860 */
[----:B------:R-:W-:Y:S01]  /*8280*/  MUFU.TANH R147, R120 ;  /* 0x0000007800937308 */ /* 0x000fe20000002400 */
[----:B------:R-:W3:Y:S01]  /*8290*/  SHFL.IDX PT, R96, R17, R213, 0x1f ;  /* 0x00001fd511607589 */ /* 0x000ee200000e0000 */
[----:B------:R-:W-:-:S06]  /*82a0*/  FSEL R100, R19, -INF , P2 ;  /* 0xff80000013647808 */ /* 0x000fcc0001000000 */
[----:B------:R-:W-:Y:S01]  /*82b0*/  MUFU.EX2 R120, R99 ;  /* 0x0000006300787308 */ /* 0x000fe20000000800 */
[----:B------:R-:W-:Y:S07]  /*82c0*/  SHFL.IDX PT, R102, R17, R224, 0x1f ;  /* 0x00001fe011667589 */ /* 0x000fee00000e0000 */
[----:B------:R4:W-:Y:S01]  /*82d0*/  MUFU.EX2 R99, R98 ;  /* 0x0000006200637308 */ /* 0x0009e20000000800 */
[----:B-1----:R-:W-:Y:S01]  /*82e0*/  FFMA.FTZ R100, R100, UR5, -R97 ;  /* 0x0000000564647c23 */ /* 0x002fe20008010861 */
[----:B----4-:R-:W-:-:S06]  /*82f0*/  FSEL R98, R21, -INF , P1 ;  /* 0xff80000015627808 */ /* 0x010fcc0000800000 */
[----:B------:R1:W-:Y:S01]  /*8300*/  MUFU.TANH R162, R103 ;  /* 0x0000006700a27308 */ /* 0x0003e20000002400 */
[----:B------:R-:W-:-:S07]  /*8310*/  FFMA.FTZ R98, R98, UR5, -R97 ;  /* 0x0000000562627c23 */ /* 0x000fce0008010861 */
[----:B------:R4:W-:Y:S01]  /*8320*/  MUFU.TANH R6, R128 ;  /* 0x0000008000067308 */ /* 0x0009e20000002400 */
[----:B-1----:R-:W1:Y:S01]  /*8330*/  SHFL.IDX PT, R103, R17, R220, 0x1f ;  /* 0x00001fdc11677589 */ /* 0x002e6200000e0000 */
[----:B------:R-:W-:Y:S02]  /*8340*/  WARPGROUP.DEPBAR.LE gsb0, 0x0 ;  /* 0x00008000000079c5 */ /* 0x000fe40000010000 */
[----:B------:R-:W-:-:S06]  /*8350*/  WARPGROUP.ARRIVE ;  /* 0x00000000000079c5 */ /* 0x000fcc0000000000 */
[----:B------:R-:W-:Y:S01]  /*8360*/  HGMMA.64x128x16.F32 R24, gdesc[UR8], R24, gsb0 ;  /* 0x01e00000081879f0 */ /* 0x000fe20008000818 */
[----:B----4-:R-:W-:Y:S01]  /*8370*/  IADD3 R128, R7, 0x18, RZ ;  /* 0x0000001807807810 */ /* 0x010fe20007ffe0ff */
[----:B------:R-:W-:Y:S01]  /*8380*/  MUFU.TANH R148, R119 ;  /* 0x0000007700947308 */ /* 0x000fe20000002400 */
[----:B------:R-:W-:-:S07]  /*8390*/  FSEL R97, R22, -INF , P2 ;  /* 0xff80000016617808 */ /* 0x000fce0001000000 */
[----:B------:R-:W-:Y:S01]  /*83a0*/  MUFU.EX2 R119, R100 ;  /* 0x0000006400777308 */ /* 0x000fe20000000800 */
[----:B--2---:R-:W-:-:S07]  /*83b0*/  FFMA.FTZ R97, R97, UR5, -R95 ;  /* 0x0000000561617c23 */ /* 0x004fce000801085f */
[----:B------:R2:W-:Y:S08]  /*83c0*/  MUFU.TANH R158, R107 ;  /* 0x0000006b009e7308 */ /* 0x0005f00000002400 */
[----:B------:R4:W-:Y:S01]  /*83d0*/  MUFU.EX2 R100, R98 ;  /* 0x0000006200647308 */ /* 0x0009e20000000800 */
[----:B--2---:R-:W2:Y:S01]  /*83e0*/  SHFL.IDX PT, R107, R17, R128, 0x1f ;  /* 0x00001f80116b7589 */ /* 0x004ea200000e0000 */
[----:B------:R-:W-:-:S02]  /*83f0*/  FSEL R101, R205, -INF , P1 ;  /* 0xff800000cd657808 */ /* 0x000fc40000800000 */
[----:B----4-:R-:W-:-:S04]  /*8400*/  FSEL R98, R204, -INF , P1 ;  /* 0xff800000cc627808 */ /* 0x010fc80000800000 */
[----:B------:R-:W4:Y:S01]  /*8410*/  MUFU.TANH R225, R225 ;  /* 0x000000e100e17308 */ /* 0x000f220000002400 */
[----:B------:R-:W-:Y:S02]  /*8420*/  VIADD R221, R7, 0x1c ;  /* 0x0000001c07dd7836 */ /* 0x000fe40000000000 */
[----:B------:R-:W-:-:S05]  /*8430*/  FFMA.FTZ R95, R98, UR5, -R95 ;  /* 0x00000005625f7c23 */ /* 0x000fca000801085f */
[----:B------:R-:W2:Y:S01]  /*8440*/  MUFU.TANH R88, R88 ;  /* 0x0000005800587308 */ /* 0x000ea20000002400 */
[----:B------:R-:W-:-:S07]  /*8450*/  FSEL R98, R23, -INF , P2 ;  /* 0xff80000017627808 */ /* 0x000fce0001000000 */
[----:B------:R1:W-:Y:S01]  /*8460*/  MUFU.TANH R146, R122 ;  /* 0x0000007a00927308 */ /* 0x0003e20000002400 */
[--C-:B---3--:R-:W-:Y:S01]  /*8470*/  FFMA.FTZ R98, R98, UR5, -R96.reuse ;  /* 0x0000000562627c23 */ /* 0x108fe20008010860 */
[----:B------:R-:W-:Y:S01]  /*8480*/  FFMA.FTZ R96, R101, UR5, -R96 ;  /* 0x0000000565607c23 */ /* 0x000fe20008010860 */
[----:B------:R-:W-:Y:S01]  /*8490*/  FSEL R104, R206, -INF , P2 ;  /* 0xff800000ce687808 */ /* 0x000fe20001000000 */
[----:B-1----:R-:W1:Y:S04]  /*84a0*/  SHFL.IDX PT, R122, R9, R230, 0x1f ;  /* 0x00001fe6097a7589 */ /* 0x002e6800000e0000 */
[----:B------:R-:W3:Y:S01]  /*84b0*/  MUFU.TANH R228, R228 ;  /* 0x000000e400e47308 */ /* 0x000ee20000002400 */
[----:B------:R-:W-:Y:S02]  /*84c0*/  FSEL R105, R207, -INF , P2 ;  /* 0xff800000cf697808 */ /* 0x000fe40001000000 */
[----:B------:R-:W-:-:S05]  /*84d0*/  FSEL R101, R208, -INF , P1 ;  /* 0xff800000d0657808 */ /* 0x000fca0000800000 */
[----:B------:R-:W1:Y:S01]  /*84e0*/  MUFU.TANH R90, R90 ;  /* 0x0000005a005a7308 */ /* 0x000e620000002400 */
[----:B------:R-:W-:Y:S01]  /*84f0*/  FFMA.FTZ R104, R104, UR5, -R103 ;  /* 0x0000000568687c23 */ /* 0x000fe20008010867 */
[----:B------:R-:W-:-:S06]  /*8500*/  FFMA.FTZ R105, R105, UR5, -R102 ;  /* 0x0000000569697c23 */ /* 0x000fcc0008010866 */
[----:B------:R4:W-:Y:S01]  /*8510*/  MUFU.TANH R155, R109 ;  /* 0x0000006d009b7308 */ /* 0x0009e20000002400 */
[----:B------:R-:W-:-:S07]  /*8520*/  FFMA.FTZ R103, R101, UR5, -R103 ;  /* 0x0000000565677c23 */ /* 0x000fce0008010867 */
[----:B------:R2:W-:Y:S01]  /*8530*/  MUFU.TANH R2, R132 ;  /* 0x0000008400027308 */ /* 0x0005e20000002400 */
[----:B----4-:R4:W-:Y:S01]  /*8540*/  SHFL.IDX PT, R109, R17, R221, 0x1f ;  /* 0x00001fdd116d7589 */ /* 0x0109e200000e0000 */
[----:B------:R-:W-:-:S03]  /*8550*/  FSEL R101, R225, -INF , P2 ;  /* 0xff800000e1657808 */ /* 0x000fc60001000000 */
[----:B--2---:R-:W2:Y:S01]  /*8560*/  SHFL.IDX PT, R132, R9, R213, 0x1f ;  /* 0x00001fd509847589 */ /* 0x004ea200000e0000 */
[----:B----4-:R-:W-:Y:S02]  /*8570*/  FSEL R17, R209, -INF , P1 ;  /* 0xff800000d1117808 */ /* 0x010fe40000800000 */
[----:B------:R-:W4:Y:S01]  /*8580*/  MUFU.TANH R91, R91 ;  /* 0x0000005b005b7308 */ /* 0x000f220000002400 */
[----:B------:R-:W2:Y:S02]  /*8590*/  SHFL.IDX PT, R231, R9, R220, 0x1f ;  /* 0x00001fdc09e77589 */ /* 0x000ea400000e0000 */
[----:B------:R-:W-:Y:S01]  /*85a0*/  FFMA.FTZ R102, R17, UR5, -R102 ;  /* 0x0000000511667c23 */ /* 0x000fe20008010866 */
[----:B------:R-:W-:-:S04]  /*85b0*/  FSEL R17, R88, -INF , P1 ;  /* 0xff80000058117808 */ /* 0x000fc80000800000 */
[----:B------:R-:W-:Y:S01]  /*85c0*/  MUFU.TANH R237, R237 ;  /* 0x000000ed00ed7308 */ /* 0x000fe20000002400 */
[--C-:B------:R-:W-:Y:S01]  /*85d0*/  FFMA.FTZ R101, R101, UR5, -R107.reuse ;  /* 0x0000000565657c23 */ /* 0x100fe2000801086b */
[----:B------:R-:W-:Y:S01]  /*85e0*/  FFMA.FTZ R17, R17, UR5, -R107 ;  /* 0x0000000511117c23 */ /* 0x000fe2000801086b */
[----:B---3--:R-:W-:Y:S01]  /*85f0*/  FSEL R107, R228, -INF , P2 ;  /* 0xff800000e46b7808 */ /* 0x008fe20001000000 */
[----:B------:R-:W3:Y:S04]  /*8600*/  SHFL.IDX PT, R216, R9, R224, 0x1f ;  /* 0x00001fe009d87589 */ /* 0x000ee800000e0000 */
[----:B------:R-:W2:Y:S08]  /*8610*/  MUFU.TANH R235, R235 ;  /* 0x000000eb00eb7308 */ /* 0x000eb00000002400 */
[----:B------:R-:W3:Y:S01]  /*8620*/  MUFU.TANH R94, R94 ;  /* 0x0000005e005e7308 */ /* 0x000ee20000002400 */
[----:B-1----:R-:W-:Y:S01]  /*8630*/  FFMA.FTZ R107, R107, UR5, -R122 ;  /* 0x000000056b6b7c23 */ /* 0x002fe2000801087a */
[----:B------:R-:W1:Y:S06]  /*8640*/  SHFL.IDX PT, R138, R9, R221, 0x1f ;  /* 0x00001fdd098a7589 */ /* 0x000e6c00000e0000 */
[----:B------:R4:W-:Y:S01]  /*8650*/  MUFU.TANH R156, R110 ;  /* 0x0000006e009c7308 */ /* 0x0009e20000002400 */
[----:B------:R-:W-:-:S02]  /*8660*/  WARPGROUP.DEPBAR.LE gsb0, 0x0 ;  /* 0x00008000000079c5 */ /* 0x000fc40000010000 */
[----:B------:R-:W-:Y:S05]  /*8670*/  LDS R217, [R12+0x400] ;  /* 0x000400000cd97984 */ /* 0x000fea0000000800 */
[----:B------:R-:W1:Y:S01]  /*8680*/  MUFU.TANH R93, R93 ;  /* 0x0000005d005d7308 */ /* 0x000e620000002400 */
[----:B----4-:R-:W-:-:S07]  /*8690*/  FSEL R110, R90, -INF , P1 ;  /* 0xff8000005a6e7808 */ /* 0x010fce0000800000 */
[----:B------:R-:W4:Y:S01]  /*86a0*/  MUFU.TANH R232, R232 ;  /* 0x000000e800e87308 */ /* 0x000f220000002400 */
[----:B------:R-:W-:Y:S01]  /*86b0*/  FFMA.FTZ R122, R110, UR5, -R122 ;  /* 0x000000056e7a7c23 */ /* 0x000fe2000801087a */
[----:B------:R-:W-:Y:S01]  /*86c0*/  FSEL R110, R91, -INF , P2 ;  /* 0xff8000005b6e7808 */ /* 0x000fe20001000000 */
[----:B------:R-:W4:Y:S05]  /*86d0*/  SHFL.IDX PT, R134, R10, R230, 0x1f ;  /* 0x00001fe60a867589 */ /* 0x000f2a00000e0000 */
[----:B------:R3:W-:Y:S01]  /*86e0*/  MUFU.TANH R144, R123 ;  /* 0x0000007b00907308 */ /* 0x0007e20000002400 */
[----:B--2---:R-:W-:Y:S01]  /*86f0*/  FFMA.FTZ R110, R110, UR5, -R132 ;  /* 0x000000056e6e7c23 */ /* 0x004fe20008010884 */
[----:B------:R-:W-:-:S06]  /*8700*/  FSEL R211, R235, -INF , P2 ;  /* 0xff800000ebd37808 */ /* 0x000fcc0001000000 */
[----:B------:R-:W2:Y:S01]  /*8710*/  MUFU.TANH R154, R111 ;  /* 0x0000006f009a7308 */ /* 0x000ea20000002400 */
[----:B---3--:R-:W-:-:S07]  /*8720*/  FSEL R123, R237, -INF , P1 ;  /* 0xff800000ed7b7808 */ /* 0x008fce0000800000 */
[----:B------:R-:W3:Y:S01]  /*8730*/  MUFU.TANH R226, R226 ;  /* 0x000000e200e27308 */ /* 0x000ee20000002400 */
[----:B------:R-:W-:Y:S01]  /*8740*/  FFMA.FTZ R132, R123, UR5, -R132 ;  /* 0x000000057b847c23 */ /* 0x000fe20008010884 */
[----:B------:R-:W-:Y:S01]  /*8750*/  FSEL R123, R94, -INF , P1 ;  /* 0xff8000005e7b7808 */ /* 0x000fe20000800000 */
[----:B------:R-:W-:Y:S01]  /*8760*/  FFMA.FTZ R211, R211, UR5, -R231 ;  /* 0x00000005d3d37c23 */ /* 0x000fe200080108e7 */
[----:B-1----:R-:W-:-:S04]  /*8770*/  FSEL R214, R93, -INF , P2 ;  /* 0xff8000005dd67808 */ /* 0x002fc80001000000 */
[----:B------:R1:W-:Y:S01]  /*8780*/  MUFU.TANH R160, R106 ;  /* 0x0000006a00a07308 */ /* 0x0003e20000002400 */
[----:B------:R-:W-:Y:S01]  /*8790*/  FFMA.FTZ R231, R123, UR5, -R231 ;  /* 0x000000057be77c23 */ /* 0x000fe200080108e7 */
[----:B------:R-:W-:Y:S01]  /*87a0*/  FSEL R123, R162, -INF , P1 ;  /* 0xff800000a27b7808 */ /* 0x000fe20000800000 */
[----:B------:R-:W-:Y:S02]  /*87b0*/  IMAD R210, R0, 0x400, R210 ;  /* 0x0000040000d27824 */ /* 0x000fe400078e02d2 */
[----:B------:R-:W-:-:S03]  /*87c0*/  FFMA.FTZ R214, R214, UR5, -R216 ;  /* 0x00000005d6d67c23 */ /* 0x000fc600080108d8 */
[----:B------:R4:W-:Y:S01]  /*87d0*/  MUFU.TANH R143, R124 ;  /* 0x0000007c008f7308 */ /* 0x0009e20000002400 */
[----:B-1----:R-:W1:Y:S01]  /*87e0*/  SHFL.IDX PT, R106, R9, R7, 0x1f ;  /* 0x00001f07096a7589 */ /* 0x002e6200000e0000 */
[----:B------:R-:W-:Y:S01]  /*87f0*/  FFMA.FTZ R216, R123, UR5, -R216 ;  /* 0x000000057bd87c23 */ /* 0x000fe200080108d8 */
[----:B------:R-:W-:-:S05]  /*8800*/  FSEL R139, R159, -INF , P2 ;  /* 0xff8000009f8b7808 */ /* 0x000fca0001000000 */
[----:B------:R-:W1:Y:S01]  /*8810*/  MUFU.TANH R227, R227 ;  /* 0x000000e300e37308 */ /* 0x000e620000002400 */
[----:B----4-:R-:W-:-:S07]  /*8820*/  FSEL R124, R232, -INF , P2 ;  /* 0xff800000e87c7808 */ /* 0x010fce0001000000 */
[----:B------:R-:W4:Y:S01]  /*8830*/  MUFU.TANH R89, R89 ;  /* 0x0000005900597308 */ /* 0x000f220000002400 */
[----:B------:R-:W-:Y:S01]  /*8840*/  FFMA.FTZ R124, R124, UR5, -R109 ;  /* 0x000000057c7c7c23 */ /* 0x000fe2000801086d */
[----:B------:R-:W-:Y:S01]  /*8850*/  FSEL R123, R158, -INF , P1 ;  /* 0xff8000009e7b7808 */ /* 0x000fe20000800000 */
[----:B------:R-:W-:Y:S01]  /*8860*/  FFMA.FTZ R139, R139, UR5, -R138 ;  /* 0x000000058b8b7c23 */ /* 0x000fe2000801088a */
[----:B------:R-:W-:-:S04]  /*8870*/  R2UR UR4, R210 ;  /* 0x00000000d20472ca */ /* 0x000fc800000e0000 */
[----:B------:R2:W-:Y:S01]  /*8880*/  MUFU.TANH R142, R126 ;  /* 0x0000007e008e7308 */ /* 0x0005e20000002400 */
[----:B------:R-:W-:Y:S01]  /*8890*/  SHFL.IDX PT, R210, R9, R128, 0x1f ;  /* 0x00001f8009d27589 */ /* 0x000fe200000e0000 */
[----:B------:R-:W-:Y:S01]  /*88a0*/  FFMA.FTZ R138, R123, UR5, -R138 ;  /* 0x000000057b8a7c23 */ /* 0x000fe2000801088a */
[----:B------:R-:W-:-:S05]  /*88b0*/  FSEL R135, R155, -INF , P2 ;  /* 0xff8000009b877808 */ /* 0x000fca0001000000 */
[----:B------:R-:W4:Y:S01]  /*88c0*/  MUFU.TANH R236, R236 ;  /* 0x000000ec00ec7308 */ /* 0x000f220000002400 */
[----:B--2---:R2:W4:Y:S01]  /*88d0*/  SHFL.IDX PT, R126, R9, R212, 0x1f ;  /* 0x00001fd4097e7589 */ /* 0x00452200000e0000 */
[----:B------:R-:W-:-:S06]  /*88e0*/  FSEL R123, R154, -INF , P1 ;  /* 0xff8000009a7b7808 */ /* 0x000fcc0000800000 */
[----:B------:R-:W4:Y:S01]  /*88f0*/  MUFU.TANH R92, R92 ;  /* 0x0000005c005c7308 */ /* 0x000f220000002400 */
[--C-:B------:R-:W-:Y:S01]  /*8900*/  FFMA.FTZ R135, R135, UR5, -R134.reuse ;  /* 0x0000000587877c23 */ /* 0x100fe20008010886 */
[----:B------:R-:W-:-:S06]  /*8910*/  FFMA.FTZ R134, R123, UR5, -R134 ;  /* 0x000000057b867c23 */ /* 0x000fcc0008010886 */
[----:B------:R3:W4:Y:S01]  /*8920*/  MUFU.TANH R157, R108 ;  /* 0x0000006c009d7308 */ /* 0x0007220000002400 */
[----:B------:R-:W-:Y:S04]  /*8930*/  SHFL.IDX PT, R123, R10, R128, 0x1f ;  /* 0x00001f800a7b7589 */ /* 0x000fe800000e0000 */
[----:B------:R-:W-:Y:S03]  /*8940*/  SHFL.IDX PT, R136, R10, R7, 0x1f ;  /* 0x00001f070a887589 */ /* 0x000fe600000e0000 */
[----:B--2---:R2:W-:Y:S01]  /*8950*/  MUFU.EX2 R9, R124 ;  /* 0x0000007c00097308 */ /* 0x0045e20000000800 */
[----:B---3--:R-:W-:Y:S01]  /*8960*/  FSEL R108, R226, -INF , P1 ;  /* 0xff800000e26c7808 */ /* 0x008fe20000800000 */
[----:B------:R-:W-:Y:S04]  /*8970*/  SHFL.IDX PT, R223, R217, R7, 0x1f ;  /* 0x00001f07d9df7589 */ /* 0x000fe800000e0000 */
[----:B------:R-:W-:Y:S04]  /*8980*/  SHFL.IDX PT, R215, R10, R221, 0x1f ;  /* 0x00001fdd0ad77589 */ /* 0x000fe800000e0000 */
[----:B--2---:R-:W2:Y:S01]  /*8990*/  SHFL.IDX PT, R124, R10, R213, 0x1f ;  /* 0x00001fd50a7c7589 */ /* 0x004ea200000e0000 */
[----:B------:R-:W-:Y:S01]  /*89a0*/  FFMA.FTZ R109, R108, UR5, -R109 ;  /* 0x000000056c6d7c23 */ /* 0x000fe2000801086d */
[----:B-1----:R-:W-:-:S02]  /*89b0*/  FSEL R108, R227, -INF , P2 ;  /* 0xff800000e36c7808 */ /* 0x002fc40001000000 */
[----:B----4-:R-:W-:Y:S01]  /*89c0*/  FSEL R111, R89, -INF , P1 ;  /* 0xff800000596f7808 */ /* 0x010fe20000800000 */
[----:B------:R1:W-:Y:S01]  /*89d0*/  MUFU.TANH R3, R131 ;  /* 0x0000008300037308 */ /* 0x0003e20000002400 */
[----:B------:R-:W-:Y:S01]  /*89e0*/  FSEL R218, R161, -INF , P2 ;  /* 0xff800000a1da7808 */ /* 0x000fe20001000000 */
[----:B------:R-:W-:-:S06]  /*89f0*/  FFMA.FTZ R108, R108, UR5, -R106 ;  /* 0x000000056c6c7c23 */ /* 0x000fcc000801086a */
[----:B------:R3:W-:Y:S01]  /*8a00*/  MUFU.TANH R141, R125 ;  /* 0x0000007d008d7308 */ /* 0x0007e20000002400 */
[----:B------:R-:W-:Y:S01]  /*8a10*/  FFMA.FTZ R106, R111, UR5, -R106 ;  /* 0x000000056f6a7c23 */ /* 0x000fe2000801086a */
[----:B-1----:R-:W1:Y:S01]  /*8a20*/  SHFL.IDX PT, R131, R10, R212, 0x1f ;  /* 0x00001fd40a837589 */ /* 0x002e6200000e0000 */
[----:B------:R-:W-:-:S05]  /*8a30*/  FSEL R111, R236, -INF , P2 ;  /* 0xff800000ec6f7808 */ /* 0x000fca0001000000 */
[----:B------:R4:W-:Y:S01]  /*8a40*/  MUFU.TANH R4, R129 ;  /* 0x0000008100047308 */ /* 0x0009e20000002400 */
[----:B---3--:R-:W-:Y:S01]  /*8a50*/  FSEL R125, R92, -INF , P1 ;  /* 0xff8000005c7d7808 */ /* 0x008fe20000800000 */
[----:B------:R-:W-:Y:S01]  /*8a60*/  FFMA.FTZ R111, R111, UR5, -R126 ;  /* 0x000000056f6f7c23 */ /* 0x000fe2000801087e */
[----:B------:R-:W-:-:S05]  /*8a70*/  FSEL R12, R160, -INF , P1 ;  /* 0xff800000a00c7808 */ /* 0x000fca0000800000 */
[----:B------:R3:W-:Y:S01]  /*8a80*/  MUFU.TANH R140, R127 ;  /* 0x0000007f008c7308 */ /* 0x0007e20000002400 */
[----:B----4-:R-:W-:Y:S01]  /*8a90*/  FSEL R129, R151, -INF , P2 ;  /* 0xff80000097817808 */ /* 0x010fe20001000000 */
[----:B------:R-:W-:-:S06]  /*8aa0*/  FFMA.FTZ R126, R125, UR5, -R126 ;  /* 0x000000057d7e7c23 */ /* 0x000fcc000801087e */
[----:B------:R4:W-:Y:S01]  /*8ab0*/  MUFU.TANH R5, R130 ;  /* 0x0000008200057308 */ /* 0x0009e20000002400 */
[----:B---3--:R-:W3:Y:S01]  /*8ac0*/  SHFL.IDX PT, R127, R10, R220, 0x1f ;  /* 0x00001fdc0a7f7589 */ /* 0x008ee200000e0000 */
[----:B--2---:R-:W-:Y:S01]  /*8ad0*/  FFMA.FTZ R129, R129, UR5, -R124 ;  /* 0x0000000581817c23 */ /* 0x004fe2000801087c */
[--C-:B------:R-:W-:Y:S02]  /*8ae0*/  FFMA.FTZ R218, R218, UR5, -R210.reuse ;  /* 0x00000005dada7c23 */ /* 0x100fe400080108d2 */
[----:B------:R2:W-:Y:S01]  /*8af0*/  SHFL.IDX PT, R125, R10, R224, 0x1f ;  /* 0x00001fe00a7d7589 */ /* 0x0005e200000e0000 */
[----:B----4-:R-:W-:Y:S02]  /*8b00*/  FSEL R130, R150, -INF , P1 ;  /* 0xff80000096827808 */ /* 0x010fe40000800000 */
[----:B------:R-:W4:Y:S01]  /*8b10*/  MUFU.TANH R234, R234 ;  /* 0x000000ea00ea7308 */ /* 0x000f220000002400 */
[----:B------:R-:W-:Y:S01]  /*8b20*/  FFMA.FTZ R210, R12, UR5, -R210 ;  /* 0x000000050cd27c23 */ /* 0x000fe200080108d2 */
[----:B------:R-:W-:-:S06]  /*8b30*/  FSEL R137, R157, -INF , P2 ;  /* 0xff8000009d897808 */ /* 0x000fcc0001000000 */
[----:B------:R-:W3:Y:S01]  /*8b40*/  MUFU.TANH R112, R112 ;  /* 0x0000007000707308 */ /* 0x000ee20000002400 */
[----:B------:R-:W-:Y:S01]  /*8b50*/  FFMA.FTZ R124, R130, UR5, -R124 ;  /* 0x00000005827c7c23 */ /* 0x000fe2000801087c */
[----:B------:R-:W-:Y:S01]  /*8b60*/  FSEL R130, R146, -INF , P1 ;  /* 0xff80000092827808 */ /* 0x000fe20000800000 */
[----:B------:R1:W3:Y:S01]  /*8b70*/  SHFL.IDX PT, R229, R217, R220, 0x1f ;  /* 0x00001fdcd9e57589 */ /* 0x0002e200000e0000 */
[----:B------:R-:W-:Y:S02]  /*8b80*/  FSEL R12, R156, -INF , P1 ;  /* 0xff8000009c0c7808 */ /* 0x000fe40000800000 */
[----:B------:R-:W-:Y:S02]  /*8b90*/  FSEL R133, R153, -INF , P2 ;  /* 0xff80000099857808 */ /* 0x000fe40001000000 */
[----:B------:R-:W-:Y:S01]  /*8ba0*/  FSEL R219, R148, -INF , P1 ;  /* 0xff80000094db7808 */ /* 0x000fe20000800000 */
[----:B--2---:R2:W-:Y:S01]  /*8bb0*/  MUFU.EX2 R10, R126 ;  /* 0x0000007e000a7308 */ /* 0x0045e20000000800 */
[----:B------:R-:W3:Y:S01]  /*8bc0*/  SHFL.IDX PT, R222, R217, R230, 0x1f ;  /* 0x00001fe6d9de7589 */ /* 0x000ee200000e0000 */
[----:B------:R-:W-:Y:S01]  /*8bd0*/  FFMA.FTZ R137, R137, UR5, -R136 ;  /* 0x0000000589897c23 */ /* 0x000fe20008010888 */
[----:B-1----:R-:W-:-:S02]  /*8be0*/  FADD.FTZ R220, R24, -R223 ;  /* 0x800000df18dc7221 */ /* 0x002fc40000010000 */
[----:B------:R-:W-:Y:S01]  /*8bf0*/  SHFL.IDX PT, R233, R11, R7, 0x1f ;  /* 0x00001f070be97589 */ /* 0x000fe200000e0000 */
[----:B--2---:R-:W-:Y:S01]  /*8c00*/  FSEL R126, R147, -INF , P2 ;  /* 0xff800000937e7808 */ /* 0x004fe20001000000 */
[----:B------:R-:W-:Y:S01]  /*8c10*/  FADD.FTZ R223, R26, -R223 ;  /* 0x800000df1adf7221 */ /* 0x000fe20000010000 */
[----:B------:R-:W-:Y:S01]  /*8c20*/  FFMA.FTZ R136, R12, UR5, -R136 ;  /* 0x000000050c887c23 */ /* 0x000fe20008010888 */
[----:B------:R-:W-:Y:S01]  /*8c30*/  FSEL R26, R144, -INF , P1 ;  /* 0xff800000901a7808 */ /* 0x000fe20000800000 */
[----:B------:R-:W1:Y:S01]  /*8c40*/  MUFU.EX2 R97, R97 ;  /* 0x0000006100617308 */ /* 0x000e620000000800 */
[--C-:B------:R-:W-:Y:S01]  /*8c50*/  FFMA.FTZ R126, R126, UR5, -R123.reuse ;  /* 0x000000057e7e7c23 */ /* 0x100fe2000801087b */
[----:B------:R-:W-:Y:S01]  /*8c60*/  FFMA.FTZ R123, R130, UR5, -R123 ;  /* 0x00000005827b7c23 */ /* 0x000fe2000801087b */
[----:B------:R-:W-:Y:S01]  /*8c70*/  FSEL R130, R145, -INF , P2 ;  /* 0xff80000091827808 */ /* 0x000fe20001000000 */
[----:B------:R-:W-:Y:S01]  /*8c80*/  FFMA.FTZ R21, -R21, R21, 1 ;  /* 0x3f80000015157423 */ /* 0x000fe20000010115 */
[----:B------:R-:W-:Y:S01]  /*8c90*/  FSEL R12, R152, -INF , P1 ;  /* 0xff800000980c7808 */ /* 0x000fe20000800000 */
[----:B------:R-:W2:Y:S01]  /*8ca0*/  SHFL.IDX PT, R224, R217, R224, 0x1f ;  /* 0x00001fe0d9e07589 */ /* 0x000ea200000e0000 */
[----:B------:R-:W-:Y:S01]  /*8cb0*/  FFMA.FTZ R133, R133, UR5, -R131 ;  /* 0x0000000585857c23 */ /* 0x000fe20008010883 */
[----:B------:R3:W-:Y:S01]  /*8cc0*/  MUFU.EX2 R24, R132 ;  /* 0x0000008400187308 */ /* 0x0007e20000000800 */
[----:B------:R-:W-:Y:S01]  /*8cd0*/  FFMA.FTZ R130, R130, UR5, -R215 ;  /* 0x0000000582827c23 */ /* 0x000fe200080108d7 */
[----:B------:R-:W1:Y:S01]  /*8ce0*/  SHFL.IDX PT, R213, R217, R213, 0x1f ;  /* 0x00001fd5d9d57589 */ /* 0x000e6200000e0000 */
[----:B------:R-:W-:Y:S01]  /*8cf0*/  FFMA.FTZ R131, R12, UR5, -R131 ;  /* 0x000000050c837c23 */ /* 0x000fe20008010883 */
[----:B----4-:R-:W-:-:S04]  /*8d00*/  FSEL R128, R234, -INF , P2 ;  /* 0xff800000ea807808 */ /* 0x010fc80001000000 */
[----:B------:R-:W4:Y:S01]  /*8d10*/  MUFU.TANH R114, R114 ;  /* 0x0000007200727308 */ /* 0x000f220000002400 */
[----:B---3--:R-:W-:Y:S01]  /*8d20*/  FFMA.FTZ R132, R26, UR5, -R215 ;  /* 0x000000051a847c23 */ /* 0x008fe200080108d7 */
[----:B------:R-:W-:Y:S01]  /*8d30*/  IADD3 R215, R7, 0x18, RZ ;  /* 0x0000001807d77810 */ /* 0x000fe20007ffe0ff */
[----:B------:R-:W-:Y:S01]  /*8d40*/  FFMA.FTZ R128, R128, UR5, -R127 ;  /* 0x0000000580807c23 */ /* 0x000fe2000801087f */
[----:B------:R-:W-:-:S04]  /*8d50*/  FFMA.FTZ R22, -R22, R22, 1 ;  /* 0x3f80000016167423 */ /* 0x000fc80000010116 */
[----:B------:R-:W3:Y:S01]  /*8d60*/  MUFU.TANH R113, R113 ;  /* 0x0000007100717308 */ /* 0x000ee20000002400 */
[----:B------:R-:W-:Y:S07]  /*8d70*/  SHFL.IDX PT, R212, R217, R212, 0x1f ;  /* 0x00001fd4d9d47589 */ /* 0x000fee00000e0000 */
[----:B------:R-:W-:Y:S01]  /*8d80*/  MUFU.EX2 R95, R95 ;  /* 0x0000005f005f7308 */ /* 0x000fe20000000800 */
[----:B------:R-:W4:Y:S07]  /*8d90*/  SHFL.IDX PT, R230, R11, R230, 0x1f ;  /* 0x00001fe60be67589 */ /* 0x000f2e00000e0000 */
[----:B------:R-:W3:Y:S01]  /*8da0*/  MUFU.TANH R115, R115 ;  /* 0x0000007300737308 */ /* 0x000ee20000002400 */
[----:B------:R-:W3:Y:S07]  /*8db0*/  SHFL.IDX PT, R215, R217, R215, 0x1f ;  /* 0x00001fd7d9d77589 */ /* 0x000eee00000e0000 */
[----:B------:R-:W3:Y:S01]  /*8dc0*/  MUFU.TANH R118, R118 ;  /* 0x0000007600767308 */ /* 0x000ee20000002400 */
[----:B------:R-:W3:Y:S07]  /*8dd0*/  SHFL.IDX PT, R217, R217, R221, 0x1f ;  /* 0x00001fddd9d97589 */ /* 0x000eee00000e0000 */
[----:B------:R-:W-:Y:S08]  /*8de0*/  MUFU.EX2 R98, R98 ;  /* 0x0000006200627308 */ /* 0x000ff00000000800 */
[----:B------:R-:W3:Y:S08]  /*8df0*/  MUFU.EX2 R96, R96 ;  /* 0x0000006000607308 */ /* 0x000ef00000000800 */
[----:B------:R-:W3:Y:S08]  /*8e00*/  MUFU.TANH R116, R116 ;  /* 0x0000007400747308 */ /* 0x000ef00000002400 */
[----:B------:R-:W3:Y:S08]  /*8e10*/  MUFU.TANH R121, R121 ;  /* 0x0000007900797308 */ /* 0x000ef00000002400 */
[----:B------:R-:W3:Y:S08]  /*8e20*/  MUFU.EX2 R104, R104 ;  /* 0x0000006800687308 */ /* 0x000ef00000000800 */
[----:B------:R-:W3:Y:S01]  /*8e30*/  MUFU.EX2 R102, R102 ;  /* 0x0000006600667308 */ /* 0x000ee20000000800 */
[----:B------:R-:W-:-:S07]  /*8e40*/  FFMA.FTZ R23, -R23, R23, 1 ;  /* 0x3f80000017177423 */ /* 0x000fce0000010117 */
[----:B------:R-:W3:Y:S01]  /*8e50*/  MUFU.TANH R117, R117 ;  /* 0x0000007500757308 */ /* 0x000ee20000002400 */
[----:B------:R-:W-:-:S07]  /*8e60*/  FFMA.FTZ R205, -R205, R205, 1 ;  /* 0x3f800000cdcd7423 */ /* 0x000fce00000101cd */
[----:B------:R-:W3:Y:S01]  /*8e70*/  MUFU.EX2 R103, R103 ;  /* 0x0000006700677308 */ /* 0x000ee20000000800 */
[----:B------:R-:W-:Y:S01]  /*8e80*/  FFMA.FTZ R209, -R209, R209, 1 ;  /* 0x3f800000d1d17423 */ /* 0x000fe200000101d1 */
[----:B------:R-:W-:Y:S01]  /*8e90*/  FFMA.FTZ R88, -R88, R88, 1 ;  /* 0x3f80000058587423 */ /* 0x000fe20000010158 */
[----:B------:R-:W-:Y:S05]  /*8ea0*/  LDS R13, [R13+0x400] ;  /* 0x000400000d0d7984 */ /* 0x000fea0000000800 */
[----:B------:R2:W-:Y:S01]  /*8eb0*/  MUFU.EX2 R12, R122 ;  /* 0x0000007a000c7308 */ /* 0x0005e20000000800 */
[----:B------:R-:W-:Y:S01]  /*8ec0*/  VIADD R26, R7, 0x8 ;  /* 0x00000008071a7836 */ /* 0x000fe20000000000 */
[----:B--2---:R-:W-:-:S05]  /*8ed0*/  FSEL R122, R112, -INF , P1 ;  /* 0xff800000707a7808 */ /* 0x004fca0000800000 */
[----:B------:R-:W-:Y:S01]  /*8ee0*/  FFMA.FTZ R127, R122, UR5, -R127 ;  /* 0x000000057a7f7c23 */ /* 0x000fe2000801087f */
[----:B------:R-:W-:Y:S01]  /*8ef0*/  FSEL R122, R149, -INF , P2 ;  /* 0xff800000957a7808 */ /* 0x000fe20001000000 */
[--C-:B------:R-:W-:Y:S01]  /*8f00*/  FADD.FTZ R32, R32, -R229.reuse ;  /* 0x800000e520207221 */ /* 0x100fe20000010000 */
[----:B------:R-:W-:Y:S02]  /*8f10*/  FADD.FTZ R34, R34, -R229 ;  /* 0x800000e522227221 */ /* 0x000fe40000010000 */
[----:B------:R2:W3:Y:S01]  /*8f20*/  SHFL.IDX PT, R229, R11, R26, 0x1f ;  /* 0x00001f1a0be57589 */ /* 0x0004e200000e0000 */
[--C-:B------:R-:W-:Y:S01]  /*8f30*/  FFMA.FTZ R122, R122, UR5, -R125.reuse ;  /* 0x000000057a7a7c23 */ /* 0x100fe2000801087d */
[----:B------:R-:W-:Y:S01]  /*8f40*/  FFMA.FTZ R125, R219, UR5, -R125 ;  /* 0x00000005db7d7c23 */ /* 0x000fe2000801087d */
[--C-:B------:R-:W-:Y:S01]  /*8f50*/  FADD.FTZ R219, R25, -R222.reuse ;  /* 0x800000de19db7221 */ /* 0x100fe20000010000 */
[----:B------:R-:W-:Y:S01]  /*8f60*/  FADD.FTZ R222, R27, -R222 ;  /* 0x800000de1bde7221 */ /* 0x000fe20000010000 */
[----:B------:R-:W-:-:S02]  /*8f70*/  VIADD R27, R7, 0xc ;  /* 0x0000000c071b7836 */ /* 0x000fc40000000000 */
[--C-:B------:R-:W-:Y:S01]  /*8f80*/  FADD.FTZ R33, R33, -R224.reuse ;  /* 0x800000e021217221 */ /* 0x100fe20000010000 */
[----:B------:R-:W-:Y:S01]  /*8f90*/  FADD.FTZ R35, R35, -R224 ;  /* 0x800000e023237221 */ /* 0x000fe20000010000 */
[----:B------:R1:W-:Y:S01]  /*8fa0*/  MUFU.EX2 R25, R211 ;  /* 0x000000d300197308 */ /* 0x0003e20000000800 */
[----:B------:R4:W3:Y:S01]  /*8fb0*/  SHFL.IDX PT, R224, R11, R27, 0x1f ;  /* 0x00001f1b0be07589 */ /* 0x0008e200000e0000 */
[--C-:B-1----:R-:W-:Y:S01]  /*8fc0*/  FADD.FTZ R211, R29, -R213.reuse ;  /* 0x800000d51dd37221 */ /* 0x102fe20000010000 */
[----:B------:R-:W-:-:S05]  /*8fd0*/  FADD.FTZ R213, R31, -R213 ;  /* 0x800000d51fd57221 */ /* 0x000fca0000010000 */
[----:B--2---:R1:W-:Y:S01]  /*8fe0*/  MUFU.EX2 R26, R231 ;  /* 0x000000e7001a7308 */ /* 0x0043e20000000800 */
[----:B------:R-:W-:Y:S02]  /*8ff0*/  FSEL R29, R141, -INF , P2 ;  /* 0xff8000008d1d7808 */ /* 0x000fe40001000000 */
[----:B------:R-:W-:Y:S02]  /*9000*/  FSEL R31, R140, -INF , P1 ;  /* 0xff8000008c1f7808 */ /* 0x000fe40000800000 */
[----:B-1----:R-:W-:Y:S01]  /*9010*/  IADD3 R231, R7, 0x10, RZ ;  /* 0x0000001007e77810 */ /* 0x002fe20007ffe0ff */
[--C-:B----4-:R-:W-:Y:S02]  /*9020*/  FFMA.FTZ R29, R29, UR5, -R230.reuse ;  /* 0x000000051d1d7c23 */ /* 0x110fe400080108e6 */
[----:B------:R-:W-:Y:S01]  /*9030*/  FFMA.FTZ R31, R31, UR5, -R230 ;  /* 0x000000051f1f7c23 */ /* 0x000fe200080108e6 */
[----:B------:R1:W-:Y:S01]  /*9040*/  MUFU.EX2 R27, R214 ;  /* 0x000000d6001b7308 */ /* 0x0003e20000000800 */
[----:B------:R2:W4:Y:S01]  /*9050*/  SHFL.IDX PT, R230, R11, R231, 0x1f ;  /* 0x00001fe70be67589 */ /* 0x00052200000e0000 */
[--C-:B---3--:R-:W-:Y:S01]  /*9060*/  FADD.FTZ R36, R36, -R215.reuse ;  /* 0x800000d724247221 */ /* 0x108fe20000010000 */
[----:B------:R-:W-:Y:S01]  /*9070*/  FADD.FTZ R215, R38, -R215 ;  /* 0x800000d726d77221 */ /* 0x000fe20000010000 */
[----:B-1----:R-:W-:Y:S01]  /*9080*/  FADD.FTZ R214, R37, -R217 ;  /* 0x800000d925d67221 */ /* 0x002fe20000010000 */
[----:B------:R-:W-:Y:S01]  /*9090*/  FFMA.FTZ R37, -R20, R20, 1 ;  /* 0x3f80000014257423 */ /* 0x000fe20000010114 */
[----:B------:R-:W-:Y:S01]  /*90a0*/  FSEL R20, R6, -INF , P2 ;  /* 0xff80000006147808 */ /* 0x000fe20001000000 */
[----:B------:R-:W-:Y:S01]  /*90b0*/  FFMA.FTZ R38, -R18, R18, 1 ;  /* 0x3f80000012267423 */ /* 0x000fe20000010112 */
[----:B------:R-:W-:Y:S01]  /*90c0*/  FMUL.FTZ R223, R99, R223 ;  /* 0x000000df63df7220 */ /* 0x000fe20000410000 */
[----:B------:R1:W-:Y:S03]  /*90d0*/  MUFU.EX2 R18, R216 ;  /* 0x000000d800127308 */ /* 0x0003e60000000800 */
[----:B------:R-:W-:Y:S01]  /*90e0*/  FMUL.FTZ R37, R37, R223 ;  /* 0x000000df25257220 */ /* 0x000fe20000410000 */
[----:B------:R-:W-:Y:S01]  /*90f0*/  FMUL.FTZ R223, R119, R219 ;  /* 0x000000db77df7220 */ /* 0x000fe20000410000 */
[----:B-1----:R-:W-:Y:S01]  /*9100*/  FFMA.FTZ R216, R20, UR5, -R229 ;  /* 0x0000000514d87c23 */ /* 0x002fe200080108e5 */
[----:B------:R-:W-:-:S02]  /*9110*/  FFMA.FTZ R20, -R19, R19, 1 ;  /* 0x3f80000013147423 */ /* 0x000fc40000010113 */
[----:B------:R1:W-:Y:S01]  /*9120*/  MUFU.EX2 R19, R218 ;  /* 0x000000da00137308 */ /* 0x0003e20000000800 */
[----:B------:R-:W-:Y:S01]  /*9130*/  FMUL.FTZ R222, R100, R222 ;  /* 0x000000de64de7220 */ /* 0x000fe20000410000 */
[----:B------:R-:W-:Y:S01]  /*9140*/  FADD.FTZ R221, R28, -R212 ;  /* 0x800000d41cdd7221 */ /* 0x000fe20000010000 */
[----:B-1----:R-:W-:-:S05]  /*9150*/  FSEL R218, R3, -INF , P1 ;  /* 0xff80000003da7808 */ /* 0x002fca0000800000 */
[----:B------:R-:W-:Y:S01]  /*9160*/  FFMA.FTZ R219, R218, UR5, -R224 ;  /* 0x00000005dadb7c23 */ /* 0x000fe200080108e0 */
[----:B------:R-:W-:Y:S02]  /*9170*/  FMUL.FTZ R218, R20, R223 ;  /* 0x000000df14da7220 */ /* 0x000fe40000410000 */
[----:B------:R1:W-:Y:S01]  /*9180*/  MUFU.EX2 R20, R210 ;  /* 0x000000d200147308 */ /* 0x0003e20000000800 */
[----:B------:R-:W-:Y:S01]  /*9190*/  FMUL.FTZ R223, R97, R221 ;  /* 0x000000dd61df7220 */ /* 0x000fe20000410000 */
[----:B------:R-:W-:Y:S01]  /*91a0*/  FADD.FTZ R212, R30, -R212 ;  /* 0x800000d41ed47221 */ /* 0x000fe20000010000 */
[----:B------:R-:W-:Y:S01]  /*91b0*/  FSEL R28, R143, -INF , P2 ;  /* 0xff8000008f1c7808 */ /* 0x000fe20001000000 */
[----:B--2---:R-:W-:Y:S02]  /*91c0*/  VIADD R231, R7, 0x14 ;  /* 0x0000001407e77836 */ /* 0x004fe40000000000 */
[----:B-1----:R-:W-:Y:S01]  /*91d0*/  FMUL.FTZ R210, R21, R222 ;  /* 0x000000de15d27220 */ /* 0x002fe20000410000 */
[----:B------:R-:W-:-:S02]  /*91e0*/  FSEL R21, R2, -INF , P2 ;  /* 0xff80000002157808 */ /* 0x000fc40001000000 */
[----:B------:R-:W-:-:S03]  /*91f0*/  FSEL R30, R142, -INF , P1 ;  /* 0xff8000008e1e7808 */ /* 0x000fc60000800000 */
[----:B----4-:R-:W-:Y:S02]  /*9200*/  FFMA.FTZ R221, R21, UR5, -R230 ;  /* 0x0000000515dd7c23 */ /* 0x010fe400080108e6 */
[----:B------:R1:W-:Y:S01]  /*9210*/  MUFU.EX2 R21, R139 ;  /* 0x0000008b00157308 */ /* 0x0003e20000000800 */
[----:B------:R-:W-:Y:S01]  /*9220*/  FADD.FTZ R217, R39, -R217 ;  /* 0x800000d927d97221 */ /* 0x000fe20000010000 */
[--C-:B------:R-:W-:Y:S01]  /*9230*/  FFMA.FTZ R28, R28, UR5, -R233.reuse ;  /* 0x000000051c1c7c23 */ /* 0x100fe200080108e9 */
[----:B------:R-:W-:Y:S01]  /*9240*/  FFMA.FTZ R30, R30, UR5, -R233 ;  /* 0x000000051e1e7c23 */ /* 0x000fe200080108e9 */
[----:B------:R-:W-:Y:S01]  /*9250*/  FSEL R39, R5, -INF , P1 ;  /* 0xff80000005277808 */ /* 0x000fe20000800000 */
[----:B------:R-:W2:Y:S01]  /*9260*/  SHFL.IDX PT, R231, R11, R231, 0x1f ;  /* 0x00001fe70be77589 */ /* 0x000ea200000e0000 */
[----:B------:R-:W-:Y:S02]  /*9270*/  VIADD R233, R7, 0x18 ;  /* 0x0000001807e97836 */ /* 0x000fe40000000000 */
[----:B-1----:R-:W-:-:S02]  /*9280*/  FMUL.FTZ R139, R22, R223 ;  /* 0x000000df168b7220 */ /* 0x002fc40000410000 */
[----:B------:R-:W-:Y:S01]  /*9290*/  LDS R223, [R15+0x400] ;  /* 0x000400000fdf7984 */ /* 0x000fe20000000800 */
[----:B------:R-:W-:Y:S01]  /*92a0*/  FFMA.FTZ R39, R39, UR5, -R229 ;  /* 0x0000000527277c23 */ /* 0x000fe200080108e5 */
[----:B------:R-:W-:Y:S02]  /*92b0*/  FSEL R222, R114, -INF , P1 ;  /* 0xff80000072de7808 */ /* 0x000fe40000800000 */
[----:B------:R1:W3:Y:S03]  /*92c0*/  SHFL.IDX PT, R229, R11, R233, 0x1f ;  /* 0x00001fe90be57589 */ /* 0x0002e600000e0000 */
[----:B------:R-:W-:Y:S01]  /*92d0*/  FFMA.FTZ R222, R222, UR5, -R230 ;  /* 0x00000005dede7c23 */ /* 0x000fe200080108e6 */
[----:B-1----:R-:W-:-:S05]  /*92e0*/  IADD3 R233, R7, 0x1c, RZ ;  /* 0x0000001c07e97810 */ /* 0x002fca0007ffe0ff */
[----:B------:R1:W4:Y:S01]  /*92f0*/  SHFL.IDX PT, R230, R11, R233, 0x1f ;  /* 0x00001fe90be67589 */ /* 0x00032200000e0000 */
[----:B------:R-:W-:Y:S01]  /*9300*/  FMUL.FTZ R220, R120, R220 ;  /* 0x000000dc78dc7220 */ /* 0x000fe20000410000 */
[----:B------:R-:W-:Y:S01]  /*9310*/  FFMA.FTZ R15, -R204, R204, 1 ;  /* 0x3f800000cc0f7423 */ /* 0x000fe200000101cc */
[----:B------:R-:W-:Y:S02]  /*9320*/  FSEL R22, R113, -INF , P2 ;  /* 0xff80000071167808 */ /* 0x000fe40001000000 */
[----:B------:R-:W-:Y:S01]  /*9330*/  FMUL.FTZ R38, R38, R220 ;  /* 0x000000dc26267220 */ /* 0x000fe20000410000 */
[----:B------:R-:W-:Y:S01]  /*9340*/  FSEL R204, R115, -INF , P1 ;  /* 0xff80000073cc7808 */ /* 0x000fe20000800000 */
[----:B-1----:R1:W-:Y:S01]  /*9350*/  MUFU.EX2 R11, R138 ;  /* 0x0000008a000b7308 */ /* 0x0023e20000000800 */
[----:B------:R-:W-:Y:S01]  /*9360*/  FSEL R220, R4, -INF , P2 ;  /* 0xff80000004dc7808 */ /* 0x000fe20001000000 */
[----:B-1----:R-:W-:Y:S01]  /*9370*/  FMUL.FTZ R138, R95, R212 ;  /* 0x000000d45f8a7220 */ /* 0x002fe20000410000 */
[----:B--2---:R-:W-:Y:S01]  /*9380*/  FFMA.FTZ R212, R22, UR5, -R231 ;  /* 0x0000000516d47c23 */ /* 0x004fe200080108e7 */
[----:B------:R-:W-:-:S02]  /*9390*/  FSEL R22, R118, -INF , P1 ;  /* 0xff80000076167808 */ /* 0x000fc40000800000 */
[----:B------:R-:W-:Y:S02]  /*93a0*/  FMUL.FTZ R138, R15, R138 ;  /* 0x0000008a0f8a7220 */ /* 0x000fe40000410000 */
[----:B------:R1:W-:Y:S01]  /*93b0*/  MUFU.EX2 R15, R137 ;  /* 0x00000089000f7308 */ /* 0x0003e20000000800 */
[----:B------:R-:W-:Y:S01]  /*93c0*/  FFMA.FTZ R204, R204, UR5, -R231 ;  /* 0x00000005cccc7c23 */ /* 0x000fe200080108e7 */
[----:B------:R-:W-:Y:S01]  /*93d0*/  FFMA.FTZ R220, R220, UR5, -R224 ;  /* 0x00000005dcdc7c23 */ /* 0x000fe200080108e0 */
[----:B------:R-:W-:Y:S01]  /*93e0*/  FMUL.FTZ R231, R96, R213 ;  /* 0x000000d560e77220 */ /* 0x000fe20000410000 */
[----:B------:R-:W-:Y:S01]  /*93f0*/  FSEL R224, R116, -INF , P2 ;  /* 0xff80000074e07808 */ /* 0x000fe20001000000 */
[----:B-1----:R-:W-:-:S03]  /*9400*/  FMUL.FTZ R137, R98, R211 ;  /* 0x000000d362897220 */ /* 0x002fc60000410000 */
[----:B------:R-:W1:Y:S01]  /*9410*/  MUFU.EX2 R17, R17 ;  /* 0x0000001100117308 */ /* 0x000e620000000800 */
[----:B---3--:R-:W-:Y:S01]  /*9420*/  FFMA.FTZ R211, R22, UR5, -R229 ;  /* 0x0000000516d37c23 */ /* 0x008fe200080108e5 */
[----:B------:R-:W-:Y:S01]  /*9430*/  FMUL.FTZ R137, R23, R137 ;  /* 0x0000008917897220 */ /* 0x000fe20000410000 */
[----:B------:R-:W-:Y:S01]  /*9440*/  FSEL R23, R121, -INF , P1 ;  /* 0xff80000079177808 */ /* 0x000fe20000800000 */
[----:B------:R-:W-:Y:S01]  /*9450*/  FMUL.FTZ R32, R104, R32 ;  /* 0x0000002068207220 */ /* 0x000fe20000410000 */
[----:B------:R-:W-:-:S03]  /*9460*/  FMUL.FTZ R205, R205, R231 ;  /* 0x000000e7cdcd7220 */ /* 0x000fc60000410000 */
[----:B------:R2:W-:Y:S01]  /*9470*/  MUFU.EX2 R22, R136 ;  /* 0x0000008800167308 */ /* 0x0005e20000000800 */
[----:B------:R-:W-:Y:S01]  /*9480*/  IADD3 R231, R7, 0xc, RZ ;  /* 0x0000000c07e77810 */ /* 0x000fe20007ffe0ff */
[----:B------:R-:W-:Y:S01]  /*9490*/  FFMA.FTZ R224, R224, UR5, -R229 ;  /* 0x00000005e0e07c23 */ /* 0x000fe200080108e5 */
[----:B------:R-:W-:Y:S01]  /*94a0*/  FMUL.FTZ R35, R102, R35 ;  /* 0x0000002366237220 */ /* 0x000fe20000410000 */
[----:B------:R-:W-:Y:S01]  /*94b0*/  FSEL R229, R117, -INF , P2 ;  /* 0xff80000075e57808 */ /* 0x000fe20001000000 */
[----:B--2---:R-:W-:Y:S01]  /*94c0*/  FFMA.FTZ R136, -R206, R206, 1 ;  /* 0x3f800000ce887423 */ /* 0x004fe200000101ce */
[--C-:B----4-:R-:W-:Y:S02]  /*94d0*/  FFMA.FTZ R206, R23, UR5, -R230.reuse ;  /* 0x0000000517ce7c23 */ /* 0x110fe400080108e6 */
[----:B------:R2:W-:Y:S01]  /*94e0*/  MUFU.EX2 R23, R135 ;  /* 0x0000008700177308 */ /* 0x0005e20000000800 */
[----:B------:R-:W-:Y:S01]  /*94f0*/  FMUL.FTZ R136, R136, R32 ;  /* 0x0000002088887220 */ /* 0x000fe20000410000 */
[----:B------:R-:W-:Y:S01]  /*9500*/  FMUL.FTZ R34, R103, R34 ;  /* 0x0000002267227220 */ /* 0x000fe20000410000 */
[----:B------:R-:W-:Y:S01]  /*9510*/  FFMA.FTZ R213, R229, UR5, -R230 ;  /* 0x00000005e5d57c23 */ /* 0x000fe200080108e6 */
[----:B------:R-:W-:-:S04]  /*9520*/  VIADD R229, R7, 0x4 ;  /* 0x0000000407e57836 */ /* 0x000fc80000000000 */
[----:B------:R3:W-:Y:S01]  /*9530*/  MUFU.EX2 R32, R134 ;  /* 0x0000008600207308 */ /* 0x0007e20000000800 */
[----:B--2---:R-:W-:Y:S02]  /*9540*/  FFMA.FTZ R135, -R208, R208, 1 ;  /* 0x3f800000d0877423 */ /* 0x004fe400000101d0 */
[----:B------:R2:W-:Y:S02]  /*9550*/  SHFL.IDX PT, R208, R223, R231, 0x1f ;  /* 0x00001fe7dfd07589 */ /* 0x0005e400000e0000 */
[----:B------:R-:W-:Y:S01]  /*9560*/  FMUL.FTZ R135, R135, R34 ;  /* 0x0000002287877220 */ /* 0x000fe20000410000 */
[----:B---3--:R-:W-:Y:S01]  /*9570*/  FMUL.FTZ R134, R209, R35 ;  /* 0x00000023d1867220 */ /* 0x008fe20000410000 */
[C---:B------:R-:W-:Y:S02]  /*9580*/  VIADD R35, R7.reuse, 0x10 ;  /* 0x0000001007237836 */ /* 0x040fe40000000000 */
[----:B--2---:R-:W-:Y:S01]  /*9590*/  VIADD R231, R7, 0x14 ;  /* 0x0000001407e77836 */ /* 0x004fe20000000000 */
[----:B------:R-:W2:Y:S01]  /*95a0*/  MUFU.EX2 R105, R105 ;  /* 0x0000006900697308 */ /* 0x000ea20000000800 */
[----:B------:R-:W3:Y:S01]  /*95b0*/  SHFL.IDX PT, R209, R223, R7, 0x1f ;  /* 0x00001f07dfd17589 */ /* 0x000ee200000e0000 */
[----:B------:R-:W-:Y:S01]  /*95c0*/  FFMA.FTZ R34, -R225, R225, 1 ;  /* 0x3f800000e1227423 */ /* 0x000fe200000101e1 */
[----:B-1----:R-:W-:-:S02]  /*95d0*/  FMUL.FTZ R215, R17, R215 ;  /* 0x000000d711d77220 */ /* 0x002fc40000410000 */
[----:B------:R1:W-:Y:S01]  /*95e0*/  SHFL.IDX PT, R225, R223, R35, 0x1f ;  /* 0x00001f23dfe17589 */ /* 0x0003e200000e0000 */
[----:B------:R-:W-:Y:S02]  /*95f0*/  VIADD R230, R7, 0x8 ;  /* 0x0000000807e67836 */ /* 0x000fe40000000000 */
[----:B------:R-:W4:Y:S01]  /*9600*/  MUFU.EX2 R101, R101 ;  /* 0x0000006500657308 */ /* 0x000f220000000800 */
[----:B------:R-:W-:Y:S01]  /*9610*/  SHFL.IDX PT, R231, R223, R231, 0x1f ;  /* 0x00001fe7dfe77589 */ /* 0x000fe200000e0000 */
[----:B------:R-:W-:-:S03]  /*9620*/  FMUL.FTZ R88, R88, R215 ;  /* 0x000000d758587220 */ /* 0x000fc60000410000 */
[----:B------:R-:W3:Y:S01]  /*9630*/  SHFL.IDX PT, R229, R223, R229, 0x1f ;  /* 0x00001fe5dfe57589 */ /* 0x000ee200000e0000 */
[----:B-1----:R-:W-:Y:S02]  /*9640*/  IADD3 R35, R7, 0x18, RZ ;  /* 0x0000001807237810 */ /* 0x002fe40007ffe0ff */
[----:B------:R-:W1:Y:S01]  /*9650*/  MUFU.EX2 R108, R108 ;  /* 0x0000006c006c7308 */ /* 0x000e620000000800 */
[----:B------:R-:W-:Y:S04]  /*9660*/  SHFL.IDX PT, R230, R223, R230, 0x1f ;  /* 0x00001fe6dfe67589 */ /* 0x000fe800000e0000 */
[----:B------:R-:W1:Y:S01]  /*9670*/  SHFL.IDX PT, R215, R223, R35, 0x1f ;  /* 0x00001f23dfd77589 */ /* 0x000e6200000e0000 */
[----:B--2---:R-:W-:Y:S01]  /*9680*/  FMUL.FTZ R33, R105, R33 ;  /* 0x0000002169217220 */ /* 0x004fe20000410000 */
[----:B------:R-:W-:Y:S01]  /*9690*/  FFMA.FTZ R207, -R207, R207, 1 ;  /* 0x3f800000cfcf7423 */ /* 0x000fe200000101cf */
[----:B----4-:R-:W-:Y:S01]  /*96a0*/  FMUL.FTZ R36, R101, R36 ;  /* 0x0000002465247220 */ /* 0x010fe20000410000 */
[----:B------:R-:W2:Y:S02]  /*96b0*/  MUFU.EX2 R111, R111 ;  /* 0x0000006f006f7308 */ /* 0x000ea40000000800 */
[----:B------:R-:W-:Y:S01]  /*96c0*/  FMUL.FTZ R207, R207, R33 ;  /* 0x00000021cfcf7220 */ /* 0x000fe20000410000 */
[----:B---3--:R-:W-:Y:S01]  /*96d0*/  FADD.FTZ R40, R40, -R209 ;  /* 0x800000d128287221 */ /* 0x008fe20000010000 */
[----:B------:R-:W-:-:S04]  /*96e0*/  FADD.FTZ R47, R47, -R208 ;  /* 0x800000d02f2f7221 */ /* 0x000fc80000010000 */
[----:B------:R-:W3:Y:S08]  /*96f0*/  MUFU.EX2 R110, R110 ;  /* 0x0000006e006e7308 */ /* 0x000ef00000000800 */
[----:B------:R4:W-:Y:S01]  /*9700*/  MUFU.EX2 R33, R133 ;  /* 0x0000008500217308 */ /* 0x0009e20000000800 */
[----:B------:R-:W-:Y:S01]  /*9710*/  FADD.FTZ R43, R43, -R229 ;  /* 0x800000e52b2b7221 */ /* 0x000fe20000010000 */
[----:B------:R-:W-:Y:S01]  /*9720*/  FADD.FTZ R42, R42, -R209 ;  /* 0x800000d12a2a7221 */ /* 0x000fe20000010000 */
[----:B----4-:R-:W-:-:S05]  /*9730*/  FMUL.FTZ R133, R34, R36 ;  /* 0x0000002422857220 */ /* 0x010fca0000410000 */
[----:B------:R4:W-:Y:S01]  /*9740*/  MUFU.EX2 R36, R124 ;  /* 0x0000007c00247308 */ /* 0x0009e20000000800 */
[----:B-1----:R-:W-:Y:S01]  /*9750*/  FADD.FTZ R209, R52, -R215 ;  /* 0x800000d734d17221 */ /* 0x002fe20000010000 */
[----:B------:R-:W-:Y:S01]  /*9760*/  FMUL.FTZ R52, R12, R43 ;  /* 0x0000002b0c347220 */ /* 0x000fe20000410000 */
[----:B----4-:R-:W-:Y:S01]  /*9770*/  FADD.FTZ R124, R45, -R208 ;  /* 0x800000d02d7c7221 */ /* 0x010fe20000010000 */
[----:B------:R-:W-:Y:S01]  /*9780*/  FADD.FTZ R208, R49, -R231 ;  /* 0x800000e731d07221 */ /* 0x000fe20000010000 */
[----:B------:R-:W-:Y:S01]  /*9790*/  FFMA.FTZ R45, -R227, R227, 1 ;  /* 0x3f800000e32d7423 */ /* 0x000fe200000101e3 */
[----:B------:R-:W-:Y:S01]  /*97a0*/  FMUL.FTZ R49, R108, R40 ;  /* 0x000000286c317220 */ /* 0x000fe20000410000 */
[----:B------:R-:W-:-:S03]  /*97b0*/  FADD.FTZ R44, R44, -R230 ;  /* 0x800000e62c2c7221 */ /* 0x000fc60000010000 */
[----:B------:R-:W-:Y:S01]  /*97c0*/  FMUL.FTZ R45, R45, R49 ;  /* 0x000000312d2d7220 */ /* 0x000fe20000410000 */
[----:B------:R-:W-:Y:S01]  /*97d0*/  FFMA.FTZ R49, -R90, R90, 1 ;  /* 0x3f8000005a317423 */ /* 0x000fe2000001015a */
[----:B------:R-:W-:Y:S01]  /*97e0*/  FADD.FTZ R46, R46, -R230 ;  /* 0x800000e62e2e7221 */ /* 0x000fe20000010000 */
[----:B--2---:R-:W-:Y:S02]  /*97f0*/  FMUL.FTZ R44, R111, R44 ;  /* 0x0000002c6f2c7220 */ /* 0x004fe40000410000 */
[----:B------:R-:W-:Y:S01]  /*9800*/  FMUL.FTZ R49, R49, R52 ;  /* 0x0000003431317220 */ /* 0x000fe20000410000 */
[----:B------:R-:W-:Y:S01]  /*9810*/  FFMA.FTZ R52, -R236, R236, 1 ;  /* 0x3f800000ec347423 */ /* 0x000fe200000101ec */
[----:B------:R-:W-:Y:S01]  /*9820*/  FADD.FTZ R41, R41, -R229 ;  /* 0x800000e529297221 */ /* 0x000fe20000010000 */
[----:B------:R-:W-:Y:S01]  /*9830*/  FFMA.FTZ R92, -R92, R92, 1 ;  /* 0x3f8000005c5c7423 */ /* 0x000fe2000001015c */
[----:B------:R-:W-:Y:S01]  /*9840*/  FFMA.FTZ R91, -R91, R91, 1 ;  /* 0x3f8000005b5b7423 */ /* 0x000fe2000001015b */
[----:B------:R-:W-:Y:S01]  /*9850*/  FMUL.FTZ R46, R10, R46 ;  /* 0x0000002e0a2e7220 */ /* 0x000fe20000410000 */
[----:B---3--:R-:W-:Y:S01]  /*9860*/  FMUL.FTZ R124, R110, R124 ;  /* 0x0000007c6e7c7220 */ /* 0x008fe20000410000 */
[----:B------:R-:W-:Y:S01]  /*9870*/  VIADD R229, R7, 0x8 ;  /* 0x0000000807e57836 */ /* 0x000fe20000000000 */
[----:B------:R-:W1:Y:S01]  /*9880*/  SHFL.IDX PT, R223, R223, R233, 0x1f ;  /* 0x00001fe9dfdf7589 */ /* 0x000e6200000e0000 */
[----:B------:R-:W-:Y:S01]  /*9890*/  FMUL.FTZ R52, R52, R44 ;  /* 0x0000002c34347220 */ /* 0x000fe20000410000 */
[----:B------:R-:W-:Y:S01]  /*98a0*/  FMUL.FTZ R44, R92, R46 ;  /* 0x0000002e5c2c7220 */ /* 0x000fe20000410000 */
[----:B------:R-:W-:Y:S01]  /*98b0*/  FMUL.FTZ R46, R91, R124 ;  /* 0x0000007c5b2e7220 */ /* 0x000fe20000410000 */
[----:B------:R-:W2:Y:S01]  /*98c0*/  MUFU.EX2 R107, R107 ;  /* 0x0000006b006b7308 */ /* 0x000ea20000000800 */
[----:B------:R-:W3:Y:S07]  /*98d0*/  SHFL.IDX PT, R91, R13, R229, 0x1f ;  /* 0x00001fe50d5b7589 */ /* 0x000eee00000e0000 */
[----:B------:R-:W4:Y:S01]  /*98e0*/  MUFU.EX2 R109, R109 ;  /* 0x0000006d006d7308 */ /* 0x000f220000000800 */
[----:B------:R-:W-:Y:S01]  /*98f0*/  FFMA.FTZ R228, -R228, R228, 1 ;  /* 0x3f800000e4e47423 */ /* 0x000fe200000101e4 */
[----:B------:R-:W-:Y:S01]  /*9900*/  FFMA.FTZ R226, -R226, R226, 1 ;  /* 0x3f800000e2e27423 */ /* 0x000fe200000101e2 */
[--C-:B------:R-:W-:Y:S01]  /*9910*/  FADD.FTZ R48, R48, -R225.reuse ;  /* 0x800000e130307221 */ /* 0x100fe20000010000 */
[----:B------:R-:W-:Y:S01]  /*9920*/  FADD.FTZ R50, R50, -R225 ;  /* 0x800000e132327221 */ /* 0x000fe20000010000 */
[----:B------:R-:W-:Y:S01]  /*9930*/  FMUL.FTZ R214, R9, R214 ;  /* 0x000000d609d67220 */ /* 0x000fe20000410000 */
[----:B--2---:R-:W-:-:S02]  /*9940*/  FMUL.FTZ R41, R107, R41 ;  /* 0x000000296b297220 */ /* 0x004fc40000410000 */
[----:B------:R2:W-:Y:S01]  /*9950*/  MUFU.EX2 R34, R131 ;  /* 0x0000008300227308 */ /* 0x0005e20000000800 */
[----:B------:R-:W-:Y:S01]  /*9960*/  FFMA.FTZ R235, -R235, R235, 1 ;  /* 0x3f800000ebeb7423 */ /* 0x000fe200000101eb */
[----:B-1----:R-:W-:Y:S01]  /*9970*/  FADD.FTZ R40, R53, -R223 ;  /* 0x800000df35287221 */ /* 0x002fe20000010000 */
[----:B------:R-:W-:Y:S01]  /*9980*/  FMUL.FTZ R43, R228, R41 ;  /* 0x00000029e42b7220 */ /* 0x000fe20000410000 */
[----:B----4-:R-:W-:-:S04]  /*9990*/  FMUL.FTZ R217, R109, R217 ;  /* 0x000000d96dd97220 */ /* 0x010fc80000410000 */
[----:B------:R1:W-:Y:S01]  /*99a0*/  MUFU.EX2 R35, R129 ;  /* 0x0000008100237308 */ /* 0x0003e20000000800 */
[----:B--2---:R-:W-:Y:S01]  /*99b0*/  FFMA.FTZ R131, -R232, R232, 1 ;  /* 0x3f800000e8837423 */ /* 0x004fe200000101e8 */
[----:B------:R-:W-:Y:S01]  /*99c0*/  FFMA.FTZ R53, -R237, R237, 1 ;  /* 0x3f800000ed357423 */ /* 0x000fe200000101ed */
[----:B------:R-:W-:Y:S01]  /*99d0*/  FFMA.FTZ R93, -R93, R93, 1 ;  /* 0x3f8000005d5d7423 */ /* 0x000fe2000001015d */
[----:B------:R-:W-:Y:S01]  /*99e0*/  FMUL.FTZ R47, R24, R47 ;  /* 0x0000002f182f7220 */ /* 0x000fe20000410000 */
[----:B------:R-:W-:Y:S01]  /*99f0*/  FMUL.FTZ R48, R25, R48 ;  /* 0x0000003019307220 */ /* 0x000fe20000410000 */
[----:B------:R-:W-:Y:S01]  /*9a00*/  FMUL.FTZ R41, R26, R50 ;  /* 0x000000321a297220 */ /* 0x000fe20000410000 */
[----:B------:R-:W-:Y:S01]  /*9a10*/  FFMA.FTZ R94, -R94, R94, 1 ;  /* 0x3f8000005e5e7423 */ /* 0x000fe2000001015e */
[----:B------:R-:W-:Y:S01]  /*9a20*/  FMUL.FTZ R208, R27, R208 ;  /* 0x000000d01bd07220 */ /* 0x000fe20000410000 */
[----:B-1----:R-:W-:Y:S01]  /*9a30*/  FMUL.FTZ R129, R226, R217 ;  /* 0x000000d9e2817220 */ /* 0x002fe20000410000 */
[----:B------:R-:W-:-:S02]  /*9a40*/  VIADD R230, R7, 0x4 ;  /* 0x0000000407e67836 */ /* 0x000fc40000000000 */
[----:B------:R-:W-:Y:S01]  /*9a50*/  FMUL.FTZ R131, R131, R214 ;  /* 0x000000d683837220 */ /* 0x000fe20000410000 */
[C---:B------:R-:W-:Y:S02]  /*9a60*/  VIADD R217, R7.reuse, 0x10 ;  /* 0x0000001007d97836 */ /* 0x040fe40000000000 */
[--C-:B---3--:R-:W-:Y:S01]  /*9a70*/  FADD.FTZ R60, R60, -R91.reuse ;  /* 0x8000005b3c3c7221 */ /* 0x108fe20000010000 */
[----:B------:R-:W-:Y:S01]  /*9a80*/  FADD.FTZ R62, R62, -R91 ;  /* 0x8000005b3e3e7221 */ /* 0x000fe20000010000 */
[----:B------:R-:W-:Y:S01]  /*9a90*/  VIADD R214, R7, 0x14 ;  /* 0x0000001407d67836 */ /* 0x000fe20000000000 */
[----:B------:R-:W-:Y:S01]  /*9aa0*/  LDS R91, [R14+0x400] ;  /* 0x000400000e5b7984 */ /* 0x000fe20000000800 */
[----:B------:R-:W-:Y:S01]  /*9ab0*/  FMUL.FTZ R53, R53, R47 ;  /* 0x0000002f35357220 */ /* 0x000fe20000410000 */
[----:B------:R-:W-:Y:S01]  /*9ac0*/  FMUL.FTZ R50, R235, R48 ;  /* 0x00000030eb327220 */ /* 0x000fe20000410000 */
[----:B------:R-:W-:Y:S01]  /*9ad0*/  IADD3 R232, R7, 0x18, RZ ;  /* 0x0000001807e87810 */ /* 0x000fe20007ffe0ff */
[----:B------:R-:W-:Y:S01]  /*9ae0*/  FMUL.FTZ R47, R94, R41 ;  /* 0x000000295e2f7220 */ /* 0x000fe20000410000 */
[----:B------:R-:W-:Y:S01]  /*9af0*/  FMUL.FTZ R48, R93, R208 ;  /* 0x000000d05d307220 */ /* 0x000fe20000410000 */
[----:B------:R-:W-:Y:S01]  /*9b00*/  IADD3 R226, R7, 0xc, RZ ;  /* 0x0000000c07e27810 */ /* 0x000fe20007ffe0ff */
[----:B------:R-:W1:Y:S04]  /*9b10*/  SHFL.IDX PT, R41, R13, R7, 0x1f ;  /* 0x00001f070d297589 */ /* 0x000e6800000e0000 */
[----:B------:R-:W2:Y:S04]  /*9b20*/  SHFL.IDX PT, R90, R13, R230, 0x1f ;  /* 0x00001fe60d5a7589 */ /* 0x000ea800000e0000 */
[----:B------:R-:W3:Y:S04]  /*9b30*/  SHFL.IDX PT, R93, R13, R217, 0x1f ;  /* 0x00001fd90d5d7589 */ /* 0x000ee800000e0000 */
[----:B------:R-:W4:Y:S01]  /*9b40*/  SHFL.IDX PT, R124, R13, R214, 0x1f ;  /* 0x00001fd60d7c7589 */ /* 0x000f2200000e0000 */
[----:B------:R-:W1:Y:S03]  /*9b50*/  MUFU.EX2 R106, R106 ;  /* 0x0000006a006a7308 */ /* 0x000e660000000800 */
[----:B------:R-:W4:Y:S04]  /*9b60*/  SHFL.IDX PT, R92, R13, R232, 0x1f ;  /* 0x00001fe80d5c7589 */ /* 0x000f2800000e0000 */
[----:B------:R-:W4:Y:S04]  /*9b70*/  SHFL.IDX PT, R208, R13, R226, 0x1f ;  /* 0x00001fe20dd07589 */ /* 0x000f2800000e0000 */
[----:B------:R2:W4:Y:S01]  /*9b80*/  SHFL.IDX PT, R94, R13, R233, 0x1f ;  /* 0x00001fe90d5e7589 */ /* 0x00052200000e0000 */
[----:B------:R-:W-:Y:S01]  /*9b90*/  FADD.FTZ R223, R55, -R223 ;  /* 0x800000df37df7221 */ /* 0x000fe20000010000 */
[----:B------:R-:W4:Y:S01]  /*9ba0*/  MUFU.EX2 R127, R127 ;  /* 0x0000007f007f7308 */ /* 0x000f220000000800 */
[----:B------:R-:W-:Y:S01]  /*9bb0*/  FFMA.FTZ R55, -R161, R161, 1 ;  /* 0x3f800000a1377423 */ /* 0x000fe200000101a1 */
[----:B------:R-:W-:Y:S01]  /*9bc0*/  FMUL.FTZ R209, R19, R209 ;  /* 0x000000d113d17220 */ /* 0x000fe20000410000 */
[----:B------:R-:W-:-:S03]  /*9bd0*/  FADD.FTZ R54, R54, -R215 ;  /* 0x800000d736367221 */ /* 0x000fc60000010000 */
[----:B------:R-:W-:Y:S01]  /*9be0*/  FMUL.FTZ R55, R55, R209 ;  /* 0x000000d137377220 */ /* 0x000fe20000410000 */
[----:B------:R-:W-:Y:S01]  /*9bf0*/  FMUL.FTZ R54, R20, R54 ;  /* 0x0000003614367220 */ /* 0x000fe20000410000 */
[----:B--2---:R-:W-:Y:S01]  /*9c00*/  FFMA.FTZ R13, -R160, R160, 1 ;  /* 0x3f800000a00d7423 */ /* 0x004fe200000101a0 */
[----:B------:R-:W-:Y:S01]  /*9c10*/  FMUL.FTZ R209, R21, R40 ;  /* 0x0000002815d17220 */ /* 0x000fe20000410000 */
[----:B------:R-:W-:Y:S01]  /*9c20*/  FFMA.FTZ R40, -R158, R158, 1 ;  /* 0x3f8000009e287423 */ /* 0x000fe2000001019e */
[----:B------:R-:W-:Y:S01]  /*9c30*/  FMUL.FTZ R223, R11, R223 ;  /* 0x000000df0bdf7220 */ /* 0x000fe20000410000 */
[----:B------:R-:W-:Y:S01]  /*9c40*/  FFMA.FTZ R89, -R89, R89, 1 ;  /* 0x3f80000059597423 */ /* 0x000fe20000010159 */
[----:B-1----:R-:W-:Y:S01]  /*9c50*/  FMUL.FTZ R42, R106, R42 ;  /* 0x0000002a6a2a7220 */ /* 0x002fe20000410000 */
[----:B------:R-:W-:Y:S01]  /*9c60*/  FADD.FTZ R51, R51, -R231 ;  /* 0x800000e733337221 */ /* 0x000fe20000010000 */
[----:B------:R-:W-:Y:S01]  /*9c70*/  FMUL.FTZ R54, R13, R54 ;  /* 0x000000360d367220 */ /* 0x000fe20000410000 */
[----:B------:R-:W-:Y:S01]  /*9c80*/  FADD.FTZ R56, R56, -R41 ;  /* 0x8000002938387221 */ /* 0x000fe20000010000 */
[----:B------:R-:W-:Y:S01]  /*9c90*/  FADD.FTZ R57, R57, -R90 ;  /* 0x8000005a39397221 */ /* 0x000fe20000010000 */
[--C-:B---3--:R-:W-:Y:S01]  /*9ca0*/  FADD.FTZ R64, R64, -R93.reuse ;  /* 0x8000005d40407221 */ /* 0x108fe20000010000 */
[----:B------:R1:W-:Y:S01]  /*9cb0*/  MUFU.EX2 R13, R28 ;  /* 0x0000001c000d7308 */ /* 0x0003e20000000800 */
[----:B------:R-:W-:Y:S01]  /*9cc0*/  FADD.FTZ R93, R66, -R93 ;  /* 0x8000005d425d7221 */ /* 0x000fe20000010000 */
[----:B----4-:R-:W-:Y:S01]  /*9cd0*/  FADD.FTZ R66, R65, -R124 ;  /* 0x8000007c41427221 */ /* 0x010fe20000010000 */
[----:B------:R-:W-:Y:S01]  /*9ce0*/  FMUL.FTZ R42, R89, R42 ;  /* 0x0000002a592a7220 */ /* 0x000fe20000410000 */
[----:B------:R-:W-:Y:S01]  /*9cf0*/  FADD.FTZ R65, R68, -R92 ;  /* 0x8000005c44417221 */ /* 0x000fe20000010000 */
[----:B------:R-:W-:Y:S01]  /*9d00*/  FFMA.FTZ R89, -R162, R162, 1 ;  /* 0x3f800000a2597423 */ /* 0x000fe200000101a2 */
[----:B------:R-:W-:Y:S01]  /*9d10*/  FMUL.FTZ R51, R18, R51 ;  /* 0x0000003312337220 */ /* 0x000fe20000410000 */
[----:B------:R-:W-:Y:S01]  /*9d20*/  FADD.FTZ R63, R63, -R208 ;  /* 0x800000d03f3f7221 */ /* 0x000fe20000010000 */
[----:B-1----:R-:W-:Y:S01]  /*9d30*/  FMUL.FTZ R28, R40, R223 ;  /* 0x000000df281c7220 */ /* 0x002fe20000410000 */
[----:B------:R-:W-:Y:S01]  /*9d40*/  FFMA.FTZ R68, -R157, R157, 1 ;  /* 0x3f8000009d447423 */ /* 0x000fe2000001019d */
[----:B------:R1:W-:Y:S01]  /*9d50*/  MUFU.EX2 R40, R30 ;  /* 0x0000001e00287308 */ /* 0x0003e20000000800 */
[----:B------:R-:W-:Y:S01]  /*9d60*/  FMUL.FTZ R56, R15, R56 ;  /* 0x000000380f387220 */ /* 0x000fe20000410000 */
[----:B------:R-:W-:Y:S01]  /*9d70*/  FMUL.FTZ R57, R23, R57 ;  /* 0x0000003917397220 */ /* 0x000fe20000410000 */
[----:B------:R-:W-:Y:S01]  /*9d80*/  FADD.FTZ R59, R59, -R90 ;  /* 0x8000005a3b3b7221 */ /* 0x000fe20000010000 */
[--C-:B------:R-:W-:Y:S01]  /*9d90*/  FADD.FTZ R90, R69, -R94.reuse ;  /* 0x8000005e455a7221 */ /* 0x100fe20000010000 */
[----:B------:R-:W-:Y:S01]  /*9da0*/  FADD.FTZ R94, R71, -R94 ;  /* 0x8000005e475e7221 */ /* 0x000fe20000010000 */
[----:B------:R-:W-:Y:S01]  /*9db0*/  FMUL.FTZ R62, R34, R62 ;  /* 0x0000003e223e7220 */ /* 0x000fe20000410000 */
[----:B------:R-:W-:Y:S01]  /*9dc0*/  FMUL.FTZ R93, R127, R93 ;  /* 0x0000005d7f5d7220 */ /* 0x000fe20000410000 */
[----:B------:R-:W2:Y:S01]  /*9dd0*/  MUFU.EX2 R122, R122 ;  /* 0x0000007a007a7308 */ /* 0x000ea20000000800 */
[----:B-1----:R-:W-:Y:S01]  /*9de0*/  FFMA.FTZ R30, -R155, R155, 1 ;  /* 0x3f8000009b1e7423 */ /* 0x002fe2000001019b */
[----:B------:R-:W-:Y:S01]  /*9df0*/  FMUL.FTZ R51, R89, R51 ;  /* 0x0000003359337220 */ /* 0x000fe20000410000 */
[----:B------:R-:W-:Y:S01]  /*9e00*/  FMUL.FTZ R68, R68, R56 ;  /* 0x0000003844447220 */ /* 0x000fe20000410000 */
[----:B------:R-:W-:Y:S01]  /*9e10*/  FFMA.FTZ R71, -R152, R152, 1 ;  /* 0x3f80000098477423 */ /* 0x000fe20000010198 */
[----:B------:R-:W-:Y:S01]  /*9e20*/  FMUL.FTZ R30, R30, R57 ;  /* 0x000000391e1e7220 */ /* 0x000fe20000410000 */
[----:B------:R-:W-:Y:S01]  /*9e30*/  FMUL.FTZ R63, R36, R63 ;  /* 0x0000003f243f7220 */ /* 0x000fe20000410000 */
[----:B------:R-:W-:Y:S01]  /*9e40*/  FFMA.FTZ R89, -R159, R159, 1 ;  /* 0x3f8000009f597423 */ /* 0x000fe2000001019f */
[----:B------:R-:W-:Y:S01]  /*9e50*/  FFMA.FTZ R57, -R150, R150, 1 ;  /* 0x3f80000096397423 */ /* 0x000fe20000010196 */
[----:B------:R-:W-:Y:S01]  /*9e60*/  FFMA.FTZ R56, -R112, R112, 1 ;  /* 0x3f80000070387423 */ /* 0x000fe20000010170 */
[----:B------:R-:W-:Y:S01]  /*9e70*/  FMUL.FTZ R71, R71, R62 ;  /* 0x0000003e47477220 */ /* 0x000fe20000410000 */
[----:B------:R-:W1:Y:S01]  /*9e80*/  MUFU.EX2 R125, R125 ;  /* 0x0000007d007d7308 */ /* 0x000e620000000800 */
[----:B------:R-:W-:Y:S01]  /*9e90*/  FMUL.FTZ R89, R89, R209 ;  /* 0x000000d159597220 */ /* 0x000fe20000410000 */
[----:B------:R-:W-:Y:S01]  /*9ea0*/  FADD.FTZ R61, R61, -R208 ;  /* 0x800000d03d3d7221 */ /* 0x000fe20000010000 */
[----:B------:R-:W-:Y:S01]  /*9eb0*/  FADD.FTZ R67, R67, -R124 ;  /* 0x8000007c43437221 */ /* 0x000fe20000010000 */
[----:B------:R-:W-:Y:S01]  /*9ec0*/  FMUL.FTZ R57, R57, R63 ;  /* 0x0000003f39397220 */ /* 0x000fe20000410000 */
[----:B------:R-:W-:Y:S01]  /*9ed0*/  FMUL.FTZ R56, R56, R93 ;  /* 0x0000005d38387220 */ /* 0x000fe20000410000 */
[----:B------:R-:W3:Y:S04]  /*9ee0*/  SHFL.IDX PT, R62, R91, R230, 0x1f ;  /* 0x00001fe65b3e7589 */ /* 0x000ee800000e0000 */
[----:B------:R-:W-:Y:S04]  /*9ef0*/  SHFL.IDX PT, R209, R91, R7, 0x1f ;  /* 0x00001f075bd17589 */ /* 0x000fe800000e0000 */
[----:B------:R-:W4:Y:S04]  /*9f00*/  SHFL.IDX PT, R63, R91, R229, 0x1f ;  /* 0x00001fe55b3f7589 */ /* 0x000f2800000e0000 */
[----:B------:R-:W-:Y:S04]  /*9f10*/  SHFL.IDX PT, R93, R91, R226, 0x1f ;  /* 0x00001fe25b5d7589 */ /* 0x000fe800000e0000 */
[----:B------:R-:W-:Y:S04]  /*9f20*/  SHFL.IDX PT, R112, R91, R217, 0x1f ;  /* 0x00001fd95b707589 */ /* 0x000fe800000e0000 */
[----:B------:R-:W-:Y:S04]  /*9f30*/  SHFL.IDX PT, R124, R91, R214, 0x1f ;  /* 0x00001fd65b7c7589 */ /* 0x000fe800000e0000 */
[----:B------:R-:W-:Y:S04]  /*9f40*/  SHFL.IDX PT, R208, R91, R232, 0x1f ;  /* 0x00001fe85bd07589 */ /* 0x000fe800000e0000 */
[----:B------:R-:W4:Y:S01]  /*9f50*/  SHFL.IDX PT, R91, R91, R233, 0x1f ;  /* 0x00001fe95b5b7589 */ /* 0x000f2200000e0000 */
[----:B------:R-:W3:Y:S01]  /*9f60*/  MUFU.EX2 R130, R130 ;  /* 0x0000008200827308 */ /* 0x000ee20000000800 */
[----:B------:R-:W-:-:S02]  /*9f70*/  FADD.FTZ R58, R58, -R41 ;  /* 0x800000293a3a7221 */ /* 0x000fc40000010000 */
[----:B------:R1:W5:Y:S01]  /*9f80*/  LDL.LU R162, [R1+0xf8] ;  /* 0x0000f80001a27983 */ /* 0x0003620000300800 */
[----:B------:R-:W-:-:S03]  /*9f90*/  FMUL.FTZ R59, R32, R59 ;  /* 0x0000003b203b7220 */ /* 0x000fc60000410000 */
[----:B------:R1:W5:Y:S01]  /*9fa0*/  LDL.LU R161, [R1+0xf4] ;  /* 0x0000f40001a17983 */ /* 0x0003620000300800 */
[----:B------:R-:W4:Y:S03]  /*9fb0*/  MUFU.EX2 R132, R132 ;  /* 0x0000008400847308 */ /* 0x000f260000000800 */
[----:B------:R1:W5:Y:S01]  /*9fc0*/  LDL.LU R160, [R1+0xf0] ;  /* 0x0000f00001a07983 */ /* 0x0003620000300800 */
[----:B------:R-:W-:Y:S01]  /*9fd0*/  FFMA.FTZ R69, -R156, R156, 1 ;  /* 0x3f8000009c457423 */ /* 0x000fe2000001019c */
[----:B------:R-:W-:Y:S02]  /*9fe0*/  FMUL.FTZ R58, R22, R58 ;  /* 0x0000003a163a7220 */ /* 0x000fe40000410000 */
[----:B------:R1:W5:Y:S01]  /*9ff0*/  LDL.LU R159, [R1+0xec] ;  /* 0x0000ec00019f7983 */ /* 0x0003620000300800 */
[----:B------:R2:W-:Y:S03]  /*a000*/  MUFU.EX2 R41, R29 ;  /* 0x0000001d00297308 */ /* 0x0005e60000000800 */
[----:B------:R1:W5:Y:S01]  /*a010*/  LDL.LU R158, [R1+0xe8] ;  /* 0x0000e800019e7983 */ /* 0x0003620000300800 */
[----:B------:R-:W-:-:S03]  /*a020*/  FADD.FTZ R92, R70, -R92 ;  /* 0x8000005c465c7221 */ /* 0x000fc60000010000 */
[----:B------:R1:W5:Y:S01]  /*a030*/  LDL.LU R157, [R1+0xe4] ;  /* 0x0000e400019d7983 */ /* 0x0003620000300800 */
[----:B--2---:R-:W-:-:S03]  /*a040*/  FFMA.FTZ R29, -R154, R154, 1 ;  /* 0x3f8000009a1d7423 */ /* 0x004fc6000001019a */
[----:B------:R2:W5:Y:S01]  /*a050*/  LDL.LU R156, [R1+0xe0] ;  /* 0x0000e000019c7983 */ /* 0x0005620000300800 */
[----:B------:R-:W-:Y:S01]  /*a060*/  FFMA.FTZ R70, -R153, R153, 1 ;  /* 0x3f80000099467423 */ /* 0x000fe20000010199 */
[----:B------:R-:W-:Y:S02]  /*a070*/  FMUL.FTZ R29, R29, R59 ;  /* 0x0000003b1d1d7220 */ /* 0x000fe40000410000 */
[----:B------:R2:W5:Y:S01]  /*a080*/  LDL.LU R155, [R1+0xdc] ;  /* 0x0000dc00019b7983 */ /* 0x0005620000300800 */
[----:B------:R3:W-:Y:S01]  /*a090*/  MUFU.EX2 R14, R31 ;  /* 0x0000001f000e7308 */ /* 0x0007e20000000800 */
[----:B------:R-:W-:Y:S01]  /*a0a0*/  FMUL.FTZ R69, R69, R58 ;  /* 0x0000003a45457220 */ /* 0x000fe20000410000 */
[----:B------:R-:W-:Y:S01]  /*a0b0*/  FFMA.FTZ R59, -R149, R149, 1 ;  /* 0x3f800000953b7423 */ /* 0x000fe20000010195 */
[----:B------:R2:W5:Y:S01]  /*a0c0*/  LDL.LU R154, [R1+0xd8] ;  /* 0x0000d800019a7983 */ /* 0x0005620000300800 */
[----:B------:R-:W-:Y:S01]  /*a0d0*/  FMUL.FTZ R66, R122, R66 ;  /* 0x000000427a427220 */ /* 0x000fe20000410000 */
[----:B------:R-:W-:Y:S01]  /*a0e0*/  FFMA.FTZ R58, -R148, R148, 1 ;  /* 0x3f800000943a7423 */ /* 0x000fe20000010194 */
[----:B-1----:R-:W-:Y:S01]  /*a0f0*/  FMUL.FTZ R67, R125, R67 ;  /* 0x000000437d437220 */ /* 0x002fe20000410000 */
[----:B------:R2:W5:Y:S01]  /*a100*/  LDL.LU R153, [R1+0xd4] ;  /* 0x0000d40001997983 */ /* 0x0005620000300800 */
[----:B------:R-:W-:Y:S01]  /*a110*/  FMUL.FTZ R61, R35, R61 ;  /* 0x0000003d233d7220 */ /* 0x000fe20000410000 */
[----:B---3--:R-:W-:-:S02]  /*a120*/  FFMA.FTZ R31, -R151, R151, 1 ;  /* 0x3f800000971f7423 */ /* 0x008fc40000010197 */
[----:B------:R2:W5:Y:S01]  /*a130*/  LDL.LU R152, [R1+0xd0] ;  /* 0x0000d00001987983 */ /* 0x0005620000300800 */
[----:B------:R-:W-:Y:S01]  /*a140*/  FMUL.FTZ R60, R33, R60 ;  /* 0x0000003c213c7220 */ /* 0x000fe20000410000 */
[----:B------:R-:W-:Y:S02]  /*a150*/  FMUL.FTZ R59, R59, R66 ;  /* 0x000000423b3b7220 */ /* 0x000fe40000410000 */
[----:B------:R2:W5:Y:S01]  /*a160*/  LDL.LU R151, [R1+0xcc] ;  /* 0x0000cc0001977983 */ /* 0x0005620000300800 */
[----:B------:R-:W-:Y:S01]  /*a170*/  FMUL.FTZ R58, R58, R67 ;  /* 0x000000433a3a7220 */ /* 0x000fe20000410000 */
[----:B------:R-:W-:Y:S02]  /*a180*/  FFMA.FTZ R66, -R147, R147, 1 ;  /* 0x3f80000093427423 */ /* 0x000fe40000010193 */
[----:B------:R2:W5:Y:S01]  /*a190*/  LDL.LU R150, [R1+0xc8] ;  /* 0x0000c80001967983 */ /* 0x0005620000300800 */
[----:B------:R-:W-:Y:S01]  /*a1a0*/  FMUL.FTZ R31, R31, R61 ;  /* 0x0000003d1f1f7220 */ /* 0x000fe20000410000 */
[----:B------:R-:W-:-:S02]  /*a1b0*/  FFMA.FTZ R67, -R146, R146, 1 ;  /* 0x3f80000092437423 */ /* 0x000fc40000010192 */
[----:B------:R2:W5:Y:S01]  /*a1c0*/  LDL.LU R149, [R1+0xc4] ;  /* 0x0000c40001957983 */ /* 0x0005620000300800 */
[----:B------:R-:W-:Y:S01]  /*a1d0*/  FMUL.FTZ R70, R70, R60 ;  /* 0x0000003c46467220 */ /* 0x000fe20000410000 */
[----:B------:R-:W-:Y:S02]  /*a1e0*/  FFMA.FTZ R61, -R145, R145, 1 ;  /* 0x3f800000913d7423 */ /* 0x000fe40000010191 */
[----:B------:R2:W5:Y:S01]  /*a1f0*/  LDL.LU R148, [R1+0xc0] ;  /* 0x0000c00001947983 */ /* 0x0005620000300800 */
[----:B------:R-:W-:Y:S01]  /*a200*/  FMUL.FTZ R90, R130, R90 ;  /* 0x0000005a825a7220 */ /* 0x000fe20000410000 */
[----:B------:R-:W-:Y:S02]  /*a210*/  FFMA.FTZ R60, -R144, R144, 1 ;  /* 0x3f800000903c7423 */ /* 0x000fe40000010190 */
[----:B------:R2:W5:Y:S01]  /*a220*/  LDL.LU R147, [R1+0xbc] ;  /* 0x0000bc0001937983 */ /* 0x0005620000300800 */
[--C-:B------:R-:W-:Y:S01]  /*a230*/  FADD.FTZ R73, R73, -R62.reuse ;  /* 0x8000003e49497221 */ /* 0x100fe20000010000 */
[----:B------:R-:W-:-:S02]  /*a240*/  FADD.FTZ R75, R75, -R62 ;  /* 0x8000003e4b4b7221 */ /* 0x000fc40000010000 */
[----:B------:R2:W5:Y:S01]  /*a250*/  LDL.LU R146, [R1+0xb8] ;  /* 0x0000b80001927983 */ /* 0x0005620000300800 */
[--C-:B----4-:R-:W-:Y:S01]  /*a260*/  FADD.FTZ R76, R76, -R63.reuse ;  /* 0x8000003f4c4c7221 */ /* 0x110fe20000010000 */
        /* <DEDUP_REMOVED lines=8> */
[----:B------:R-:W-:Y:S01]  /*a2f0*/  FMUL.FTZ R61, R61, R90 ;  /* 0x0000005a3d3d7220 */ /* 0x000fe20000410000 */
        /* <DEDUP_REMOVED lines=17> */
[--C-:B------:R-:W-:Y:S01]  /*a410*/  FADD.FTZ R84, R84, -R208.reuse ;  /* 0x800000d054547221 */ /* 0x100fe20000010000 */
[----:B------:R-:W-:Y:S01]  /*a420*/  FADD.FTZ R86, R86, -R208 ;  /* 0x800000d056567221 */ /* 0x000fe20000010000 */
[----:B------:R-:W-:Y:S01]  /*a430*/  FFMA.FTZ R94, -R3, R3, 1 ;  /* 0x3f800000035e7423 */ /* 0x000fe20000010103 */
[----:B------:R2:W5:Y:S01]  /*a440*/  LDL.LU R5, [R1+0x98] ;  /* 0x0000980001057983 */ /* 0x0005620000300800 */
[----:B------:R-:W-:Y:S01]  /*a450*/  FFMA.FTZ R208, -R2, R2, 1 ;  /* 0x3f80000002d07423 */ /* 0x000fe20000010102 */
[--C-:B------:R-:W-:Y:S02]  /*a460*/  FADD.FTZ R72, R72, -R209.reuse ;  /* 0x800000d148487221 */ /* 0x100fe40000010000 */
[----:B------:R2:W5:Y:S01]  /*a470*/  LDL.LU R4, [R1+0x94] ;  /* 0x0000940001047983 */ /* 0x0005620000300800 */
[----:B------:R-:W-:-:S03]  /*a480*/  FADD.FTZ R74, R74, -R209 ;  /* 0x800000d14a4a7221 */ /* 0x000fc60000010000 */
[----:B------:R2:W5:Y:S04]  /*a490*/  LDL.LU R3, [R1+0x90] ;  /* 0x0000900001037983 */ /* 0x0005680000300800 */
[----:B------:R2:W5:Y:S04]  /*a4a0*/  LDL.LU R2, [R1+0x8c] ;  /* 0x00008c0001027983 */ /* 0x0005680000300800 */
[----:B------:R-:W3:Y:S01]  /*a4b0*/  LDL R209, [R1+0x70] ;  /* 0x0000700001d17983 */ /* 0x000ee20000100800 */
[----:B------:R-:W1:Y:S08]  /*a4c0*/  MUFU.EX2 R126, R126 ;  /* 0x0000007e007e7308 */ /* 0x000e700000000800 */
[----:B------:R-:W4:Y:S08]  /*a4d0*/  MUFU.EX2 R222, R222 ;  /* 0x000000de00de7308 */ /* 0x000f300000000800 */
[----:B------:R-:W2:Y:S08]  /*a4e0*/  MUFU.EX2 R212, R212 ;  /* 0x000000d400d47308 */ /* 0x000eb00000000800 */
[----:B------:R-:W2:Y:S01]  /*a4f0*/  MUFU.EX2 R204, R204 ;  /* 0x000000cc00cc7308 */ /* 0x000ea20000000800 */
[----:B-1----:R-:W-:-:S07]  /*a500*/  FMUL.FTZ R65, R126, R65 ;  /* 0x000000417e417220 */ /* 0x002fce0000410000 */
[----:B------:R-:W1:Y:S01]  /*a510*/  MUFU.EX2 R213, R213 ;  /* 0x000000d500d57308 */ /* 0x000e620000000800 */
[----:B------:R-:W-:-:S07]  /*a520*/  FMUL.FTZ R72, R13, R72 ;  /* 0x000000480d487220 */ /* 0x000fce0000410000 */
[----:B------:R-:W1:Y:S08]  /*a530*/  MUFU.EX2 R123, R123 ;  /* 0x0000007b007b7308 */ /* 0x000e700000000800 */
        /* <DEDUP_REMOVED lines=8> */
[----:B------:R-:W1:Y:S01]  /*a5c0*/  MUFU.EX2 R219, R219 ;  /* 0x000000db00db7308 */ /* 0x000e620000000800 */
[----:B------:R-:W-:Y:S01]  /*a5d0*/  FMUL.FTZ R66, R66, R65 ;  /* 0x0000004142427220 */ /* 0x000fe20000410000 */
[----:B------:R-:W-:Y:S01]  /*a5e0*/  FMUL.FTZ R62, R62, R72 ;  /* 0x000000483e3e7220 */ /* 0x000fe20000410000 */
[----:B------:R-:W-:Y:S01]  /*a5f0*/  FFMA.FTZ R114, -R114, R114, 1 ;  /* 0x3f80000072727423 */ /* 0x000fe20000010172 */
[----:B----4-:R-:W-:Y:S01]  /*a600*/  FMUL.FTZ R82, R222, R82 ;  /* 0x00000052de527220 */ /* 0x010fe20000410000 */
[----:B------:R-:W-:Y:S01]  /*a610*/  FFMA.FTZ R65, -R113, R113, 1 ;  /* 0x3f80000071417423 */ /* 0x000fe20000010171 */
[----:B------:R-:W-:Y:S01]  /*a620*/  FFMA.FTZ R72, -R115, R115, 1 ;  /* 0x3f80000073487423 */ /* 0x000fe20000010173 */
[----:B--2---:R-:W-:Y:S01]  /*a630*/  FMUL.FTZ R81, R212, R81 ;  /* 0x00000051d4517220 */ /* 0x004fe20000410000 */
[----:B------:R-:W-:Y:S01]  /*a640*/  FMUL.FTZ R83, R204, R83 ;  /* 0x00000053cc537220 */ /* 0x000fe20000410000 */
[----:B------:R-:W-:Y:S01]  /*a650*/  FMUL.FTZ R113, R114, R82 ;  /* 0x0000005272717220 */ /* 0x000fe20000410000 */
[----:B-1----:R-:W-:Y:S01]  /*a660*/  FMUL.FTZ R85, R213, R85 ;  /* 0x00000055d5557220 */ /* 0x002fe20000410000 */
[----:B------:R-:W-:Y:S01]  /*a670*/  FMUL.FTZ R115, R65, R81 ;  /* 0x0000005141737220 */ /* 0x000fe20000410000 */
[----:B------:R-:W-:Y:S01]  /*a680*/  FMUL.FTZ R114, R72, R83 ;  /* 0x0000005348727220 */ /* 0x000fe20000410000 */
[----:B------:R-:W-:Y:S01]  /*a690*/  FFMA.FTZ R72, -R116, R116, 1 ;  /* 0x3f80000074487423 */ /* 0x000fe20000010174 */
[----:B------:R-:W-:Y:S01]  /*a6a0*/  FFMA.FTZ R65, -R117, R117, 1 ;  /* 0x3f80000075417423 */ /* 0x000fe20000010175 */
[----:B------:R-:W-:Y:S01]  /*a6b0*/  FMUL.FTZ R92, R123, R92 ;  /* 0x0000005c7b5c7220 */ /* 0x000fe20000410000 */
[----:B------:R-:W-:Y:S01]  /*a6c0*/  FFMA.FTZ R116, -R118, R118, 1 ;  /* 0x3f80000076747423 */ /* 0x000fe20000010176 */
[----:B------:R-:W-:Y:S01]  /*a6d0*/  FFMA.FTZ R117, -R121, R121, 1 ;  /* 0x3f80000079757423 */ /* 0x000fe20000010179 */
[----:B------:R-:W-:Y:S01]  /*a6e0*/  FMUL.FTZ R84, R224, R84 ;  /* 0x00000054e0547220 */ /* 0x000fe20000410000 */
[----:B------:R-:W-:Y:S01]  /*a6f0*/  FMUL.FTZ R86, R211, R86 ;  /* 0x00000056d3567220 */ /* 0x000fe20000410000 */
[----:B------:R-:W-:Y:S01]  /*a700*/  FMUL.FTZ R87, R206, R87 ;  /* 0x00000057ce577220 */ /* 0x000fe20000410000 */
[----:B------:R-:W-:Y:S01]  /*a710*/  F2FP.F16.F32.PACK_AB R69, R29, R69 ;  /* 0x000000451d45723e */ /* 0x000fe200000000ff */
        /* <DEDUP_REMOVED lines=28> */
[----:B------:R-:W-:-:S02]  /*a8e0*/  F2FP.F16.F32.PACK_AB R80, R207, R136 ;  /* 0x00000088cf50723e */ /* 0x000fc400000000ff */
[----:B------:R-:W-:Y:S02]  /*a8f0*/  F2FP.F16.F32.PACK_AB R81, R134, R135 ;  /* 0x000000878651723e */ /* 0x000fe400000000ff */
[----:B------:R-:W-:Y:S02]  /*a900*/  F2FP.F16.F32.PACK_AB R82, R131, R133 ;  /* 0x000000858352723e */ /* 0x000fe400000000ff */
[----:B------:R-:W-:Y:S02]  /*a910*/  F2FP.F16.F32.PACK_AB R83, R129, R88 ;  /* 0x000000588153723e */ /* 0x000fe400000000ff */
[----:B------:R-:W-:Y:S02]  /*a920*/  F2FP.F16.F32.PACK_AB R76, R43, R45 ;  /* 0x0000002d2b4c723e */ /* 0x000fe400000000ff */
[----:B------:R-:W-:Y:S02]  /*a930*/  F2FP.F16.F32.PACK_AB R77, R49, R42 ;  /* 0x0000002a314d723e */ /* 0x000fe400000000ff */
[----:B------:R-:W-:Y:S01]  /*a940*/  F2FP.F16.F32.PACK_AB R78, R46, R52 ;  /* 0x000000342e4e723e */ /* 0x000fe200000000ff */
[----:B------:R-:W-:Y:S01]  /*a950*/  UMOV UR6, UR4 ;  /* 0x0000000400067c82 */ /* 0x000fe20008000000 */
[----:B------:R-:W-:Y:S01]  /*a960*/  F2FP.F16.F32.PACK_AB R79, R53, R44 ;  /* 0x0000002c354f723e */ /* 0x000fe200000000ff */
[----:B------:R-:W-:Y:S01]  /*a970*/  UMOV UR7, 0x40000040 ;  /* 0x4000004000077882 */ /* 0x000fe20000000000 */
[----:B------:R-:W-:Y:S01]  /*a980*/  F2FP.F16.F32.PACK_AB R72, R48, R50 ;  /* 0x000000323048723e */ /* 0x000fe200000000ff */
[----:B------:R-:W2:Y:S01]  /*a990*/  LDL R42, [R1+0x58] ;  /* 0x00005800012a7983 */ /* 0x000ea20000100800 */
        /* <DEDUP_REMOVED lines=21> */
[----:B------:R-:W-:Y:S01]  /*aaf0*/  F2FP.F16.F32.PACK_AB R95, R96, R95 ;  /* 0x0000005f605f723e */ /* 0x000fe200000000ff */
[----:B---3--:R-:W-:-:S04]  /*ab00*/  IMAD R29, R0, 0x4000, R209 ;  /* 0x00004000001d7824 */ /* 0x008fc800078e02d1 */
        /* <DEDUP_REMOVED lines=17> */
[----:B------:R-:W-:Y:S01]  /*ac20*/  F2FP.F16.F32.PACK_AB R110, R110, R111 ;  /* 0x0000006f6e6e723e */ /* 0x000fe200000000ff */
[----:B------:R-:W-:-:S02]  /*ac30*/  WARPGROUP.DEPBAR.LE gsb0, 0x0 ;  /* 0x00008000000079c5 */ /* 0x000fc40000010000 */
[----:B------:R-:W-:-:S06]  /*ac40*/  WARPGROUP.ARRIVE ;  /* 0x00000000000079c5 */ /* 0x000fcc0000000000 */
[----:B------:R-:W-:Y:S01]  /*ac50*/  HGMMA.64x64x16.F32 R172, R28, gdesc[UR4].tnspB, R172, gsb0 ;  /* 0x40e000041cac7df0 */ /* 0x000fe200080008ac */
[----:B------:R-:W-:Y:S01]  /*ac60*/  F2FP.F16.F32.PACK_AB R108, R107, R108 ;  /* 0x0000006c6b6c723e */ /* 0x000fe200000000ff */
[----:B------:R-:W-:Y:S01]  /*ac70*/  UIADD3 UR6, UR4, 0x100, URZ ;  /* 0x0000010004067890 */ /* 0x000fe2000fffe03f */
[----:B------:R-:W-:Y:S02]  /*ac80*/  F2FP.F16.F32.PACK_AB R109, R12, R106 ;  /* 0x0000006a0c6d723e */ /* 0x000fe400000000ff */
[----:B------:R-:W-:Y:S01]  /*ac90*/  F2FP.F16.F32.PACK_AB R111, R24, R10 ;  /* 0x0000000a186f723e */ /* 0x000fe200000000ff */
[----:B------:R-:W-:Y:S01]  /*aca0*/  UMOV UR7, 0x40000040 ;  /* 0x4000004000077882 */ /* 0x000fe20000000000 */
[----:B------:R-:W-:Y:S02]  /*acb0*/  F2FP.F16.F32.PACK_AB R24, R27, R25 ;  /* 0x000000191b18723e */ /* 0x000fe400000000ff */
[----:B------:R-:W-:Y:S01]  /*acc0*/  F2FP.F16.F32.PACK_AB R25, R18, R26 ;  /* 0x0000001a1219723e */ /* 0x000fe200000000ff */
[----:B------:R-:W-:-:S02]  /*acd0*/  WARPGROUP.DEPBAR.LE gsb0, 0x0 ;  /* 0x00008000000079c5 */ /* 0x000fc40000010000 */
[----:B------:R-:W-:-:S06]  /*ace0*/  WARPGROUP.ARRIVE ;  /* 0x00000000000079c5 */ /* 0x000fcc0000000000 */
[----:B------:R-:W-:Y:S01]  /*acf0*/  HGMMA.64x64x16.F32 R172, R108, gdesc[UR4].tnspB, R172, gsb0 ;  /* 0x40e000046cac7df0 */ /* 0x000fe200080008ac */
[----:B------:R-:W-:Y:S01]  /*ad00*/  F2FP.F16.F32.PACK_AB R26, R21, R19 ;  /* 0x00000013151a723e */ /* 0x000fe200000000ff */
[----:B------:R-:W-:Y:S01]  /*ad10*/  UIADD3 UR6, UR4, 0x180, URZ ;  /* 0x0000018004067890 */ /* 0x000fe2000fffe03f */
[----:B------:R-:W-:Y:S01]  /*ad20*/  F2FP.F16.F32.PACK_AB R27, R11, R20 ;  /* 0x000000140b1b723e */ /* 0x000fe200000000ff */
[----:B------:R-:W-:Y:S01]  /*ad30*/  UMOV UR7, 0x40000040 ;  /* 0x4000004000077882 */ /* 0x000fe20000000000 */
[----:B------:R-:W-:Y:S02]  /*ad40*/  WARPGROUP.DEPBAR.LE gsb0, 0x0 ;  /* 0x00008000000079c5 */ /* 0x000fe40000010000 */
        /* <DEDUP_REMOVED lines=12> */
[----:B------:R-:W-:Y:S01]  /*ae10*/  F2FP.F16.F32.PACK_AB R124, R122, R128 ;  /* 0x000000807a7c723e */ /* 0x000fe200000000ff */
[----:B------:R-:W-:Y:S01]  /*ae20*/  UIADD3 UR6, UR4, 0x280, URZ ;  /* 0x0000028004067890 */ /* 0x000fe2000fffe03f */
[----:B------:R-:W-:Y:S02]  /*ae30*/  F2FP.F16.F32.PACK_AB R126, R130, R126 ;  /* 0x0000007e827e723e */ /* 0x000fe400000000ff */
[----:B------:R-:W-:Y:S01]  /*ae40*/  F2FP.F16.F32.PACK_AB R127, R132, R123 ;  /* 0x0000007b847f723e */ /* 0x000fe200000000ff */
[----:B------:R-:W-:Y:S01]  /*ae50*/  UMOV UR7, 0x40000040 ;  /* 0x4000004000077882 */ /* 0x000fe20000000000 */
[----:B------:R-:W-:Y:S01]  /*ae60*/  F2FP.F16.F32.PACK_AB R36, R41, R13 ;  /* 0x0000000d2924723e */ /* 0x000fe200000000ff */
[----:B------:R-:W-:Y:S02]  /*ae70*/  WARPGROUP.DEPBAR.LE gsb0, 0x0 ;  /* 0x00008000000079c5 */ /* 0x000fe40000010000 */
[----:B------:R-:W-:-:S06]  /*ae80*/  WARPGROUP.ARRIVE ;  /* 0x00000000000079c5 */ /* 0x000fcc0000000000 */
[----:B------:R-:W-:Y:S01]  /*ae90*/  HGMMA.64x64x16.F32 R172, R124, gdesc[UR4].tnspB, R172, gsb0 ;  /* 0x40e000047cac7df0 */ /* 0x000fe200080008ac */
[----:B-1----:R-:W-:Y:S01]  /*aea0*/  F2FP.F16.F32.PACK_AB R37, R14, R40 ;  /* 0x000000280e25723e */ /* 0x002fe200000000ff */
        /* <DEDUP_REMOVED lines=12> */
[----:B------:R-:W-:Y:S01]  /*af70*/  UMOV UR7, 0x40000040 ;  /* 0x4000004000077882 */ /* 0x000fe20000000000 */
[----:B------:R-:W-:Y:S02]  /*af80*/  WARPGROUP.DEPBAR.LE gsb0, 0x0 ;  /* 0x00008000000079c5 */ /* 0x000fe40000010000 */
[----:B------:R-:W-:-:S06]  /*af90*/  WARPGROUP.ARRIVE ;  /* 0x00000000000079c5 */ /* 0x000fcc0000000000 */
[----:B------:R-:W-:Y:S01]  /*afa0*/  HGMMA.64x64x16.F32 R172, R208, gdesc[UR4].tnspB, R172, gsb0 ;  /* 0x40e00004d0ac7df0 */ /* 0x000fe200080008ac */
[----:B------:R-:W-:Y:S02]  /*afb0*/  R2UR UR5, R16 ;  /* 0x00000000100572ca */ /* 0x000fe400000e0000 */
[----:B--2---:R-:W-:-:S04]  /*afc0*/  LEA R9, R0, R42, 0xb ;  /* 0x0000002a00097211 */ /* 0x004fc800078e58ff */
[----:B------:R-:W-:-:S07]  /*afd0*/  R2UR UR8, R9 ;  /* 0x00000000090872ca */ /* 0x000fce00000e0000 */
[----:B------:R-:W-:-:S04]  /*afe0*/  USHF.R.U32.HI UR5, URZ, 0x4, UR5 ;  /* 0x000000043f057899 */ /* 0x000fc80008011605 */
[----:B------:R-:W-:Y:S02]  /*aff0*/  ULOP3.LUT UR9, UR5, 0x3fff, URZ, 0xc0, !UPT ;  /* 0x00003fff05097892 */ /* 0x000fe4000f8ec03f */
[----:B------:R-:W-:Y:S01]  /*b000*/  UMOV UR4, UR8 ;  /* 0x0000000800047c82 */ /* 0x000fe20008000000 */
[----:B------:R-:W-:Y:S01]  /*b010*/  UMOV UR5, 0x40000040 ;  /* 0x4000004000057882 */ /* 0x000fe20000000000 */
[----:B------:R-:W-:-:S03]  /*b020*/  UMOV UR7, 0x40000040 ;  /* 0x4000004000077882 */ /* 0x000fc60000000000 */
[----:B------:R-:W-:Y:S01]  /*b030*/  UMOV UR6, UR9 ;  /* 0x0000000900067c82 */ /* 0x000fe20008000000 */
[----:B------:R-:W-:Y:S02]  /*b040*/  WARPGROUP.DEPBAR.LE gsb0, 0x0 ;  /* 0x00008000000079c5 */ /* 0x000fe40000010000 */
[----:B------:R1:W-:Y:S06]  /*b050*/  MEMBAR.ALL.CTA ;  /* 0x0000000000007992 */ /* 0x0003ec0000008000 */
[----:B-1----:R-:W1:Y:S02]  /*b060*/  FENCE.VIEW.ASYNC.S ;  /* 0x00000000000073c6 */ /* 0x002e640000000000 */
[----:B-1----:R-:W-:Y:S06]  /*b070*/  BAR.SYNC.DEFER_BLOCKING 0x9, 0x100 ;  /* 0x0244000000007b1d */ /* 0x002fec0000010000 */
        /* <DEDUP_REMOVED lines=54> */
.L_x_1076:
[----:B-----5:R-:W-:Y:S01]  /*b3e0*/  IMAD R5, R0, 0x400, R5 ;  /* 0x0000040000057824 */ /* 0x020fe200078e0205 */
[----:B------:R-:W-:Y:S01]  /*b3f0*/  UMOV UR7, 0x40000040 ;  /* 0x4000004000077882 */ /* 0x000fe20000000000 */
[----:B------:R-:W1:Y:S03]  /*b400*/  S2R R9, SR_TID.X ;  /* 0x0000000000097919 */ /* 0x000e660000002100 */
        /* <DEDUP_REMOVED lines=10> */
[----:B------:R-:W-:Y:S01]  /*b4b0*/  IADD3 R9, R9, 0x9, RZ ;  /* 0x0000000909097810 */ /* 0x000fe20007ffe0ff */
        /* <DEDUP_REMOVED lines=36> */
[----:B-1----:R-:W1:Y:S01]  /*b700*/  S2R R9, SR_TID.X ;  /* 0x0000000000097919 */ /* 0x002e620000002100 */
[----:B------:R2:W-:Y:S04]  /*b710*/  STS.128 [R2+0x8000], R24 ;  /* 0x0080001802007388 */ /* 0x0005e80000000c00 */
[----:B------:R2:W-:Y:S04]  /*b720*/  STS.128 [R2+0x8800], R28 ;  /* 0x0088001c02007388 */ /* 0x0005e80000000c00 */
[----:B------:R2:W-:Y:S04]  /*b730*/  STS.128 [R2+0x9000], R32 ;  /* 0x0090002002007388 */ /* 0x0005e80000000c00 */
[----:B------:R2:W-:Y:S04]  /*b740*/  STS.128 [R2+0x9800], R36 ;  /* 0x0098002402007388 */ /* 0x0005e80000000c00 */
[----:B------:R2:W-:Y:S01]  /*b750*/  STS.128 [R2+0xa000], R40 ;  /* 0x00a0002802007388 */ /* 0x0005e20000000c00 */
[----:B-1----:R-:W-:-:S03]  /*b760*/  SHF.R.U32.HI R9, RZ, 0x7, R9 ;  /* 0x00000007ff097819 */ /* 0x002fc60000011609 */
[----:B------:R2:W-:Y:S02]  /*b770*/  STS.128 [R2+0xa800], R44 ;  /* 0x00a8002c02007388 */ /* 0x0005e40000000c00 */
[----:B------:R-:W-:Y:S02]  /*b780*/  VIADD R9, R9, 0xc ;  /* 0x0000000c09097836 */ /* 0x000fe40000000000 */
        /* <DEDUP_REMOVED lines=8> */
[----:B-1----:R2:W-:Y:S06]  /*b810*/  BAR.ARV R9, 0xa0 ;  /* 0x000280090000751d */ /* 0x0025ec0000002000 */
[----:B------:R-:W-:Y:S05]  /*b820*/  @!P0 BRA `(.L_x_1077) ;  /* 0x0000000000048947 */ /* 0x000fea0003800000 */
[----:B------:R-:W-:Y:S01]  /*b830*/  BPT.TRAP 0x1 ;  /* 0x000000040000795c */ /* 0x000fe20000300000 */
.L_x_1077:
[----:B--2---:R-:W2:Y:S01]  /*b840*/  LDL R5, [R1+0x40] ;  /* 0x0000400001057983 */ /* 0x004ea20000100800 */
        /* <DEDUP_REMOVED lines=11> */
.L_x_1067:
[----:B------:R-:W-:-:S06]  /*b900*/  UISETP.GE.AND UP0, UPT, UR38, UR37, UPT ;  /* 0x000000252600728c */ /* 0x000fcc000bf06270 */
[----:B------:R-:W-:-:S13]  /*b910*/  PLOP3.LUT P0, PT, PT, PT, UP0, 0x80, 0x0 ;  /* 0x000000000000781c */ /* 0x000fda0003f0f008 */
[----:B------:R-:W-:Y:S05]  /*b920*/  @P0 BRA `(.L_x_1079) ;  /* 0x0000005800280947 */ /* 0x000fea0003800000 */
[----:B------:R-:W2:Y:S01]  /*b930*/  LDL.LU R13, [R1+0x6c] ;  /* 0x00006c00010d7983 */ /* 0x000ea20000300800 */
[----:B------:R-:W3:Y:S03]  /*b940*/  LDC R21, c[0x0][0x290] ;  /* 0x0000a400ff157b82 */ /* 0x000ee60000000800 */
[----:B------:R-:W2:Y:S04]  /*b950*/  LDL R12, [R1+0x88] ;  /* 0x00008800010c7983 */ /* 0x000ea80000100800 */
[----:B------:R-:W4:Y:S01]  /*b960*/  LDL.LU R20, [R1+0x50] ;  /* 0x0000500001147983 */ /* 0x000f220000300800 */
[----:B------:R-:W5:Y:S01]  /*b970*/  S2R R5, SR_TID.X ;  /* 0x0000000000057919 */ /* 0x000f620000002100 */
[----:B------:R-:W1:Y:S01]  /*b980*/  S2R R14, SR_TID.X ;  /* 0x00000000000e7919 */ /* 0x000e620000002100 */
[----:B-----5:R-:W-:Y:S01]  /*b990*/  VIADD R5, R5, 0xffffff80 ;  /* 0xffffff8005057836 */ /* 0x020fe20000000000 */
[C---:B-1----:R-:W-:Y:S01]  /*b9a0*/  IADD3 R15, R14.reuse, -0x80, RZ ;  /* 0xffffff800e0f7810 */ /* 0x042fe20007ffe0ff */
[----:B------:R-:W-:-:S03]  /*b9b0*/  VIADD R14, R14, 0xffffff80 ;  /* 0xffffff800e0e7836 */ /* 0x000fc60000000000 */
[----:B------:R-:W-:-:S04]  /*b9c0*/  SHF.R.S32.HI R6, RZ, 0x1f, R5 ;  /* 0x0000001fff067819 */ /* 0x000fc80000011405 */
[----:B------:R-:W-:Y:S02]  /*b9d0*/  LEA.HI R7, R6, R5, RZ, 0x5 ;  /* 0x0000000506077211 */ /* 0x000fe400078f28ff */
[----:B------:R-:W-:Y:S02]  /*b9e0*/  SHF.R.S32.HI R14, RZ, 0x1f, R14 ;  /* 0x0000001fff0e7819 */ /* 0x000fe4000001140e */
[----:B------:R-:W-:Y:S02]  /*b9f0*/  LOP3.LUT R8, R7, 0xffffffe0, RZ, 0xc0, !PT ;  /* 0xffffffe007087812 */ /* 0x000fe400078ec0ff */
[----:B------:R-:W-:-:S03]  /*ba00*/  LEA.HI R14, R14, R15, RZ, 0x7 ;  /* 0x0000000f0e0e7211 */ /* 0x000fc600078f38ff */
[----:B------:R-:W-:Y:S01]  /*ba10*/  IMAD.IADD R8, R5, 0x1, -R8 ;  /* 0x0000000105087824 */ /* 0x000fe200078e0a08 */
[----:B------:R-:W-:Y:S02]  /*ba20*/  SHF.R.S32.HI R14, RZ, 0x7, R14 ;  /* 0x00000007ff0e7819 */ /* 0x000fe4000001140e */
[----:B------:R-:W-:Y:S02]  /*ba30*/  MOV R23, 0x40000040 ;  /* 0x4000004000177802 */ /* 0x000fe40000000f00 */
[CC--:B--2---:R-:W-:Y:S02]  /*ba40*/  LEA.HI R9, R12.reuse, R13.reuse, RZ, 0x2 ;  /* 0x0000000d0c097211 */ /* 0x0c4fe400078f10ff */
[----:B------:R-:W-:Y:S02]  /*ba50*/  LEA.HI R12, R12, R13, RZ, 0x5 ;  /* 0x0000000d0c0c7211 */ /* 0x000fe400078f28ff */
[--C-:B------:R-:W-:Y:S02]  /*ba60*/  SHF.R.S32.HI R10, RZ, 0x2, R9.reuse ;  /* 0x00000002ff0a7819 */ /* 0x100fe40000011409 */
[----:B------:R-:W-:-:S02]  /*ba70*/  SHF.R.S32.HI R7, RZ, 0x1f, R9 ;  /* 0x0000001fff077819 */ /* 0x000fc40000011409 */
[----:B------:R-:W-:Y:S02]  /*ba80*/  LEA.HI R13, R14, R14, RZ, 0x1 ;  /* 0x0000000e0e0d7211 */ /* 0x000fe400078f08ff */
[----:B------:R-:W-:Y:S02]  /*ba90*/  LEA.HI R9, R7, R10, RZ, 0x3 ;  /* 0x0000000a07097211 */ /* 0x000fe400078f18ff */
[----:B------:R-:W-:Y:S02]  /*baa0*/  SHF.R.S32.HI R7, RZ, 0x1f, R8 ;  /* 0x0000001fff077819 */ /* 0x000fe40000011408 */
[----:B------:R-:W-:Y:S02]  /*bab0*/  LOP3.LUT R11, R9, 0xfffffff8, RZ, 0xc0, !PT ;  /* 0xfffffff8090b7812 */ /* 0x000fe400078ec0ff */
[CC--:B------:R-:W-:Y:S02]  /*bac0*/  LEA.HI R9, R7.reuse, R8.reuse, RZ, 0x3 ;  /* 0x0000000807097211 */ /* 0x0c0fe400078f18ff */
[----:B------:R-:W-:Y:S01]  /*bad0*/  LEA.HI R7, R7, R8, RZ, 0x2 ;  /* 0x0000000807077211 */ /* 0x000fe200078f10ff */
[----:B------:R-:W-:Y:S01]  /*bae0*/  IMAD.IADD R11, R10, 0x1, -R11 ;  /* 0x000000010a0b7824 */ /* 0x000fe200078e0a0b */
[----:B------:R-:W-:-:S02]  /*baf0*/  SHF.R.S32.HI R10, RZ, 0x3, R9 ;  /* 0x00000003ff0a7819 */ /* 0x000fc40000011409 */
[----:B------:R-:W-:Y:S02]  /*bb00*/  SHF.R.S32.HI R8, RZ, 0x5, R12 ;  /* 0x00000005ff087819 */ /* 0x000fe4000001140c */
[----:B------:R-:W-:Y:S02]  /*bb10*/  SHF.R.S32.HI R9, RZ, 0x1f, R9 ;  /* 0x0000001fff097819 */ /* 0x000fe40000011409 */
[----:B------:R-:W-:Y:S02]  /*bb20*/  SHF.R.S32.HI R12, RZ, 0x2, R7 ;  /* 0x00000002ff0c7819 */ /* 0x000fe40000011407 */
[----:B------:R-:W-:Y:S02]  /*bb30*/  LOP3.LUT R13, R13, 0x3fffffe, RZ, 0xc0, !PT ;  /* 0x03fffffe0d0d7812 */ /* 0x000fe400078ec0ff */
[----:B------:R-:W-:Y:S02]  /*bb40*/  LEA.HI R9, R9, R10, RZ, 0x4 ;  /* 0x0000000a09097211 */ /* 0x000fe400078f20ff */
[----:B------:R-:W-:-:S02]  /*bb50*/  LEA.HI R7, R7, R12, RZ, 0x1 ;  /* 0x0000000c07077211 */ /* 0x000fc400078f08ff */
[----:B------:R-:W-:Y:S01]  /*bb60*/  IADD3 R14, R14, -R13, RZ ;  /* 0x8000000d0e0e7210 */ /* 0x000fe20007ffe0ff */
[----:B------:R-:W-:Y:S01]  /*bb70*/  IMAD R13, R8, 0x10, R11 ;  /* 0x00000010080d7824 */ /* 0x000fe200078e020b */
[----:B------:R-:W-:Y:S02]  /*bb80*/  LOP3.LUT R9, R9, 0x1ffffff0, RZ, 0xc0, !PT ;  /* 0x1ffffff009097812 */ /* 0x000fe400078ec0ff */
[----:B------:R-:W-:Y:S01]  /*bb90*/  LEA.HI R8, R6, R5, RZ, 0x2 ;  /* 0x0000000506087211 */ /* 0x000fe200078f10ff */
[----:B------:R-:W-:Y:S01]  /*bba0*/  VIADD R6, R12, 0x8 ;  /* 0x000000080c067836 */ /* 0x000fe20000000000 */
[----:B------:R-:W-:Y:S02]  /*bbb0*/  LOP3.LUT R7, R7, 0xfffffffe, RZ, 0xc0, !PT ;  /* 0xfffffffe07077812 */ /* 0x000fe400078ec0ff */
[----:B------:R-:W-:Y:S02]  /*bbc0*/  IADD3 R10, R10, -R9, RZ ;  /* 0x800000090a0a7210 */ /* 0x000fe40007ffe0ff */
[----:B------:R-:W-:Y:S01]  /*bbd0*/  LOP3.LUT R18, R8, 0xfffffffc, RZ, 0xc0, !PT ;  /* 0xfffffffc08127812 */ /* 0x000fe200078ec0ff */
[----:B------:R-:W-:Y:S01]  /*bbe0*/  IMAD.IADD R7, R12, 0x1, -R7 ;  /* 0x000000010c077824 */ /* 0x000fe200078e0a07 */
[----:B------:R-:W-:Y:S01]  /*bbf0*/  LEA.HI R11, R6, R6, RZ, 0x1 ;  /* 0x00000006060b7211 */ /* 0x000fe200078f08ff */
[----:B------:R-:W3:Y:S01]  /*bc00*/  S2R R8, SR_CTAID.X ;  /* 0x0000000000087919 */ /* 0x000ee20000002500 */
[----:B------:R-:W-:Y:S01]  /*bc10*/  LEA R19, R14, R13, 0x6 ;  /* 0x0000000d0e137211 */ /* 0x000fe200078e30ff */
[----:B------:R-:W-:Y:S01]  /*bc20*/  IMAD.IADD R9, R5, 0x1, -R18 ;  /* 0x0000000105097824 */ /* 0x000fe200078e0a12 */
[----:B------:R-:W-:Y:S01]  /*bc30*/  LOP3.LUT R5, R11, 0xfffffffe, RZ, 0xc0, !PT ;  /* 0xfffffffe0b057812 */ /* 0x000fe200078ec0ff */
[----:B------:R-:W-:-:S02]  /*bc40*/  IMAD R10, R10, 0x8, R7 ;  /* 0x000000080a0a7824 */ /* 0x000fc400078e0207 */
[----:B------:R-:W-:Y:S01]  /*bc50*/  VIADD R7, R12, 0x10 ;  /* 0x000000100c077836 */ /* 0x000fe20000000000 */
[----:B------:R-:W-:Y:S01]  /*bc60*/  IADD3 R6, R6, -R5, RZ ;  /* 0x8000000506067210 */ /* 0x000fe20007ffe0ff */
[----:B------:R-:W-:Y:S01]  /*bc70*/  VIADD R13, R12, 0x18 ;  /* 0x000000180c0d7836 */ /* 0x000fe20000000000 */
[----:B------:R1:W-:Y:S01]  /*bc80*/  STL [R1+0x84], R10 ;  /* 0x0000840a01007387 */ /* 0x0003e20000100800 */
[--C-:B------:R-:W-:Y:S02]  /*bc90*/  SHF.R.S32.HI R5, RZ, 0x1, R11.reuse ;  /* 0x00000001ff057819 */ /* 0x100fe4000001140b */
[----:B------:R-:W-:Y:S02]  /*bca0*/  LEA.HI R12, R7, R7, RZ, 0x1 ;  /* 0x00000007070c7211 */ /* 0x000fe400078f08ff */
[----:B------:R-:W-:Y:S02]  /*bcb0*/  LEA.HI R15, R13, R13, RZ, 0x1 ;  /* 0x0000000d0d0f7211 */ /* 0x000fe400078f08ff */
[----:B-1----:R-:W-:-:S02]  /*bcc0*/  SHF.R.S32.HI R10, RZ, 0x1f, R11 ;  /* 0x0000001fff0a7819 */ /* 0x002fc4000001140b */
[----:B------:R-:W-:Y:S02]  /*bcd0*/  LOP3.LUT R14, R12, 0xfffffffe, RZ, 0xc0, !PT ;  /* 0xfffffffe0c0e7812 */ /* 0x000fe400078ec0ff */
[--C-:B------:R-:W-:Y:S02]  /*bce0*/  SHF.R.S32.HI R11, RZ, 0x1, R12.reuse ;  /* 0x00000001ff0b7819 */ /* 0x100fe4000001140c */
[----:B------:R-:W-:Y:S02]  /*bcf0*/  LEA.HI R10, R10, R5, RZ, 0x4 ;  /* 0x000000050a0a7211 */ /* 0x000fe400078f20ff */
[----:B------:R-:W-:Y:S02]  /*bd00*/  SHF.R.S32.HI R12, RZ, 0x1f, R12 ;  /* 0x0000001fff0c7819 */ /* 0x000fe4000001140c */
[--C-:B------:R-:W-:Y:S02]  /*bd10*/  SHF.R.S32.HI R17, RZ, 0x1, R15.reuse ;  /* 0x00000001ff117819 */ /* 0x100fe4000001140f */
[----:B------:R-:W-:-:S02]  /*bd20*/  SHF.R.S32.HI R18, RZ, 0x1f, R15 ;  /* 0x0000001fff127819 */ /* 0x000fc4000001140f */
[----:B------:R-:W-:Y:S02]  /*bd30*/  LOP3.LUT R10, R10, 0x1ffffff0, RZ, 0xc0, !PT ;  /* 0x1ffffff00a0a7812 */ /* 0x000fe400078ec0ff */
[----:B------:R-:W-:Y:S02]  /*bd40*/  LEA.HI R12, R12, R11, RZ, 0x4 ;  /* 0x0000000b0c0c7211 */ /* 0x000fe400078f20ff */
[----:B------:R-:W-:Y:S02]  /*bd50*/  LEA.HI R18, R18, R17, RZ, 0x4 ;  /* 0x0000001112127211 */ /* 0x000fe400078f20ff */
[----:B------:R-:W-:Y:S02]  /*bd60*/  IADD3 R5, R5, -R10, RZ ;  /* 0x8000000a05057210 */ /* 0x000fe40007ffe0ff */
[----:B------:R-:W-:Y:S02]  /*bd70*/  LOP3.LUT R10, R15, 0xfffffffe, RZ, 0xc0, !PT ;  /* 0xfffffffe0f0a7812 */ /* 0x000fe400078ec0ff */
[----:B------:R-:W-:-:S02]  /*bd80*/  LOP3.LUT R12, R12, 0x1ffffff0, RZ, 0xc0, !PT ;  /* 0x1ffffff00c0c7812 */ /* 0x000fc400078ec0ff */
[----:B------:R-:W-:Y:S01]  /*bd90*/  LOP3.LUT R18, R18, 0x1ffffff0, RZ, 0xc0, !PT ;  /* 0x1ffffff012127812 */ /* 0x000fe200078ec0ff */
[----:B------:R-:W-:Y:S02]  /*bda0*/  IMAD.IADD R14, R7, 0x1, -R14 ;  /* 0x00000001070e7824 */ /* 0x000fe400078e0a0e */
[----:B------:R-:W-:Y:S01]  /*bdb0*/  IMAD.IADD R10, R13, 0x1, -R10 ;  /* 0x000000010d0a7824 */ /* 0x000fe200078e0a0a */
[----:B------:R-:W-:Y:S01]  /*bdc0*/  IADD3 R17, R17, -R18, RZ ;  /* 0x8000001211117210 */ /* 0x000fe20007ffe0ff */
[----:B------:R-:W-:Y:S02]  /*bdd0*/  IMAD.IADD R11, R11, 0x1, -R12 ;  /* 0x000000010b0b7824 */ /* 0x000fe400078e0a0c */
[----:B------:R-:W-:Y:S01]  /*bde0*/  IMAD R5, R5, 0x8, R6 ;  /* 0x0000000805057824 */ /* 0x000fe200078e0206 */
[----:B------:R-:W-:Y:S01]  /*bdf0*/  LEA R7, R17, R10, 0x3 ;  /* 0x0000000a11077211 */ /* 0x000fe200078e18ff */
[----:B------:R-:W-:Y:S02]  /*be00*/  IMAD R12, R11, 0x8, R14 ;  /* 0x000000080b0c7824 */ /* 0x000fe400078e020e */
[----:B---3--:R-:W-:Y:S01]  /*be10*/  IMAD R6, R8, -0x80, R21 ;  /* 0xffffff8008067824 */ /* 0x008fe200078e0215 */
[----:B------:R4:W-:Y:S04]  /*be20*/  STL [R1+0x80], R5 ;  /* 0x0000800501007387 */ /* 0x0009e80000100800 */
[----:B------:R-:W-:Y:S01]  /*be30*/  STL [R1+0x7c], R12 ;  /* 0x00007c0c01007387 */ /* 0x000fe20000100800 */
[----:B----4-:R-:W-:-:S03]  /*be40*/  IMAD R5, R20, 0x2000, R16 ;  /* 0x0000200014057824 */ /* 0x010fc600078e0210 */
[----:B------:R1:W-:Y:S01]  /*be50*/  STL [R1+0x78], R7 ;  /* 0x0000780701007387 */ /* 0x0003e20000100800 */
[C---:B------:R-:W-:Y:S02]  /*be60*/  VIADD R10, R5.reuse, 0x20c00 ;  /* 0x00020c00050a7836 */ /* 0x040fe40000000000 */
[----:B-1----:R-:W-:Y:S01]  /*be70*/  IMAD.IADD R7, R6, 0x1, -R19 ;  /* 0x0000000106077824 */ /* 0x002fe200078e0a13 */
[----:B------:R-:W-:Y:S02]  /*be80*/  IADD3 R6, R5, 0x4000, RZ ;  /* 0x0000400005067810 */ /* 0x000fe40007ffe0ff */
[----:B------:R-:W-:Y:S02]  /*be90*/  SHF.R.U32.HI R5, RZ, 0x4, R5 ;  /* 0x00000004ff057819 */ /* 0x000fe40000011605 */
[----:B------:R-:W-:Y:S02]  /*bea0*/  SHF.R.U32.HI R6, RZ, 0x4, R6 ;  /* 0x00000004ff067819 */ /* 0x000fe40000011606 */
[----:B------:R-:W-:-:S02]  /*beb0*/  SHF.R.U32.HI R10, RZ, 0x4, R10 ;  /* 0x00000004ff0a7819 */ /* 0x000fc4000001160a */
[----:B------:R-:W-:Y:S02]  /*bec0*/  LOP3.LUT R5, R5, 0x3fff, RZ, 0xc0, !PT ;  /* 0x00003fff05057812 */ /* 0x000fe400078ec0ff */
[----:B------:R-:W-:Y:S02]  /*bed0*/  LOP3.LUT R6, R6, 0x3fff, RZ, 0xc0, !PT ;  /* 0x00003fff06067812 */ /* 0x000fe400078ec0ff */
[----:B------:R-:W-:Y:S02]  /*bee0*/  LOP3.LUT R10, R10, 0x3fff, RZ, 0xc0, !PT ;  /* 0x00003fff0a0a7812 */ /* 0x000fe400078ec0ff */
[----:B------:R-:W-:Y:S02]  /*bef0*/  LOP3.LUT R12, R5, 0x10000, RZ, 0xfc, !PT ;  /* 0x00010000050c7812 */ /* 0x000fe400078efcff */
[----:B------:R-:W-:Y:S02]  /*bf00*/  LOP3.LUT R5, R6, 0x10000, RZ, 0xfc, !PT ;  /* 0x0001000006057812 */ /* 0x000fe400078efcff */
[----:B------:R-:W-:Y:S01]  /*bf10*/  LOP3.LUT R6, R10, 0x10000, RZ, 0xfc, !PT ;  /* 0x000100000a067812 */ /* 0x000fe200078efcff */
[C---:B------:R-:W-:Y:S01]  /*bf20*/  VIADD R22, R12.reuse, 0x2 ;  /* 0x000000020c167836 */ /* 0x040fe20000000000 */
[----:B------:R-:W-:Y:S01]  /*bf30*/  IADD3 R20, R12, 0x4, RZ ;  /* 0x000000040c147810 */ /* 0x000fe20007ffe0ff */
[----:B------:R-:W-:Y:S01]  /*bf40*/  IMAD R8, R8, -0x80, -R19 ;  /* 0xffffff8008087824 */ /* 0x000fe200078e0a13 */
[----:B------:R1:W-:Y:S01]  /*bf50*/  STL [R1+0x6c], R12 ;  /* 0x00006c0c01007387 */ /* 0x0003e20000100800 */
[----:B------:R-:W-:Y:S01]  /*bf60*/  IMAD.MOV.U32 R21, RZ, RZ, 0x40000040 ;  /* 0x40000040ff157424 */ /* 0x000fe200078e00ff */
[----:B------:R-:W-:Y:S01]  /*bf70*/  MOV R19, 0x40000040 ;  /* 0x4000004000137802 */ /* 0x000fe20000000f00 */
[----:B------:R-:W-:Y:S01]  /*bf80*/  VIADD R18, R12, 0x6 ;  /* 0x000000060c127836 */ /* 0x000fe20000000000 */
[----:B------:R-:W-:Y:S01]  /*bf90*/  STL [R1+0x74], R6 ;  /* 0x0000740601007387 */ /* 0x000fe20000100800 */
[C---:B------:R-:W-:Y:S01]  /*bfa0*/  IADD3 R10, R5.reuse, 0x6, RZ ;  /* 0x00000006050a7810 */ /* 0x040fe20007ffe0ff */
[----:B------:R-:W-:Y:S01]  /*bfb0*/  IMAD.MOV.U32 R11, RZ, RZ, 0x40000040 ;  /* 0x40000040ff0b7424 */ /* 0x000fe200078e00ff */
[C---:B------:R-:W-:Y:S01]  /*bfc0*/  IADD3 R14, R5.reuse, 0x2, RZ ;  /* 0x00000002050e7810 */ /* 0x040fe20007ffe0ff */
[----:B------:R2:W-:Y:S01]  /*bfd0*/  STL [R1+0x68], R5 ;  /* 0x0000680501007387 */ /* 0x0005e20000100800 */
[----:B------:R-:W-:Y:S01]  /*bfe0*/  IMAD.MOV.U32 R15, RZ, RZ, 0x40000040 ;  /* 0x40000040ff0f7424 */ /* 0x000fe200078e00ff */
[----:B------:R-:W-:Y:S01]  /*bff0*/  MOV R13, 0x40000040 ;  /* 0x40000040000d7802 */ /* 0x000fe20000000f00 */
[----:B-1----:R-:W-:Y:S01]  /*c000*/  VIADD R12, R5, 0x4 ;  /* 0x00000004050c7836 */ /* 0x002fe20000000000 */
[----:B------:R1:W-:Y:S04]  /*c010*/  STL.64 [R1+0x60], R22 ;  /* 0x0000601601007387 */ /* 0x0003e80000100a00 */
[----:B------:R1:W-:Y:S04]  /*c020*/  STL.64 [R1+0x58], R20 ;  /* 0x0000581401007387 */ /* 0x0003e80000100a00 */
[----:B------:R1:W-:Y:S04]  /*c030*/  STL.64 [R1+0x50], R18 ;  /* 0x0000501201007387 */ /* 0x0003e80000100a00 */
[----:B------:R1:W-:Y:S04]  /*c040*/  STL.64 [R1+0x38], R10 ;  /* 0x0000380a01007387 */ /* 0x0003e80000100a00 */
[----:B------:R1:W-:Y:S04]  /*c050*/  STL.64 [R1+0x48], R14 ;  /* 0x0000480e01007387 */ /* 0x0003e80000100a00 */
[----:B------:R1:W-:Y:S01]  /*c060*/  STL.64 [R1+0x40], R12 ;  /* 0x0000400c01007387 */ /* 0x0003e20000100a00 */
[C---:B--2---:R-:W-:Y:S01]  /*c070*/  VIADD R5, R9.reuse, 0x4 ;  /* 0x0000000409057836 */ /* 0x044fe20000000000 */
[C---:B------:R-:W-:Y:S01]  /*c080*/  IADD3 R17, R9.reuse, 0x8, RZ ;  /* 0x0000000809117810 */ /* 0x040fe20007ffe0ff */
[C---:B------:R-:W-:Y:S01]  /*c090*/  VIADD R6, R9.reuse, 0xc ;  /* 0x0000000c09067836 */ /* 0x040fe20000000000 */
[C---:B------:R-:W-:Y:S01]  /*c0a0*/  IADD3 R5, R9.reuse, 0x10, RZ ;  /* 0x0000001009057810 */ /* 0x040fe20007ffe0ff */
[C---:B------:R-:W-:Y:S01]  /*c0b0*/  VIADD R17, R9.reuse, 0x14 ;  /* 0x0000001409117836 */ /* 0x040fe20000000000 */
[C---:B------:R-:W-:Y:S01]  /*c0c0*/  IADD3 R6, R9.reuse, 0x18, RZ ;  /* 0x0000001809067810 */ /* 0x040fe20007ffe0ff */
[----:B------:R-:W-:-:S07]  /*c0d0*/  VIADD R5, R9, 0x1c ;  /* 0x0000001c09057836 */ /* 0x000fce0000000000 */
.L_x_1090:
[----:B------:R-:W-:Y:S01]  /*c0e0*/  MOV R5, UR36 ;  /* 0x0000002400057c02 */ /* 0x000fe20008000f00 */
[----:B------:R-:W-:Y:S05]  /*c0f0*/  YIELD ;  /* 0x0000000000007946 */ /* 0x000fea0003800000 */
[----:B------:R-:W-:-:S04]  /*c100*/  LOP3.LUT R5, R5, 0x1, RZ, 0xfc, !PT ;  /* 0x0000000105057812 */ /* 0x000fc800078efcff */
[----:B------:R-:W-:-:S13]  /*c110*/  ISETP.NE.AND P6, PT, R5, 0x3, PT ;  /* 0x000000030500780c */ /* 0x000fda0003fc5270 */
[----:B------:R-:W-:Y:S05]  /*c120*/  @!P6 BRA `(.L_x_1080) ;  /* 0x000000000004e947 */ /* 0x000fea0003800000 */
[----:B------:R-:W-:Y:S01]  /*c130*/  BPT.TRAP 0x1 ;  /* 0x000000040000795c */ /* 0x000fe20000300000 */
.L_x_1080:
[----:B------:R-:W-:Y:S01]  /*c140*/  IMAD R6, R0, 0x8, R16 ;  /* 0x0000000800067824 */ /* 0x000fe200078e0210 */
[----:B-1----:R-:W-:-:S04]  /*c150*/  SHF.L.U32 R21, R4, 0x1f, RZ ;  /* 0x0000001f04157819 */ /* 0x002fc800000006ff */
[----:B------:R1:W2:Y:S01]  /*c160*/  SYNCS.PHASECHK.TRANS64.TRYWAIT P0, [R6+URZ+0x30c10], R21 ;  /* 0x030c1015060075a7 */ /* 0x0002a2000800017f */
[----:B------:R-:W-:Y:S05]  /*c170*/  @!P6 BRA `(.L_x_1081) ;  /* 0x000000000004e947 */ /* 0x000fea0003800000 */
[----:B------:R-:W-:Y:S01]  /*c180*/  BPT.TRAP 0x1 ;  /* 0x000000040000795c */ /* 0x000fe20000300000 */
.L_x_1081:
[----:B------:R-:W-:-:S04]  /*c190*/  IADD3 R5, R16, 0x10000, RZ ;  /* 0x0001000010057810 */ /* 0x000fc80007ffe0ff */
[----:B------:R-:W-:-:S04]  /*c1a0*/  SHF.R.U32.HI R5, RZ, 0x4, R5 ;  /* 0x00000004ff057819 */ /* 0x000fc80000011605 */
[----:B------:R-:W-:-:S04]  /*c1b0*/  LOP3.LUT R5, R5, 0x3fff, RZ, 0xc0, !PT ;  /* 0x00003fff05057812 */ /* 0x000fc800078ec0ff */
[----:B------:R-:W-:Y:S01]  /*c1c0*/  LOP3.LUT R11, R5, 0x10000, RZ, 0xfc, !PT ;  /* 0x00010000050b7812 */ /* 0x000fe200078efcff */
[----:B--2---:R-:W-:Y:S06]  /*c1d0*/  @P0 BRA `(.L_x_1082) ;  /* 0x0000000000080947 */ /* 0x004fec0003800000 */
[----:B------:R-:W2:Y:S02]  /*c1e0*/  SYNCS.PHASECHK.TRANS64.TRYWAIT P0, [R6+URZ+0x30c10], R21 ;  /* 0x030c1015060075a7 */ /* 0x000ea4000800017f */
[----:B--2---:R-:W-:Y:S05]  /*c1f0*/  @!P0 BRA `(.L_x_1083) ;  /* 0x00000094003c8947 */ /* 0x004fea0003800000 */
.L_x_1082:
        /* <DEDUP_REMOVED lines=11> */
[----:B------:R-:W5:Y:S04]  /*c2b0*/  LDL R10, [R1+0x84] ;  /* 0x00008400010a7983 */ /* 0x000f680000100800 */
[----:B------:R-:W5:Y:S04]  /*c2c0*/  LDL R12, [R1+0x80] ;  /* 0x00008000010c7983 */ /* 0x000f680000100800 */
[----:B------:R-:W5:Y:S04]  /*c2d0*/  LDL R14, [R1+0x7c] ;  /* 0x00007c00010e7983 */ /* 0x000f680000100800 */
[----:B------:R-:W5:Y:S01]  /*c2e0*/  LDL R13, [R1+0x78] ;  /* 0x00007800010d7983 */ /* 0x000f620000100800 */
[----:B---3--:R-:W-:-:S02]  /*c2f0*/  R2UR UR4, R15 ;  /* 0x000000000f0472ca */ /* 0x008fc400000e0000 */
[----:B----4-:R-:W-:Y:S02]  /*c300*/  R2UR UR8, R24 ;  /* 0x00000000180872ca */ /* 0x010fe400000e0000 */
[----:B------:R-:W-:-:S09]  /*c310*/  R2UR UR9, R25 ;  /* 0x00000000190972ca */ /* 0x000fd200000e0000 */
[----:B------:R-:W-:Y:S01]  /*c320*/  HGMMA.64x128x16.F32 R72, gdesc[UR4], RZ, !UPT, gsb0 ;  /* 0x01e00000044879f0 */ /* 0x000fe2000c0008ff */
[----:B------:R-:W-:Y:S01]  /*c330*/  UIADD3 UR4, UR6, 0x2, URZ ;  /* 0x0000000206047890 */ /* 0x000fe2000fffe03f */
[----:B------:R-:W-:Y:S01]  /*c340*/  UMOV UR7, 0x40000040 ;  /* 0x4000004000077882 */ /* 0x000fe20000000000 */
[----:B--2---:R-:W-:-:S05]  /*c350*/  R2UR UR5, R19 ;  /* 0x00000000130572ca */ /* 0x004fca00000e0000 */
[----:B------:R-:W-:Y:S01]  /*c360*/  UMOV UR10, UR4 ;  /* 0x00000004000a7c82 */ /* 0x000fe20008000000 */
[----:B------:R-:W-:Y:S01]  /*c370*/  UIADD3 UR4, UR6, 0x4, URZ ;  /* 0x0000000406047890 */ /* 0x000fe2000fffe03f */
[C---:B-----5:R-:W-:Y:S01]  /*c380*/  LEA R10, R0.reuse, R10, 0x7 ;  /* 0x0000000a000a7211 */ /* 0x060fe200078e38ff */
[----:B------:R-:W-:Y:S01]  /*c390*/  UIADD3 UR6, UR6, 0x6, URZ ;  /* 0x0000000606067890 */ /* 0x000fe2000fffe03f */
[C---:B------:R-:W-:Y:S02]  /*c3a0*/  IMAD R12, R0.reuse, 0x80, R12 ;  /* 0x00000080000c7824 */ /* 0x040fe400078e020c */
[C---:B------:R-:W-:Y:S02]  /*c3b0*/  LEA R227, R3.reuse, R10, 0x1 ;  /* 0x0000000a03e37211 */ /* 0x040fe400078e08ff */
[----:B------:R-:W-:Y:S01]  /*c3c0*/  LEA R14, R0, R14, 0x7 ;  /* 0x0000000e000e7211 */ /* 0x000fe200078e38ff */
[----:B------:R-:W-:Y:S01]  /*c3d0*/  IMAD R11, R3, 0x2, R12 ;  /* 0x00000002030b7824 */ /* 0x000fe200078e020c */
[----:B------:R-:W-:-:S03]  /*c3e0*/  LEA R17, R227, R16, 0x2 ;  /* 0x00000010e3117211 */ /* 0x000fc600078e10ff */
[----:B------:R-:W-:Y:S01]  /*c3f0*/  IMAD R15, R11, 0x4, R16 ;  /* 0x000000040b0f7824 */ /* 0x000fe200078e0210 */
[----:B------:R-:W-:Y:S02]  /*c400*/  WARPGROUP.DEPBAR.LE gsb0, 0x0 ;  /* 0x00008000000079c5 */ /* 0x000fe40000010000 */
[----:B------:R-:W-:-:S06]  /*c410*/  WARPGROUP.ARRIVE ;  /* 0x00000000000079c5 */ /* 0x000fcc0000000000 */
[----:B------:R-:W-:Y:S01]  /*c420*/  HGMMA.64x128x16.F32 R72, gdesc[UR8], R72, gsb0 ;  /* 0x01e00000084879f0 */ /* 0x000fe20008000848 */
[----:B------:R-:W-:Y:S01]  /*c430*/  R2UR UR8, R22 ;  /* 0x00000000160872ca */ /* 0x000fe200000e0000 */
[----:B------:R-:W-:Y:S01]  /*c440*/  UMOV UR10, UR4 ;  /* 0x00000004000a7c82 */ /* 0x000fe20008000000 */
[----:B------:R-:W-:Y:S01]  /*c450*/  R2UR UR9, R23 ;  /* 0x00000000170972ca */ /* 0x000fe200000e0000 */
[----:B------:R-:W-:Y:S01]  /*c460*/  UMOV UR11, 0x40000040 ;  /* 0x40000040000b7882 */ /* 0x000fe20000000000 */
[----:B------:R-:W-:Y:S01]  /*c470*/  R2UR UR4, R18 ;  /* 0x00000000120472ca */ /* 0x000fe200000e0000 */
[----:B------:R-:W-:Y:S01]  /*c480*/  IMAD R18, R0, 0x80, R13 ;  /* 0x0000008000127824 */ /* 0x000fe200078e020d */
[----:B------:R-:W-:-:S03]  /*c490*/  LEA R13, R3, R14, 0x1 ;  /* 0x0000000e030d7211 */ /* 0x000fc600078e08ff */
[----:B------:R-:W-:Y:S01]  /*c4a0*/  IMAD R19, R3, 0x2, R18 ;  /* 0x0000000203137824 */ /* 0x000fe200078e0212 */
[----:B------:R-:W-:Y:S02]  /*c4b0*/  LEA R10, R13, R16, 0x2 ;  /* 0x000000100d0a7211 */ /* 0x000fe400078e10ff */
[----:B------:R-:W-:Y:S01]  /*c4c0*/  IADD3 R18, R16, 0x20000, RZ ;  /* 0x0002000010127810 */ /* 0x000fe20007ffe0ff */
[----:B------:R-:W-:-:S03]  /*c4d0*/  IMAD R12, R19, 0x4, R16 ;  /* 0x00000004130c7824 */ /* 0x000fc600078e0210 */
[-C--:B------:R-:W-:Y:S01]  /*c4e0*/  LEA R14, R11, R18.reuse, 0x2 ;  /* 0x000000120b0e7211 */ /* 0x080fe200078e10ff */
[--C-:B------:R-:W-:Y:S01]  /*c4f0*/  IMAD R11, R13, 0x4, R18.reuse ;  /* 0x000000040d0b7824 */ /* 0x100fe200078e0212 */
[----:B------:R-:W-:Y:S01]  /*c500*/  LEA R13, R19, R18, 0x2 ;  /* 0x00000012130d7211 */ /* 0x000fe200078e10ff */
[----:B------:R-:W-:Y:S01]  /*c510*/  IMAD R227, R227, 0x4, R18 ;  /* 0x00000004e3e37824 */ /* 0x000fe200078e0212 */
[----:B------:R-:W-:Y:S02]  /*c520*/  WARPGROUP.DEPBAR.LE gsb0, 0x0 ;  /* 0x00008000000079c5 */ /* 0x000fe40000010000 */
[----:B------:R-:W-:-:S06]  /*c530*/  WARPGROUP.ARRIVE ;  /* 0x00000000000079c5 */ /* 0x000fcc0000000000 */
[----:B------:R-:W-:Y:S03]  /*c540*/  HGMMA.64x128x16.F32 R72, gdesc[UR8], R72, gsb0 ;  /* 0x01e00000084879f0 */ /* 0x000fe60008000848 */
[----:B------:R-:W-:Y:S02]  /*c550*/  WARPGROUP.DEPBAR.LE gsb0, 0x0 ;  /* 0x00008000000079c5 */ /* 0x000fe40000010000 */
[----:B------:R-:W-:-:S07]  /*c560*/  WARPGROUP.ARRIVE ;  /* 0x00000000000079c5 */ /* 0x000fce0000000000 */
        /* <DEDUP_REMOVED lines=8> */
.L_x_1084:
[----:B------:R1:W1:Y:S01]  /*c5f0*/  SYNCS.PHASECHK.TRANS64.TRYWAIT P0, [R6+URZ+0x30c30], R21 ;  /* 0x030c3015060075a7 */ /* 0x000262000800017f */
[----:B------:R-:W-:Y:S05]  /*c600*/  @!P6 BRA `(.L_x_1085) ;  /* 0x000000000004e947 */ /* 0x000fea0003800000 */
[----:B------:R-:W-:Y:S01]  /*c610*/  BPT.TRAP 0x1 ;  /* 0x000000040000795c */ /* 0x000fe20000300000 */
.L_x_1085:
[----:B-1----:R-:W-:Y:S05]  /*c620*/  @P0 BRA `(.L_x_1086) ;  /* 0x0000000000080947 */ /* 0x002fea0003800000 */
[----:B------:R-:W1:Y:S02]  /*c630*/  SYNCS.PHASECHK.TRANS64.TRYWAIT P0, [R6+URZ+0x30c30], R21 ;  /* 0x030c3015060075a7 */ /* 0x000e64000800017f */
[----:B-1----:R-:W-:Y:S05]  /*c640*/  @!P0 BRA `(.L_x_1087) ;  /* 0x00000090003c8947 */ /* 0x002fea0003800000 */
.L_x_1086:
[----:B------:R-:W2:Y:S01]  /*c650*/  LDL R24, [R1+0x68] ;  /* 0x0000680001187983 */ /* 0x000ea20000100800 */
[----:B------:R-:W-:Y:S01]  /*c660*/  VIADD R23, R16, 0x18000 ;  /* 0x0001800010177836 */ /* 0x000fe20000000000 */
[----:B------:R-:W-:Y:S02]  /*c670*/  ULDC UR9, c[0x0][0x75c] ;  /* 0x0001d70000097ab9 */ /* 0x000fe40000000800 */
[----:B------:R1:W-:Y:S01]  /*c680*/  STL [R1+0x128], R200 ;  /* 0x000128c801007387 */ /* 0x0003e20000100800 */
[----:B------:R-:W-:Y:S01]  /*c690*/  FMUL.FTZ R83, R83, UR9 ;  /* 0x0000000953537c20 */ /* 0x000fe20008410000 */
[----:B------:R-:W-:Y:S01]  /*c6a0*/  SHF.R.U32.HI R23, RZ, 0x4, R23 ;  /* 0x00000004ff177819 */ /* 0x000fe20000011617 */
[----:B------:R-:W-:Y:S01]  /*c6b0*/  FMUL.FTZ R84, R84, UR9 ;  /* 0x0000000954547c20 */ /* 0x000fe20008410000 */
[----:B------:R3:W-:Y:S01]  /*c6c0*/  STL [R1+0x124], R201 ;  /* 0x000124c901007387 */ /* 0x0007e20000100800 */
[----:B------:R-:W-:Y:S01]  /*c6d0*/  FMUL.FTZ R85, R85, UR9 ;  /* 0x0000000955557c20 */ /* 0x000fe20008410000 */
[----:B------:R-:W-:Y:S01]  /*c6e0*/  LOP3.LUT R136, R23, 0x3fff, RZ, 0xc0, !PT ;  /* 0x00003fff17887812 */ /* 0x000fe200078ec0ff */
[----:B------:R-:W-:Y:S01]  /*c6f0*/  FMUL.FTZ R18, R72, UR9 ;  /* 0x0000000948127c20 */ /* 0x000fe20008410000 */
[----:B------:R4:W-:Y:S01]  /*c700*/  STL [R1+0x120], R202 ;  /* 0x000120ca01007387 */ /* 0x0009e20000100800 */
[----:B------:R-:W-:Y:S01]  /*c710*/  FMUL.FTZ R230, R73, UR9 ;  /* 0x0000000949e67c20 */ /* 0x000fe20008410000 */
[----:B------:R-:W-:Y:S01]  /*c720*/  LOP3.LUT R25, R136, 0x10000, RZ, 0xfc, !PT ;  /* 0x0001000088197812 */ /* 0x000fe200078efcff */
[----:B------:R-:W-:Y:S01]  /*c730*/  FMUL.FTZ R19, R74, UR9 ;  /* 0x000000094a137c20 */ /* 0x000fe20008410000 */
[----:B------:R2:W-:Y:S01]  /*c740*/  STL [R1+0x11c], R203 ;  /* 0x00011ccb01007387 */ /* 0x0005e20000100800 */
        /* <DEDUP_REMOVED lines=10> */
[----:B------:R-:W-:Y:S01]  /*c7f0*/  FMUL.FTZ R21, R81, UR9 ;  /* 0x0000000951157c20 */ /* 0x000fe20008410000 */
[----:B------:R-:W-:Y:S01]  /*c800*/  STL [R1+0x110], R169 ;  /* 0x000110a901007387 */ /* 0x000fe20000100800 */
[----:B------:R-:W-:Y:S01]  /*c810*/  FMUL.FTZ R22, R82, UR9 ;  /* 0x0000000952167c20 */ /* 0x000fe20008410000 */
[----:B-1----:R-:W-:Y:S01]  /*c820*/  MUFU.TANH R200, R83 ;  /* 0x0000005300c87308 */ /* 0x002fe20000002400 */
[----:B------:R-:W-:Y:S01]  /*c830*/  FMUL.FTZ R23, R86, UR9 ;  /* 0x0000000956177c20 */ /* 0x000fe20008410000 */
[----:B------:R-:W-:Y:S04]  /*c840*/  STL [R1+0x10c], R168 ;  /* 0x00010ca801007387 */ /* 0x000fe80000100800 */
[----:B------:R-:W-:Y:S01]  /*c850*/  STL [R1+0x108], R167 ;  /* 0x000108a701007387 */ /* 0x000fe20000100800 */
[----:B------:R-:W-:Y:S01]  /*c860*/  FMUL.FTZ R137, R87, UR9 ;  /* 0x0000000957897c20 */ /* 0x000fe20008410000 */
[----:B---3--:R-:W-:Y:S02]  /*c870*/  MUFU.TANH R201, R84 ;  /* 0x0000005400c97308 */ /* 0x008fe40000002400 */
[----:B------:R-:W-:Y:S04]  /*c880*/  STL [R1+0x104], R166 ;  /* 0x000104a601007387 */ /* 0x000fe80000100800 */
[----:B------:R-:W-:Y:S02]  /*c890*/  STL [R1+0x100], R165 ;  /* 0x000100a501007387 */ /* 0x000fe40000100800 */
[----:B----4-:R1:W-:Y:S02]  /*c8a0*/  MUFU.TANH R202, R85 ;  /* 0x0000005500ca7308 */ /* 0x0103e40000002400 */
[----:B------:R-:W-:Y:S04]  /*c8b0*/  STL [R1+0xfc], R164 ;  /* 0x0000fca401007387 */ /* 0x000fe80000100800 */
[----:B------:R-:W-:Y:S01]  /*c8c0*/  STL [R1+0xf8], R163 ;  /* 0x0000f8a301007387 */ /* 0x000fe20000100800 */
[----:B------:R-:W-:Y:S01]  /*c8d0*/  UMOV UR5, 0x40000040 ;  /* 0x4000004000057882 */ /* 0x000fe20000000000 */
[----:B------:R-:W-:Y:S01]  /*c8e0*/  UMOV UR7, 0x40000040 ;  /* 0x4000004000077882 */ /* 0x000fe20000000000 */
[----:B------:R-:W-:Y:S01]  /*c8f0*/  FMUL.FTZ R92, R92, UR9 ;  /* 0x000000095c5c7c20 */ /* 0x000fe20008410000 */
[----:B------:R-:W-:Y:S01]  /*c900*/  STL [R1+0xf4], R162 ;  /* 0x0000f4a201007387 */ /* 0x000fe20000100800 */
[----:B------:R-:W-:Y:S01]  /*c910*/  FMUL.FTZ R99, R99, UR9 ;  /* 0x0000000963637c20 */ /* 0x000fe20008410000 */
[----:B------:R-:W-:Y:S01]  /*c920*/  UMOV UR15, 0x40000040 ;  /* 0x40000040000f7882 */ /* 0x000fe20000000000 */
[----:B------:R-:W-:Y:S01]  /*c930*/  FMUL.FTZ R90, R90, UR9 ;  /* 0x000000095a5a7c20 */ /* 0x000fe20008410000 */
[----:B------:R-:W-:Y:S01]  /*c940*/  STL [R1+0xf0], R161 ;  /* 0x0000f0a101007387 */ /* 0x000fe20000100800 */
[----:B--2---:R-:W-:-:S03]  /*c950*/  R2UR UR4, R24 ;  /* 0x00000000180472ca */ /* 0x004fc600000e0000 */
[----:B------:R-:W-:Y:S01]  /*c960*/  STL [R1+0xec], R160 ;  /* 0x0000eca001007387 */ /* 0x000fe20000100800 */
[----:B------:R-:W-:Y:S01]  /*c970*/  FMUL.FTZ R88, R88, UR9 ;  /* 0x0000000958587c20 */ /* 0x000fe20008410000 */
[----:B------:R-:W-:Y:S01]  /*c980*/  FMUL.FTZ R89, R89, UR9 ;  /* 0x0000000959597c20 */ /* 0x000fe20008410000 */
[----:B------:R-:W-:Y:S01]  /*c990*/  FMUL.FTZ R126, R126, UR9 ;  /* 0x000000097e7e7c20 */ /* 0x000fe20008410000 */
[----:B------:R-:W-:Y:S01]  /*c9a0*/  STL [R1+0xe8], R159 ;  /* 0x0000e89f01007387 */ /* 0x000fe20000100800 */
[----:B------:R-:W2:Y:S03]  /*c9b0*/  MUFU.TANH R18, R18 ;  /* 0x0000001200127308 */ /* 0x000ea60000002400 */
[----:B------:R-:W-:Y:S04]  /*c9c0*/  STL [R1+0xe4], R158 ;  /* 0x0000e49e01007387 */ /* 0x000fe80000100800 */
[----:B------:R-:W-:Y:S01]  /*c9d0*/  STL [R1+0xe0], R157 ;  /* 0x0000e09d01007387 */ /* 0x000fe20000100800 */
[----:B------:R-:W3:Y:S03]  /*c9e0*/  MUFU.TANH R230, R230 ;  /* 0x000000e600e67308 */ /* 0x000ee60000002400 */
[----:B------:R-:W-:Y:S04]  /*c9f0*/  STL [R1+0xdc], R156 ;  /* 0x0000dc9c01007387 */ /* 0x000fe80000100800 */
[----:B------:R-:W-:Y:S01]  /*ca00*/  STL [R1+0xd8], R155 ;  /* 0x0000d89b01007387 */ /* 0x000fe20000100800 */
[----:B------:R-:W-:Y:S01]  /*ca10*/  ISETP.GT.AND P2, PT, R8, RZ, PT ;  /* 0x000000ff0800720c */ /* 0x000fe20003f44270 */
[----:B------:R-:W-:Y:S02]  /*ca20*/  MUFU.TANH R236, R236 ;  /* 0x000000ec00ec7308 */ /* 0x000fe40000002400 */
[----:B------:R-:W-:Y:S04]  /*ca30*/  STL [R1+0xd4], R154 ;  /* 0x0000d49a01007387 */ /* 0x000fe80000100800 */
[----:B------:R-:W-:Y:S02]  /*ca40*/  STL [R1+0xd0], R153 ;  /* 0x0000d09901007387 */ /* 0x000fe40000100800 */
[----:B------:R-:W4:Y:S02]  /*ca50*/  MUFU.TANH R235, R235 ;  /* 0x000000eb00eb7308 */ /* 0x000f240000002400 */
[----:B------:R-:W-:Y:S04]  /*ca60*/  STL [R1+0xcc], R152 ;  /* 0x0000cc9801007387 */ /* 0x000fe80000100800 */
[----:B------:R-:W-:Y:S01]  /*ca70*/  STL [R1+0xc8], R151 ;  /* 0x0000c89701007387 */ /* 0x000fe20000100800 */
[C---:B------:R-:W-:Y:S01]  /*ca80*/  ISETP.GT.AND P3, PT, R7.reuse, 0x8, PT ;  /* 0x000000080700780c */ /* 0x040fe20003f64270 */
[----:B------:R-:W-:Y:S01]  /*ca90*/  FMUL.FTZ R128, R128, UR9 ;  /* 0x0000000980807c20 */ /* 0x000fe20008410000 */
[----:B------:R-:W-:Y:S01]  /*caa0*/  ISETP.GT.AND P1, PT, R7, RZ, PT ;  /* 0x000000ff0700720c */ /* 0x000fe20003f24270 */
[----:B------:R-:W-:Y:S01]  /*cab0*/  STL [R1+0xc4], R150 ;  /* 0x0000c49601007387 */ /* 0x000fe20000100800 */
[----:B------:R-:W-:Y:S01]  /*cac0*/  ISETP.GT.AND P0, PT, R8, 0x8, PT ;  /* 0x000000080800780c */ /* 0x000fe20003f04270 */
[----:B------:R-:W4:Y:S02]  /*cad0*/  MUFU.TANH R20, R20 ;  /* 0x0000001400147308 */ /* 0x000f240000002400 */
[----:B------:R-:W-:Y:S04]  /*cae0*/  STL [R1+0xc0], R149 ;  /* 0x0000c09501007387 */ /* 0x000fe80000100800 */
[----:B------:R-:W-:Y:S02]  /*caf0*/  STL [R1+0xbc], R148 ;  /* 0x0000bc9401007387 */ /* 0x000fe40000100800 */
        /* <DEDUP_REMOVED lines=8> */
[----:B------:R-:W-:Y:S01]  /*cb80*/  STL [R1+0xa4], R142 ;  /* 0x0000a48e01007387 */ /* 0x000fe20000100800 */
[----:B------:R-:W-:Y:S01]  /*cb90*/  FMUL.FTZ R91, R91, UR9 ;  /* 0x000000095b5b7c20 */ /* 0x000fe20008410000 */
[----:B------:R-:W4:Y:S02]  /*cba0*/  MUFU.TANH R234, R234 ;  /* 0x000000ea00ea7308 */ /* 0x000f240000002400 */
[----:B------:R-:W-:Y:S04]  /*cbb0*/  STL [R1+0xa0], R141 ;  /* 0x0000a08d01007387 */ /* 0x000fe80000100800 */
[----:B------:R-:W-:Y:S02]  /*cbc0*/  STL [R1+0x9c], R140 ;  /* 0x00009c8c01007387 */ /* 0x000fe40000100800 */
[----:B------:R-:W4:Y:S02]  /*cbd0*/  MUFU.TANH R233, R233 ;  /* 0x000000e900e97308 */ /* 0x000f240000002400 */
[----:B------:R-:W-:Y:S04]  /*cbe0*/  STL [R1+0x98], R6 ;  /* 0x0000980601007387 */ /* 0x000fe80000100800 */
[----:B------:R-:W-:Y:S02]  /*cbf0*/  STL [R1+0x94], R5 ;  /* 0x0000940501007387 */ /* 0x000fe40000100800 */
[----:B------:R-:W4:Y:S02]  /*cc00*/  MUFU.TANH R22, R22 ;  /* 0x0000001600167308 */ /* 0x000f240000002400 */
[----:B------:R1:W-:Y:S04]  /*cc10*/  STL [R1+0x90], R4 ;  /* 0x0000900401007387 */ /* 0x0003e80000100800 */
[----:B------:R2:W-:Y:S02]  /*cc20*/  STL [R1+0x8c], R2 ;  /* 0x00008c0201007387 */ /* 0x0005e40000100800 */
[----:B------:R3:W4:Y:S02]  /*cc30*/  MUFU.TANH R203, R23 ;  /* 0x0000001700cb7308 */ /* 0x0007240000002400 */
[----:B-1----:R-:W4:Y:S01]  /*cc40*/  LDL.64 R4, [R1+0x48] ;  /* 0x0000480001047983 */ /* 0x002f220000100a00 */
[----:B------:R-:W-:Y:S01]  /*cc50*/  WARPGROUP.ARRIVE ;  /* 0x00000000000079c5 */ /* 0x000fe20000000000 */
[----:B------:R-:W-:Y:S01]  /*cc60*/  FMUL.FTZ R100, R100, UR9 ;  /* 0x0000000964647c20 */ /* 0x000fe20008410000 */
[----:B------:R-:W-:-:S03]  /*cc70*/  FMUL.FTZ R101, R101, UR9 ;  /* 0x0000000965657c20 */ /* 0x000fc60008410000 */
[----:B------:R1:W-:Y:S01]  /*cc80*/  MUFU.TANH R166, R92 ;  /* 0x0000005c00a67308 */ /* 0x0003e20000002400 */
[----:B--2---:R-:W2:Y:S01]  /*cc90*/  LDC R2, c[0x0][0x74c] ;  /* 0x0001d300ff027b82 */ /* 0x004ea20000000800 */
[----:B---3--:R-:W-:Y:S01]  /*cca0*/  FMUL.FTZ R23, R93, UR9 ;  /* 0x000000095d177c20 */ /* 0x008fe20008410000 */
[----:B------:R-:W-:Y:S01]  /*ccb0*/  HGMMA.64x128x16.F32 R24, gdesc[UR4], RZ, !UPT, gsb0 ;  /* 0x01e00000041879f0 */ /* 0x000fe2000c0008ff */
[----:B------:R-:W-:Y:S01]  /*ccc0*/  FMUL.FTZ R120, R120, UR9 ;  /* 0x0000000978787c20 */ /* 0x000fe20008410000 */
[----:B------:R-:W-:Y:S01]  /*ccd0*/  FMUL.FTZ R122, R122, UR9 ;  /* 0x000000097a7a7c20 */ /* 0x000fe20008410000 */
[----:B------:R-:W-:Y:S01]  /*cce0*/  FMUL.FTZ R123, R123, UR9 ;  /* 0x000000097b7b7c20 */ /* 0x000fe20008410000 */
[----:B------:R-:W-:Y:S01]  /*ccf0*/  FMUL.FTZ R102, R102, UR9 ;  /* 0x0000000966667c20 */ /* 0x000fe20008410000 */
[----:B------:R3:W-:Y:S01]  /*cd00*/  MUFU.TANH R165, R99 ;  /* 0x0000006300a57308 */ /* 0x0007e20000002400 */
[----:B-1----:R-:W-:Y:S01]  /*cd10*/  FMUL.FTZ R92, R98, UR9 ;  /* 0x00000009625c7c20 */ /* 0x002fe20008410000 */
[----:B------:R-:W-:Y:S01]  /*cd20*/  UIADD3 UR4, UR6, 0x2, URZ ;  /* 0x0000000206047890 */ /* 0x000fe2000fffe03f */
[----:B------:R-:W-:Y:S01]  /*cd30*/  FMUL.FTZ R93, R103, UR9 ;  /* 0x00000009675d7c20 */ /* 0x000fe20008410000 */
[----:B------:R-:W-:Y:S01]  /*cd40*/  FMUL.FTZ R109, R109, UR9 ;  /* 0x000000096d6d7c20 */ /* 0x000fe20008410000 */
[----:B------:R-:W-:Y:S01]  /*cd50*/  FMUL.FTZ R104, R104, UR9 ;  /* 0x0000000968687c20 */ /* 0x000fe20008410000 */
[----:B------:R-:W-:Y:S01]  /*cd60*/  FMUL.FTZ R105, R105, UR9 ;  /* 0x0000000969697c20 */ /* 0x000fe20008410000 */
[----:B------:R-:W-:Y:S01]  /*cd70*/  FMUL.FTZ R112, R112, UR9 ;  /* 0x0000000970707c20 */ /* 0x000fe20008410000 */
[----:B------:R1:W-:Y:S01]  /*cd80*/  MUFU.TANH R168, R90 ;  /* 0x0000005a00a87308 */ /* 0x0003e20000002400 */
[----:B---3--:R-:W3:Y:S01]  /*cd90*/  LDL.64 R98, [R1+0x38] ;  /* 0x0000380001627983 */ /* 0x008ee20000100a00 */
[----:B------:R-:W-:Y:S01]  /*cda0*/  UMOV UR14, UR4 ;  /* 0x00000004000e7c82 */ /* 0x000fe20008000000 */
[----:B------:R-:W-:Y:S01]  /*cdb0*/  ULDC UR4, c[0x0][0x280] ;  /* 0x0000a00000047ab9 */ /* 0x000fe20000000800 */
[----:B------:R-:W-:Y:S01]  /*cdc0*/  FMUL.FTZ R124, R124, UR9 ;  /* 0x000000097c7c7c20 */ /* 0x000fe20008410000 */
[----:B------:R-:W-:Y:S01]  /*cdd0*/  FMUL.FTZ R108, R108, UR9 ;  /* 0x000000096c6c7c20 */ /* 0x000fe20008410000 */
[----:B------:R-:W-:Y:S01]  /*cde0*/  FMUL.FTZ R113, R113, UR9 ;  /* 0x0000000971717c20 */ /* 0x000fe20008410000 */
[----:B------:R-:W-:Y:S01]  /*cdf0*/  FMUL.FTZ R121, R121, UR9 ;  /* 0x0000000979797c20 */ /* 0x000fe20008410000 */
[----:B------:R1:W-:Y:S01]  /*ce00*/  MUFU.TANH R170, R88 ;  /* 0x0000005800aa7308 */ /* 0x0003e20000002400 */
[----:B------:R-:W-:Y:S01]  /*ce10*/  FMUL.FTZ R125, R125, UR9 ;  /* 0x000000097d7d7c20 */ /* 0x000fe20008410000 */
[----:B------:R-:W-:Y:S01]  /*ce20*/  FMUL.FTZ R116, R116, UR9 ;  /* 0x0000000974747c20 */ /* 0x000fe20008410000 */
[----:B------:R-:W-:Y:S01]  /*ce30*/  FMUL.FTZ R117, R117, UR9 ;  /* 0x0000000975757c20 */ /* 0x000fe20008410000 */
[----:B------:R-:W-:Y:S01]  /*ce40*/  FMUL.FTZ R107, R107, UR9 ;  /* 0x000000096b6b7c20 */ /* 0x000fe20008410000 */
[----:B------:R-:W-:Y:S01]  /*ce50*/  FMUL.FTZ R114, R114, UR9 ;  /* 0x0000000972727c20 */ /* 0x000fe20008410000 */
[----:B------:R-:W-:-:S02]  /*ce60*/  FMUL.FTZ R106, R106, UR9 ;  /* 0x000000096a6a7c20 */ /* 0x000fc40008410000 */
[----:B------:R1:W-:Y:S08]  /*ce70*/  MUFU.TANH R169, R89 ;  /* 0x0000005900a97308 */ /* 0x0003f00000002400 */
[----:B------:R-:W3:Y:S08]  /*ce80*/  MUFU.TANH R171, R137 ;  /* 0x0000008900ab7308 */ /* 0x000ef00000002400 */
[----:B------:R2:W-:Y:S01]  /*ce90*/  MUFU.TANH R167, R91 ;  /* 0x0000005b00a77308 */ /* 0x0005e20000002400 */
[----:B----4-:R-:W-:Y:S01]  /*cea0*/  R2UR UR12, R4 ;  /* 0x00000000040c72ca */ /* 0x010fe200000e0000 */
[----:B------:R-:W-:-:S02]  /*ceb0*/  WARPGROUP.DEPBAR.LE gsb0, 0x0 ;  /* 0x00008000000079c5 */ /* 0x000fc40000010000 */
[----:B------:R-:W-:Y:S01]  /*cec0*/  R2UR UR13, R5 ;  /* 0x00000000050d72ca */ /* 0x000fe200000e0000 */
[----:B------:R-:W-:Y:S01]  /*ced0*/  ULEA UR4, UR38, -UR4, 0x7 ;  /* 0x8000000426047291 */ /* 0x000fe2000f8e383f */
[----:B------:R-:W4:Y:S01]  /*cee0*/  LDL.64 R4, [R1+0x40] ;  /* 0x0000400001047983 */ /* 0x000f220000100a00 */
[----:B------:R-:W-:Y:S01]  /*cef0*/  WARPGROUP.ARRIVE ;  /* 0x00000000000079c5 */ /* 0x000fe20000000000 */
[----:B-1----:R-:W-:Y:S01]  /*cf00*/  FMUL.FTZ R90, R96, UR9 ;  /* 0x00000009605a7c20 */ /* 0x002fe20008410000 */
[----:B------:R-:W-:Y:S01]  /*cf10*/  FMUL.FTZ R88, R94, UR9 ;  /* 0x000000095e587c20 */ /* 0x000fe20008410000 */
[----:B------:R-:W-:Y:S01]  /*cf20*/  FMUL.FTZ R89, R95, UR9 ;  /* 0x000000095f597c20 */ /* 0x000fe20008410000 */
[----:B------:R1:W-:Y:S01]  /*cf30*/  MUFU.TANH R6, R126 ;  /* 0x0000007e00067308 */ /* 0x0003e20000002400 */
[----:B--2---:R-:W-:Y:S01]  /*cf40*/  IADD3 R2, -R2, 0x8, RZ ;  /* 0x0000000802027810 */ /* 0x004fe20007ffe1ff */
[----:B------:R-:W1:Y:S01]  /*cf50*/  LDC.64 R94, c[0x0][0x748] ;  /* 0x0001d200ff5e7b82 */ /* 0x000e620000000a00 */
[----:B------:R-:W-:-:S03]  /*cf60*/  FMUL.FTZ R91, R97, UR9 ;  /* 0x00000009615b7c20 */ /* 0x000fc60008410000 */
[----:B------:R-:W-:Y:S01]  /*cf70*/  HGMMA.64x128x16.F32 R24, gdesc[UR12], R24, gsb0 ;  /* 0x01e000000c1879f0 */ /* 0x000fe20008000818 */
[----:B------:R-:W-:Y:S01]  /*cf80*/  LEA R96, R3, UR4, 0x1 ;  /* 0x0000000403607c11 */ /* 0x000fe2000f8e08ff */
[----:B------:R-:W-:Y:S01]  /*cf90*/  UIADD3 UR4, UR6, 0x4, URZ ;  /* 0x0000000406047890 */ /* 0x000fe2000fffe03f */
[----:B------:R-:W2:Y:S01]  /*cfa0*/  MUFU.TANH R23, R23 ;  /* 0x0000001700177308 */ /* 0x000ea20000002400 */
[----:B------:R-:W-:-:S05]  /*cfb0*/  UMOV UR15, 0x40000040 ;  /* 0x40000040000f7882 */ /* 0x000fca0000000000 */
[----:B------:R-:W-:Y:S01]  /*cfc0*/  UMOV UR14, UR4 ;  /* 0x00000004000e7c82 */ /* 0x000fe20008000000 */
[----:B------:R-:W-:Y:S01]  /*cfd0*/  IADD3 R96, R7, R96, RZ ;  /* 0x0000006007607210 */ /* 0x000fe20007ffe0ff */
[----:B------:R-:W-:Y:S01]  /*cfe0*/  UMOV UR7, 0x40000040 ;  /* 0x4000004000077882 */ /* 0x000fe20000000000 */
[----:B---3--:R-:W-:Y:S01]  /*cff0*/  R2UR UR5, R99 ;  /* 0x00000000630572ca */ /* 0x008fe200000e0000 */
[----:B------:R-:W3:Y:S01]  /*d000*/  MUFU.TANH R90, R90 ;  /* 0x0000005a005a7308 */ /* 0x000ee20000002400 */
[-C--:B------:R-:W-:Y:S01]  /*d010*/  IADD3 R221, R2, -R96.reuse, RZ ;  /* 0x8000006002dd7210 */ /* 0x080fe20007ffe0ff */
[----:B-1----:R-:W-:Y:S01]  /*d020*/  IMAD.IADD R126, R94, 0x1, -R96 ;  /* 0x000000015e7e7824 */ /* 0x002fe200078e0a60 */
[----:B------:R-:W-:-:S05]  /*d030*/  IADD3 R95, RZ, -R96, -R95 ;  /* 0x80000060ff5f7210 */ /* 0x000fca0007ffe85f */
[----:B------:R-:W1:Y:S01]  /*d040*/  MUFU.TANH R91, R91 ;  /* 0x0000005b005b7308 */ /* 0x000e620000002400 */
[----:B------:R-:W-:Y:S02]  /*d050*/  IADD3 R94, R94, 0x8, -R96 ;  /* 0x000000085e5e7810 */ /* 0x000fe40007ffe860 */
[----:B------:R-:W-:Y:S02]  /*d060*/  SEL R126, R126, 0x80, !P2 ;  /* 0x000000807e7e7807 */ /* 0x000fe40005000000 */
[----:B------:R-:W-:-:S03]  /*d070*/  SEL R221, R221, 0x80, P3 ;  /* 0x00000080dddd7807 */ /* 0x000fc60001800000 */
[----:B------:R-:W1:Y:S08]  /*d080*/  MUFU.TANH R164, R100 ;  /* 0x0000006400a47308 */ /* 0x000e700000002400 */
[----:B------:R-:W1:Y:S08]  /*d090*/  MUFU.TANH R163, R101 ;  /* 0x0000006500a37308 */ /* 0x000e700000002400 */
[----:B------:R-:W1:Y:S08]  /*d0a0*/  MUFU.TANH R88, R88 ;  /* 0x0000005800587308 */ /* 0x000e700000002400 */
[----:B------:R-:W1:Y:S08]  /*d0b0*/  MUFU.TANH R89, R89 ;  /* 0x0000005900597308 */ /* 0x000e700000002400 */
[----:B------:R-:W-:Y:S08]  /*d0c0*/  MUFU.TANH R145, R120 ;  /* 0x0000007800917308 */ /* 0x000ff00000002400 */
[----:B------:R-:W-:Y:S08]  /*d0d0*/  MUFU.TANH R143, R122 ;  /* 0x0000007a008f7308 */ /* 0x000ff00000002400 */
[----:B------:R-:W-:Y:S08]  /*d0e0*/  MUFU.TANH R142, R123 ;  /* 0x0000007b008e7308 */ /* 0x000ff00000002400 */
[----:B------:R-:W1:Y:S08]  /*d0f0*/  MUFU.TANH R92, R92 ;  /* 0x0000005c005c7308 */ /* 0x000e700000002400 */
[----:B------:R-:W1:Y:S08]  /*d100*/  MUFU.TANH R162, R102 ;  /* 0x0000006600a27308 */ /* 0x000e700000002400 */
[----:B------:R-:W1:Y:S08]  /*d110*/  MUFU.TANH R93, R93 ;  /* 0x0000005d005d7308 */ /* 0x000e700000002400 */
[----:B------:R-:W-:Y:S08]  /*d120*/  MUFU.TANH R156, R109 ;  /* 0x0000006d009c7308 */ /* 0x000ff00000002400 */
[----:B------:R-:W1:Y:S08]  /*d130*/  MUFU.TANH R161, R104 ;  /* 0x0000006800a17308 */ /* 0x000e700000002400 */
[----:B------:R-:W1:Y:S01]  /*d140*/  MUFU.TANH R160, R105 ;  /* 0x0000006900a07308 */ /* 0x000e620000002400 */
[----:B------:R-:W-:-:S02]  /*d150*/  WARPGROUP.DEPBAR.LE gsb0, 0x0 ;  /* 0x00008000000079c5 */ /* 0x000fc40000010000 */
[----:B------:R-:W-:Y:S01]  /*d160*/  WARPGROUP.ARRIVE ;  /* 0x00000000000079c5 */ /* 0x000fe20000000000 */
[----:B------:R-:W-:-:S04]  /*d170*/  SEL R218, R95, 0x80, P1 ;  /* 0x000000805fda7807 */ /* 0x000fc80000800000 */
[----:B------:R-:W-:Y:S01]  /*d180*/  MUFU.TANH R153, R112 ;  /* 0x0000007000997308 */ /* 0x000fe20000002400 */
[C---:B------:R-:W-:Y:S02]  /*d190*/  ISETP.GE.AND P3, PT, R126.reuse, RZ, PT ;  /* 0x000000ff7e00720c */ /* 0x040fe40003f66270 */
[C---:B------:R-:W-:Y:S02]  /*d1a0*/  ISETP.GE.AND P4, PT, R126.reuse, 0x1, PT ;  /* 0x000000017e00780c */ /* 0x040fe40003f86270 */
[----:B------:R-:W-:Y:S02]  /*d1b0*/  ISETP.GE.AND P1, PT, R126, 0x9, PT ;  /* 0x000000097e00780c */ /* 0x000fe40003f26270 */
[----:B------:R-:W-:Y:S01]  /*d1c0*/  R2UR UR4, R98 ;  /* 0x00000000620472ca */ /* 0x000fe200000e0000 */
[----:B------:R-:W-:Y:S01]  /*d1d0*/  MUFU.TANH R141, R124 ;  /* 0x0000007c008d7308 */ /* 0x000fe20000002400 */
[C---:B------:R-:W-:Y:S02]  /*d1e0*/  ISETP.GT.OR P3, PT, R218.reuse, RZ, !P3 ;  /* 0x000000ffda00720c */ /* 0x040fe40005f64670 */
[----:B------:R-:W-:-:S02]  /*d1f0*/  ISETP.GT.OR P4, PT, R218, 0x1, !P4 ;  /* 0x00000001da00780c */ /* 0x000fc40006784670 */
[----:B------:R-:W-:Y:S01]  /*d200*/  ISETP.GT.OR P1, PT, R218, 0x9, !P1 ;  /* 0x00000009da00780c */ /* 0x000fe20004f24670 */
[----:B------:R-:W-:Y:S01]  /*d210*/  UIADD3 UR6, UR6, 0x6, URZ ;  /* 0x0000000606067890 */ /* 0x000fe2000fffe03f */
[----:B------:R-:W-:Y:S01]  /*d220*/  FSEL R216, R18, -INF , !P3 ;  /* 0xff80000012d87808 */ /* 0x000fe20005800000 */
[----:B------:R-:W1:Y:S01]  /*d230*/  MUFU.TANH R157, R108 ;  /* 0x0000006c009d7308 */ /* 0x000e620000002400 */
[----:B------:R-:W-:Y:S02]  /*d240*/  FSEL R219, R230, -INF , !P4 ;  /* 0xff800000e6db7808 */ /* 0x000fe40006000000 */
[C---:B------:R-:W-:Y:S02]  /*d250*/  ISETP.GE.AND P2, PT, R126.reuse, 0x10, PT ;  /* 0x000000107e00780c */ /* 0x040fe40003f46270 */
[C---:B------:R-:W-:Y:S02]  /*d260*/  ISETP.GE.AND P3, PT, R126.reuse, 0x11, PT ;  /* 0x000000117e00780c */ /* 0x040fe40003f66270 */
[C---:B------:R-:W-:Y:S01]  /*d270*/  ISETP.GE.AND P5, PT, R126.reuse, 0x18, PT ;  /* 0x000000187e00780c */ /* 0x040fe20003fa6270 */
[----:B------:R-:W1:Y:S01]  /*d280*/  MUFU.TANH R152, R113 ;  /* 0x0000007100987308 */ /* 0x000e620000002400 */
[----:B------:R-:W-:-:S02]  /*d290*/  ISETP.GE.AND P4, PT, R126, 0x19, PT ;  /* 0x000000197e00780c */ /* 0x000fc40003f86270 */
[----:B------:R-:W-:-:S05]  /*d2a0*/  FSEL R220, R235, -INF , !P1 ;  /* 0xff800000ebdc7808 */ /* 0x000fca0004800000 */
[----:B------:R-:W-:Y:S01]  /*d2b0*/  MUFU.TANH R144, R121 ;  /* 0x0000007900907308 */ /* 0x000fe20000002400 */
[----:B------:R-:W-:Y:S01]  /*d2c0*/  FMUL.FTZ R110, R110, UR9 ;  /* 0x000000096e6e7c20 */ /* 0x000fe20008410000 */
[----:B------:R-:W-:Y:S01]  /*d2d0*/  FMUL.FTZ R111, R111, UR9 ;  /* 0x000000096f6f7c20 */ /* 0x000fe20008410000 */
[----:B------:R-:W-:-:S05]  /*d2e0*/  FMUL.FTZ R119, R119, UR9 ;  /* 0x0000000977777c20 */ /* 0x000fca0008410000 */
[----:B------:R-:W-:Y:S01]  /*d2f0*/  MUFU.TANH R140, R125 ;  /* 0x0000007d008c7308 */ /* 0x000fe20000002400 */
[----:B------:R-:W-:-:S07]  /*d300*/  FMUL.FTZ R115, R115, UR9 ;  /* 0x0000000973737c20 */ /* 0x000fce0008410000 */
[----:B------:R-:W1:Y:S08]  /*d310*/  MUFU.TANH R150, R116 ;  /* 0x0000007400967308 */ /* 0x000e700000002400 */
[----:B------:R-:W1:Y:S01]  /*d320*/  MUFU.TANH R148, R117 ;  /* 0x0000007500947308 */ /* 0x000e620000002400 */
[----:B------:R-:W-:-:S07]  /*d330*/  FMUL.FTZ R118, R118, UR9 ;  /* 0x0000000976767c20 */ /* 0x000fce0008410000 */
[----:B------:R-:W-:Y:S08]  /*d340*/  MUFU.TANH R158, R107 ;  /* 0x0000006b009e7308 */ /* 0x000ff00000002400 */
[----:B------:R-:W-:Y:S08]  /*d350*/  MUFU.TANH R151, R114 ;  /* 0x0000007200977308 */ /* 0x000ff00000002400 */
[----:B------:R-:W1:Y:S01]  /*d360*/  MUFU.TANH R159, R106 ;  /* 0x0000006a009f7308 */ /* 0x000e620000002400 */
[----:B----4-:R-:W-:-:S02]  /*d370*/  R2UR UR12, R4 ;  /* 0x00000000040c72ca */ /* 0x010fc400000e0000 */
[----:B------:R-:W-:-:S13]  /*d380*/  R2UR UR13, R5 ;  /* 0x00000000050d72ca */ /* 0x000fda00000e0000 */
[----:B------:R-:W-:Y:S01]  /*d390*/  HGMMA.64x128x16.F32 R24, gdesc[UR12], R24, gsb0 ;  /* 0x01e000000c1879f0 */ /* 0x000fe20008000818 */
[----:B------:R4:W-:Y:S02]  /*d3a0*/  MUFU.TANH R4, R128 ;  /* 0x0000008000047308 */ /* 0x0009e40000002400 */
[----:B----4-:R-:W-:Y:S02]  /*d3b0*/  SEL R128, R94, 0x80, !P0 ;  /* 0x000000805e807807 */ /* 0x010fe40004000000 */
[----:B------:R-:W-:-:S04]  /*d3c0*/  ISETP.GE.AND P0, PT, R126, 0x8, PT ;  /* 0x000000087e00780c */ /* 0x000fc80003f06270 */
[----:B------:R-:W-:Y:S02]  /*d3d0*/  ISETP.GT.OR P0, PT, R218, 0x8, !P0 ;  /* 0x00000008da00780c */ /* 0x000fe40004704670 */
[----:B------:R-:W-:Y:S02]  /*d3e0*/  ISETP.GE.AND P1, PT, R128, 0x1, PT ;  /* 0x000000018000780c */ /* 0x000fe40003f26270 */
[----:B------:R-:W-:Y:S02]  /*d3f0*/  FSEL R224, R236, -INF , !P0 ;  /* 0xff800000ece07808 */ /* 0x000fe40004000000 */
[----:B------:R-:W-:Y:S02]  /*d400*/  ISETP.GE.AND P0, PT, R128, RZ, PT ;  /* 0x000000ff8000720c */ /* 0x000fe40003f06270 */
[C---:B------:R-:W-:Y:S02]  /*d410*/  ISETP.GT.OR P2, PT, R218.reuse, 0x10, !P2 ;  /* 0x00000010da00780c */ /* 0x040fe40005744670 */
[----:B------:R-:W-:-:S02]  /*d420*/  ISETP.GT.OR P3, PT, R218, 0x11, !P3 ;  /* 0x00000011da00780c */ /* 0x000fc40005f64670 */
[C---:B------:R-:W-:Y:S02]  /*d430*/  ISETP.GT.OR P5, PT, R218.reuse, 0x18, !P5 ;  /* 0x00000018da00780c */ /* 0x040fe40006fa4670 */
[----:B------:R-:W-:Y:S02]  /*d440*/  ISETP.GT.OR P4, PT, R218, 0x19, !P4 ;  /* 0x00000019da00780c */ /* 0x000fe40006784670 */
[C---:B------:R-:W-:Y:S02]  /*d450*/  ISETP.GT.OR P0, PT, R221.reuse, RZ, !P0 ;  /* 0x000000ffdd00720c */ /* 0x040fe40004704670 */
[----:B------:R-:W-:Y:S02]  /*d460*/  ISETP.GT.OR P1, PT, R221, 0x1, !P1 ;  /* 0x00000001dd00780c */ /* 0x000fe40004f24670 */
[----:B------:R-:W-:Y:S02]  /*d470*/  FSEL R215, R20, -INF , !P2 ;  /* 0xff80000014d77808 */ /* 0x000fe40005000000 */
[----:B------:R-:W-:-:S02]  /*d480*/  FSEL R211, R21, -INF , !P3 ;  /* 0xff80000015d37808 */ /* 0x000fc40005800000 */
[----:B------:R-:W-:Y:S02]  /*d490*/  FSEL R208, R201, -INF , !P5 ;  /* 0xff800000c9d07808 */ /* 0x000fe40006800000 */
[----:B------:R-:W-:Y:S02]  /*d4a0*/  FSEL R206, R202, -INF , !P4 ;  /* 0xff800000cace7808 */ /* 0x000fe40006000000 */
[C---:B------:R-:W-:Y:S02]  /*d4b0*/  ISETP.GE.AND P2, PT, R128.reuse, 0x8, PT ;  /* 0x000000088000780c */ /* 0x040fe40003f46270 */
[C---:B------:R-:W-:Y:S02]  /*d4c0*/  ISETP.GE.AND P3, PT, R128.reuse, 0x9, PT ;  /* 0x000000098000780c */ /* 0x040fe40003f66270 */
[C---:B------:R-:W-:Y:S02]  /*d4d0*/  ISETP.GE.AND P5, PT, R128.reuse, 0x10, PT ;  /* 0x000000108000780c */ /* 0x040fe40003fa6270 */
[----:B------:R-:W-:-:S02]  /*d4e0*/  ISETP.GE.AND P4, PT, R128, 0x11, PT ;  /* 0x000000118000780c */ /* 0x000fc40003f86270 */
[----:B------:R-:W-:Y:S02]  /*d4f0*/  FSEL R214, R19, -INF , !P0 ;  /* 0xff80000013d67808 */ /* 0x000fe40004000000 */
[----:B------:R-:W-:Y:S02]  /*d500*/  FSEL R228, R237, -INF , !P1 ;  /* 0xff800000ede47808 */ /* 0x000fe40004800000 */
[C---:B------:R-:W-:Y:S02]  /*d510*/  ISETP.GE.AND P0, PT, R128.reuse, 0x18, PT ;  /* 0x000000188000780c */ /* 0x040fe40003f06270 */
[----:B------:R-:W-:Y:S02]  /*d520*/  ISETP.GE.AND P1, PT, R128, 0x19, PT ;  /* 0x000000198000780c */ /* 0x000fe40003f26270 */
[C---:B------:R-:W-:Y:S02]  /*d530*/  ISETP.GT.OR P2, PT, R221.reuse, 0x8, !P2 ;  /* 0x00000008dd00780c */ /* 0x040fe40005744670 */
[----:B------:R-:W-:-:S02]  /*d540*/  ISETP.GT.OR P3, PT, R221, 0x9, !P3 ;  /* 0x00000009dd00780c */ /* 0x000fc40005f64670 */
[C---:B------:R-:W-:Y:S02]  /*d550*/  ISETP.GT.OR P5, PT, R221.reuse, 0x10, !P5 ;  /* 0x00000010dd00780c */ /* 0x040fe40006fa4670 */
[C---:B------:R-:W-:Y:S02]  /*d560*/  ISETP.GT.OR P4, PT, R221.reuse, 0x11, !P4 ;  /* 0x00000011dd00780c */ /* 0x040fe40006784670 */
[C---:B------:R-:W-:Y:S02]  /*d570*/  ISETP.GT.OR P0, PT, R221.reuse, 0x18, !P0 ;  /* 0x00000018dd00780c */ /* 0x040fe40004704670 */
        /* <DEDUP_REMOVED lines=19> */
[----:B------:R-:W-:Y:S01]  /*d6b0*/  FSEL R204, R170, -INF , !P2 ;  /* 0xff800000aacc7808 */ /* 0x000fe20005000000 */
[----:B------:R-:W-:Y:S02]  /*d6c0*/  WARPGROUP.DEPBAR.LE gsb0, 0x0 ;  /* 0x00008000000079c5 */ /* 0x000fe40000010000 */
[----:B------:R-:W4:Y:S01]  /*d6d0*/  LDS R227, [R227+0x400] ;  /* 0x00040000e3e37984 */ /* 0x000f220000000800 */
[----:B------:R-:W-:-:S06]  /*d6e0*/  WARPGROUP.ARRIVE ;  /* 0x00000000000079c5 */ /* 0x000fcc0000000000 */
[----:B------:R-:W-:Y:S01]  /*d6f0*/  HGMMA.64x128x16.F32 R24, gdesc[UR4], R24, gsb0 ;  /* 0x01e00000041879f0 */ /* 0x000fe20008000818 */
[----:B------:R-:W-:Y:S01]  /*d700*/  FSEL R122, R169, -INF , !P3 ;  /* 0xff800000a97a7808 */ /* 0x000fe20005800000 */
[----:B------:R-:W4:Y:S01]  /*d710*/  MUFU.TANH R155, R110 ;  /* 0x0000006e009b7308 */ /* 0x000f220000002400 */
[----:B------:R-:W-:Y:S01]  /*d720*/  FSEL R123, R166, -INF , !P5 ;  /* 0xff800000a67b7808 */ /* 0x000fe20006800000 */
[----:B------:R-:W-:Y:S01]  /*d730*/  FMUL.FTZ R127, R127, UR9 ;  /* 0x000000097f7f7c20 */ /* 0x000fe20008410000 */
[----:B--2---:R-:W-:Y:S01]  /*d740*/  FSEL R120, R23, -INF , !P4 ;  /* 0xff80000017787808 */ /* 0x004fe20006000000 */
[----:B------:R-:W-:Y:S01]  /*d750*/  FMUL.FTZ R130, R130, UR9 ;  /* 0x0000000982827c20 */ /* 0x000fe20008410000 */
[C---:B------:R-:W-:Y:S01]  /*d760*/  ISETP.GE.AND P2, PT, R126.reuse, 0x38, PT ;  /* 0x000000387e00780c */ /* 0x040fe20003f46270 */
[----:B------:R-:W-:Y:S01]  /*d770*/  FMUL.FTZ R212, R131, UR9 ;  /* 0x0000000983d47c20 */ /* 0x000fe20008410000 */
[----:B------:R-:W-:Y:S01]  /*d780*/  ISETP.GE.AND P3, PT, R126, 0x39, PT ;  /* 0x000000397e00780c */ /* 0x000fe20003f66270 */
[----:B------:R-:W2:Y:S01]  /*d790*/  MUFU.TANH R154, R111 ;  /* 0x0000006f009a7308 */ /* 0x000ea20000002400 */
[----:B------:R-:W-:Y:S01]  /*d7a0*/  ISETP.GE.AND P5, PT, R128, 0x20, PT ;  /* 0x000000208000780c */ /* 0x000fe20003fa6270 */
[----:B------:R-:W-:Y:S01]  /*d7b0*/  IMAD R136, R0, 0x400, R136 ;  /* 0x0000040000887824 */ /* 0x000fe200078e0288 */
[----:B------:R-:W-:Y:S01]  /*d7c0*/  ISETP.GE.AND P4, PT, R128, 0x21, PT ;  /* 0x000000218000780c */ /* 0x000fe20003f86270 */
[----:B------:R-:W-:Y:S01]  /*d7d0*/  VIADD R223, R9, 0x4 ;  /* 0x0000000409df7836 */ /* 0x000fe20000000000 */
[----:B---3--:R-:W-:Y:S01]  /*d7e0*/  FSEL R103, R90, -INF , !P0 ;  /* 0xff8000005a677808 */ /* 0x008fe20004000000 */
[----:B------:R-:W-:Y:S01]  /*d7f0*/  FMUL.FTZ R138, R129, UR9 ;  /* 0x00000009818a7c20 */ /* 0x000fe20008410000 */
[----:B-1----:R-:W-:Y:S01]  /*d800*/  FSEL R109, R91, -INF , !P1 ;  /* 0xff8000005b6d7808 */ /* 0x002fe20004800000 */
[----:B------:R1:W-:Y:S01]  /*d810*/  MUFU.TANH R146, R119 ;  /* 0x0000007700927308 */ /* 0x0003e20000002400 */
[----:B------:R-:W-:-:S02]  /*d820*/  ISETP.GE.AND P0, PT, R128, 0x28, PT ;  /* 0x000000288000780c */ /* 0x000fc40003f06270 */
[C---:B------:R-:W-:Y:S01]  /*d830*/  IADD3 R231, R9.reuse, 0x8, RZ ;  /* 0x0000000809e77810 */ /* 0x040fe20007ffe0ff */
[----:B------:R-:W-:Y:S01]  /*d840*/  VIADD R232, R9, 0xc ;  /* 0x0000000c09e87836 */ /* 0x000fe20000000000 */
[----:B------:R-:W-:Y:S01]  /*d850*/  ISETP.GE.AND P1, PT, R128, 0x29, PT ;  /* 0x000000298000780c */ /* 0x000fe20003f26270 */
[----:B------:R-:W-:Y:S01]  /*d860*/  ULDC UR4, c[0x0][0x744] ;  /* 0x0001d10000047ab9 */ /* 0x000fe20000000800 */
[C---:B------:R-:W-:Y:S02]  /*d870*/  ISETP.GT.OR P2, PT, R218.reuse, 0x38, !P2 ;  /* 0x00000038da00780c */ /* 0x040fe40005744670 */
[----:B------:R-:W-:Y:S02]  /*d880*/  ISETP.GT.OR P3, PT, R218, 0x39, !P3 ;  /* 0x00000039da00780c */ /* 0x000fe40005f64670 */
[C---:B------:R-:W-:Y:S02]  /*d890*/  ISETP.GT.OR P5, PT, R221.reuse, 0x20, !P5 ;  /* 0x00000020dd00780c */ /* 0x040fe40006fa4670 */
[----:B------:R-:W-:-:S02]  /*d8a0*/  ISETP.GT.OR P4, PT, R221, 0x21, !P4 ;  /* 0x00000021dd00780c */ /* 0x000fc40006784670 */
[C---:B------:R-:W-:Y:S02]  /*d8b0*/  ISETP.GT.OR P0, PT, R221.reuse, 0x28, !P0 ;  /* 0x00000028dd00780c */ /* 0x040fe40004704670 */
[----:B------:R-:W-:Y:S02]  /*d8c0*/  ISETP.GT.OR P1, PT, R221, 0x29, !P1 ;  /* 0x00000029dd00780c */ /* 0x000fe40004f24670 */
[----:B------:R-:W-:Y:S02]  /*d8d0*/  FSEL R112, R164, -INF , !P2 ;  /* 0xff800000a4707808 */ /* 0x000fe40005000000 */
[----:B------:R-:W-:Y:S02]  /*d8e0*/  FSEL R97, R163, -INF , !P3 ;  /* 0xff800000a3617808 */ /* 0x000fe40005800000 */
[----:B------:R-:W-:Y:S02]  /*d8f0*/  FSEL R205, R168, -INF , !P5 ;  /* 0xff800000a8cd7808 */ /* 0x000fe40006800000 */
[----:B------:R-:W-:-:S02]  /*d900*/  FSEL R124, R167, -INF , !P4 ;  /* 0xff800000a77c7808 */ /* 0x000fc40006000000 */
[C---:B------:R-:W-:Y:S02]  /*d910*/  ISETP.GE.AND P2, PT, R128.reuse, 0x30, PT ;  /* 0x000000308000780c */ /* 0x040fe40003f46270 */
[C---:B------:R-:W-:Y:S02]  /*d920*/  ISETP.GE.AND P3, PT, R128.reuse, 0x31, PT ;  /* 0x000000318000780c */ /* 0x040fe40003f66270 */
[C---:B------:R-:W-:Y:S02]  /*d930*/  ISETP.GE.AND P5, PT, R128.reuse, 0x38, PT ;  /* 0x000000388000780c */ /* 0x040fe40003fa6270 */
[----:B------:R-:W-:Y:S02]  /*d940*/  ISETP.GE.AND P4, PT, R128, 0x39, PT ;  /* 0x000000398000780c */ /* 0x000fe40003f86270 */
[----:B------:R-:W-:Y:S02]  /*d950*/  FSEL R125, R88, -INF , !P0 ;  /* 0xff800000587d7808 */ /* 0x000fe40004000000 */
[----:B------:R-:W-:-:S02]  /*d960*/  FSEL R121, R89, -INF , !P1 ;  /* 0xff80000059797808 */ /* 0x000fc40004800000 */
[C---:B------:R-:W-:Y:S02]  /*d970*/  ISETP.GE.AND P0, PT, R126.reuse, 0x40, PT ;  /* 0x000000407e00780c */ /* 0x040fe40003f06270 */
[----:B------:R-:W-:Y:S02]  /*d980*/  ISETP.GE.AND P1, PT, R126, 0x41, PT ;  /* 0x000000417e00780c */ /* 0x000fe40003f26270 */
[C---:B------:R-:W-:Y:S02]  /*d990*/  ISETP.GT.OR P2, PT, R221.reuse, 0x30, !P2 ;  /* 0x00000030dd00780c */ /* 0x040fe40005744670 */
[C---:B------:R-:W-:Y:S02]  /*d9a0*/  ISETP.GT.OR P3, PT, R221.reuse, 0x31, !P3 ;  /* 0x00000031dd00780c */ /* 0x040fe40005f64670 */
        /* <DEDUP_REMOVED lines=11> */
[----:B------:R-:W-:Y:S01]  /*da60*/  ISETP.GE.AND P4, PT, R126, 0x51, PT ;  /* 0x000000517e00780c */ /* 0x000fe20003f86270 */
[----:B------:R-:W3:Y:S01]  /*da70*/  MUFU.TANH R149, R115 ;  /* 0x0000007300957308 */ /* 0x000ee20000002400 */
[----:B------:R-:W-:Y:S02]  /*da80*/  FSEL R117, R161, -INF , !P0 ;  /* 0xff800000a1757808 */ /* 0x000fe40004000000 */
[----:B-1----:R-:W-:-:S02]  /*da90*/  FSEL R119, R160, -INF , !P1 ;  /* 0xff800000a0777808 */ /* 0x002fc40004800000 */
[C---:B------:R-:W-:Y:S02]  /*daa0*/  ISETP.GE.AND P0, PT, R126.reuse, 0x58, PT ;  /* 0x000000587e00780c */ /* 0x040fe40003f06270 */
[----:B------:R-:W-:Y:S02]  /*dab0*/  ISETP.GE.AND P1, PT, R126, 0x59, PT ;  /* 0x000000597e00780c */ /* 0x000fe40003f26270 */
[C---:B------:R-:W-:Y:S02]  /*dac0*/  ISETP.GT.OR P2, PT, R218.reuse, 0x48, !P2 ;  /* 0x00000048da00780c */ /* 0x040fe40005744670 */
[C---:B------:R-:W-:Y:S02]  /*dad0*/  ISETP.GT.OR P3, PT, R218.reuse, 0x49, !P3 ;  /* 0x00000049da00780c */ /* 0x040fe40005f64670 */
[C---:B------:R-:W-:Y:S02]  /*dae0*/  ISETP.GT.OR P5, PT, R218.reuse, 0x50, !P5 ;  /* 0x00000050da00780c */ /* 0x040fe40006fa4670 */
[----:B------:R-:W-:-:S02]  /*daf0*/  ISETP.GT.OR P4, PT, R218, 0x51, !P4 ;  /* 0x00000051da00780c */ /* 0x000fc40006784670 */
[C---:B------:R-:W-:Y:S02]  /*db00*/  ISETP.GT.OR P0, PT, R218.reuse, 0x58, !P0 ;  /* 0x00000058da00780c */ /* 0x040fe40004704670 */
[----:B------:R-:W-:Y:S01]  /*db10*/  ISETP.GT.OR P1, PT, R218, 0x59, !P1 ;  /* 0x00000059da00780c */ /* 0x000fe20004f24670 */
[----:B------:R-:W1:Y:S01]  /*db20*/  MUFU.TANH R147, R118 ;  /* 0x0000007600937308 */ /* 0x000e620000002400 */
        /* <DEDUP_REMOVED lines=20> */
[----:B----4-:R-:W-:Y:S02]  /*dc70*/  FSEL R111, R155, -INF , !P5 ;  /* 0xff8000009b6f7808 */ /* 0x010fe40006800000 */
[----:B--2---:R-:W-:-:S02]  /*dc80*/  FSEL R104, R154, -INF , !P4 ;  /* 0xff8000009a687808 */ /* 0x004fc40006000000 */
[C---:B------:R-:W-:Y:S02]  /*dc90*/  ISETP.GE.AND P2, PT, R128.reuse, 0x58, PT ;  /* 0x000000588000780c */ /* 0x040fe40003f46270 */
[----:B------:R-:W-:Y:S02]  /*dca0*/  ISETP.GE.AND P3, PT, R128, 0x59, PT ;  /* 0x000000598000780c */ /* 0x000fe40003f66270 */
[C---:B------:R-:W-:Y:S02]  /*dcb0*/  ISETP.GE.AND P5, PT, R126.reuse, 0x60, PT ;  /* 0x000000607e00780c */ /* 0x040fe40003fa6270 */
[----:B------:R-:W-:Y:S02]  /*dcc0*/  ISETP.GE.AND P4, PT, R126, 0x61, PT ;  /* 0x000000617e00780c */ /* 0x000fe40003f86270 */
[----:B------:R-:W-:Y:S02]  /*dcd0*/  FSEL R100, R151, -INF , !P0 ;  /* 0xff80000097647808 */ /* 0x000fe40004000000 */
[----:B---3--:R-:W-:-:S02]  /*dce0*/  FSEL R115, R149, -INF , !P1 ;  /* 0xff80000095737808 */ /* 0x008fc40004800000 */
[C---:B------:R-:W-:Y:S02]  /*dcf0*/  ISETP.GE.AND P0, PT, R126.reuse, 0x68, PT ;  /* 0x000000687e00780c */ /* 0x040fe40003f06270 */
[----:B------:R-:W-:Y:S02]  /*dd00*/  ISETP.GE.AND P1, PT, R126, 0x69, PT ;  /* 0x000000697e00780c */ /* 0x000fe40003f26270 */
[C---:B------:R-:W-:Y:S02]  /*dd10*/  ISETP.GT.OR P2, PT, R221.reuse, 0x58, !P2 ;  /* 0x00000058dd00780c */ /* 0x040fe40005744670 */
[----:B------:R-:W-:Y:S02]  /*dd20*/  ISETP.GT.OR P3, PT, R221, 0x59, !P3 ;  /* 0x00000059dd00780c */ /* 0x000fe40005f64670 */
[C---:B------:R-:W-:Y:S02]  /*dd30*/  ISETP.GT.OR P5, PT, R218.reuse, 0x60, !P5 ;  /* 0x00000060da00780c */ /* 0x040fe40006fa4670 */
[----:B------:R-:W-:-:S02]  /*dd40*/  ISETP.GT.OR P4, PT, R218, 0x61, !P4 ;  /* 0x00000061da00780c */ /* 0x000fc40006784670 */
[C---:B------:R-:W-:Y:S02]  /*dd50*/  ISETP.GT.OR P0, PT, R218.reuse, 0x68, !P0 ;  /* 0x00000068da00780c */ /* 0x040fe40004704670 */
[----:B------:R-:W-:Y:S01]  /*dd60*/  ISETP.GT.OR P1, PT, R218, 0x69, !P1 ;  /* 0x00000069da00780c */ /* 0x000fe20004f24670 */
[----:B------:R2:W3:Y:S01]  /*dd70*/  MUFU.TANH R5, R127 ;  /* 0x0000007f00057308 */ /* 0x0004e20000002400 */
[----:B-1----:R-:W-:Y:S02]  /*dd80*/  FSEL R95, R147, -INF , !P2 ;  /* 0xff800000935f7808 */ /* 0x002fe40005000000 */
[----:B------:R-:W-:Y:S02]  /*dd90*/  FSEL R118, R146, -INF , !P3 ;  /* 0xff80000092767808 */ /* 0x000fe40005800000 */
[----:B------:R-:W-:Y:S02]  /*dda0*/  FSEL R113, R145, -INF , !P5 ;  /* 0xff80000091717808 */ /* 0x000fe40006800000 */
[----:B------:R-:W-:-:S02]  /*ddb0*/  FSEL R108, R144, -INF , !P4 ;  /* 0xff800000906c7808 */ /* 0x000fc40006000000 */
[C---:B------:R-:W-:Y:S02]  /*ddc0*/  ISETP.GE.AND P2, PT, R126.reuse, 0x70, PT ;  /* 0x000000707e00780c */ /* 0x040fe40003f46270 */
[C---:B------:R-:W-:Y:S02]  /*ddd0*/  ISETP.GE.AND P3, PT, R126.reuse, 0x71, PT ;  /* 0x000000717e00780c */ /* 0x040fe40003f66270 */
[C---:B------:R-:W-:Y:S02]  /*dde0*/  ISETP.GE.AND P5, PT, R126.reuse, 0x78, PT ;  /* 0x000000787e00780c */ /* 0x040fe40003fa6270 */
[----:B------:R-:W-:Y:S01]  /*ddf0*/  ISETP.GE.AND P4, PT, R126, 0x79, PT ;  /* 0x000000797e00780c */ /* 0x000fe20003f86270 */
[----:B------:R1:W4:Y:S01]  /*de00*/  MUFU.TANH R2, R130 ;  /* 0x0000008200027308 */ /* 0x0003220000002400 */
[----:B--2---:R-:W-:Y:S02]  /*de10*/  FSEL R127, R141, -INF , !P0 ;  /* 0xff8000008d7f7808 */ /* 0x004fe40004000000 */
[----:B------:R-:W-:-:S02]  /*de20*/  FSEL R126, R140, -INF , !P1 ;  /* 0xff8000008c7e7808 */ /* 0x000fc40004800000 */
[C---:B------:R-:W-:Y:S02]  /*de30*/  ISETP.GE.AND P0, PT, R128.reuse, 0x60, PT ;  /* 0x000000608000780c */ /* 0x040fe40003f06270 */
[----:B------:R-:W-:Y:S02]  /*de40*/  ISETP.GE.AND P1, PT, R128, 0x61, PT ;  /* 0x000000618000780c */ /* 0x000fe40003f26270 */
[----:B------:R-:W-:Y:S02]  /*de50*/  ISETP.GT.OR P2, PT, R218, 0x70, !P2 ;  /* 0x00000070da00780c */ /* 0x000fe40005744670 */
[C---:B------:R-:W-:Y:S02]  /*de60*/  ISETP.GT.OR P0, PT, R221.reuse, 0x60, !P0 ;  /* 0x00000060dd00780c */ /* 0x040fe40004704670 */
[----:B------:R-:W-:Y:S02]  /*de70*/  ISETP.GT.OR P1, PT, R221, 0x61, !P1 ;  /* 0x00000061dd00780c */ /* 0x000fe40004f24670 */
[----:B-1----:R-:W-:-:S02]  /*de80*/  FSEL R130, R4, -INF , !P2 ;  /* 0xff80000004827808 */ /* 0x002fc40005000000 */
[----:B------:R-:W-:Y:S02]  /*de90*/  FSEL R131, R143, -INF , !P0 ;  /* 0xff8000008f837808 */ /* 0x000fe40004000000 */
[----:B------:R-:W-:Y:S02]  /*dea0*/  FSEL R137, R142, -INF , !P1 ;  /* 0xff8000008e897808 */ /* 0x000fe40004800000 */
[C---:B------:R-:W-:Y:S02]  /*deb0*/  ISETP.GE.AND P2, PT, R128.reuse, 0x68, PT ;  /* 0x000000688000780c */ /* 0x040fe40003f46270 */
[C---:B------:R-:W-:Y:S02]  /*dec0*/  ISETP.GE.AND P0, PT, R128.reuse, 0x69, PT ;  /* 0x000000698000780c */ /* 0x040fe40003f06270 */
[----:B------:R-:W-:Y:S02]  /*ded0*/  ISETP.GE.AND P1, PT, R128, 0x70, PT ;  /* 0x000000708000780c */ /* 0x000fe40003f26270 */
[----:B------:R-:W-:-:S02]  /*dee0*/  ISETP.GT.OR P2, PT, R221, 0x68, !P2 ;  /* 0x00000068dd00780c */ /* 0x000fc40005744670 */
[C---:B------:R-:W-:Y:S02]  /*def0*/  ISETP.GT.OR P0, PT, R221.reuse, 0x69, !P0 ;  /* 0x00000069dd00780c */ /* 0x040fe40004704670 */
[----:B------:R-:W-:Y:S02]  /*df00*/  ISETP.GT.OR P1, PT, R221, 0x70, !P1 ;  /* 0x00000070dd00780c */ /* 0x000fe40004f24670 */
[----:B------:R-:W-:Y:S01]  /*df10*/  R2UR UR8, R136 ;  /* 0x00000000880872ca */ /* 0x000fe200000e0000 */
[----:B------:R-:W1:Y:S01]  /*df20*/  SHFL.IDX PT, R225, R227, R9, 0x1f ;  /* 0x00001f09e3e17589 */ /* 0x000e6200000e0000 */
[----:B------:R-:W-:Y:S02]  /*df30*/  FSEL R129, R6, -INF , !P2 ;  /* 0xff80000006817808 */ /* 0x000fe40005000000 */
[----:B---3--:R-:W-:Y:S02]  /*df40*/  FSEL R139, R5, -INF , !P0 ;  /* 0xff800000058b7808 */ /* 0x008fe40004000000 */
[----:B----4-:R-:W-:-:S02]  /*df50*/  FSEL R136, R2, -INF , !P1 ;  /* 0xff80000002887808 */ /* 0x010fc40004800000 */
[C---:B------:R-:W-:Y:S02]  /*df60*/  ISETP.GE.AND P2, PT, R128.reuse, 0x71, PT ;  /* 0x000000718000780c */ /* 0x040fe40003f46270 */
[C---:B------:R-:W-:Y:S02]  /*df70*/  ISETP.GE.AND P0, PT, R128.reuse, 0x78, PT ;  /* 0x000000788000780c */ /* 0x040fe40003f06270 */
[----:B------:R-:W-:Y:S02]  /*df80*/  ISETP.GE.AND P1, PT, R128, 0x79, PT ;  /* 0x000000798000780c */ /* 0x000fe40003f26270 */
[----:B------:R2:W-:Y:S02]  /*df90*/  MUFU.TANH R128, R212 ;  /* 0x000000d400807308 */ /* 0x0005e40000002400 */
[----:B--2---:R-:W2:Y:S01]  /*dfa0*/  SHFL.IDX PT, R212, R227, R223, 0x1f ;  /* 0x00001fdfe3d47589 */ /* 0x004ea200000e0000 */
[C---:B------:R-:W-:Y:S02]  /*dfb0*/  ISETP.GT.OR P3, PT, R218.reuse, 0x71, !P3 ;  /* 0x00000071da00780c */ /* 0x040fe40005f64670 */
[----:B------:R-:W-:-:S02]  /*dfc0*/  ISETP.GT.OR P5, PT, R218, 0x78, !P5 ;  /* 0x00000078da00780c */ /* 0x000fc40006fa4670 */
[----:B------:R-:W-:Y:S02]  /*dfd0*/  ISETP.GT.OR P4, PT, R218, 0x79, !P4 ;  /* 0x00000079da00780c */ /* 0x000fe40006784670 */
[----:B------:R-:W3:Y:S01]  /*dfe0*/  SHFL.IDX PT, R218, R17, R9, 0x1f ;  /* 0x00001f0911da7589 */ /* 0x000ee200000e0000 */
[----:B------:R-:W-:Y:S02]  /*dff0*/  WARPGROUP.DEPBAR.LE gsb0, 0x0 ;  /* 0x00008000000079c5 */ /* 0x000fe40000010000 */
[----:B-1----:R-:W-:Y:S01]  /*e000*/  FADD.FTZ R229, R24, -R225 ;  /* 0x800000e118e57221 */ /* 0x002fe20000010000 */
[C---:B------:R-:W-:Y:S01]  /*e010*/  ISETP.GT.OR P2, PT, R221.reuse, 0x71, !P2 ;  /* 0x00000071dd00780c */ /* 0x040fe20005744670 */
[----:B------:R-:W1:Y:S01]  /*e020*/  SHFL.IDX PT, R24, R227, R231, 0x1f ;  /* 0x00001fe7e3187589 */ /* 0x000e6200000e0000 */
[C---:B------:R-:W-:Y:S02]  /*e030*/  ISETP.GT.OR P0, PT, R221.reuse, 0x78, !P0 ;  /* 0x00000078dd00780c */ /* 0x040fe40004704670 */
[----:B------:R-:W-:Y:S01]  /*e040*/  ISETP.GT.OR P1, PT, R221, 0x79, !P1 ;  /* 0x00000079dd00780c */ /* 0x000fe20004f24670 */
[----:B------:R-:W-:Y:S01]  /*e050*/  LDS R14, [R14+0x400] ;  /* 0x000400000e0e7984 */ /* 0x000fe20000000800 */
[----:B--2---:R-:W-:-:S03]  /*e060*/  FADD.FTZ R226, R25, -R212 ;  /* 0x800000d419e27221 */ /* 0x004fc60000010000 */
[----:B------:R-:W-:Y:S04]  /*e070*/  SHFL.IDX PT, R25, R17, R223, 0x1f ;  /* 0x00001fdf11197589 */ /* 0x000fe800000e0000 */
[----:B------:R-:W2:Y:S01]  /*e080*/  SHFL.IDX PT, R223, R227, R232, 0x1f ;  /* 0x00001fe8e3df7589 */ /* 0x000ea200000e0000 */
[----:B------:R-:W-:Y:S01]  /*e090*/  FADD.FTZ R212, R27, -R212 ;  /* 0x800000d41bd47221 */ /* 0x000fe20000010000 */
[--C-:B---3--:R-:W-:Y:S01]  /*e0a0*/  FFMA.FTZ R216, R216, UR4, -R218.reuse ;  /* 0x00000004d8d87c23 */ /* 0x108fe200080108da */
[C---:B------:R-:W-:Y:S01]  /*e0b0*/  IADD3 R27, R9.reuse, 0x10, RZ ;  /* 0x00000010091b7810 */ /* 0x040fe20007ffe0ff */
[----:B------:R-:W-:Y:S01]  /*e0c0*/  FADD.FTZ R225, R26, -R225 ;  /* 0x800000e11ae17221 */ /* 0x000fe20000010000 */
[----:B------:R-:W-:Y:S02]  /*e0d0*/  VIADD R221, R9, 0x14 ;  /* 0x0000001409dd7836 */ /* 0x000fe40000000000 */
[----:B------:R-:W-:-:S02]  /*e0e0*/  FFMA.FTZ R26, R214, UR4, -R218 ;  /* 0x00000004d61a7c23 */ /* 0x000fc400080108da */
[----:B------:R3:W4:Y:S01]  /*e0f0*/  MUFU.EX2 R214, R216 ;  /* 0x000000d800d67308 */ /* 0x0007220000000800 */
[----:B------:R-:W4:Y:S01]  /*e100*/  SHFL.IDX PT, R231, R17, R231, 0x1f ;  /* 0x00001fe711e77589 */ /* 0x000f2200000e0000 */
[--C-:B-1----:R-:W-:Y:S01]  /*e110*/  FADD.FTZ R218, R30, -R24.reuse ;  /* 0x800000181eda7221 */ /* 0x102fe20000010000 */
[----:B---3--:R-:W-:Y:S02]  /*e120*/  FADD.FTZ R216, R28, -R24 ;  /* 0x800000181cd87221 */ /* 0x008fe40000010000 */
[----:B------:R-:W1:Y:S04]  /*e130*/  SHFL.IDX PT, R28, R227, R27, 0x1f ;  /* 0x00001f1be31c7589 */ /* 0x000e6800000e0000 */
[----:B------:R2:W-:Y:S04]  /*e140*/  SHFL.IDX PT, R27, R227, R221, 0x1f ;  /* 0x00001fdde31b7589 */ /* 0x0005e800000e0000 */
[----:B------:R-:W3:Y:S01]  /*e150*/  SHFL.IDX PT, R30, R17, R232, 0x1f ;  /* 0x00001fe8111e7589 */ /* 0x000ee200000e0000 */
[--C-:B--2---:R-:W-:Y:S01]  /*e160*/  FADD.FTZ R221, R29, -R223.reuse ;  /* 0x800000df1ddd7221 */ /* 0x104fe20000010000 */
[----:B------:R-:W-:Y:S01]  /*e170*/  IADD3 R29, R9, 0x18, RZ ;  /* 0x00000018091d7810 */ /* 0x000fe20007ffe0ff */
[----:B------:R-:W-:Y:S01]  /*e180*/  FADD.FTZ R223, R31, -R223 ;  /* 0x800000df1fdf7221 */ /* 0x000fe20000010000 */
[----:B------:R-:W-:-:S04]  /*e190*/  IADD3 R31, R9, 0x10, RZ ;  /* 0x00000010091f7810 */ /* 0x000fc80007ffe0ff */
[----:B------:R-:W2:Y:S04]  /*e1a0*/  SHFL.IDX PT, R29, R227, R29, 0x1f ;  /* 0x00001f1de31d7589 */ /* 0x000ea800000e0000 */
[----:B------:R-:W2:Y:S01]  /*e1b0*/  SHFL.IDX PT, R31, R17, R31, 0x1f ;  /* 0x00001f1f111f7589 */ /* 0x000ea200000e0000 */
[----:B------:R4:W2:Y:S01]  /*e1c0*/  MUFU.EX2 R24, R26 ;  /* 0x0000001a00187308 */ /* 0x0008a20000000800 */
[--C-:B------:R-:W-:Y:S01]  /*e1d0*/  FFMA.FTZ R219, R219, UR4, -R25.reuse ;  /* 0x00000004dbdb7c23 */ /* 0x100fe20008010819 */
[----:B----4-:R-:W-:Y:S01]  /*e1e0*/  FFMA.FTZ R26, R228, UR4, -R25 ;  /* 0x00000004e41a7c23 */ /* 0x010fe20008010819 */
[--C-:B------:R-:W-:Y:S01]  /*e1f0*/  FFMA.FTZ R25, R224, UR4, -R231.reuse ;  /* 0x00000004e0197c23 */ /* 0x100fe200080108e7 */
[----:B------:R-:W-:Y:S01]  /*e200*/  FFMA.FTZ R231, R222, UR4, -R231 ;  /* 0x00000004dee77c23 */ /* 0x000fe200080108e7 */
[--C-:B-1----:R-:W-:Y:S01]  /*e210*/  FADD.FTZ R222, R32, -R28.reuse ;  /* 0x8000001c20de7221 */ /* 0x102fe20000010000 */
[----:B------:R-:W-:Y:S01]  /*e220*/  FADD.FTZ R224, R34, -R28 ;  /* 0x8000001c22e07221 */ /* 0x000fe20000010000 */
[----:B------:R-:W-:-:S02]  /*e230*/  VIADD R32, R9, 0x14 ;  /* 0x0000001409207836 */ /* 0x000fc40000000000 */
[--C-:B---3--:R-:W-:Y:S01]  /*e240*/  FFMA.FTZ R28, R220, UR4, -R30.reuse ;  /* 0x00000004dc1c7c23 */ /* 0x108fe2000801081e */
[----:B------:R-:W-:Y:S01]  /*e250*/  FFMA.FTZ R30, R217, UR4, -R30 ;  /* 0x00000004d91e7c23 */ /* 0x000fe2000801081e */
[--C-:B--2---:R-:W-:Y:S01]  /*e260*/  FADD.FTZ R217, R36, -R29.reuse ;  /* 0x8000001d24d97221 */ /* 0x104fe20000010000 */
[----:B------:R-:W-:Y:S01]  /*e270*/  FADD.FTZ R220, R38, -R29 ;  /* 0x8000001d26dc7221 */ /* 0x000fe20000010000 */
[----:B------:R-:W1:Y:S01]  /*e280*/  SHFL.IDX PT, R32, R17, R32, 0x1f ;  /* 0x00001f2011207589 */ /* 0x000e6200000e0000 */
[--C-:B------:R-:W-:Y:S01]  /*e290*/  FFMA.FTZ R29, R215, UR4, -R31.reuse ;  /* 0x00000004d71d7c23 */ /* 0x100fe2000801081f */
[----:B------:R-:W-:Y:S01]  /*e2a0*/  FFMA.FTZ R31, R213, UR4, -R31 ;  /* 0x00000004d51f7c23 */ /* 0x000fe2000801081f */
[----:B------:R-:W-:Y:S01]  /*e2b0*/  FFMA.FTZ R213, -R18, R18, 1 ;  /* 0x3f80000012d57423 */ /* 0x000fe20000010112 */
[----:B------:R-:W-:Y:S01]  /*e2c0*/  FMUL.FTZ R229, R214, R229 ;  /* 0x000000e5d6e57220 */ /* 0x000fe20000410000 */
[C---:B------:R-:W-:Y:S01]  /*e2d0*/  VIADD R232, R9.reuse, 0x1c ;  /* 0x0000001c09e87836 */ /* 0x040fe20000000000 */
[----:B------:R-:W-:-:S02]  /*e2e0*/  IADD3 R34, R9, 0x18, RZ ;  /* 0x0000001809227810 */ /* 0x000fc40007ffe0ff */
[----:B------:R-:W-:Y:S01]  /*e2f0*/  FMUL.FTZ R213, R213, R229 ;  /* 0x000000e5d5d57220 */ /* 0x000fe20000410000 */
[----:B------:R-:W-:Y:S02]  /*e300*/  VIADD R229, R9, 0x1c ;  /* 0x0000001c09e57836 */ /* 0x000fe40000000000 */
[----:B------:R2:W-:Y:S02]  /*e310*/  SHFL.IDX PT, R232, R227, R232, 0x1f ;  /* 0x00001fe8e3e87589 */ /* 0x0005e400000e0000 */
[--C-:B--2---:R-:W-:Y:S02]  /*e320*/  FADD.FTZ R227, R33, -R27.reuse ;  /* 0x8000001b21e37221 */ /* 0x104fe40000010000 */
[----:B------:R-:W2:Y:S04]  /*e330*/  SHFL.IDX PT, R33, R17, R34, 0x1f ;  /* 0x00001f2211217589 */ /* 0x000ea800000e0000 */
[----:B------:R-:W3:Y:S01]  /*e340*/  SHFL.IDX PT, R34, R17, R229, 0x1f ;  /* 0x00001fe511227589 */ /* 0x000ee200000e0000 */
[--C-:B-1----:R-:W-:Y:S01]  /*e350*/  FFMA.FTZ R211, R211, UR4, -R32.reuse ;  /* 0x00000004d3d37c23 */ /* 0x102fe20008010820 */
[----:B------:R-:W-:Y:S01]  /*e360*/  FFMA.FTZ R32, R210, UR4, -R32 ;  /* 0x00000004d2207c23 */ /* 0x000fe20008010820 */
[----:B------:R-:W-:Y:S01]  /*e370*/  FFMA.FTZ R210, -R19, R19, 1 ;  /* 0x3f80000013d27423 */ /* 0x000fe20000010113 */
[----:B------:R-:W-:Y:S01]  /*e380*/  FMUL.FTZ R225, R24, R225 ;  /* 0x000000e118e17220 */ /* 0x000fe20000410000 */
[----:B------:R-:W1:Y:S01]  /*e390*/  MUFU.EX2 R219, R219 ;  /* 0x000000db00db7308 */ /* 0x000e620000000800 */
[----:B------:R-:W-:-:S02]  /*e3a0*/  FADD.FTZ R228, R35, -R27 ;  /* 0x8000001b23e47221 */ /* 0x000fc40000010000 */
[----:B------:R-:W4:Y:S01]  /*e3b0*/  SHFL.IDX PT, R35, R15, R9, 0x1f ;  /* 0x00001f090f237589 */ /* 0x000f2200000e0000 */
[----:B------:R-:W-:Y:S01]  /*e3c0*/  FMUL.FTZ R210, R210, R225 ;  /* 0x000000e1d2d27220 */ /* 0x000fe20000410000 */
[----:B------:R-:W-:-:S03]  /*e3d0*/  IADD3 R225, R9, 0x4, RZ ;  /* 0x0000000409e17810 */ /* 0x000fc60007ffe0ff */
[----:B------:R2:W-:Y:S01]  /*e3e0*/  MUFU.EX2 R18, R31 ;  /* 0x0000001f00127308 */ /* 0x0005e20000000800 */
[----:B------:R-:W-:-:S07]  /*e3f0*/  IADD3 R36, R9, 0xc, RZ ;  /* 0x0000000c09247810 */ /* 0x000fce0007ffe0ff */
[----:B------:R1:W-:Y:S01]  /*e400*/  MUFU.EX2 R19, R32 ;  /* 0x0000002000137308 */ /* 0x0003e20000000800 */
[--C-:B--2---:R-:W-:Y:S01]  /*e410*/  FFMA.FTZ R31, R208, UR4, -R33.reuse ;  /* 0x00000004d01f7c23 */ /* 0x104fe20008010821 */
[----:B-1----:R-:W-:Y:S01]  /*e420*/  FFMA.FTZ R32, R209, UR4, -R33 ;  /* 0x00000004d1207c23 */ /* 0x002fe20008010821 */
[--C-:B---3--:R-:W-:Y:S01]  /*e430*/  FFMA.FTZ R33, R206, UR4, -R34.reuse ;  /* 0x00000004ce217c23 */ /* 0x108fe20008010822 */
[----:B------:R-:W-:Y:S02]  /*e440*/  FFMA.FTZ R34, R207, UR4, -R34 ;  /* 0x00000004cf227c23 */ /* 0x000fe40008010822 */
[----:B------:R-:W-:Y:S02]  /*e450*/  SHFL.IDX PT, R207, R15, R225, 0x1f ;  /* 0x00001fe10fcf7589 */ /* 0x000fe400000e0000 */
[----:B------:R1:W-:Y:S01]  /*e460*/  MUFU.EX2 R27, R231 ;  /* 0x000000e7001b7308 */ /* 0x0003e20000000800 */
[----:B------:R-:W-:Y:S01]  /*e470*/  FFMA.FTZ R208, -R230, R230, 1 ;  /* 0x3f800000e6d07423 */ /* 0x000fe200000101e6 */
[----:B------:R-:W-:Y:S01]  /*e480*/  FMUL.FTZ R226, R219, R226 ;  /* 0x000000e2dbe27220 */ /* 0x000fe20000410000 */
[----:B------:R-:W-:-:S02]  /*e490*/  VIADD R215, R9, 0x8 ;  /* 0x0000000809d77836 */ /* 0x000fc40000000000 */
[----:B-1----:R-:W-:Y:S02]  /*e4a0*/  FADD.FTZ R231, R37, -R232 ;  /* 0x800000e825e77221 */ /* 0x002fe40000010000 */
[----:B------:R1:W2:Y:S01]  /*e4b0*/  SHFL.IDX PT, R37, R15, R36, 0x1f ;  /* 0x00001f240f257589 */ /* 0x0002a200000e0000 */
[----:B------:R-:W-:Y:S01]  /*e4c0*/  FMUL.FTZ R208, R208, R226 ;  /* 0x000000e2d0d07220 */ /* 0x000fe20000410000 */
[----:B------:R3:W-:Y:S01]  /*e4d0*/  MUFU.EX2 R17, R211 ;  /* 0x000000d300117308 */ /* 0x0007e20000000800 */
[C---:B------:R-:W-:Y:S01]  /*e4e0*/  VIADD R226, R9.reuse, 0x10 ;  /* 0x0000001009e27836 */ /* 0x040fe20000000000 */
[----:B------:R-:W2:Y:S01]  /*e4f0*/  SHFL.IDX PT, R209, R15, R215, 0x1f ;  /* 0x00001fd70fd17589 */ /* 0x000ea200000e0000 */
[--C-:B----4-:R-:W-:Y:S01]  /*e500*/  FFMA.FTZ R204, R204, UR4, -R35.reuse ;  /* 0x00000004cccc7c23 */ /* 0x110fe20008010823 */
[C---:B------:R-:W-:Y:S01]  /*e510*/  VIADD R230, R9.reuse, 0x18 ;  /* 0x0000001809e67836 */ /* 0x040fe20000000000 */
[----:B---3--:R-:W-:Y:S01]  /*e520*/  IADD3 R211, R9, 0x14, RZ ;  /* 0x0000001409d37810 */ /* 0x008fe20007ffe0ff */
[----:B-1----:R-:W-:-:S02]  /*e530*/  FFMA.FTZ R36, R205, UR4, -R35 ;  /* 0x00000004cd247c23 */ /* 0x002fc40008010823 */
[----:B------:R-:W1:Y:S04]  /*e540*/  SHFL.IDX PT, R205, R15, R226, 0x1f ;  /* 0x00001fe20fcd7589 */ /* 0x000e6800000e0000 */
[----:B------:R-:W3:Y:S01]  /*e550*/  SHFL.IDX PT, R38, R15, R211, 0x1f ;  /* 0x00001fd30f267589 */ /* 0x000ee200000e0000 */
[----:B------:R-:W-:Y:S01]  /*e560*/  FADD.FTZ R232, R39, -R232 ;  /* 0x800000e827e87221 */ /* 0x000fe20000010000 */
[----:B------:R4:W-:Y:S02]  /*e570*/  MUFU.EX2 R35, R204 ;  /* 0x000000cc00237308 */ /* 0x0009e40000000800 */
[----:B------:R-:W3:Y:S01]  /*e580*/  SHFL.IDX PT, R39, R15, R230, 0x1f ;  /* 0x00001fe60f277589 */ /* 0x000ee200000e0000 */
[----:B--2---:R-:W-:Y:S01]  /*e590*/  FFMA.FTZ R120, R120, UR4, -R37 ;  /* 0x0000000478787c23 */ /* 0x004fe20008010825 */
[--C-:B----4-:R-:W-:Y:S01]  /*e5a0*/  FFMA.FTZ R204, R122, UR4, -R207.reuse ;  /* 0x000000047acc7c23 */ /* 0x110fe200080108cf */
[----:B------:R-:W-:Y:S01]  /*e5b0*/  FFMA.FTZ R207, R124, UR4, -R207 ;  /* 0x000000047ccf7c23 */ /* 0x000fe200080108cf */
[----:B------:R2:W4:Y:S01]  /*e5c0*/  SHFL.IDX PT, R122, R15, R229, 0x1f ;  /* 0x00001fe50f7a7589 */ /* 0x00052200000e0000 */
[----:B------:R-:W-:-:S03]  /*e5d0*/  FFMA.FTZ R121, R121, UR4, -R37 ;  /* 0x0000000479797c23 */ /* 0x000fc60008010825 */
[----:B------:R-:W4:Y:S01]  /*e5e0*/  SHFL.IDX PT, R124, R10, R225, 0x1f ;  /* 0x00001fe10a7c7589 */ /* 0x000f2200000e0000 */
[----:B------:R1:W-:Y:S01]  /*e5f0*/  MUFU.EX2 R37, R207 ;  /* 0x000000cf00257308 */ /* 0x0003e20000000800 */
[--C-:B------:R-:W-:Y:S02]  /*e600*/  FFMA.FTZ R206, R123, UR4, -R209.reuse ;  /* 0x000000047bce7c23 */ /* 0x100fe400080108d1 */
[----:B-1----:R-:W1:Y:S01]  /*e610*/  SHFL.IDX PT, R207, R10, R215, 0x1f ;  /* 0x00001fd70acf7589 */ /* 0x002e6200000e0000 */
[----:B------:R-:W-:Y:S01]  /*e620*/  FFMA.FTZ R125, R125, UR4, -R209 ;  /* 0x000000047d7d7c23 */ /* 0x000fe200080108d1 */
[----:B------:R-:W-:Y:S01]  /*e630*/  IADD3 R209, R9, 0xc, RZ ;  /* 0x0000000c09d17810 */ /* 0x000fe20007ffe0ff */
[--C-:B------:R-:W-:Y:S02]  /*e640*/  FFMA.FTZ R123, R103, UR4, -R205.reuse ;  /* 0x00000004677b7c23 */ /* 0x100fe400080108cd */
[----:B--2---:R2:W-:Y:S01]  /*e650*/  MUFU.EX2 R15, R204 ;  /* 0x000000cc000f7308 */ /* 0x0045e20000000800 */
[--C-:B---3--:R-:W-:Y:S01]  /*e660*/  FFMA.FTZ R109, R109, UR4, -R38.reuse ;  /* 0x000000046d6d7c23 */ /* 0x108fe20008010826 */
[----:B------:R-:W-:Y:S01]  /*e670*/  FFMA.FTZ R103, R94, UR4, -R38 ;  /* 0x000000045e677c23 */ /* 0x000fe20008010826 */
[----:B------:R-:W-:Y:S01]  /*e680*/  FFMA.FTZ R114, R114, UR4, -R205 ;  /* 0x0000000472727c23 */ /* 0x000fe200080108cd */
[----:B------:R-:W-:-:S04]  /*e690*/  FFMA.FTZ R112, R112, UR4, -R39 ;  /* 0x0000000470707c23 */ /* 0x000fc80008010827 */
[----:B------:R3:W-:Y:S01]  /*e6a0*/  MUFU.EX2 R38, R206 ;  /* 0x000000ce00267308 */ /* 0x0007e20000000800 */
[----:B--2---:R-:W2:Y:S01]  /*e6b0*/  SHFL.IDX PT, R204, R10, R9, 0x1f ;  /* 0x00001f090acc7589 */ /* 0x004ea200000e0000 */
[----:B------:R-:W-:Y:S01]  /*e6c0*/  FFMA.FTZ R107, R107, UR4, -R39 ;  /* 0x000000046b6b7c23 */ /* 0x000fe20008010827 */
[----:B----4-:R-:W-:Y:S01]  /*e6d0*/  FFMA.FTZ R205, R97, UR4, -R122 ;  /* 0x0000000461cd7c23 */ /* 0x010fe2000801087a */
[--C-:B------:R-:W-:Y:S01]  /*e6e0*/  FFMA.FTZ R119, R119, UR4, -R124.reuse ;  /* 0x0000000477777c23 */ /* 0x100fe2000801087c */
[----:B---3--:R-:W3:Y:S03]  /*e6f0*/  SHFL.IDX PT, R206, R10, R209, 0x1f ;  /* 0x00001fd10ace7589 */ /* 0x008ee600000e0000 */
[----:B------:R4:W-:Y:S01]  /*e700*/  MUFU.EX2 R39, R125 ;  /* 0x0000007d00277308 */ /* 0x0009e20000000800 */
[----:B------:R-:W-:Y:S01]  /*e710*/  FFMA.FTZ R124, R98, UR4, -R124 ;  /* 0x00000004627c7c23 */ /* 0x000fe2000801087c */
[----:B------:R-:W3:Y:S04]  /*e720*/  SHFL.IDX PT, R97, R10, R226, 0x1f ;  /* 0x00001fe20a617589 */ /* 0x000ee800000e0000 */
[----:B------:R-:W-:Y:S04]  /*e730*/  SHFL.IDX PT, R98, R10, R230, 0x1f ;  /* 0x00001fe60a627589 */ /* 0x000fe800000e0000 */
[----:B----4-:R-:W4:Y:S01]  /*e740*/  SHFL.IDX PT, R125, R10, R211, 0x1f ;  /* 0x00001fd30a7d7589 */ /* 0x010f2200000e0000 */
[----:B------:R1:W-:Y:S02]  /*e750*/  MUFU.EX2 R94, R120 ;  /* 0x00000078005e7308 */ /* 0x0003e40000000800 */
[----:B-1----:R-:W-:-:S02]  /*e760*/  FFMA.FTZ R120, R99, UR4, -R207 ;  /* 0x0000000463787c23 */ /* 0x002fc400080108cf */
[----:B------:R-:W1:Y:S04]  /*e770*/  SHFL.IDX PT, R99, R12, R9, 0x1f ;  /* 0x00001f090c637589 */ /* 0x000e6800000e0000 */
[----:B------:R-:W1:Y:S01]  /*e780*/  MUFU.EX2 R29, R29 ;  /* 0x0000001d001d7308 */ /* 0x000e620000000800 */
[--C-:B--2---:R-:W-:Y:S01]  /*e790*/  FFMA.FTZ R117, R117, UR4, -R204.reuse ;  /* 0x0000000475757c23 */ /* 0x104fe200080108cc */
[----:B------:R-:W-:Y:S01]  /*e7a0*/  FFMA.FTZ R106, R106, UR4, -R204 ;  /* 0x000000046a6a7c23 */ /* 0x000fe200080108cc */
[--C-:B---3--:R-:W-:Y:S01]  /*e7b0*/  FFMA.FTZ R105, R105, UR4, -R206.reuse ;  /* 0x0000000469697c23 */ /* 0x108fe200080108ce */
[----:B------:R2:W3:Y:S04]  /*e7c0*/  SHFL.IDX PT, R204, R10, R229, 0x1f ;  /* 0x00001fe50acc7589 */ /* 0x0004e800000e0000 */
[----:B------:R-:W3:Y:S01]  /*e7d0*/  MUFU.EX2 R31, R31 ;  /* 0x0000001f001f7308 */ /* 0x000ee20000000800 */
[----:B------:R-:W-:Y:S01]  /*e7e0*/  FFMA.FTZ R104, R104, UR4, -R206 ;  /* 0x0000000468687c23 */ /* 0x000fe200080108ce */
[----:B------:R-:W-:Y:S01]  /*e7f0*/  FMUL.FTZ R132, R132, UR9 ;  /* 0x0000000984847c20 */ /* 0x000fe20008410000 */
[----:B------:R-:W3:Y:S01]  /*e800*/  SHFL.IDX PT, R206, R12, R215, 0x1f ;  /* 0x00001fd70cce7589 */ /* 0x000ee200000e0000 */
[----:B------:R-:W-:Y:S01]  /*e810*/  FMUL.FTZ R134, R134, UR9 ;  /* 0x0000000986867c20 */ /* 0x000fe20008410000 */
[----:B------:R-:W-:Y:S01]  /*e820*/  FFMA.FTZ R122, R96, UR4, -R122 ;  /* 0x00000004607a7c23 */ /* 0x000fe2000801087a */
[----:B------:R-:W-:-:S02]  /*e830*/  FFMA.FTZ R101, R101, UR4, -R97 ;  /* 0x0000000465657c23 */ /* 0x000fc40008010861 */
[----:B--2---:R2:W-:Y:S01]  /*e840*/  MUFU.EX2 R10, R121 ;  /* 0x00000079000a7308 */ /* 0x0045e20000000800 */
[----:B------:R-:W-:Y:S01]  /*e850*/  FFMA.FTZ R100, R100, UR4, -R97 ;  /* 0x0000000464647c23 */ /* 0x000fe20008010861 */
[--C-:B----4-:R-:W-:Y:S01]  /*e860*/  FFMA.FTZ R102, R102, UR4, -R125.reuse ;  /* 0x0000000466667c23 */ /* 0x110fe2000801087d */
[----:B------:R-:W-:Y:S01]  /*e870*/  FFMA.FTZ R115, R115, UR4, -R125 ;  /* 0x0000000473737c23 */ /* 0x000fe2000801087d */
[----:B------:R-:W-:Y:S01]  /*e880*/  FFMA.FTZ R116, R116, UR4, -R98 ;  /* 0x0000000474747c23 */ /* 0x000fe20008010862 */
[----:B------:R-:W-:Y:S04]  /*e890*/  SHFL.IDX PT, R125, R12, R230, 0x1f ;  /* 0x00001fe60c7d7589 */ /* 0x000fe800000e0000 */
[----:B--2---:R-:W2:Y:S01]  /*e8a0*/  SHFL.IDX PT, R121, R12, R225, 0x1f ;  /* 0x00001fe10c797589 */ /* 0x004ea200000e0000 */
[----:B------:R4:W-:Y:S01]  /*e8b0*/  MUFU.EX2 R96, R123 ;  /* 0x0000007b00607308 */ /* 0x0009e20000000800 */
[----:B------:R-:W-:Y:S01]  /*e8c0*/  FMUL.FTZ R133, R133, UR9 ;  /* 0x0000000985857c20 */ /* 0x000fe20008410000 */
[----:B------:R-:W-:Y:S01]  /*e8d0*/  FMUL.FTZ R135, R135, UR9 ;  /* 0x0000000987877c20 */ /* 0x000fe20008410000 */
[----:B-1----:R-:W-:-:S05]  /*e8e0*/  FFMA.FTZ R113, R113, UR4, -R99 ;  /* 0x0000000471717c23 */ /* 0x002fca0008010863 */
[----:B------:R1:W-:Y:S01]  /*e8f0*/  MUFU.EX2 R97, R114 ;  /* 0x0000007200617308 */ /* 0x0003e20000000800 */
[----:B----4-:R4:W-:Y:S01]  /*e900*/  SHFL.IDX PT, R123, R12, R209, 0x1f ;  /* 0x00001fd10c7b7589 */ /* 0x0109e200000e0000 */
[----:B------:R-:W-:-:S06]  /*e910*/  FFMA.FTZ R131, R131, UR4, -R99 ;  /* 0x0000000483837c23 */ /* 0x000fcc0008010863 */
[----:B------:R-:W2:Y:S01]  /*e920*/  MUFU.TANH R132, R132 ;  /* 0x0000008400847308 */ /* 0x000ea20000002400 */
[----:B-1----:R-:W-:Y:S01]  /*e930*/  FFMA.FTZ R114, R95, UR4, -R98 ;  /* 0x000000045f727c23 */ /* 0x002fe20008010862 */
[----:B----4-:R-:W-:Y:S01]  /*e940*/  FFMA.FTZ R209, -R233, R233, 1 ;  /* 0x3f800000e9d17423 */ /* 0x010fe200000101e9 */
[----:B------:R-:W-:-:S05]  /*e950*/  VIADD R233, R9, 0xc ;  /* 0x0000000c09e97836 */ /* 0x000fca0000000000 */
[----:B------:R1:W-:Y:S08]  /*e960*/  MUFU.EX2 R98, R103 ;  /* 0x0000006700627308 */ /* 0x0003f00000000800 */
[----:B------:R-:W4:Y:S01]  /*e970*/  MUFU.TANH R134, R134 ;  /* 0x0000008600867308 */ /* 0x000f220000002400 */
[----:B-1----:R1:W-:Y:S07]  /*e980*/  SHFL.IDX PT, R103, R12, R211, 0x1f ;  /* 0x00001fd30c677589 */ /* 0x0023ee00000e0000 */
[----:B------:R3:W-:Y:S01]  /*e990*/  MUFU.EX2 R99, R112 ;  /* 0x0000007000637308 */ /* 0x0007e20000000800 */
[----:B-1----:R-:W-:Y:S01]  /*e9a0*/  FFMA.FTZ R211, -R22, R22, 1 ;  /* 0x3f80000016d37423 */ /* 0x002fe20000010116 */
[----:B------:R-:W-:-:S02]  /*e9b0*/  FMUL.FTZ R22, R29, R222 ;  /* 0x000000de1d167220 */ /* 0x000fc40000410000 */
[----:B------:R1:W-:Y:S04]  /*e9c0*/  SHFL.IDX PT, R222, R14, R215, 0x1f ;  /* 0x00001fd70ede7589 */ /* 0x0003e800000e0000 */
[----:B------:R-:W4:Y:S01]  /*e9d0*/  MUFU.TANH R133, R133 ;  /* 0x0000008500857308 */ /* 0x000f220000002400 */
[----:B---3--:R-:W3:Y:S01]  /*e9e0*/  SHFL.IDX PT, R112, R12, R229, 0x1f ;  /* 0x00001fe50c707589 */ /* 0x008ee200000e0000 */
[----:B-1----:R-:W-:-:S06]  /*e9f0*/  FMUL.FTZ R215, R31, R217 ;  /* 0x000000d91fd77220 */ /* 0x002fcc0000410000 */
[----:B------:R-:W1:Y:S01]  /*ea00*/  MUFU.TANH R135, R135 ;  /* 0x0000008700877308 */ /* 0x000e620000002400 */
[----:B------:R-:W3:Y:S07]  /*ea10*/  SHFL.IDX PT, R217, R14, R233, 0x1f ;  /* 0x00001fe90ed97589 */ /* 0x000eee00000e0000 */
[----:B------:R-:W3:Y:S01]  /*ea20*/  MUFU.EX2 R28, R28 ;  /* 0x0000001c001c7308 */ /* 0x000ee20000000800 */
[--C-:B------:R-:W-:Y:S01]  /*ea30*/  FFMA.FTZ R110, R110, UR4, -R204.reuse ;  /* 0x000000046e6e7c23 */ /* 0x100fe200080108cc */
[----:B------:R-:W-:Y:S01]  /*ea40*/  FFMA.FTZ R118, R118, UR4, -R204 ;  /* 0x0000000476767c23 */ /* 0x000fe200080108cc */
[--C-:B------:R-:W-:Y:S01]  /*ea50*/  FFMA.FTZ R127, R127, UR4, -R206.reuse ;  /* 0x000000047f7f7c23 */ /* 0x100fe200080108ce */
[----:B------:R-:W-:Y:S01]  /*ea60*/  FFMA.FTZ R129, R129, UR4, -R206 ;  /* 0x0000000481817c23 */ /* 0x000fe200080108ce */
[----:B--2---:R-:W-:-:S03]  /*ea70*/  FSEL R204, R132, -INF , !P5 ;  /* 0xff80000084cc7808 */ /* 0x004fc60006800000 */
[----:B------:R-:W2:Y:S01]  /*ea80*/  MUFU.EX2 R32, R32 ;  /* 0x0000002000207308 */ /* 0x000ea20000000800 */
[----:B----4-:R-:W-:Y:S01]  /*ea90*/  FSEL R206, R134, -INF , !P0 ;  /* 0xff80000086ce7808 */ /* 0x010fe20004000000 */
[--C-:B------:R-:W-:Y:S01]  /*eaa0*/  FFMA.FTZ R108, R108, UR4, -R121.reuse ;  /* 0x000000046c6c7c23 */ /* 0x100fe20008010879 */
[----:B------:R-:W-:Y:S01]  /*eab0*/  FFMA.FTZ R137, R137, UR4, -R121 ;  /* 0x0000000489897c23 */ /* 0x000fe20008010879 */
[----:B------:R-:W-:Y:S01]  /*eac0*/  FMUL.FTZ R218, R27, R218 ;  /* 0x000000da1bda7220 */ /* 0x000fe20000410000 */
[----:B------:R-:W-:Y:S01]  /*ead0*/  FFMA.FTZ R121, -R234, R234, 1 ;  /* 0x3f800000ea797423 */ /* 0x000fe200000101ea */
[----:B------:R-:W-:Y:S01]  /*eae0*/  FFMA.FTZ R204, R204, UR4, -R125 ;  /* 0x00000004cccc7c23 */ /* 0x000fe2000801087d */
[----:B------:R-:W-:Y:S01]  /*eaf0*/  FFMA.FTZ R111, R111, UR4, -R207 ;  /* 0x000000046f6f7c23 */ /* 0x000fe200080108cf */
[----:B------:R-:W-:Y:S01]  /*eb00*/  FFMA.FTZ R125, R206, UR4, -R125 ;  /* 0x00000004ce7d7c23 */ /* 0x000fe2000801087d */
[----:B------:R-:W-:Y:S01]  /*eb10*/  FSEL R206, R133, -INF , !P4 ;  /* 0xff80000085ce7808 */ /* 0x000fe20006000000 */
[----:B------:R-:W-:Y:S01]  /*eb20*/  FMUL.FTZ R121, R121, R218 ;  /* 0x000000da79797220 */ /* 0x000fe20000410000 */
[----:B-1----:R-:W-:Y:S01]  /*eb30*/  FSEL R207, R135, -INF , !P1 ;  /* 0xff80000087cf7808 */ /* 0x002fe20004800000 */
[----:B---3--:R-:W-:Y:S01]  /*eb40*/  FMUL.FTZ R221, R28, R221 ;  /* 0x000000dd1cdd7220 */ /* 0x008fe20000410000 */
[----:B------:R-:W-:Y:S01]  /*eb50*/  FFMA.FTZ R235, -R235, R235, 1 ;  /* 0x3f800000ebeb7423 */ /* 0x000fe200000101eb */
[----:B------:R-:W1:Y:S01]  /*eb60*/  SHFL.IDX PT, R218, R14, R9, 0x1f ;  /* 0x00001f090eda7589 */ /* 0x000e6200000e0000 */
[----:B------:R-:W-:Y:S01]  /*eb70*/  FFMA.FTZ R21, -R21, R21, 1 ;  /* 0x3f80000015157423 */ /* 0x000fe20000010115 */
[----:B------:R-:W-:Y:S01]  /*eb80*/  FMUL.FTZ R227, R17, R227 ;  /* 0x000000e311e37220 */ /* 0x000fe20000410000 */
[--C-:B------:R-:W-:Y:S01]  /*eb90*/  FFMA.FTZ R206, R206, UR4, -R112.reuse ;  /* 0x00000004cece7c23 */ /* 0x100fe20008010870 */
[----:B------:R-:W-:Y:S01]  /*eba0*/  FFMA.FTZ R207, R207, UR4, -R112 ;  /* 0x00000004cfcf7c23 */ /* 0x000fe20008010870 */
[----:B------:R-:W-:Y:S01]  /*ebb0*/  FMUL.FTZ R112, R235, R221 ;  /* 0x000000ddeb707220 */ /* 0x000fe20000410000 */
[--C-:B------:R-:W-:Y:S01]  /*ebc0*/  FADD.FTZ R45, R45, -R217.reuse ;  /* 0x800000d92d2d7221 */ /* 0x100fe20000010000 */
[----:B------:R-:W-:Y:S01]  /*ebd0*/  FADD.FTZ R47, R47, -R217 ;  /* 0x800000d92f2f7221 */ /* 0x000fe20000010000 */
[----:B------:R-:W-:Y:S01]  /*ebe0*/  FMUL.FTZ R21, R21, R227 ;  /* 0x000000e315157220 */ /* 0x000fe20000410000 */
[----:B------:R-:W3:Y:S01]  /*ebf0*/  SHFL.IDX PT, R221, R14, R225, 0x1f ;  /* 0x00001fe10edd7589 */ /* 0x000ee200000e0000 */
[----:B--2---:R-:W-:-:S03]  /*ec00*/  FMUL.FTZ R227, R32, R220 ;  /* 0x000000dc20e37220 */ /* 0x004fc60000410000 */
[----:B------:R2:W-:Y:S04]  /*ec10*/  LDS R217, [R11+0x400] ;  /* 0x000400000bd97984 */ /* 0x0005e80000000800 */
[----:B------:R-:W4:Y:S01]  /*ec20*/  SHFL.IDX PT, R220, R14, R229, 0x1f ;  /* 0x00001fe50edc7589 */ /* 0x000f2200000e0000 */
[----:B------:R-:W3:Y:S01]  /*ec30*/  MUFU.EX2 R36, R36 ;  /* 0x0000002400247308 */ /* 0x000ee20000000800 */
[----:B------:R-:W-:Y:S01]  /*ec40*/  FFMA.FTZ R20, -R20, R20, 1 ;  /* 0x3f80000014147423 */ /* 0x000fe20000010114 */
[----:B------:R-:W-:Y:S01]  /*ec50*/  FMUL.FTZ R224, R18, R224 ;  /* 0x000000e012e07220 */ /* 0x000fe20000410000 */
[C---:B------:R-:W-:Y:S01]  /*ec60*/  IADD3 R235, R9.reuse, 0x10, RZ ;  /* 0x0000001009eb7810 */ /* 0x040fe20007ffe0ff */
[--C-:B-1----:R-:W-:Y:S01]  /*ec70*/  FADD.FTZ R40, R40, -R218.reuse ;  /* 0x800000da28287221 */ /* 0x102fe20000010000 */
[----:B------:R-:W-:Y:S01]  /*ec80*/  FADD.FTZ R42, R42, -R218 ;  /* 0x800000da2a2a7221 */ /* 0x000fe20000010000 */
[----:B--2---:R-:W-:Y:S01]  /*ec90*/  FFMA.FTZ R11, -R170, R170, 1 ;  /* 0x3f800000aa0b7423 */ /* 0x004fe200000101aa */
[----:B------:R-:W-:-:S02]  /*eca0*/  VIADD R234, R9, 0x14 ;  /* 0x0000001409ea7836 */ /* 0x000fc40000000000 */
[----:B------:R-:W-:Y:S01]  /*ecb0*/  FMUL.FTZ R40, R35, R40 ;  /* 0x0000002823287220 */ /* 0x000fe20000410000 */
[----:B------:R-:W1:Y:S01]  /*ecc0*/  MUFU.EX2 R30, R30 ;  /* 0x0000001e001e7308 */ /* 0x000e620000000800 */
[----:B------:R-:W-:Y:S01]  /*ecd0*/  FMUL.FTZ R22, R20, R22 ;  /* 0x0000001614167220 */ /* 0x000fe20000410000 */
[----:B------:R-:W-:Y:S01]  /*ece0*/  FMUL.FTZ R20, R211, R224 ;  /* 0x000000e0d3147220 */ /* 0x000fe20000410000 */
[--C-:B---3--:R-:W-:Y:S01]  /*ecf0*/  FADD.FTZ R41, R41, -R221.reuse ;  /* 0x800000dd29297221 */ /* 0x108fe20000010000 */
[----:B------:R-:W2:Y:S01]  /*ed00*/  SHFL.IDX PT, R224, R14, R235, 0x1f ;  /* 0x00001feb0ee07589 */ /* 0x000ea200000e0000 */
[----:B------:R-:W-:Y:S01]  /*ed10*/  FADD.FTZ R43, R43, -R221 ;  /* 0x800000dd2b2b7221 */ /* 0x000fe20000010000 */
[----:B------:R-:W-:Y:S01]  /*ed20*/  FMUL.FTZ R11, R11, R40 ;  /* 0x000000280b0b7220 */ /* 0x000fe20000410000 */
[----:B------:R-:W-:Y:S01]  /*ed30*/  FMUL.FTZ R42, R36, R42 ;  /* 0x0000002a242a7220 */ /* 0x000fe20000410000 */
[----:B------:R-:W-:Y:S01]  /*ed40*/  FFMA.FTZ R40, -R169, R169, 1 ;  /* 0x3f800000a9287423 */ /* 0x000fe200000101a9 */
[----:B------:R-:W-:Y:S01]  /*ed50*/  FMUL.FTZ R221, R15, R41 ;  /* 0x000000290fdd7220 */ /* 0x000fe20000410000 */
[--C-:B----4-:R-:W-:Y:S01]  /*ed60*/  FADD.FTZ R53, R53, -R220.reuse ;  /* 0x800000dc35357221 */ /* 0x110fe20000010000 */
[----:B------:R-:W-:Y:S01]  /*ed70*/  FADD.FTZ R55, R55, -R220 ;  /* 0x800000dc37377221 */ /* 0x000fe20000010000 */
[----:B------:R-:W-:Y:S01]  /*ed80*/  FFMA.FTZ R220, -R168, R168, 1 ;  /* 0x3f800000a8dc7423 */ /* 0x000fe200000101a8 */
[----:B------:R-:W3:Y:S01]  /*ed90*/  SHFL.IDX PT, R225, R14, R234, 0x1f ;  /* 0x00001fea0ee17589 */ /* 0x000ee200000e0000 */
[----:B------:R-:W-:-:S02]  /*eda0*/  FADD.FTZ R46, R46, -R222 ;  /* 0x800000de2e2e7221 */ /* 0x000fc40000010000 */
[----:B------:R-:W-:Y:S01]  /*edb0*/  FMUL.FTZ R41, R220, R42 ;  /* 0x0000002adc297220 */ /* 0x000fe20000410000 */
[----:B------:R-:W-:Y:S01]  /*edc0*/  FMUL.FTZ R42, R40, R221 ;  /* 0x000000dd282a7220 */ /* 0x000fe20000410000 */
[----:B------:R-:W-:Y:S01]  /*edd0*/  FFMA.FTZ R40, -R23, R23, 1 ;  /* 0x3f80000017287423 */ /* 0x000fe20000010117 */
[----:B------:R-:W-:Y:S01]  /*ede0*/  FFMA.FTZ R23, -R88, R88, 1 ;  /* 0x3f80000058177423 */ /* 0x000fe20000010158 */
[----:B------:R-:W-:Y:S01]  /*edf0*/  FMUL.FTZ R46, R39, R46 ;  /* 0x0000002e272e7220 */ /* 0x000fe20000410000 */
[----:B------:R4:W4:Y:S03]  /*ee00*/  MUFU.EX2 R95, R109 ;  /* 0x0000006d005f7308 */ /* 0x0009260000000800 */
[----:B------:R-:W-:Y:S01]  /*ee10*/  FMUL.FTZ R23, R23, R46 ;  /* 0x0000002e17177220 */ /* 0x000fe20000410000 */
[----:B------:R-:W-:Y:S02]  /*ee20*/  FFMA.FTZ R46, -R92, R92, 1 ;  /* 0x3f8000005c2e7423 */ /* 0x000fe4000001015c */
[----:B------:R-:W4:Y:S01]  /*ee30*/  SHFL.IDX PT, R92, R217, R233, 0x1f ;  /* 0x00001fe9d95c7589 */ /* 0x000f2200000e0000 */
[----:B-1----:R-:W-:-:S04]  /*ee40*/  FMUL.FTZ R223, R30, R223 ;  /* 0x000000df1edf7220 */ /* 0x002fc80000410000 */
[----:B------:R-:W-:Y:S02]  /*ee50*/  FMUL.FTZ R209, R209, R223 ;  /* 0x000000dfd1d17220 */ /* 0x000fe40000410000 */
[----:B------:R-:W1:Y:S01]  /*ee60*/  SHFL.IDX PT, R223, R14, R230, 0x1f ;  /* 0x00001fe60edf7589 */ /* 0x000e6200000e0000 */
[----:B--2---:R-:W-:Y:S01]  /*ee70*/  FADD.FTZ R48, R48, -R224 ;  /* 0x800000e030307221 */ /* 0x004fe20000010000 */
[----:B------:R-:W-:Y:S01]  /*ee80*/  FMUL.FTZ R45, R94, R45 ;  /* 0x0000002d5e2d7220 */ /* 0x000fe20000410000 */
[--C-:B---3--:R-:W-:Y:S01]  /*ee90*/  FADD.FTZ R49, R49, -R225.reuse ;  /* 0x800000e131317221 */ /* 0x108fe20000010000 */
[----:B------:R-:W-:Y:S01]  /*eea0*/  FFMA.FTZ R211, -R200, R200, 1 ;  /* 0x3f800000c8d37423 */ /* 0x000fe200000101c8 */
[----:B------:R-:W-:Y:S01]  /*eeb0*/  FMUL.FTZ R228, R19, R228 ;  /* 0x000000e413e47220 */ /* 0x000fe20000410000 */
[----:B------:R-:W-:Y:S01]  /*eec0*/  FFMA.FTZ R89, -R89, R89, 1 ;  /* 0x3f80000059597423 */ /* 0x000fe20000010159 */
[----:B------:R-:W-:Y:S01]  /*eed0*/  FMUL.FTZ R47, R10, R47 ;  /* 0x0000002f0a2f7220 */ /* 0x000fe20000410000 */
[----:B----4-:R2:W-:Y:S01]  /*eee0*/  SHFL.IDX PT, R109, R12, R226, 0x1f ;  /* 0x00001fe20c6d7589 */ /* 0x0105e200000e0000 */
[----:B------:R-:W-:Y:S01]  /*eef0*/  FFMA.FTZ R90, -R90, R90, 1 ;  /* 0x3f8000005a5a7423 */ /* 0x000fe2000001015a */
[----:B------:R-:W-:Y:S01]  /*ef00*/  FMUL.FTZ R48, R96, R48 ;  /* 0x0000003060307220 */ /* 0x000fe20000410000 */
[----:B------:R-:W-:Y:S01]  /*ef10*/  FMUL.FTZ R45, R40, R45 ;  /* 0x0000002d282d7220 */ /* 0x000fe20000410000 */
[----:B------:R-:W-:Y:S01]  /*ef20*/  FADD.FTZ R51, R51, -R225 ;  /* 0x800000e133337221 */ /* 0x000fe20000010000 */
[----:B------:R-:W-:Y:S01]  /*ef30*/  FFMA.FTZ R218, -R167, R167, 1 ;  /* 0x3f800000a7da7423 */ /* 0x000fe200000101a7 */
[----:B------:R-:W-:Y:S01]  /*ef40*/  FMUL.FTZ R43, R37, R43 ;  /* 0x0000002b252b7220 */ /* 0x000fe20000410000 */
[----:B------:R-:W-:Y:S01]  /*ef50*/  FMUL.FTZ R40, R95, R49 ;  /* 0x000000315f287220 */ /* 0x000fe20000410000 */
[----:B------:R-:W-:Y:S01]  /*ef60*/  FMUL.FTZ R211, R211, R228 ;  /* 0x000000e4d3d37220 */ /* 0x000fe20000410000 */
[----:B------:R-:W-:Y:S01]  /*ef70*/  FADD.FTZ R44, R44, -R222 ;  /* 0x800000de2c2c7221 */ /* 0x000fe20000010000 */
[----:B--2---:R-:W-:Y:S01]  /*ef80*/  FFMA.FTZ R226, -R203, R203, 1 ;  /* 0x3f800000cbe27423 */ /* 0x004fe200000101cb */
[----:B------:R-:W-:Y:S01]  /*ef90*/  FMUL.FTZ R49, R89, R47 ;  /* 0x0000002f59317220 */ /* 0x000fe20000410000 */
[----:B------:R-:W-:Y:S01]  /*efa0*/  FFMA.FTZ R91, -R91, R91, 1 ;  /* 0x3f8000005b5b7423 */ /* 0x000fe2000001015b */
[----:B------:R-:W-:Y:S01]  /*efb0*/  FMUL.FTZ R47, R90, R48 ;  /* 0x000000305a2f7220 */ /* 0x000fe20000410000 */
[----:B------:R-:W-:-:S02]  /*efc0*/  VIADD R228, R9, 0x8 ;  /* 0x0000000809e47836 */ /* 0x000fc40000000000 */
[----:B------:R-:W-:Y:S01]  /*efd0*/  FMUL.FTZ R14, R226, R227 ;  /* 0x000000e3e20e7220 */ /* 0x000fe20000410000 */
[----:B------:R-:W-:Y:S01]  /*efe0*/  FFMA.FTZ R90, -R165, R165, 1 ;  /* 0x3f800000a55a7423 */ /* 0x000fe200000101a5 */
[----:B------:R-:W-:Y:S01]  /*eff0*/  FMUL.FTZ R43, R218, R43 ;  /* 0x0000002bda2b7220 */ /* 0x000fe20000410000 */
[----:B------:R-:W-:Y:S01]  /*f000*/  IADD3 R227, R9, 0x4, RZ ;  /* 0x0000000409e37810 */ /* 0x000fe20007ffe0ff */
[----:B------:R-:W-:Y:S01]  /*f010*/  FMUL.FTZ R51, R98, R51 ;  /* 0x0000003362337220 */ /* 0x000fe20000410000 */
[----:B------:R-:W-:Y:S01]  /*f020*/  FFMA.FTZ R218, -R166, R166, 1 ;  /* 0x3f800000a6da7423 */ /* 0x000fe200000101a6 */
[----:B------:R-:W-:Y:S01]  /*f030*/  FMUL.FTZ R44, R38, R44 ;  /* 0x0000002c262c7220 */ /* 0x000fe20000410000 */
[----:B------:R-:W-:Y:S01]  /*f040*/  FMUL.FTZ R48, R91, R40 ;  /* 0x000000285b307220 */ /* 0x000fe20000410000 */
[----:B------:R-:W2:Y:S01]  /*f050*/  SHFL.IDX PT, R89, R217, R9, 0x1f ;  /* 0x00001f09d9597589 */ /* 0x000ea200000e0000 */
[----:B------:R-:W3:Y:S01]  /*f060*/  MUFU.EX2 R107, R107 ;  /* 0x0000006b006b7308 */ /* 0x000ee20000000800 */
[--C-:B------:R-:W-:Y:S01]  /*f070*/  FADD.FTZ R61, R61, -R92.reuse ;  /* 0x8000005c3d3d7221 */ /* 0x100fe20000010000 */
[----:B------:R-:W-:Y:S01]  /*f080*/  FMUL.FTZ R51, R90, R51 ;  /* 0x000000335a337220 */ /* 0x000fe20000410000 */
[----:B------:R-:W4:Y:S01]  /*f090*/  SHFL.IDX PT, R40, R217, R228, 0x1f ;  /* 0x00001fe4d9287589 */ /* 0x000f2200000e0000 */
[----:B------:R-:W-:Y:S01]  /*f0a0*/  FADD.FTZ R92, R63, -R92 ;  /* 0x8000005c3f5c7221 */ /* 0x000fe20000010000 */
[----:B------:R-:W-:Y:S01]  /*f0b0*/  FADD.FTZ R50, R50, -R224 ;  /* 0x800000e032327221 */ /* 0x000fe20000010000 */
[----:B------:R-:W-:Y:S01]  /*f0c0*/  FMUL.FTZ R44, R218, R44 ;  /* 0x0000002cda2c7220 */ /* 0x000fe20000410000 */
[----:B------:R-:W4:Y:S01]  /*f0d0*/  SHFL.IDX PT, R88, R217, R227, 0x1f ;  /* 0x00001fe3d9587589 */ /* 0x000f2200000e0000 */
[----:B------:R-:W2:Y:S03]  /*f0e0*/  MUFU.EX2 R205, R205 ;  /* 0x000000cd00cd7308 */ /* 0x000ea60000000800 */
[----:B------:R-:W4:Y:S04]  /*f0f0*/  SHFL.IDX PT, R90, R217, R230, 0x1f ;  /* 0x00001fe6d95a7589 */ /* 0x000f2800000e0000 */
[----:B------:R-:W-:Y:S01]  /*f100*/  LDS R63, [R13+0x400] ;  /* 0x000400000d3f7984 */ /* 0x000fe20000000800 */
[----:B------:R-:W2:Y:S03]  /*f110*/  MUFU.EX2 R122, R122 ;  /* 0x0000007a007a7308 */ /* 0x000ea60000000800 */
[----:B------:R-:W4:Y:S01]  /*f120*/  SHFL.IDX PT, R218, R217, R235, 0x1f ;  /* 0x00001febd9da7589 */ /* 0x000f2200000e0000 */
[----:B------:R-:W-:-:S03]  /*f130*/  FMUL.FTZ R50, R97, R50 ;  /* 0x0000003261327220 */ /* 0x000fc60000410000 */
[----:B------:R-:W-:Y:S01]  /*f140*/  SHFL.IDX PT, R91, R217, R234, 0x1f ;  /* 0x00001fead95b7589 */ /* 0x000fe200000e0000 */
[----:B-1----:R-:W-:-:S03]  /*f150*/  FADD.FTZ R52, R52, -R223 ;  /* 0x800000df34347221 */ /* 0x002fc60000010000 */
[----:B------:R-:W1:Y:S01]  /*f160*/  SHFL.IDX PT, R217, R217, R229, 0x1f ;  /* 0x00001fe5d9d97589 */ /* 0x000e6200000e0000 */
[----:B------:R-:W1:Y:S01]  /*f170*/  MUFU.EX2 R117, R117 ;  /* 0x0000007500757308 */ /* 0x000e620000000800 */
[----:B------:R-:W-:Y:S01]  /*f180*/  FMUL.FTZ R46, R46, R50 ;  /* 0x000000322e2e7220 */ /* 0x000fe20000410000 */
[----:B------:R-:W-:Y:S01]  /*f190*/  FFMA.FTZ R50, -R164, R164, 1 ;  /* 0x3f800000a4327423 */ /* 0x000fe200000101a4 */
[----:B------:R-:W-:Y:S01]  /*f1a0*/  FMUL.FTZ R52, R99, R52 ;  /* 0x0000003463347220 */ /* 0x000fe20000410000 */
[----:B------:R-:W-:-:S04]  /*f1b0*/  FADD.FTZ R54, R54, -R223 ;  /* 0x800000df36367221 */ /* 0x000fc80000010000 */
[----:B------:R-:W1:Y:S01]  /*f1c0*/  MUFU.EX2 R124, R124 ;  /* 0x0000007c007c7308 */ /* 0x000e620000000800 */
[----:B------:R-:W-:Y:S01]  /*f1d0*/  FMUL.FTZ R50, R50, R52 ;  /* 0x0000003432327220 */ /* 0x000fe20000410000 */
[----:B------:R-:W-:Y:S01]  /*f1e0*/  FFMA.FTZ R52, -R162, R162, 1 ;  /* 0x3f800000a2347423 */ /* 0x000fe200000101a2 */
[----:B---3--:R-:W-:Y:S01]  /*f1f0*/  FMUL.FTZ R54, R107, R54 ;  /* 0x000000366b367220 */ /* 0x008fe20000410000 */
[----:B------:R-:W-:-:S04]  /*f200*/  FFMA.FTZ R220, -R163, R163, 1 ;  /* 0x3f800000a3dc7423 */ /* 0x000fc800000101a3 */
[----:B------:R-:W3:Y:S01]  /*f210*/  MUFU.EX2 R26, R26 ;  /* 0x0000001a001a7308 */ /* 0x000ee20000000800 */
[----:B--2---:R-:W-:Y:S01]  /*f220*/  FMUL.FTZ R53, R205, R53 ;  /* 0x00000035cd357220 */ /* 0x004fe20000410000 */
[----:B------:R-:W-:Y:S01]  /*f230*/  FFMA.FTZ R93, -R93, R93, 1 ;  /* 0x3f8000005d5d7423 */ /* 0x000fe2000001015d */
[----:B------:R-:W-:-:S05]  /*f240*/  FMUL.FTZ R55, R122, R55 ;  /* 0x000000377a377220 */ /* 0x000fca0000410000 */
[----:B------:R-:W2:Y:S01]  /*f250*/  MUFU.EX2 R111, R111 ;  /* 0x0000006f006f7308 */ /* 0x000ea20000000800 */
[----:B------:R-:W-:-:S07]  /*f260*/  FMUL.FTZ R52, R52, R54 ;  /* 0x0000003634347220 */ /* 0x000fce0000410000 */
[----:B------:R-:W2:Y:S01]  /*f270*/  MUFU.TANH R138, R138 ;  /* 0x0000008a008a7308 */ /* 0x000ea20000002400 */
[----:B------:R-:W-:-:S07]  /*f280*/  FMUL.FTZ R54, R220, R53 ;  /* 0x00000035dc367220 */ /* 0x000fce0000410000 */
[----:B------:R-:W2:Y:S01]  /*f290*/  MUFU.EX2 R100, R100 ;  /* 0x0000006400647308 */ /* 0x000ea20000000800 */
[----:B------:R-:W-:-:S07]  /*f2a0*/  FMUL.FTZ R53, R93, R55 ;  /* 0x000000375d357220 */ /* 0x000fce0000410000 */
[----:B------:R-:W2:Y:S01]  /*f2b0*/  MUFU.EX2 R106, R106 ;  /* 0x0000006a006a7308 */ /* 0x000ea20000000800 */
[----:B------:R-:W-:-:S07]  /*f2c0*/  FADD.FTZ R56, R56, -R89 ;  /* 0x8000005938387221 */ /* 0x000fce0000010000 */
[----:B------:R-:W2:Y:S01]  /*f2d0*/  MUFU.EX2 R25, R25 ;  /* 0x0000001900197308 */ /* 0x000ea20000000800 */
[----:B----4-:R-:W-:-:S07]  /*f2e0*/  FADD.FTZ R55, R60, -R40 ;  /* 0x800000283c377221 */ /* 0x010fce0000010000 */
[----:B------:R-:W4:Y:S01]  /*f2f0*/  MUFU.EX2 R102, R102 ;  /* 0x0000006600667308 */ /* 0x000f220000000800 */
[----:B------:R-:W-:-:S07]  /*f300*/  FADD.FTZ R40, R62, -R40 ;  /* 0x800000283e287221 */ /* 0x000fce0000010000 */
[----:B------:R-:W4:Y:S01]  /*f310*/  MUFU.EX2 R116, R116 ;  /* 0x0000007400747308 */ /* 0x000f220000000800 */
[----:B------:R-:W-:Y:S01]  /*f320*/  FADD.FTZ R59, R59, -R88 ;  /* 0x800000583b3b7221 */ /* 0x000fe20000010000 */
[----:B------:R-:W-:-:S06]  /*f330*/  FADD.FTZ R62, R68, -R90 ;  /* 0x8000005a443e7221 */ /* 0x000fcc0000010000 */
[----:B------:R-:W4:Y:S01]  /*f340*/  MUFU.EX2 R104, R104 ;  /* 0x0000006800687308 */ /* 0x000f220000000800 */
[----:B------:R-:W-:-:S07]  /*f350*/  FFMA.FTZ R68, -R161, R161, 1 ;  /* 0x3f800000a1447423 */ /* 0x000fce00000101a1 */
[----:B------:R-:W4:Y:S01]  /*f360*/  MUFU.EX2 R101, R101 ;  /* 0x0000006500657308 */ /* 0x000f220000000800 */
[----:B-1----:R-:W-:Y:S01]  /*f370*/  FMUL.FTZ R56, R117, R56 ;  /* 0x0000003875387220 */ /* 0x002fe20000410000 */
[----:B------:R-:W-:Y:S01]  /*f380*/  FADD.FTZ R57, R57, -R88 ;  /* 0x8000005839397221 */ /* 0x000fe20000010000 */
[--C-:B------:R-:W-:Y:S01]  /*f390*/  FADD.FTZ R66, R66, -R218.reuse ;  /* 0x800000da42427221 */ /* 0x100fe20000010000 */
[----:B------:R-:W-:Y:S01]  /*f3a0*/  FADD.FTZ R58, R58, -R89 ;  /* 0x800000593a3a7221 */ /* 0x000fe20000010000 */
[--C-:B------:R-:W-:Y:S01]  /*f3b0*/  FADD.FTZ R88, R69, -R217.reuse ;  /* 0x800000d945587221 */ /* 0x100fe20000010000 */
[----:B------:R-:W-:Y:S01]  /*f3c0*/  FADD.FTZ R217, R71, -R217 ;  /* 0x800000d947d97221 */ /* 0x000fe20000010000 */
[----:B------:R-:W-:Y:S01]  /*f3d0*/  FFMA.FTZ R69, -R158, R158, 1 ;  /* 0x3f8000009e457423 */ /* 0x000fe2000001019e */
[----:B------:R-:W-:Y:S01]  /*f3e0*/  FMUL.FTZ R59, R124, R59 ;  /* 0x0000003b7c3b7220 */ /* 0x000fe20000410000 */
[--C-:B------:R-:W-:Y:S01]  /*f3f0*/  FFMA.FTZ R126, R126, UR4, -R123.reuse ;  /* 0x000000047e7e7c23 */ /* 0x100fe2000801087b */
[----:B------:R-:W-:Y:S01]  /*f400*/  FFMA.FTZ R139, R139, UR4, -R123 ;  /* 0x000000048b8b7c23 */ /* 0x000fe2000801087b */
[----:B------:R-:W-:Y:S01]  /*f410*/  FFMA.FTZ R12, -R237, R237, 1 ;  /* 0x3f800000ed0c7423 */ /* 0x000fe200000101ed */
[----:B---3--:R-:W-:Y:S01]  /*f420*/  FMUL.FTZ R212, R26, R212 ;  /* 0x000000d41ad47220 */ /* 0x008fe20000410000 */
[--C-:B------:R-:W-:Y:S01]  /*f430*/  FFMA.FTZ R130, R130, UR4, -R109.reuse ;  /* 0x0000000482827c23 */ /* 0x100fe2000801086d */
[----:B------:R-:W-:Y:S01]  /*f440*/  FFMA.FTZ R136, R136, UR4, -R109 ;  /* 0x0000000488887c23 */ /* 0x000fe2000801086d */
[----:B------:R-:W-:Y:S01]  /*f450*/  FADD.FTZ R65, R65, -R91 ;  /* 0x8000005b41417221 */ /* 0x000fe20000010000 */
[----:B------:R-:W-:Y:S01]  /*f460*/  FMUL.FTZ R68, R68, R56 ;  /* 0x0000003844447220 */ /* 0x000fe20000410000 */
[----:B------:R-:W-:Y:S01]  /*f470*/  FFMA.FTZ R71, -R155, R155, 1 ;  /* 0x3f8000009b477423 */ /* 0x000fe2000001019b */
[----:B--2---:R-:W-:Y:S01]  /*f480*/  FMUL.FTZ R40, R111, R40 ;  /* 0x000000286f287220 */ /* 0x004fe20000410000 */
[----:B------:R-:W-:Y:S01]  /*f490*/  FSEL R109, R138, -INF , !P3 ;  /* 0xff8000008a6d7808 */ /* 0x000fe20005800000 */
[----:B------:R-:W-:Y:S01]  /*f4a0*/  FFMA.FTZ R56, -R151, R151, 1 ;  /* 0x3f80000097387423 */ /* 0x000fe20000010197 */
[----:B------:R-:W-:Y:S01]  /*f4b0*/  FSEL R123, R128, -INF , !P2 ;  /* 0xff800000807b7808 */ /* 0x000fe20005000000 */
[----:B------:R-:W-:Y:S01]  /*f4c0*/  FMUL.FTZ R66, R100, R66 ;  /* 0x0000004264427220 */ /* 0x000fe20000410000 */
[----:B------:R-:W1:Y:S01]  /*f4d0*/  MUFU.EX2 R119, R119 ;  /* 0x0000007700777308 */ /* 0x000e620000000800 */
[----:B------:R-:W-:Y:S01]  /*f4e0*/  FADD.FTZ R64, R64, -R218 ;  /* 0x800000da40407221 */ /* 0x000fe20000010000 */
[----:B------:R-:W-:Y:S01]  /*f4f0*/  FFMA.FTZ R13, -R159, R159, 1 ;  /* 0x3f8000009f0d7423 */ /* 0x000fe2000001019f */
[----:B------:R-:W-:Y:S01]  /*f500*/  FMUL.FTZ R58, R106, R58 ;  /* 0x0000003a6a3a7220 */ /* 0x000fe20000410000 */
[----:B------:R-:W-:Y:S01]  /*f510*/  FFMA.FTZ R236, -R236, R236, 1 ;  /* 0x3f800000ecec7423 */ /* 0x000fe200000101ec */
[----:B------:R-:W-:Y:S01]  /*f520*/  FMUL.FTZ R216, R25, R216 ;  /* 0x000000d819d87220 */ /* 0x000fe20000410000 */
[----:B------:R-:W-:Y:S01]  /*f530*/  FMUL.FTZ R69, R69, R59 ;  /* 0x0000003b45457220 */ /* 0x000fe20000410000 */
[----:B------:R-:W-:Y:S01]  /*f540*/  FMUL.FTZ R12, R12, R212 ;  /* 0x000000d40c0c7220 */ /* 0x000fe20000410000 */
[----:B------:R-:W-:Y:S01]  /*f550*/  FMUL.FTZ R71, R71, R40 ;  /* 0x0000002847477220 */ /* 0x000fe20000410000 */
[----:B----4-:R-:W-:Y:S01]  /*f560*/  FMUL.FTZ R59, R102, R65 ;  /* 0x00000041663b7220 */ /* 0x010fe20000410000 */
[----:B------:R-:W-:Y:S01]  /*f570*/  FFMA.FTZ R212, -R201, R201, 1 ;  /* 0x3f800000c9d47423 */ /* 0x000fe200000101c9 */
[----:B------:R-:W-:Y:S01]  /*f580*/  FFMA.FTZ R40, -R153, R153, 1 ;  /* 0x3f80000099287423 */ /* 0x000fe20000010199 */
[----:B------:R-:W-:Y:S01]  /*f590*/  FMUL.FTZ R65, R56, R66 ;  /* 0x0000004238417220 */ /* 0x000fe20000410000 */
[----:B------:R-:W-:Y:S01]  /*f5a0*/  FMUL.FTZ R62, R116, R62 ;  /* 0x0000003e743e7220 */ /* 0x000fe20000410000 */
[--C-:B------:R-:W-:Y:S01]  /*f5b0*/  FFMA.FTZ R109, R109, UR4, -R103.reuse ;  /* 0x000000046d6d7c23 */ /* 0x100fe20008010867 */
[----:B------:R-:W-:Y:S01]  /*f5c0*/  FFMA.FTZ R123, R123, UR4, -R103 ;  /* 0x000000047b7b7c23 */ /* 0x000fe20008010867 */
[----:B------:R-:W-:Y:S01]  /*f5d0*/  FMUL.FTZ R58, R13, R58 ;  /* 0x0000003a0d3a7220 */ /* 0x000fe20000410000 */
[----:B------:R-:W-:Y:S01]  /*f5e0*/  FMUL.FTZ R92, R104, R92 ;  /* 0x0000005c685c7220 */ /* 0x000fe20000410000 */
[----:B------:R-:W-:Y:S01]  /*f5f0*/  FMUL.FTZ R64, R101, R64 ;  /* 0x0000004065407220 */ /* 0x000fe20000410000 */
[----:B------:R-:W-:Y:S01]  /*f600*/  FFMA.FTZ R66, -R150, R150, 1 ;  /* 0x3f80000096427423 */ /* 0x000fe20000010196 */
[----:B------:R-:W-:Y:S01]  /*f610*/  FMUL.FTZ R103, R236, R216 ;  /* 0x000000d8ec677220 */ /* 0x000fe20000410000 */
[----:B------:R-:W2:Y:S01]  /*f620*/  LDL.LU R200, [R1+0x128] ;  /* 0x0001280001c87983 */ /* 0x000ea20000300800 */
[----:B------:R-:W3:Y:S01]  /*f630*/  MUFU.EX2 R120, R120 ;  /* 0x0000007800787308 */ /* 0x000ee20000000800 */
[----:B------:R-:W-:Y:S01]  /*f640*/  FFMA.FTZ R13, -R154, R154, 1 ;  /* 0x3f8000009a0d7423 */ /* 0x000fe2000001019a */
[----:B------:R-:W-:Y:S01]  /*f650*/  FFMA.FTZ R216, -R202, R202, 1 ;  /* 0x3f800000cad87423 */ /* 0x000fe200000101ca */
[----:B------:R-:W2:Y:S01]  /*f660*/  LDL.LU R201, [R1+0x124] ;  /* 0x0001240001c97983 */ /* 0x000ea20000300800 */
[----:B------:R-:W-:Y:S01]  /*f670*/  FMUL.FTZ R212, R212, R215 ;  /* 0x000000d7d4d47220 */ /* 0x000fe20000410000 */
[----:B------:R-:W-:Y:S01]  /*f680*/  FFMA.FTZ R215, -R171, R171, 1 ;  /* 0x3f800000abd77423 */ /* 0x000fe200000101ab */
[----:B------:R-:W-:Y:S01]  /*f690*/  FMUL.FTZ R64, R40, R64 ;  /* 0x0000004028407220 */ /* 0x000fe20000410000 */
[----:B------:R-:W2:Y:S01]  /*f6a0*/  LDL.LU R202, [R1+0x120] ;  /* 0x0001200001ca7983 */ /* 0x000ea20000300800 */
[----:B------:R-:W-:Y:S01]  /*f6b0*/  FMUL.FTZ R66, R66, R62 ;  /* 0x0000003e42427220 */ /* 0x000fe20000410000 */
[----:B------:R-:W4:Y:S01]  /*f6c0*/  MUFU.EX2 R105, R105 ;  /* 0x0000006900697308 */ /* 0x000f220000000800 */
[----:B------:R-:W-:Y:S01]  /*f6d0*/  FADD.FTZ R67, R67, -R91 ;  /* 0x8000005b43437221 */ /* 0x000fe20000010000 */
[----:B------:R-:W2:Y:S01]  /*f6e0*/  LDL.LU R203, [R1+0x11c] ;  /* 0x00011c0001cb7983 */ /* 0x000ea20000300800 */
[----:B------:R-:W-:-:S03]  /*f6f0*/  FMUL.FTZ R13, R13, R92 ;  /* 0x0000005c0d0d7220 */ /* 0x000fc60000410000 */
[----:B------:R1:W5:Y:S02]  /*f700*/  LDL.LU R171, [R1+0x118] ;  /* 0x0001180001ab7983 */ /* 0x0003640000300800 */
[----:B------:R-:W4:Y:S02]  /*f710*/  MUFU.EX2 R115, R115 ;  /* 0x0000007300737308 */ /* 0x000f240000000800 */
[----:B------:R-:W4:Y:S04]  /*f720*/  SHFL.IDX PT, R40, R63, R227, 0x1f ;  /* 0x00001fe33f287589 */ /* 0x000f2800000e0000 */
[----:B------:R-:W4:Y:S04]  /*f730*/  SHFL.IDX PT, R62, R63, R234, 0x1f ;  /* 0x00001fea3f3e7589 */ /* 0x000f2800000e0000 */
[----:B------:R1:W5:Y:S04]  /*f740*/  LDL.LU R170, [R1+0x114] ;  /* 0x0001140001aa7983 */ /* 0x0003680000300800 */
[----:B------:R-:W4:Y:S04]  /*f750*/  SHFL.IDX PT, R89, R63, R9, 0x1f ;  /* 0x00001f093f597589 */ /* 0x000f2800000e0000 */
[----:B------:R-:W-:Y:S04]  /*f760*/  SHFL.IDX PT, R92, R63, R228, 0x1f ;  /* 0x00001fe43f5c7589 */ /* 0x000fe800000e0000 */
[----:B------:R-:W-:Y:S04]  /*f770*/  SHFL.IDX PT, R93, R63, R233, 0x1f ;  /* 0x00001fe93f5d7589 */ /* 0x000fe800000e0000 */
[----:B------:R-:W-:Y:S04]  /*f780*/  SHFL.IDX PT, R218, R63, R235, 0x1f ;  /* 0x00001feb3fda7589 */ /* 0x000fe800000e0000 */
[----:B------:R-:W-:Y:S04]  /*f790*/  SHFL.IDX PT, R91, R63, R230, 0x1f ;  /* 0x00001fe63f5b7589 */ /* 0x000fe800000e0000 */
[----:B------:R1:W5:Y:S04]  /*f7a0*/  LDL.LU R169, [R1+0x110] ;  /* 0x0001100001a97983 */ /* 0x0003680000300800 */
[----:B------:R-:W4:Y:S01]  /*f7b0*/  SHFL.IDX PT, R63, R63, R229, 0x1f ;  /* 0x00001fe53f3f7589 */ /* 0x000f2200000e0000 */
[----:B------:R-:W4:Y:S03]  /*f7c0*/  MUFU.EX2 R110, R110 ;  /* 0x0000006e006e7308 */ /* 0x000f260000000800 */
[----:B------:R1:W5:Y:S04]  /*f7d0*/  LDL.LU R168, [R1+0x10c] ;  /* 0x00010c0001a87983 */ /* 0x0003680000300800 */
[----:B------:R2:W5:Y:S01]  /*f7e0*/  LDL.LU R167, [R1+0x108] ;  /* 0x0001080001a77983 */ /* 0x0005620000300800 */
[----:B------:R-:W-:-:S03]  /*f7f0*/  FFMA.FTZ R60, -R160, R160, 1 ;  /* 0x3f800000a03c7423 */ /* 0x000fc600000101a0 */
[----:B------:R2:W5:Y:S01]  /*f800*/  LDL.LU R166, [R1+0x104] ;  /* 0x0001040001a67983 */ /* 0x0005620000300800 */
[----:B-1----:R-:W-:-:S03]  /*f810*/  FMUL.FTZ R57, R119, R57 ;  /* 0x0000003977397220 */ /* 0x002fc60000410000 */
[----:B------:R1:W5:Y:S01]  /*f820*/  LDL.LU R165, [R1+0x100] ;  /* 0x0001000001a57983 */ /* 0x0003620000300800 */
[----:B------:R-:W1:Y:S03]  /*f830*/  MUFU.EX2 R114, R114 ;  /* 0x0000007200727308 */ /* 0x000e660000000800 */
[----:B------:R1:W5:Y:S04]  /*f840*/  LDL.LU R164, [R1+0xfc] ;  /* 0x0000fc0001a47983 */ /* 0x0003680000300800 */
[----:B------:R1:W5:Y:S01]  /*f850*/  LDL.LU R163, [R1+0xf8] ;  /* 0x0000f80001a37983 */ /* 0x0003620000300800 */
[----:B------:R-:W1:Y:S03]  /*f860*/  MUFU.EX2 R118, R118 ;  /* 0x0000007600767308 */ /* 0x000e660000000800 */
[----:B------:R1:W5:Y:S01]  /*f870*/  LDL.LU R162, [R1+0xf4] ;  /* 0x0000f40001a27983 */ /* 0x0003620000300800 */
[----:B------:R-:W-:-:S03]  /*f880*/  FMUL.FTZ R60, R60, R57 ;  /* 0x000000393c3c7220 */ /* 0x000fc60000410000 */
[----:B------:R1:W5:Y:S01]  /*f890*/  LDL.LU R161, [R1+0xf0] ;  /* 0x0000f00001a17983 */ /* 0x0003620000300800 */
[----:B------:R-:W1:Y:S01]  /*f8a0*/  MUFU.EX2 R137, R137 ;  /* 0x0000008900897308 */ /* 0x000e620000000800 */
[----:B------:R-:W-:Y:S02]  /*f8b0*/  FADD.FTZ R90, R70, -R90 ;  /* 0x8000005a465a7221 */ /* 0x000fe40000010000 */
[----:B------:R1:W5:Y:S01]  /*f8c0*/  LDL.LU R160, [R1+0xec] ;  /* 0x0000ec0001a07983 */ /* 0x0003620000300800 */
[----:B------:R-:W-:Y:S01]  /*f8d0*/  FFMA.FTZ R57, -R157, R157, 1 ;  /* 0x3f8000009d397423 */ /* 0x000fe2000001019d */
[----:B---3--:R-:W-:Y:S02]  /*f8e0*/  FMUL.FTZ R55, R120, R55 ;  /* 0x0000003778377220 */ /* 0x008fe40000410000 */
[----:B------:R3:W5:Y:S01]  /*f8f0*/  LDL.LU R159, [R1+0xe8] ;  /* 0x0000e800019f7983 */ /* 0x0007620000300800 */
[----:B------:R-:W-:-:S03]  /*f900*/  FFMA.FTZ R70, -R156, R156, 1 ;  /* 0x3f8000009c467423 */ /* 0x000fc6000001019c */
[----:B------:R3:W5:Y:S01]  /*f910*/  LDL.LU R158, [R1+0xe4] ;  /* 0x0000e400019e7983 */ /* 0x0007620000300800 */
[----:B----4-:R-:W-:-:S03]  /*f920*/  FMUL.FTZ R61, R105, R61 ;  /* 0x0000003d693d7220 */ /* 0x010fc60000410000 */
[----:B------:R3:W5:Y:S01]  /*f930*/  LDL.LU R157, [R1+0xe0] ;  /* 0x0000e000019d7983 */ /* 0x0007620000300800 */
[----:B------:R-:W-:-:S03]  /*f940*/  FMUL.FTZ R57, R57, R55 ;  /* 0x0000003739397220 */ /* 0x000fc60000410000 */
[----:B------:R3:W5:Y:S01]  /*f950*/  LDL.LU R156, [R1+0xdc] ;  /* 0x0000dc00019c7983 */ /* 0x0007620000300800 */
[----:B------:R-:W-:Y:S01]  /*f960*/  FFMA.FTZ R55, -R152, R152, 1 ;  /* 0x3f80000098377423 */ /* 0x000fe20000010198 */
[----:B------:R-:W-:Y:S02]  /*f970*/  FFMA.FTZ R56, -R149, R149, 1 ;  /* 0x3f80000095387423 */ /* 0x000fe40000010195 */
[----:B------:R3:W5:Y:S01]  /*f980*/  LDL.LU R155, [R1+0xd8] ;  /* 0x0000d800019b7983 */ /* 0x0007620000300800 */
[----:B------:R-:W-:-:S03]  /*f990*/  FMUL.FTZ R67, R115, R67 ;  /* 0x0000004373437220 */ /* 0x000fc60000410000 */
[----:B------:R3:W5:Y:S01]  /*f9a0*/  LDL.LU R154, [R1+0xd4] ;  /* 0x0000d400019a7983 */ /* 0x0007620000300800 */
[----:B------:R-:W-:-:S03]  /*f9b0*/  FMUL.FTZ R70, R70, R61 ;  /* 0x0000003d46467220 */ /* 0x000fc60000410000 */
[----:B------:R3:W5:Y:S01]  /*f9c0*/  LDL.LU R153, [R1+0xd0] ;  /* 0x0000d00001997983 */ /* 0x0007620000300800 */
[----:B------:R-:W-:-:S03]  /*f9d0*/  FMUL.FTZ R56, R56, R67 ;  /* 0x0000004338387220 */ /* 0x000fc60000410000 */
[----:B------:R3:W5:Y:S01]  /*f9e0*/  LDL.LU R152, [R1+0xcc] ;  /* 0x0000cc0001987983 */ /* 0x0007620000300800 */
[----:B------:R-:W-:-:S03]  /*f9f0*/  FFMA.FTZ R61, -R148, R148, 1 ;  /* 0x3f800000943d7423 */ /* 0x000fc60000010194 */
[----:B------:R3:W5:Y:S01]  /*fa00*/  LDL.LU R151, [R1+0xc8] ;  /* 0x0000c80001977983 */ /* 0x0007620000300800 */
[----:B------:R-:W-:Y:S01]  /*fa10*/  FMUL.FTZ R55, R55, R59 ;  /* 0x0000003b37377220 */ /* 0x000fe20000410000 */
[----:B------:R-:W-:Y:S02]  /*fa20*/  FFMA.FTZ R67, -R147, R147, 1 ;  /* 0x3f80000093437423 */ /* 0x000fe40000010193 */
[----:B------:R3:W5:Y:S01]  /*fa30*/  LDL.LU R150, [R1+0xc4] ;  /* 0x0000c40001967983 */ /* 0x0007620000300800 */
[----:B------:R-:W-:Y:S01]  /*fa40*/  FMUL.FTZ R88, R110, R88 ;  /* 0x000000586e587220 */ /* 0x000fe20000410000 */
[----:B------:R-:W-:Y:S02]  /*fa50*/  FFMA.FTZ R59, -R146, R146, 1 ;  /* 0x3f800000923b7423 */ /* 0x000fe40000010192 */
[----:B------:R3:W5:Y:S01]  /*fa60*/  LDL.LU R149, [R1+0xc0] ;  /* 0x0000c00001957983 */ /* 0x0007620000300800 */
[----:B------:R-:W-:Y:S01]  /*fa70*/  FADD.FTZ R73, R73, -R40 ;  /* 0x8000002849497221 */ /* 0x000fe20000010000 */
[--C-:B------:R-:W-:Y:S01]  /*fa80*/  FADD.FTZ R81, R81, -R62.reuse ;  /* 0x8000003e51517221 */ /* 0x100fe20000010000 */
[----:B------:R-:W-:Y:S01]  /*fa90*/  FADD.FTZ R83, R83, -R62 ;  /* 0x8000003e53537221 */ /* 0x000fe20000010000 */
[----:B------:R3:W5:Y:S01]  /*faa0*/  LDL.LU R148, [R1+0xbc] ;  /* 0x0000bc0001947983 */ /* 0x0007620000300800 */
[--C-:B------:R-:W-:Y:S01]  /*fab0*/  FADD.FTZ R72, R72, -R89.reuse ;  /* 0x8000005948487221 */ /* 0x100fe20000010000 */
[----:B------:R-:W-:Y:S01]  /*fac0*/  FADD.FTZ R74, R74, -R89 ;  /* 0x800000594a4a7221 */ /* 0x000fe20000010000 */
[----:B------:R-:W-:Y:S01]  /*fad0*/  FADD.FTZ R40, R75, -R40 ;  /* 0x800000284b287221 */ /* 0x000fe20000010000 */
[----:B------:R3:W5:Y:S01]  /*fae0*/  LDL.LU R147, [R1+0xb8] ;  /* 0x0000b80001937983 */ /* 0x0007620000300800 */
[----:B------:R-:W-:Y:S01]  /*faf0*/  FFMA.FTZ R62, -R145, R145, 1 ;  /* 0x3f800000913e7423 */ /* 0x000fe20000010191 */
[----:B-1----:R-:W-:Y:S01]  /*fb00*/  FMUL.FTZ R90, R114, R90 ;  /* 0x0000005a725a7220 */ /* 0x002fe20000410000 */
[--C-:B------:R-:W-:Y:S01]  /*fb10*/  FADD.FTZ R85, R85, -R63.reuse ;  /* 0x8000003f55557221 */ /* 0x100fe20000010000 */
[----:B------:R3:W5:Y:S01]  /*fb20*/  LDL.LU R146, [R1+0xb4] ;  /* 0x0000b40001927983 */ /* 0x0007620000300800 */
[----:B------:R-:W-:Y:S01]  /*fb30*/  FADD.FTZ R87, R87, -R63 ;  /* 0x8000003f57577221 */ /* 0x000fe20000010000 */
[----:B------:R-:W-:Y:S01]  /*fb40*/  FFMA.FTZ R89, -R144, R144, 1 ;  /* 0x3f80000090597423 */ /* 0x000fe20000010190 */
[----:B------:R-:W-:Y:S01]  /*fb50*/  FMUL.FTZ R61, R61, R88 ;  /* 0x000000583d3d7220 */ /* 0x000fe20000410000 */
[----:B------:R3:W5:Y:S01]  /*fb60*/  LDL.LU R145, [R1+0xb0] ;  /* 0x0000b00001917983 */ /* 0x0007620000300800 */
[----:B------:R-:W-:Y:S01]  /*fb70*/  FFMA.FTZ R63, -R143, R143, 1 ;  /* 0x3f8000008f3f7423 */ /* 0x000fe2000001018f */
[----:B------:R-:W-:Y:S01]  /*fb80*/  FMUL.FTZ R217, R118, R217 ;  /* 0x000000d976d97220 */ /* 0x000fe20000410000 */
[--C-:B------:R-:W-:Y:S01]  /*fb90*/  FADD.FTZ R76, R76, -R92.reuse ;  /* 0x8000005c4c4c7221 */ /* 0x100fe20000010000 */
[----:B------:R3:W5:Y:S01]  /*fba0*/  LDL.LU R144, [R1+0xac] ;  /* 0x0000ac0001907983 */ /* 0x0007620000300800 */
[----:B------:R-:W-:Y:S01]  /*fbb0*/  FADD.FTZ R78, R78, -R92 ;  /* 0x8000005c4e4e7221 */ /* 0x000fe20000010000 */
[----:B------:R-:W-:Y:S01]  /*fbc0*/  FFMA.FTZ R88, -R142, R142, 1 ;  /* 0x3f8000008e587423 */ /* 0x000fe2000001018e */
[--C-:B------:R-:W-:Y:S01]  /*fbd0*/  FADD.FTZ R77, R77, -R93.reuse ;  /* 0x8000005d4d4d7221 */ /* 0x100fe20000010000 */
[----:B------:R3:W5:Y:S01]  /*fbe0*/  LDL.LU R143, [R1+0xa8] ;  /* 0x0000a800018f7983 */ /* 0x0007620000300800 */
[----:B------:R-:W-:Y:S01]  /*fbf0*/  FADD.FTZ R79, R79, -R93 ;  /* 0x8000005d4f4f7221 */ /* 0x000fe20000010000 */
[----:B------:R-:W-:Y:S01]  /*fc00*/  FMUL.FTZ R40, R137, R40 ;  /* 0x0000002889287220 */ /* 0x000fe20000410000 */
[----:B------:R-:W-:Y:S01]  /*fc10*/  FFMA.FTZ R92, -R141, R141, 1 ;  /* 0x3f8000008d5c7423 */ /* 0x000fe2000001018d */
[----:B------:R3:W5:Y:S01]  /*fc20*/  LDL.LU R142, [R1+0xa4] ;  /* 0x0000a400018e7983 */ /* 0x0007620000300800 */
[----:B------:R-:W-:Y:S01]  /*fc30*/  FMUL.FTZ R67, R67, R90 ;  /* 0x0000005a43437220 */ /* 0x000fe20000410000 */
[----:B------:R-:W-:Y:S01]  /*fc40*/  FFMA.FTZ R93, -R140, R140, 1 ;  /* 0x3f8000008c5d7423 */ /* 0x000fe2000001018c */
        /* <DEDUP_REMOVED lines=8> */
[----:B------:R-:W-:Y:S01]  /*fcd0*/  FFMA.FTZ R217, -R4, R4, 1 ;  /* 0x3f80000004d97423 */ /* 0x000fe20000010104 */
[----:B------:R3:W5:Y:S01]  /*fce0*/  LDL.LU R6, [R1+0x98] ;  /* 0x0000980001067983 */ /* 0x0007620000300800 */
[----:B------:R-:W-:-:S03]  /*fcf0*/  FFMA.FTZ R40, -R2, R2, 1 ;  /* 0x3f80000002287423 */ /* 0x000fc60000010102 */
[----:B------:R3:W5:Y:S04]  /*fd00*/  LDL.LU R5, [R1+0x94] ;  /* 0x0000940001057983 */ /* 0x0007680000300800 */
[----:B------:R3:W5:Y:S04]  /*fd10*/  LDL.LU R4, [R1+0x90] ;  /* 0x0000900001047983 */ /* 0x0007680000300800 */
[----:B------:R3:W5:Y:S04]  /*fd20*/  LDL.LU R2, [R1+0x8c] ;  /* 0x00008c0001027983 */ /* 0x0007680000300800 */
[----:B------:R-:W4:Y:S01]  /*fd30*/  LDL R220, [R1+0x70] ;  /* 0x0000700001dc7983 */ /* 0x000f220000100800 */
[----:B------:R-:W1:Y:S08]  /*fd40*/  MUFU.EX2 R127, R127 ;  /* 0x0000007f007f7308 */ /* 0x000e700000000800 */
[----:B------:R-:W3:Y:S08]  /*fd50*/  MUFU.EX2 R113, R113 ;  /* 0x0000007100717308 */ /* 0x000ef00000000800 */
[----:B------:R-:W3:Y:S08]  /*fd60*/  MUFU.EX2 R136, R136 ;  /* 0x0000008800887308 */ /* 0x000ef00000000800 */
[----:B------:R-:W3:Y:S08]  /*fd70*/  MUFU.EX2 R33, R33 ;  /* 0x0000002100217308 */ /* 0x000ef00000000800 */
[----:B------:R-:W3:Y:S08]  /*fd80*/  MUFU.EX2 R34, R34 ;  /* 0x0000002200227308 */ /* 0x000ef00000000800 */
[----:B------:R-:W3:Y:S08]  /*fd90*/  MUFU.EX2 R204, R204 ;  /* 0x000000cc00cc7308 */ /* 0x000ef00000000800 */
[----:B------:R-:W3:Y:S08]  /*fda0*/  MUFU.EX2 R206, R206 ;  /* 0x000000ce00ce7308 */ /* 0x000ef00000000800 */
[----:B------:R-:W3:Y:S08]  /*fdb0*/  MUFU.EX2 R125, R125 ;  /* 0x0000007d007d7308 */ /* 0x000ef00000000800 */
[----:B------:R-:W3:Y:S01]  /*fdc0*/  MUFU.EX2 R207, R207 ;  /* 0x000000cf00cf7308 */ /* 0x000ee20000000800 */
[----:B------:R-:W-:-:S07]  /*fdd0*/  FADD.FTZ R82, R82, -R218 ;  /* 0x800000da52527221 */ /* 0x000fce0000010000 */
[----:B------:R-:W3:Y:S08]  /*fde0*/  MUFU.EX2 R131, R131 ;  /* 0x0000008300837308 */ /* 0x000ef00000000800 */
[----:B------:R-:W2:Y:S08]  /*fdf0*/  MUFU.EX2 R108, R108 ;  /* 0x0000006c006c7308 */ /* 0x000eb00000000800 */
[----:B------:R-:W2:Y:S08]  /*fe00*/  MUFU.EX2 R130, R130 ;  /* 0x0000008200827308 */ /* 0x000eb00000000800 */
[----:B------:R-:W2:Y:S08]  /*fe10*/  MUFU.EX2 R109, R109 ;  /* 0x0000006d006d7308 */ /* 0x000eb00000000800 */
[----:B------:R-:W2:Y:S08]  /*fe20*/  MUFU.EX2 R123, R123 ;  /* 0x0000007b007b7308 */ /* 0x000eb00000000800 */
[----:B------:R-:W2:Y:S08]  /*fe30*/  MUFU.EX2 R129, R129 ;  /* 0x0000008100817308 */ /* 0x000eb00000000800 */
[----:B------:R-:W2:Y:S08]  /*fe40*/  MUFU.EX2 R126, R126 ;  /* 0x0000007e007e7308 */ /* 0x000eb00000000800 */
[----:B------:R-:W2:Y:S01]  /*fe50*/  MUFU.EX2 R139, R139 ;  /* 0x0000008b008b7308 */ /* 0x000ea20000000800 */
[----:B-1----:R-:W-:Y:S01]  /*fe60*/  FMUL.FTZ R76, R127, R76 ;  /* 0x0000004c7f4c7220 */ /* 0x002fe20000410000 */
[----:B---3--:R-:W-:Y:S01]  /*fe70*/  FMUL.FTZ R72, R113, R72 ;  /* 0x0000004871487220 */ /* 0x008fe20000410000 */
[----:B------:R-:W-:Y:S01]  /*fe80*/  FMUL.FTZ R82, R136, R82 ;  /* 0x0000005288527220 */ /* 0x000fe20000410000 */
[----:B------:R-:W-:Y:S01]  /*fe90*/  FADD.FTZ R80, R80, -R218 ;  /* 0x800000da50507221 */ /* 0x000fe20000010000 */
[----:B------:R-:W-:Y:S01]  /*fea0*/  FMUL.FTZ R231, R33, R231 ;  /* 0x000000e721e77220 */ /* 0x000fe20000410000 */
[----:B------:R-:W-:Y:S01]  /*feb0*/  FMUL.FTZ R232, R34, R232 ;  /* 0x000000e822e87220 */ /* 0x000fe20000410000 */
[----:B------:R-:W-:Y:S01]  /*fec0*/  FFMA.FTZ R218, -R138, R138, 1 ;  /* 0x3f8000008ada7423 */ /* 0x000fe2000001018a */
[----:B------:R-:W-:Y:S01]  /*fed0*/  FMUL.FTZ R92, R92, R76 ;  /* 0x0000004c5c5c7220 */ /* 0x000fe20000410000 */
[----:B------:R-:W-:Y:S01]  /*fee0*/  FFMA.FTZ R138, -R128, R128, 1 ;  /* 0x3f800000808a7423 */ /* 0x000fe20000010180 */
[----:B------:R-:W-:Y:S01]  /*fef0*/  FMUL.FTZ R62, R62, R72 ;  /* 0x000000483e3e7220 */ /* 0x000fe20000410000 */
[----:B------:R-:W-:Y:S01]  /*ff00*/  FMUL.FTZ R128, R40, R82 ;  /* 0x0000005228807220 */ /* 0x000fe20000410000 */
[----:B------:R-:W-:Y:S01]  /*ff10*/  FFMA.FTZ R132, -R132, R132, 1 ;  /* 0x3f80000084847423 */ /* 0x000fe20000010184 */
[----:B------:R-:W-:Y:S01]  /*ff20*/  FFMA.FTZ R133, -R133, R133, 1 ;  /* 0x3f80000085857423 */ /* 0x000fe20000010185 */
[----:B------:R-:W-:Y:S01]  /*ff30*/  FMUL.FTZ R84, R204, R84 ;  /* 0x00000054cc547220 */ /* 0x000fe20000410000 */
[----:B------:R-:W-:Y:S01]  /*ff40*/  FMUL.FTZ R85, R206, R85 ;  /* 0x00000055ce557220 */ /* 0x000fe20000410000 */
[----:B------:R-:W-:Y:S01]  /*ff50*/  F2FP.F16.F32.PACK_AB R76, R42, R11 ;  /* 0x0000000b2a4c723e */ /* 0x000fe200000000ff */
[----:B------:R-:W-:Y:S01]  /*ff60*/  FFMA.FTZ R72, -R134, R134, 1 ;  /* 0x3f80000086487423 */ /* 0x000fe20000010186 */
[----:B------:R-:W-:Y:S01]  /*ff70*/  FFMA.FTZ R40, -R135, R135, 1 ;  /* 0x3f80000087287423 */ /* 0x000fe20000010187 */
[----:B------:R-:W-:Y:S01]  /*ff80*/  FMUL.FTZ R86, R125, R86 ;  /* 0x000000567d567220 */ /* 0x000fe20000410000 */
[----:B------:R-:W-:Y:S01]  /*ff90*/  FMUL.FTZ R87, R207, R87 ;  /* 0x00000057cf577220 */ /* 0x000fe20000410000 */
[----:B------:R-:W-:Y:S01]  /*ffa0*/  FMUL.FTZ R216, R216, R231 ;  /* 0x000000e7d8d87220 */ /* 0x000fe20000410000 */
        /* <DEDUP_REMOVED lines=25> */
[----:B------:R-:W-:Y:S01]  /*10140*/  UMOV UR6, UR8 ;  /* 0x0000000800067c82 */ /* 0x000fe20008000000 */
[----:B------:R-:W-:Y:S01]  /*10150*/  F2FP.F16.F32.PACK_AB R80, R21, R22 ;  /* 0x000000161550723e */ /* 0x000fe200000000ff */
[----:B------:R-:W-:Y:S01]  /*10160*/  UMOV UR7, 0x40000040 ;  /* 0x4000004000077882 */ /* 0x000fe20000000000 */
[----:B------:R-:W-:Y:S01]  /*10170*/  F2FP.F16.F32.PACK_AB R81, R211, R20 ;  /* 0x00000014d351723e */ /* 0x000fe200000000ff */
[----:B------:R-:W-:Y:S01]  /*10180*/  UIADD3 UR4, UR8, 0x80, URZ ;  /* 0x0000008008047890 */ /* 0x000fe2000fffe03f */
        /* <DEDUP_REMOVED lines=30> */
[----:B----4-:R-:W-:-:S05]  /*10370*/  LEA R11, R0, R220, 0xe ;  /* 0x000000dc000b7211 */ /* 0x010fca00078e70ff */
[----:B------:R-:W-:-:S05]  /*10380*/  IMAD R11, R11, 0x2, R16 ;  /* 0x000000020b0b7824 */ /* 0x000fca00078e0210 */
        /* <DEDUP_REMOVED lines=79> */
[----:B------:R-:W-:Y:S02]  /*10880*/  R2UR UR4, R16 ;  /* 0x00000000100472ca */ /* 0x000fe400000e0000 */
[----:B--2---:R-:W-:-:S04]  /*10890*/  LEA R10, R0, R12, 0xb ;  /* 0x0000000c000a7211 */ /* 0x004fc800078e58ff */
[----:B------:R-:W-:-:S07]  /*108a0*/  R2UR UR9, R10 ;  /* 0x000000000a0972ca */ /* 0x000fce00000e0000 */
[----:B------:R-:W-:-:S04]  /*108b0*/  USHF.R.U32.HI UR4, URZ, 0x4, UR4 ;  /* 0x000000043f047899 */ /* 0x000fc80008011604 */
[----:B------:R-:W-:Y:S01]  /*108c0*/  ULOP3.LUT UR10, UR4, 0x3fff, URZ, 0xc0, !UPT ;  /* 0x00003fff040a7892 */ /* 0x000fe2000f8ec03f */
[----:B------:R-:W-:Y:S02]  /*108d0*/  UMOV UR5, 0x40000040 ;  /* 0x4000004000057882 */ /* 0x000fe40000000000 */
[----:B------:R-:W-:Y:S01]  /*108e0*/  UMOV UR4, UR9 ;  /* 0x0000000900047c82 */ /* 0x000fe20008000000 */
[----:B------:R-:W-:-:S03]  /*108f0*/  UMOV UR7, 0x40000040 ;  /* 0x4000004000077882 */ /* 0x000fc60000000000 */
[----:B------:R-:W-:Y:S01]  /*10900*/  UMOV UR6, UR10 ;  /* 0x0000000a00067c82 */ /* 0x000fe20008000000 */
[----:B------:R-:W-:Y:S02]  /*10910*/  WARPGROUP.DEPBAR.LE gsb0, 0x0 ;  /* 0x00008000000079c5 */ /* 0x000fe40000010000 */
[----:B------:R2:W-:Y:S06]  /*10920*/  MEMBAR.ALL.CTA ;  /* 0x0000000000007992 */ /* 0x0005ec0000008000 */
[----:B--2---:R-:W2:Y:S02]  /*10930*/  FENCE.VIEW.ASYNC.S ;  /* 0x00000000000073c6 */ /* 0x004ea40000000000 */
[----:B--2---:R-:W-:Y:S06]  /*10940*/  BAR.SYNC.DEFER_BLOCKING 0x9, 0x100 ;  /* 0x0244000000007b1d */ /* 0x004fec0000010000 */
        /* <DEDUP_REMOVED lines=54> */
.L_x_1088:
        /* <DEDUP_REMOVED lines=57> */
[----:B------:R2:W-:Y:S01]  /*11040*/  STS.128 [R2+0xa800], R44 ;  /* 0x00a8002c02007388 */ /* 0x0005e20000000c00 */
[----:B------:R-:W-:-:S03]  /*11050*/  IADD3 R10, R10, 0xc, RZ ;  /* 0x0000000c0a0a7810 */ /* 0x000fc60007ffe0ff */
        /* <DEDUP_REMOVED lines=11> */
.L_x_1089:
[----:B------:R-:W-:Y:S01]  /*11110*/  UIADD3 UR38, UR38, 0x1, URZ ;  /* 0x0000000126267890 */ /* 0x000fe2000fffe03f */
[----:B------:R-:W-:Y:S01]  /*11120*/  VIADD R6, R6, 0x30c20 ;  /* 0x00030c2006067836 */ /* 0x000fe20000000000 */
[----:B------:R-:W-:Y:S02]  /*11130*/  IADD3 R0, R0, 0x1, RZ ;  /* 0x0000000100007810 */ /* 0x000fe40007ffe0ff */
[----:B------:R-:W-:Y:S02]  /*11140*/  UISETP.GE.AND UP0, UPT, UR38, UR37, UPT ;  /* 0x000000252600728c */ /* 0x000fe4000bf06270 */
[----:B------:R-:W-:Y:S02]  /*11150*/  ISETP.NE.AND P0, PT, R0, 0x2, PT ;  /* 0x000000020000780c */ /* 0x000fe40003f05270 */
[----:B------:R-:W-:Y:S02]  /*11160*/  PRMT R6, RZ, 0x654, R6 ;  /* 0x00000654ff067816 */ /* 0x000fe40000000006 */
[----:B------:R-:W-:-:S02]  /*11170*/  PLOP3.LUT P1, PT, PT, PT, UP0, 0x80, 0x0 ;  /* 0x000000000000781c */ /* 0x000fc40003f2f008 */
[----:B--2---:R-:W-:Y:S01]  /*11180*/  SEL R5, RZ, 0x1, P0 ;  /* 0x00000001ff057807 */ /* 0x004fe20000000000 */
[----:B------:R2:W-:Y:S01]  /*11190*/  SYNCS.ARRIVE.TRANS64.RED.A1T0 RZ, [R6+URZ], RZ ;  /* 0x000000ff06ff79a7 */ /* 0x0005e2000810043f */
[----:B------:R-:W-:Y:S02]  /*111a0*/  SEL R0, R0, RZ, P0 ;  /* 0x000000ff00007207 */ /* 0x000fe40000000000 */
[----:B------:R-:W-:-:S07]  /*111b0*/  LOP3.LUT R4, R4, R5, RZ, 0x3c, !PT ;  /* 0x0000000504047212 */ /* 0x000fce00078e3cff */
[----:B--2---:R-:W-:Y:S05]  /*111c0*/  @!P1 BRA `(.L_x_1090) ;  /* 0xffffffac00c49947 */ /* 0x004fea000383ffff */
.L_x_1079:
        /* <DEDUP_REMOVED lines=34> */
.L_x_1047:
[----:B------:R-:W-:Y:S05]  /*113f0*/  @P0 BRA `(.L_x_1091) ;  /* 0x0000000800d40947 */ /* 0x000fea0003800000 */
[----:B------:R-:W2:Y:S01]  /*11400*/  S2R R3, SR_CgaCtaId ;  /* 0x0000000000037919 */ /* 0x000ea20000008800 */
[----:B------:R-:W-:-:S04]  /*11410*/  MOV R0, 0x400 ;  /* 0x0000040000007802 */ /* 0x000fc80000000f00 */
[----:B--2---:R-:W-:-:S04]  /*11420*/  LEA R17, R3, R0, 0x18 ;  /* 0x0000000003117211 */ /* 0x004fc800078ec0ff */
[----:B------:R-:W-:-:S13]  /*11430*/  LOP3.LUT P0, RZ, R17, 0x3ff, RZ, 0xc0, !PT ;  /* 0x000003ff11ff7812 */ /* 0x000fda000780c0ff */
[----:B------:R-:W-:Y:S05]  /*11440*/  @!P0 BRA `(.L_x_1092) ;  /* 0x0000000000408947 */ /* 0x000fea0003800000 */
[----:B------:R-:W-:Y:S01]  /*11450*/  MOV R0, 0x0 ;  /* 0x0000000000007802 */ /* 0x000fe20000000f00 */
[----:B------:R-:W-:Y:S01]  /*11460*/  ULDC.64 UR4, c[0x4][0x90] ;  /* 0x0100240000047ab9 */ /* 0x000fe20000000a00 */
[----:B------:R-:W-:Y:S01]  /*11470*/  ULDC.64 UR6, c[0x4][0x98] ;  /* 0x0100260000067ab9 */ /* 0x000fe20000000a00 */
[----:B------:R-:W-:Y:S01]  /*11480*/  IMAD.U32 R4, RZ, RZ, UR4 ;  /* 0x00000004ff047e24 */ /* 0x000fe2000f8e00ff */
[----:B------:R2:W3:Y:S01]  /*11490*/  LDC.64 R2, c[0x4][R0] ;  /* 0x0100000000027b82 */ /* 0x0004e20000000a00 */
[----:B------:R-:W-:Y:S01]  /*114a0*/  MOV R5, UR5 ;  /* 0x0000000500057c02 */ /* 0x000fe20008000f00 */
[----:B------:R-:W-:Y:S01]  /*114b0*/  ULDC.64 UR4, c[0x4][0x18] ;  /* 0x0100060000047ab9 */ /* 0x000fe20000000a00 */
[----:B------:R-:W-:Y:S01]  /*114c0*/  IMAD.U32 R6, RZ, RZ, UR6 ;  /* 0x00000006ff067e24 */ /* 0x000fe2000f8e00ff */
[----:B------:R-:W-:Y:S01]  /*114d0*/  MOV R7, UR7 ;  /* 0x0000000700077c02 */ /* 0x000fe20008000f00 */
[----:B------:R-:W-:Y:S01]  /*114e0*/  IMAD.U32 R10, RZ, RZ, UR4 ;  /* 0x00000004ff0a7e24 */ /* 0x000fe2000f8e00ff */
[----:B------:R-:W-:Y:S01]  /*114f0*/  MOV R11, UR5 ;  /* 0x00000005000b7c02 */ /* 0x000fe20008000f00 */
[----:B------:R-:W-:Y:S01]  /*11500*/  IMAD.MOV.U32 R8, RZ, RZ, 0x70 ;  /* 0x00000070ff087424 */ /* 0x000fe200078e00ff */
[----:B------:R-:W-:Y:S01]  /*11510*/  MOV R12, 0x1 ;  /* 0x00000001000c7802 */ /* 0x000fe20000000f00 */
[----:B--2---:R-:W-:-:S07]  /*11520*/  IMAD.MOV.U32 R13, RZ, RZ, RZ ;  /* 0x000000ffff0d7224 */ /* 0x004fce00078e00ff */
[----:B------:R-:W-:-:S07]  /*11530*/  LEPC R20, `(.L_x_1092) ;  /* 0x000000001014794e */ /* 0x000fce0000000000 */
[----:B-1-3--:R-:W-:Y:S05]  /*11540*/  CALL.ABS.NOINC R2 ;  /* 0x0000000002007343 */ /* 0x00afea0003c00000 */
.L_x_1092:
[----:B------:R-:W-:-:S04]  /*11550*/  IADD3 R16, R17, 0x4000, RZ ;  /* 0x0000400011107810 */ /* 0x000fc80007ffe0ff */
        /* <DEDUP_REMOVED lines=18> */
.L_x_1093:
[----:B------:R-:W-:-:S13]  /*11680*/  LOP3.LUT P6, RZ, R17, 0x3ff, RZ, 0xc0, !PT ;  /* 0x000003ff11ff7812 */ /* 0x000fda00078cc0ff */
[----:B------:R-:W-:Y:S05]  /*11690*/  @!P6 BRA `(.L_x_1094) ;  /* 0x000000000040e947 */ /* 0x000fea0003800000 */
[----:B------:R-:W-:Y:S01]  /*116a0*/  MOV R0, 0x0 ;  /* 0x0000000000007802 */ /* 0x000fe20000000f00 */
[----:B------:R-:W-:Y:S01]  /*116b0*/  ULDC.64 UR4, c[0x4][0x90] ;  /* 0x0100240000047ab9 */ /* 0x000fe20000000a00 */
[----:B------:R-:W-:Y:S01]  /*116c0*/  ULDC.64 UR6, c[0x4][0x98] ;  /* 0x0100260000067ab9 */ /* 0x000fe20000000a00 */
[----:B------:R-:W-:Y:S01]  /*116d0*/  MOV R4, UR4 ;  /* 0x0000000400047c02 */ /* 0x000fe20008000f00 */
[----:B------:R2:W3:Y:S01]  /*116e0*/  LDC.64 R2, c[0x4][R0] ;  /* 0x0100000000027b82 */ /* 0x0004e20000000a00 */
[----:B------:R-:W-:Y:S01]  /*116f0*/  IMAD.U32 R5, RZ, RZ, UR5 ;  /* 0x00000005ff057e24 */ /* 0x000fe2000f8e00ff */
[----:B------:R-:W-:Y:S01]  /*11700*/  ULDC.64 UR4, c[0x4][0x20] ;  /* 0x0100080000047ab9 */ /* 0x000fe20000000a00 */
[----:B------:R-:W-:Y:S01]  /*11710*/  MOV R6, UR6 ;  /* 0x0000000600067c02 */ /* 0x000fe20008000f00 */
[----:B------:R-:W-:Y:S01]  /*11720*/  IMAD.U32 R7, RZ, RZ, UR7 ;  /* 0x00000007ff077e24 */ /* 0x000fe2000f8e00ff */
[----:B------:R-:W-:Y:S01]  /*11730*/  MOV R10, UR4 ;  /* 0x00000004000a7c02 */ /* 0x000fe20008000f00 */
[----:B------:R-:W-:Y:S01]  /*11740*/  IMAD.U32 R11, RZ, RZ, UR5 ;  /* 0x00000005ff0b7e24 */ /* 0x000fe2000f8e00ff */
[----:B------:R-:W-:Y:S01]  /*11750*/  MOV R8, 0x70 ;  /* 0x0000007000087802 */ /* 0x000fe20000000f00 */
[----:B------:R-:W-:Y:S01]  /*11760*/  IMAD.MOV.U32 R12, RZ, RZ, 0x1 ;  /* 0x00000001ff0c7424 */ /* 0x000fe200078e00ff */
[----:B--2---:R-:W-:-:S07]  /*11770*/  MOV R13, RZ ;  /* 0x000000ff000d7202 */ /* 0x004fce0000000f00 */
[----:B------:R-:W-:-:S07]  /*11780*/  LEPC R20, `(.L_x_1094) ;  /* 0x000000001014794e */ /* 0x000fce0000000000 */
[----:B-1-3--:R-:W-:Y:S05]  /*11790*/  CALL.ABS.NOINC R2 ;  /* 0x0000000002007343 */ /* 0x00afea0003c00000 */
.L_x_1094:
        /* <DEDUP_REMOVED lines=18> */
.L_x_1095:
[----:B------:R-:W2:Y:S01]  /*118c0*/  S2R R0, SR_TID.X ;  /* 0x0000000000007919 */ /* 0x000ea20000002100 */
[----:B------:R-:W-:Y:S02]  /*118d0*/  F2FP.F16.F32.PACK_AB R172, R173, R172 ;  /* 0x000000acadac723e */ /* 0x000fe400000000ff */
[----:B------:R-:W-:Y:S01]  /*118e0*/  F2FP.F16.F32.PACK_AB R173, R175, R174 ;  /* 0x000000aeafad723e */ /* 0x000fe200000000ff */
[----:B------:R-:W-:Y:S01]  /*118f0*/  BAR.SYNC.DEFER_BLOCKING 0x1, 0x100 ;  /* 0x0044000000007b1d */ /* 0x000fe20000010000 */
        /* <DEDUP_REMOVED lines=14> */
[----:B--2---:R-:W-:Y:S02]  /*119e0*/  IADD3 R7, R0, -0x80, RZ ;  /* 0xffffff8000077810 */ /* 0x004fe40007ffe0ff */
[----:B------:R-:W-:-:S02]  /*119f0*/  F2FP.F16.F32.PACK_AB R199, R203, R202 ;  /* 0x000000cacbc7723e */ /* 0x000fc400000000ff */
[----:B------:R-:W-:Y:S02]  /*11a00*/  SHF.R.S32.HI R2, RZ, 0x1f, R7 ;  /* 0x0000001fff027819 */ /* 0x000fe40000011407 */
[----:B------:R-:W-:Y:S02]  /*11a10*/  F2FP.F16.F32.PACK_AB R141, R143, R142 ;  /* 0x0000008e8f8d723e */ /* 0x000fe400000000ff */
[CC--:B------:R-:W-:Y:S02]  /*11a20*/  LEA.HI R4, R2.reuse, R7.reuse, RZ, 0x4 ;  /* 0x0000000702047211 */ /* 0x0c0fe400078f20ff */
[----:B------:R-:W-:Y:S02]  /*11a30*/  LEA.HI R2, R2, R7, RZ, 0x5 ;  /* 0x0000000702027211 */ /* 0x000fe400078f28ff */
[----:B------:R-:W-:Y:S02]  /*11a40*/  LOP3.LUT R0, R4, 0xfffffff0, RZ, 0xc0, !PT ;  /* 0xfffffff004007812 */ /* 0x000fe400078ec0ff */
[----:B------:R-:W-:-:S02]  /*11a50*/  SHF.R.S32.HI R4, RZ, 0x4, R4 ;  /* 0x00000004ff047819 */ /* 0x000fc40000011404 */
[----:B------:R-:W-:Y:S01]  /*11a60*/  SHF.R.S32.HI R2, RZ, 0x5, R2 ;  /* 0x00000005ff027819 */ /* 0x000fe20000011402 */
[----:B------:R-:W-:Y:S01]  /*11a70*/  IMAD.IADD R0, R7, 0x1, -R0 ;  /* 0x0000000107007824 */ /* 0x000fe200078e0a00 */
[----:B------:R-:W-:Y:S02]  /*11a80*/  SHF.L.U32 R7, R4, 0x3, RZ ;  /* 0x0000000304077819 */ /* 0x000fe400000006ff */
[----:B------:R-:W-:Y:S02]  /*11a90*/  F2FP.F16.F32.PACK_AB R148, R149, R148 ;  /* 0x000000949594723e */ /* 0x000fe400000000ff */
[----:B------:R-:W-:Y:S02]  /*11aa0*/  SHF.R.S32.HI R3, RZ, 0x1f, R0 ;  /* 0x0000001fff037819 */ /* 0x000fe40000011400 */
[----:B------:R-:W-:Y:S02]  /*11ab0*/  F2FP.F16.F32.PACK_AB R142, R145, R144 ;  /* 0x00000090918e723e */ /* 0x000fe400000000ff */
[----:B------:R-:W-:-:S02]  /*11ac0*/  LEA.HI R3, R3, R0, RZ, 0x3 ;  /* 0x0000000003037211 */ /* 0x000fc400078f18ff */
[----:B------:R-:W-:Y:S02]  /*11ad0*/  F2FP.F16.F32.PACK_AB R143, R147, R146 ;  /* 0x00000092938f723e */ /* 0x000fe400000000ff */
[C---:B------:R-:W-:Y:S01]  /*11ae0*/  LOP3.LUT R5, R3.reuse, 0xfffffff8, RZ, 0xc0, !PT ;  /* 0xfffffff803057812 */ /* 0x040fe200078ec0ff */
[----:B------:R-:W-:Y:S01]  /*11af0*/  IMAD.SHL.U32 R3, R3, 0x40, RZ ;  /* 0x0000004003037824 */ /* 0x000fe200078e00ff */
[----:B------:R-:W-:Y:S02]  /*11b00*/  F2FP.F16.F32.PACK_AB R149, R151, R150 ;  /* 0x000000969795723e */ /* 0x000fe400000000ff */
[----:B------:R-:W-:Y:S02]  /*11b10*/  IADD3 R5, R0, -R5, RZ ;  /* 0x8000000500057210 */ /* 0x000fe40007ffe0ff */
[----:B------:R-:W-:Y:S02]  /*11b20*/  LOP3.LUT R3, R3, 0x7ffffe00, RZ, 0xc0, !PT ;  /* 0x7ffffe0003037812 */ /* 0x000fe400078ec0ff */
[C---:B------:R-:W-:Y:S01]  /*11b30*/  R2P PR, R5.reuse, 0x6 ;  /* 0x0000000605007804 */ /* 0x040fe20000000000 */
[----:B------:R-:W-:Y:S01]  /*11b40*/  IMAD.SHL.U32 R0, R5, 0x40, RZ ;  /* 0x0000004005007824 */ /* 0x000fe200078e00ff */
[----:B------:R-:W-:Y:S01]  /*11b50*/  LEA R3, R2, R3, 0xa ;  /* 0x0000000302037211 */ /* 0x000fe200078e50ff */
[----:B------:R-:W-:Y:S01]  /*11b60*/  IMAD.MOV.U32 R5, RZ, RZ, 0x40 ;  /* 0x00000040ff057424 */ /* 0x000fe200078e00ff */
[----:B------:R-:W2:Y:S01]  /*11b70*/  SHFL.IDX PT, R2, R2, RZ, 0x1f ;  /* 0x00001fff02027589 */ /* 0x000ea200000e0000 */
[----:B------:R-:W-:-:S02]  /*11b80*/  F2FP.F16.F32.PACK_AB R156, R157, R156 ;  /* 0x0000009c9d9c723e */ /* 0x000fc400000000ff */
[----:B------:R-:W-:Y:S02]  /*11b90*/  LOP3.LUT R0, R0, 0x1c0, RZ, 0xc0, !PT ;  /* 0x000001c000007812 */ /* 0x000fe400078ec0ff */
[----:B------:R-:W-:Y:S02]  /*11ba0*/  SEL R5, R5, 0xffffffc0, !P2 ;  /* 0xffffffc005057807 */ /* 0x000fe40005000000 */
[----:B------:R-:W-:Y:S02]  /*11bb0*/  LOP3.LUT R7, R0, 0x8, R7, 0xf8, !PT ;  /* 0x0000000800077812 */ /* 0x000fe400078ef807 */
[----:B------:R-:W-:Y:S02]  /*11bc0*/  SHF.R.U32.HI R0, RZ, 0x3, R0 ;  /* 0x00000003ff007819 */ /* 0x000fe40000011600 */
[----:B------:R-:W-:Y:S02]  /*11bd0*/  F2FP.F16.F32.PACK_AB R150, R153, R152 ;  /* 0x000000989996723e */ /* 0x000fe400000000ff */
[----:B------:R-:W-:-:S02]  /*11be0*/  LOP3.LUT R0, R7, R0, RZ, 0x3c, !PT ;  /* 0x0000000007007212 */ /* 0x000fc400078e3cff */
[----:B------:R-:W-:Y:S02]  /*11bf0*/  F2FP.F16.F32.PACK_AB R151, R155, R154 ;  /* 0x0000009a9b97723e */ /* 0x000fe400000000ff */
[----:B------:R-:W-:Y:S01]  /*11c00*/  F2FP.F16.F32.PACK_AB R157, R159, R158 ;  /* 0x0000009e9f9d723e */ /* 0x000fe200000000ff */
[----:B------:R-:W-:Y:S01]  /*11c10*/  IMAD.IADD R0, R0, 0x1, R3 ;  /* 0x0000000100007824 */ /* 0x000fe200078e0203 */
[----:B------:R-:W-:Y:S02]  /*11c20*/  MOV R3, 0x20 ;  /* 0x0000002000037802 */ /* 0x000fe40000000f00 */
[----:B------:R-:W-:Y:S02]  /*11c30*/  F2FP.F16.F32.PACK_AB R164, R165, R164 ;  /* 0x000000a4a5a4723e */ /* 0x000fe400000000ff */
[----:B------:R-:W-:Y:S02]  /*11c40*/  LEA R0, R0, R17, 0x1 ;  /* 0x0000001100007211 */ /* 0x000fe400078e08ff */
[----:B------:R-:W-:-:S02]  /*11c50*/  SEL R3, R3, 0xffffffe0, !P1 ;  /* 0xffffffe003037807 */ /* 0x000fc40004800000 */
[--C-:B------:R-:W-:Y:S01]  /*11c60*/  IADD3 R6, R5, 0x4000, R0.reuse ;  /* 0x0000400005067810 */ /* 0x100fe20007ffe000 */
[----:B------:R3:W-:Y:S01]  /*11c70*/  STSM.16.M88.4 [R0+0x4000], R172 ;  /* 0x004000ac00007844 */ /* 0x0007e20000000200 */
[----:B------:R-:W-:Y:S02]  /*11c80*/  IADD3 R4, R3, 0x4000, R0 ;  /* 0x0000400003047810 */ /* 0x000fe40007ffe000 */
[----:B------:R-:W-:Y:S01]  /*11c90*/  F2FP.F16.F32.PACK_AB R158, R161, R160 ;  /* 0x000000a0a19e723e */ /* 0x000fe200000000ff */
[----:B------:R-:W-:Y:S01]  /*11ca0*/  IMAD.IADD R3, R3, 0x1, R6 ;  /* 0x0000000103037824 */ /* 0x000fe200078e0206 */
[----:B------:R-:W-:Y:S01]  /*11cb0*/  F2FP.F16.F32.PACK_AB R159, R163, R162 ;  /* 0x000000a2a39f723e */ /* 0x000fe200000000ff */
[----:B------:R3:W-:Y:S01]  /*11cc0*/  STSM.16.M88.4 [R4], R180 ;  /* 0x000000b404007844 */ /* 0x0007e20000000200 */
[----:B------:R-:W-:Y:S02]  /*11cd0*/  F2FP.F16.F32.PACK_AB R165, R167, R166 ;  /* 0x000000a6a7a5723e */ /* 0x000fe400000000ff */
[----:B------:R-:W-:Y:S01]  /*11ce0*/  F2FP.F16.F32.PACK_AB R166, R169, R168 ;  /* 0x000000a8a9a6723e */ /* 0x000fe200000000ff */
[----:B------:R3:W-:Y:S01]  /*11cf0*/  STSM.16.M88.4 [R6], R188 ;  /* 0x000000bc06007844 */ /* 0x0007e20000000200 */
[----:B------:R-:W-:-:S02]  /*11d00*/  F2FP.F16.F32.PACK_AB R167, R171, R170 ;  /* 0x000000aaaba7723e */ /* 0x000fc400000000ff */
[----:B--2---:R-:W-:Y:S01]  /*11d10*/  ISETP.NE.AND P0, PT, R2, 0x7, PT ;  /* 0x000000070200780c */ /* 0x004fe20003f05270 */
[----:B------:R3:W-:Y:S04]  /*11d20*/  STSM.16.M88.4 [R3], R196 ;  /* 0x000000c403007844 */ /* 0x0007e80000000200 */
[----:B------:R3:W-:Y:S04]  /*11d30*/  STSM.16.M88.4 [R0], R140 ;  /* 0x0000008c00007844 */ /* 0x0007e80000000200 */
        /* <DEDUP_REMOVED lines=24> */
[----:B------:R-:W4:Y:S01]  /*11ec0*/  S2UR UR11, SR_CTAID.Y ;  /* 0x00000000000b79c3 */ /* 0x000f220000002600 */
[----:B--2---:R-:W-:-:S09]  /*11ed0*/  USHF.L.U32 UR10, UR10, 0x7, URZ ;  /* 0x000000070a0a7899 */ /* 0x004fd2000800063f */
[----:B----4-:R2:W-:Y:S02]  /*11ee0*/  UTMASTG.4D [UR8], [UR4] ;  /* 0x00000008040073b5 */ /* 0x0105e40008018000 */
[----:B--2---:R-:W-:Y:S02]  /*11ef0*/  UMOV UR8, UR6 ;  /* 0x0000000600087c82 */ /* 0x004fe40008000000 */
[----:B------:R2:W-:Y:S02]  /*11f00*/  UTMASTG.4D [UR8], [UR14] ;  /* 0x000000080e0073b5 */ /* 0x0005e40008018000 */
[----:B--2---:R0:W-:Y:S02]  /*11f10*/  UTMACMDFLUSH ;  /* 0x00000000000079b7 */ /* 0x0041e40000000000 */
.L_x_1097:
[----:B------:R-:W-:Y:S05]  /*11f20*/  BSYNC B0 ;  /* 0x0000000000007941 */ /* 0x000fea0003800000 */
.L_x_1096:
[----:B------:R-:W-:-:S04]  /*11f30*/  DEPBAR.LE SB0, 0x0 ;  /* 0x000080000000791a */ /* 0x000fc80000000000 */
[----:B------:R-:W-:Y:S05]  /*11f40*/  BRA `(.L_x_1045) ;  /* 0x00000034005c7947 */ /* 0x000fea0003800000 */
.L_x_1091:
[----:B------:R-:W2:Y:S01]  /*11f50*/  S2R R0, SR_TID.X ;  /* 0x0000000000007919 */ /* 0x000ea20000002100 */
[----:B------:R-:W3:Y:S01]  /*11f60*/  LDC.64 R16, c[0x0][0x808] ;  /* 0x00020200ff107b82 */ /* 0x000ee20000000a00 */
[----:B------:R-:W-:Y:S01]  /*11f70*/  ULDC.64 UR4, c[0x0][0x820] ;  /* 0x0002080000047ab9 */ /* 0x000fe20000000a00 */
[----:B------:R-:W-:Y:S01]  /*11f80*/  BSSY B0, `(.L_x_1098) ;  /* 0x0000033000007945 */ /* 0x000fe20003800000 */
[----:B------:R-:W4:Y:S01]  /*11f90*/  S2R R23, SR_CTAID.Y ;  /* 0x0000000000177919 */ /* 0x000f220000002600 */
[----:B------:R-:W3:Y:S04]  /*11fa0*/  S2R R15, SR_CTAID.X ;  /* 0x00000000000f7919 */ /* 0x000ee80000002500 */
[----:B------:R-:W1:Y:S01]  /*11fb0*/  LDC R19, c[0x0][0x83c] ;  /* 0x00020f00ff137b82 */ /* 0x000e620000000800 */
[----:B------:R-:W5:Y:S07]  /*11fc0*/  S2R R21, SR_CTAID.Z ;  /* 0x0000000000157919 */ /* 0x000f6e0000002700 */
[----:B------:R-:W1:Y:S01]  /*11fd0*/  LDC.64 R24, c[0x0][0x208] ;  /* 0x00008200ff187b82 */ /* 0x000e620000000a00 */
[----:B--2---:R-:W-:-:S04]  /*11fe0*/  IADD3 R3, R0, -0x80, RZ ;  /* 0xffffff8000037810 */ /* 0x004fc80007ffe0ff */
[----:B------:R-:W-:Y:S02]  /*11ff0*/  SHF.R.S32.HI R0, RZ, 0x1f, R3 ;  /* 0x0000001fff007819 */ /* 0x000fe40000011403 */
[----:B----4-:R-:W-:Y:S02]  /*12000*/  SHF.R.S32.HI R13, RZ, 0x1f, R23 ;  /* 0x0000001fff0d7819 */ /* 0x010fe40000011417 */
[----:B------:R-:W-:-:S04]  /*12010*/  LEA.HI R2, R0, R3, RZ, 0x3 ;  /* 0x0000000300027211 */ /* 0x000fc800078f18ff */
[----:B------:R-:W-:Y:S02]  /*12020*/  LOP3.LUT R0, R2, 0x1ffffff8, RZ, 0xc0, !PT ;  /* 0x1ffffff802007812 */ /* 0x000fe400078ec0ff */
[----:B------:R-:W-:Y:S02]  /*12030*/  SHF.R.S32.HI R2, RZ, 0x3, R2 ;  /* 0x00000003ff027819 */ /* 0x000fe40000011402 */
[----:B-----5:R-:W-:Y:S01]  /*12040*/  SHF.R.S32.HI R12, RZ, 0x1f, R21 ;  /* 0x0000001fff0c7819 */ /* 0x020fe20000011415 */
[----:B------:R-:W-:Y:S01]  /*12050*/  IMAD.IADD R0, R3, 0x1, -R0 ;  /* 0x0000000103007824 */ /* 0x000fe200078e0a00 */
[----:B------:R-:W-:Y:S01]  /*12060*/  IADD3 R8, R2, 0x60, RZ ;  /* 0x0000006002087810 */ /* 0x000fe20007ffe0ff */
[----:B---3--:R-:W-:-:S03]  /*12070*/  IMAD R3, R15, -0x80, R16 ;  /* 0xffffff800f037824 */ /* 0x008fc600078e0210 */
[----:B------:R-:W-:Y:S01]  /*12080*/  SHF.L.U32 R6, R0, 0x3, RZ ;  /* 0x0000000300067819 */ /* 0x000fe200000006ff */
[----:B------:R-:W-:Y:S01]  /*12090*/  IMAD R0, R13, UR4, RZ ;  /* 0x000000040d007c24 */ /* 0x000fe2000f8e02ff */
[----:B------:R-:W-:Y:S02]  /*120a0*/  ISETP.GE.AND P3, PT, R2, R3, PT ;  /* 0x000000030200720c */ /* 0x000fe40003f66270 */
[----:B------:R-:W-:Y:S01]  /*120b0*/  SHF.R.S32.HI R7, RZ, 0x1f, R6 ;  /* 0x0000001fff077819 */ /* 0x000fe20000011406 */
[C---:B------:R-:W-:Y:S01]  /*120c0*/  IMAD R9, R23.reuse, UR5, R0 ;  /* 0x0000000517097c24 */ /* 0x040fe2000f8e0200 */
[----:B------:R-:W-:Y:S01]  /*120d0*/  ISETP.GE.OR P6, PT, R6, R17, P3 ;  /* 0x000000110600720c */ /* 0x000fe20001fc6670 */
[----:B------:R-:W-:Y:S01]  /*120e0*/  VIADD R0, R2, 0x20 ;  /* 0x0000002002007836 */ /* 0x000fe20000000000 */
[----:B------:R-:W-:Y:S01]  /*120f0*/  ISETP.GE.AND P0, PT, R8, R3, PT ;  /* 0x000000030800720c */ /* 0x000fe20003f06270 */
[----:B------:R-:W-:Y:S01]  /*12100*/  IMAD.WIDE.U32 R4, R23, UR4, R6 ;  /* 0x0000000417047c25 */ /* 0x000fe2000f8e0006 */
[----:B------:R-:W-:-:S02]  /*12110*/  ULDC.64 UR4, c[0x0][0x828] ;  /* 0x00020a0000047ab9 */ /* 0x000fc40000000a00 */
[----:B------:R-:W-:Y:S01]  /*12120*/  ISETP.GE.AND P2, PT, R0, R3, PT ;  /* 0x000000030000720c */ /* 0x000fe20003f46270 */
[----:B------:R-:W-:Y:S01]  /*12130*/  VIADD R0, R2, 0x40 ;  /* 0x0000004002007836 */ /* 0x000fe20000000000 */
[----:B------:R-:W-:Y:S02]  /*12140*/  IADD3 R5, R5, R9, RZ ;  /* 0x0000000905057210 */ /* 0x000fe40007ffe0ff */
[----:B------:R-:W-:Y:S02]  /*12150*/  ISETP.GE.OR P5, PT, R6, R17, P2 ;  /* 0x000000110600720c */ /* 0x000fe400017a6670 */
[----:B------:R-:W-:Y:S01]  /*12160*/  ISETP.GE.AND P1, PT, R0, R3, PT ;  /* 0x000000030000720c */ /* 0x000fe20003f26270 */
[----:B------:R-:W-:Y:S01]  /*12170*/  IMAD R0, R12, UR4, RZ ;  /* 0x000000040c007c24 */ /* 0x000fe2000f8e02ff */
[----:B------:R-:W-:Y:S01]  /*12180*/  SHF.R.S32.HI R3, RZ, 0x1f, R2 ;  /* 0x0000001fff037819 */ /* 0x000fe20000011402 */
[----:B------:R-:W-:Y:S01]  /*12190*/  IMAD.WIDE.U32 R4, R21, UR4, R4 ;  /* 0x0000000415047c25 */ /* 0x000fe2000f8e0004 */
[----:B------:R-:W-:-:S03]  /*121a0*/  ISETP.GE.OR P4, PT, R6, R17, P1 ;  /* 0x000000110600720c */ /* 0x000fc60000f86670 */
[----:B------:R-:W-:Y:S02]  /*121b0*/  IMAD R11, R21, UR5, R0 ;  /* 0x00000005150b7c24 */ /* 0x000fe4000f8e0200 */
[----:B------:R-:W-:-:S04]  /*121c0*/  IMAD.WIDE R2, R15, 0x80, R2 ;  /* 0x000000800f027825 */ /* 0x000fc800078e0202 */
[----:B------:R-:W-:Y:S01]  /*121d0*/  IMAD.IADD R11, R5, 0x1, R11 ;  /* 0x00000001050b7824 */ /* 0x000fe200078e020b */
[----:B-1----:R-:W-:Y:S06]  /*121e0*/  @P6 BRA `(.L_x_1099) ;  /* 0x0000000000306947 */ /* 0x002fec0003800000 */
[----:B------:R-:W-:Y:S01]  /*121f0*/  ULDC.64 UR4, c[0x0][0x818] ;  /* 0x0002060000047ab9 */ /* 0x000fe20000000a00 */
[----:B------:R-:W-:Y:S01]  /*12200*/  MOV R10, R4 ;  /* 0x00000004000a7202 */ /* 0x000fe20000000f00 */
[----:B------:R-:W-:Y:S01]  /*12210*/  IMAD R15, R3, UR4, RZ ;  /* 0x00000004030f7c24 */ /* 0x000fe2000f8e02ff */
[----:B------:R-:W-:Y:S02]  /*12220*/  R2UR UR6, R24 ;  /* 0x00000000180672ca */ /* 0x000fe400000e0000 */
[----:B------:R-:W-:Y:S01]  /*12230*/  R2UR UR7, R25 ;  /* 0x00000000190772ca */ /* 0x000fe200000e0000 */
[----:B------:R-:W-:-:S04]  /*12240*/  IMAD.WIDE.U32 R8, R2, UR4, R10 ;  /* 0x0000000402087c25 */ /* 0x000fc8000f8e000a */
[----:B------:R-:W-:Y:S01]  /*12250*/  IMAD R15, R2, UR5, R15 ;  /* 0x00000005020f7c24 */ /* 0x000fe2000f8e020f */
[----:B------:R-:W-:Y:S02]  /*12260*/  ULDC.64 UR4, c[0x0][0x800] ;  /* 0x0002000000047ab9 */ /* 0x000fe40000000a00 */
[----:B------:R-:W-:Y:S01]  /*12270*/  LEA R14, P6, R8, UR4, 0x1 ;  /* 0x00000004080e7c11 */ /* 0x000fe2000f8c08ff */
[----:B------:R-:W-:-:S05]  /*12280*/  IMAD.IADD R9, R9, 0x1, R15 ;  /* 0x0000000109097824 */ /* 0x000fca00078e020f */
[----:B------:R-:W-:-:S05]  /*12290*/  LEA.HI.X R15, R8, UR5, R9, 0x1, P6 ;  /* 0x00000005080f7c11 */ /* 0x000fca000b0f0c09 */
[----:B------:R1:W-:Y:S02]  /*122a0*/  STG.E.128 desc[UR6][R14.64], RZ ;  /* 0x000000ff0e007986 */ /* 0x0003e4000c101d06 */
.L_x_1099:
[----:B------:R-:W-:Y:S05]  /*122b0*/  BSYNC B0 ;  /* 0x0000000000007941 */ /* 0x000fea0003800000 */
.L_x_1098:
[----:B------:R-:W-:Y:S01]  /*122c0*/  BSSY B0, `(.L_x_1100) ;  /* 0x0000012000007945 */ /* 0x000fe20003800000 */
[----:B------:R-:W-:-:S03]  /*122d0*/  ISETP.GE.OR P6, PT, R6, R17, P0 ;  /* 0x000000110600720c */ /* 0x000fc600007c6670 */
[----:B------:R-:W-:Y:S10]  /*122e0*/  @P5 BRA `(.L_x_1101) ;  /* 0x00000000003c5947 */ /* 0x000ff40003800000 */
[----:B-1----:R-:W-:Y:S01]  /*122f0*/  IADD3 R15, P5, R2, 0x20, RZ ;  /* 0x00000020020f7810 */ /* 0x002fe20007fbe0ff */
[----:B------:R-:W-:Y:S01]  /*12300*/  ULDC.64 UR4, c[0x0][0x818] ;  /* 0x0002060000047ab9 */ /* 0x000fe20000000a00 */
[----:B------:R-:W-:Y:S01]  /*12310*/  MOV R9, R11 ;  /* 0x0000000b00097202 */ /* 0x000fe20000000f00 */
[----:B------:R-:W-:Y:S01]  /*12320*/  IMAD.MOV.U32 R8, RZ, RZ, R4 ;  /* 0x000000ffff087224 */ /* 0x000fe200078e0004 */
[----:B------:R-:W-:Y:S02]  /*12330*/  IADD3.X R0, RZ, R3, RZ, P5, !PT ;  /* 0x00000003ff007210 */ /* 0x000fe40002ffe4ff */
[----:B------:R-:W-:Y:S01]  /*12340*/  R2UR UR6, R24 ;  /* 0x00000000180672ca */ /* 0x000fe200000e0000 */
[----:B------:R-:W-:Y:S01]  /*12350*/  IMAD.WIDE.U32 R8, R15, UR4, R8 ;  /* 0x000000040f087c25 */ /* 0x000fe2000f8e0008 */
[----:B------:R-:W-:-:S03]  /*12360*/  R2UR UR7, R25 ;  /* 0x00000000190772ca */ /* 0x000fc600000e0000 */
[----:B------:R-:W-:-:S04]  /*12370*/  IMAD R0, R0, UR4, RZ ;  /* 0x0000000400007c24 */ /* 0x000fc8000f8e02ff */
[----:B------:R-:W-:Y:S01]  /*12380*/  IMAD R15, R15, UR5, R0 ;  /* 0x000000050f0f7c24 */ /* 0x000fe2000f8e0200 */
[----:B------:R-:W-:Y:S02]  /*12390*/  ULDC.64 UR4, c[0x0][0x800] ;  /* 0x0002000000047ab9 */ /* 0x000fe40000000a00 */
[----:B------:R-:W-:Y:S01]  /*123a0*/  LEA R14, P5, R8, UR4, 0x1 ;  /* 0x00000004080e7c11 */ /* 0x000fe2000f8a08ff */
[----:B------:R-:W-:-:S05]  /*123b0*/  IMAD.IADD R9, R9, 0x1, R15 ;  /* 0x0000000109097824 */ /* 0x000fca00078e020f */
[----:B------:R-:W-:-:S05]  /*123c0*/  LEA.HI.X R15, R8, UR5, R9, 0x1, P5 ;  /* 0x00000005080f7c11 */ /* 0x000fca000a8f0c09 */
[----:B------:R2:W-:Y:S02]  /*123d0*/  STG.E.128 desc[UR6][R14.64], RZ ;  /* 0x000000ff0e007986 */ /* 0x0005e4000c101d06 */
.L_x_1101:
[----:B------:R-:W-:Y:S05]  /*123e0*/  BSYNC B0 ;  /* 0x0000000000007941 */ /* 0x000fea0003800000 */
.L_x_1100:
[----:B------:R-:W-:Y:S04]  /*123f0*/  BSSY B0, `(.L_x_1102) ;  /* 0x0000011000007945 */ /* 0x000fe80003800000 */
[----:B------:R-:W-:Y:S05]  /*12400*/  @P4 BRA `(.L_x_1103) ;  /* 0x00000000003c4947 */ /* 0x000fea0003800000 */
[----:B-12---:R-:W-:Y:S01]  /*12410*/  IADD3 R15, P4, R2, 0x40, RZ ;  /* 0x00000040020f7810 */ /* 0x006fe20007f9e0ff */
        /* <DEDUP_REMOVED lines=14> */
.L_x_1103:
[----:B------:R-:W-:Y:S05]  /*12500*/  BSYNC B0 ;  /* 0x0000000000007941 */ /* 0x000fea0003800000 */
.L_x_1102:
[----:B------:R-:W-:Y:S04]  /*12510*/  BSSY B0, `(.L_x_1104) ;  /* 0x0000010000007945 */ /* 0x000fe80003800000 */
[----:B------:R-:W-:Y:S05]  /*12520*/  @P6 BRA `(.L_x_1105) ;  /* 0x0000000000386947 */ /* 0x000fea0003800000 */
[----:B------:R-:W-:Y:S01]  /*12530*/  IADD3 R9, P4, R2, 0x60, RZ ;  /* 0x0000006002097810 */ /* 0x000fe20007f9e0ff */
[----:B------:R-:W-:Y:S01]  /*12540*/  ULDC.64 UR4, c[0x0][0x818] ;  /* 0x0002060000047ab9 */ /* 0x000fe20000000a00 */
[----:B------:R-:W-:Y:S01]  /*12550*/  IMAD.MOV.U32 R5, RZ, RZ, R11 ;  /* 0x000000ffff057224 */ /* 0x000fe200078e000b */
[----:B------:R-:W-:Y:S02]  /*12560*/  R2UR UR6, R24 ;  /* 0x00000000180672ca */ /* 0x000fe400000e0000 */
[----:B------:R-:W-:Y:S01]  /*12570*/  IADD3.X R0, RZ, R3, RZ, P4, !PT ;  /* 0x00000003ff007210 */ /* 0x000fe200027fe4ff */
[----:B------:R-:W-:Y:S01]  /*12580*/  IMAD.WIDE.U32 R4, R9, UR4, R4 ;  /* 0x0000000409047c25 */ /* 0x000fe2000f8e0004 */
[----:B------:R-:W-:-:S03]  /*12590*/  R2UR UR7, R25 ;  /* 0x00000000190772ca */ /* 0x000fc600000e0000 */
[----:B------:R-:W-:-:S04]  /*125a0*/  IMAD R0, R0, UR4, RZ ;  /* 0x0000000400007c24 */ /* 0x000fc8000f8e02ff */
[----:B------:R-:W-:Y:S01]  /*125b0*/  IMAD R9, R9, UR5, R0 ;  /* 0x0000000509097c24 */ /* 0x000fe2000f8e0200 */
[----:B------:R-:W-:Y:S02]  /*125c0*/  ULDC.64 UR4, c[0x0][0x800] ;  /* 0x0002000000047ab9 */ /* 0x000fe40000000a00 */
[----:B------:R-:W-:Y:S02]  /*125d0*/  LEA R8, P4, R4, UR4, 0x1 ;  /* 0x0000000404087c11 */ /* 0x000fe4000f8808ff */
[----:B------:R-:W-:-:S04]  /*125e0*/  IADD3 R5, R5, R9, RZ ;  /* 0x0000000905057210 */ /* 0x000fc80007ffe0ff */
[----:B------:R-:W-:-:S05]  /*125f0*/  LEA.HI.X R9, R4, UR5, R5, 0x1, P4 ;  /* 0x0000000504097c11 */ /* 0x000fca000a0f0c05 */
[----:B------:R4:W-:Y:S02]  /*12600*/  STG.E.128 desc[UR6][R8.64], RZ ;  /* 0x000000ff08007986 */ /* 0x0009e4000c101d06 */
.L_x_1105:
[----:B------:R-:W-:Y:S05]  /*12610*/  BSYNC B0 ;  /* 0x0000000000007941 */ /* 0x000fea0003800000 */
.L_x_1104:
[----:B------:R-:W-:Y:S01]  /*12620*/  ULDC.64 UR4, c[0x0][0x850] ;  /* 0x0002140000047ab9 */ /* 0x000fe20000000a00 */
[CC--:B------:R-:W-:Y:S01]  /*12630*/  ISETP.GE.OR P3, PT, R6.reuse, R19.reuse, P3 ;  /* 0x000000130600720c */ /* 0x0c0fe20001f66670 */
[----:B------:R-:W-:Y:S01]  /*12640*/  IMAD R13, R13, UR4, RZ ;  /* 0x000000040d0d7c24 */ /* 0x000fe2000f8e02ff */
[----:B------:R-:W-:Y:S01]  /*12650*/  BSSY B0, `(.L_x_1106) ;  /* 0x0000019000007945 */ /* 0x000fe20003800000 */
[C---:B------:R-:W-:Y:S01]  /*12660*/  IMAD.WIDE.U32 R4, R23.reuse, UR4, R6 ;  /* 0x0000000417047c25 */ /* 0x040fe2000f8e0006 */
[CC--:B------:R-:W-:Y:S02]  /*12670*/  ISETP.GE.OR P2, PT, R6.reuse, R19.reuse, P2 ;  /* 0x000000130600720c */ /* 0x0c0fe40001746670 */
[CC--:B------:R-:W-:Y:S01]  /*12680*/  ISETP.GE.OR P1, PT, R6.reuse, R19.reuse, P1 ;  /* 0x000000130600720c */ /* 0x0c0fe20000f26670 */
[----:B------:R-:W-:Y:S01]  /*12690*/  IMAD R13, R23, UR5, R13 ;  /* 0x00000005170d7c24 */ /* 0x000fe2000f8e020d */
[----:B------:R-:W-:Y:S01]  /*126a0*/  ULDC.64 UR4, c[0x0][0x858] ;  /* 0x0002160000047ab9 */ /* 0x000fe20000000a00 */
[----:B------:R-:W-:Y:S01]  /*126b0*/  ISETP.GE.OR P0, PT, R6, R19, P0 ;  /* 0x000000130600720c */ /* 0x000fe20000706670 */
[----:B------:R-:W-:-:S02]  /*126c0*/  IMAD R12, R12, UR4, RZ ;  /* 0x000000040c0c7c24 */ /* 0x000fc4000f8e02ff */
[----:B------:R-:W-:Y:S02]  /*126d0*/  IMAD.IADD R5, R5, 0x1, R13 ;  /* 0x0000000105057824 */ /* 0x000fe400078e020d */
[C---:B----4-:R-:W-:Y:S02]  /*126e0*/  IMAD R9, R21.reuse, UR5, R12 ;  /* 0x0000000515097c24 */ /* 0x050fe4000f8e020c */
[----:B------:R-:W-:-:S05]  /*126f0*/  IMAD.WIDE.U32 R4, R21, UR4, R4 ;  /* 0x0000000415047c25 */ /* 0x000fca000f8e0004 */
[----:B------:R-:W-:Y:S01]  /*12700*/  IADD3 R9, R5, R9, RZ ;  /* 0x0000000905097210 */ /* 0x000fe20007ffe0ff */
[----:B------:R-:W-:Y:S06]  /*12710*/  @P3 BRA `(.L_x_1107) ;  /* 0x0000000000303947 */ /* 0x000fec0003800000 */
[----:B------:R-:W-:Y:S01]  /*12720*/  ULDC.64 UR4, c[0x0][0x848] ;  /* 0x0002120000047ab9 */ /* 0x000fe20000000a00 */
[----:B------:R-:W-:Y:S01]  /*12730*/  IMAD.MOV.U32 R8, RZ, RZ, R4 ;  /* 0x000000ffff087224 */ /* 0x000fe200078e0004 */
[----:B------:R-:W-:Y:S01]  /*12740*/  R2UR UR6, R24 ;  /* 0x00000000180672ca */ /* 0x000fe200000e0000 */
[----:B------:R-:W-:Y:S01]  /*12750*/  IMAD R11, R3, UR4, RZ ;  /* 0x00000004030b7c24 */ /* 0x000fe2000f8e02ff */
[----:B------:R-:W-:Y:S01]  /*12760*/  R2UR UR7, R25 ;  /* 0x00000000190772ca */ /* 0x000fe200000e0000 */
[----:B------:R-:W-:-:S04]  /*12770*/  IMAD.WIDE.U32 R6, R2, UR4, R8 ;  /* 0x0000000402067c25 */ /* 0x000fc8000f8e0008 */
[----:B------:R-:W-:Y:S01]  /*12780*/  IMAD R11, R2, UR5, R11 ;  /* 0x00000005020b7c24 */ /* 0x000fe2000f8e020b */
[----:B------:R-:W-:Y:S02]  /*12790*/  ULDC.64 UR4, c[0x0][0x830] ;  /* 0x00020c0000047ab9 */ /* 0x000fe40000000a00 */
[----:B------:R-:W-:Y:S02]  /*127a0*/  LEA R10, P3, R6, UR4, 0x1 ;  /* 0x00000004060a7c11 */ /* 0x000fe4000f8608ff */
[----:B------:R-:W-:-:S04]  /*127b0*/  IADD3 R7, R7, R11, RZ ;  /* 0x0000000b07077210 */ /* 0x000fc80007ffe0ff */
[----:B------:R-:W-:-:S05]  /*127c0*/  LEA.HI.X R11, R6, UR5, R7, 0x1, P3 ;  /* 0x00000005060b7c11 */ /* 0x000fca00098f0c07 */
[----:B------:R4:W-:Y:S02]  /*127d0*/  STG.E.128 desc[UR6][R10.64], RZ ;  /* 0x000000ff0a007986 */ /* 0x0009e4000c101d06 */
.L_x_1107:
[----:B------:R-:W-:Y:S05]  /*127e0*/  BSYNC B0 ;  /* 0x0000000000007941 */ /* 0x000fea0003800000 */
.L_x_1106:
[----:B------:R-:W-:Y:S04]  /*127f0*/  BSSY B0, `(.L_x_1108) ;  /* 0x0000011000007945 */ /* 0x000fe80003800000 */
[----:B------:R-:W-:Y:S05]  /*12800*/  @P2 BRA `(.L_x_1109) ;  /* 0x00000000003c2947 */ /* 0x000fea0003800000 */
[----:B----4-:R-:W-:Y:S01]  /*12810*/  IADD3 R11, P2, R2, 0x20, RZ ;  /* 0x00000020020b7810 */ /* 0x010fe20007f5e0ff */
[----:B------:R-:W-:Y:S01]  /*12820*/  ULDC.64 UR4, c[0x0][0x848] ;  /* 0x0002120000047ab9 */ /* 0x000fe20000000a00 */
[----:B------:R-:W-:Y:S01]  /*12830*/  MOV R6, R4 ;  /* 0x0000000400067202 */ /* 0x000fe20000000f00 */
[----:B------:R-:W-:Y:S01]  /*12840*/  IMAD.MOV.U32 R7, RZ, RZ, R9 ;  /* 0x000000ffff077224 */ /* 0x000fe200078e0009 */
[----:B------:R-:W-:Y:S01]  /*12850*/  R2UR UR6, R24 ;  /* 0x00000000180672ca */ /* 0x000fe200000e0000 */
[----:B------:R-:W-:Y:S01]  /*12860*/  IMAD.X R0, RZ, RZ, R3, P2 ;  /* 0x000000ffff007224 */ /* 0x000fe200010e0603 */
[----:B------:R-:W-:Y:S01]  /*12870*/  R2UR UR7, R25 ;  /* 0x00000000190772ca */ /* 0x000fe200000e0000 */
        /* <DEDUP_REMOVED lines=8> */
.L_x_1109:
[----:B------:R-:W-:Y:S05]  /*12900*/  BSYNC B0 ;  /* 0x0000000000007941 */ /* 0x000fea0003800000 */
.L_x_1108:
        /* <DEDUP_REMOVED lines=17> */
.L_x_1111:
[----:B------:R-:W-:Y:S05]  /*12a20*/  BSYNC B0 ;  /* 0x0000000000007941 */ /* 0x000fea0003800000 */
.L_x_1110:
[----:B------:R-:W-:Y:S05]  /*12a30*/  @P0 BRA `(.L_x_1045) ;  /* 0x0000002800a00947 */ /* 0x000fea0003800000 */
[----:B------:R-:W-:Y:S01]  /*12a40*/  IADD3 R5, P0, R2, 0x60, RZ ;  /* 0x0000006002057810 */ /* 0x000fe20007f1e0ff */
[----:B------:R-:W-:Y:S01]  /*12a50*/  ULDC.64 UR4, c[0x0][0x848] ;  /* 0x0002120000047ab9 */ /* 0x000fe20000000a00 */
[----:B------:R-:W-:Y:S02]  /*12a60*/  MOV R2, R4 ;  /* 0x0000000400027202 */ /* 0x000fe40000000f00 */
[----:B------:R-:W-:Y:S01]  /*12a70*/  R2UR UR6, R24 ;  /* 0x00000000180672ca */ /* 0x000fe200000e0000 */
[----:B------:R-:W-:Y:S01]  /*12a80*/  IMAD.X R0, RZ, RZ, R3, P0 ;  /* 0x000000ffff007224 */ /* 0x000fe200000e0603 */
[----:B------:R-:W-:Y:S01]  /*12a90*/  R2UR UR7, R25 ;  /* 0x00000000190772ca */ /* 0x000fe200000e0000 */
        /* <DEDUP_REMOVED lines=8> */
[----:B------:R1:W-:Y:S01]  /*12b20*/  STG.E.128 desc[UR6][R4.64], RZ ;  /* 0x000000ff04007986 */ /* 0x0003e2000c101d06 */
[----:B------:R-:W-:Y:S05]  /*12b30*/  BRA `(.L_x_1045) ;  /* 0x0000002800607947 */ /* 0x000fea0003800000 */
.L_x_1043:
        /* <DEDUP_REMOVED lines=12> */
[----:B------:R-:W1:Y:S01]  /*12c00*/  S2UR UR7, SR_CTAID.X ;  /* 0x00000000000779c3 */ /* 0x000e620000002500 */
[----:B------:R-:W-:Y:S01]  /*12c10*/  ULDC UR4, c[0x0][0x280] ;  /* 0x0000a00000047ab9 */ /* 0x000fe20000000800 */
[----:B------:R-:W-:Y:S01]  /*12c20*/  ULDC UR6, c[0x0][0x290] ;  /* 0x0000a40000067ab9 */ /* 0x000fe20000000800 */
[----:B------:R-:W-:Y:S01]  /*12c30*/  ULDC UR8, c[0x0][0x74c] ;  /* 0x0001d30000087ab9 */ /* 0x000fe20000000800 */
[----:B------:R-:W-:-:S04]  /*12c40*/  USHF.R.S32.HI UR12, URZ, 0x1f, UR10 ;  /* 0x0000001f3f0c7899 */ /* 0x000fc8000801140a */
[----:B------:R-:W2:Y:S01]  /*12c50*/  S2UR UR11, SR_CTAID.Y ;  /* 0x00000000000b79c3 */ /* 0x000ea20000002600 */
[----:B-1----:R-:W-:Y:S02]  /*12c60*/  ULEA UR5, UR7, UR4, 0x7 ;  /* 0x0000000407057291 */ /* 0x002fe4000f8e383f */
[----:B------:R-:W-:Y:S02]  /*12c70*/  ISETP.LE.AND P0, PT, RZ, UR7, PT ;  /* 0x00000007ff007c0c */ /* 0x000fe4000bf03270 */
[----:B------:R-:W-:Y:S02]  /*12c80*/  UIADD3 UR6, -UR8, UR5, -UR6 ;  /* 0x0000000508067290 */ /* 0x000fe4000fffe906 */
[----:B------:R-:W-:Y:S02]  /*12c90*/  UIADD3 UR5, UR4, 0x7f, URZ ;  /* 0x0000007f04057890 */ /* 0x000fe4000fffe03f */
[----:B------:R-:W-:-:S04]  /*12ca0*/  USHF.R.S32.HI UR8, URZ, 0x1f, UR6 ;  /* 0x0000001f3f087899 */ /* 0x000fc80008011406 */
[----:B------:R-:W-:Y:S02]  /*12cb0*/  ULEA.HI UR8, UR8, UR6, URZ, 0x7 ;  /* 0x0000000608087291 */ /* 0x000fe4000f8f383f */
[----:B------:R-:W-:Y:S02]  /*12cc0*/  USHF.R.S32.HI UR6, URZ, 0x1f, UR5 ;  /* 0x0000001f3f067899 */ /* 0x000fe40008011405 */
[----:B------:R-:W-:Y:S02]  /*12cd0*/  USHF.R.S32.HI UR8, URZ, 0x7, UR8 ;  /* 0x000000073f087899 */ /* 0x000fe40008011408 */
[----:B------:R-:W-:Y:S02]  /*12ce0*/  ULEA.HI UR6, UR6, UR5, URZ, 0x7 ;  /* 0x0000000506067291 */ /* 0x000fe4000f8f383f */
[----:B------:R-:W-:Y:S02]  /*12cf0*/  UISETP.LT.AND UP0, UPT, URZ, UR8, UPT ;  /* 0x000000083f00728c */ /* 0x000fe4000bf01270 */
[----:B------:R-:W-:-:S02]  /*12d00*/  USHF.R.S32.HI UR6, URZ, 0x7, UR6 ;  /* 0x000000073f067899 */ /* 0x000fc40008011406 */
[----:B------:R-:W-:-:S04]  /*12d10*/  USEL UR5, URZ, UR8, !UP0 ;  /* 0x000000083f057287 */ /* 0x000fc8000c000000 */
[----:B------:R-:W-:Y:S01]  /*12d20*/  MOV R0, UR6 ;  /* 0x0000000600007c02 */ /* 0x000fe20008000f00 */
[----:B--2---:R-:W-:Y:S07]  /*12d30*/  @!P0 BRA `(.L_x_1113) ;  /* 0x0000000000248947 */ /* 0x004fee0003800000 */
[----:B------:R-:W1:Y:S01]  /*12d40*/  LDC R2, c[0x0][0x748] ;  /* 0x0001d200ff027b82 */ /* 0x000e620000000800 */
[----:B------:R-:W-:Y:S01]  /*12d50*/  ULEA UR4, UR7, UR4, 0x7 ;  /* 0x0000000407047291 */ /* 0x000fe2000f8e383f */
[----:B------:R-:W-:-:S03]  /*12d60*/  ULDC UR6, c[0x0][0x290] ;  /* 0x0000a40000067ab9 */ /* 0x000fc60000000800 */
[----:B------:R-:W-:-:S06]  /*12d70*/  UIADD3 UR4, -UR6, 0xff, UR4 ;  /* 0x000000ff06047890 */ /* 0x000fcc000fffe104 */
[----:B-1----:R-:W-:-:S05]  /*12d80*/  VIADD R2, R2, UR4 ;  /* 0x0000000402027c36 */ /* 0x002fca0008000000 */
[----:B------:R-:W-:-:S04]  /*12d90*/  SHF.R.S32.HI R3, RZ, 0x1f, R2 ;  /* 0x0000001fff037819 */ /* 0x000fc80000011402 */
[----:B------:R-:W-:-:S04]  /*12da0*/  LEA.HI R3, R3, R2, RZ, 0x7 ;  /* 0x0000000203037211 */ /* 0x000fc800078f38ff */
[----:B------:R-:W-:-:S04]  /*12db0*/  SHF.R.S32.HI R3, RZ, 0x7, R3 ;  /* 0x00000007ff037819 */ /* 0x000fc80000011403 */
[----:B------:R-:W-:-:S07]  /*12dc0*/  VIMNMX R0, R3, R0, PT ;  /* 0x0000000003007248 */ /* 0x000fce0003fe0100 */
.L_x_1113:
[----:B------:R-:W-:Y:S01]  /*12dd0*/  ISETP.GT.AND P0, PT, R0, UR5, PT ;  /* 0x0000000500007c0c */ /* 0x000fe2000bf04270 */
[----:B------:R-:W-:-:S12]  /*12de0*/  USHF.R.S32.HI UR4, URZ, 0x1f, UR11 ;  /* 0x0000001f3f047899 */ /* 0x000fd8000801140b */
[----:B------:R-:W-:Y:S05]  /*12df0*/  @!P0 BRA `(.L_x_1045) ;  /* 0x0000002400b08947 */ /* 0x000fea0003800000 */
[----:B------:R-:W-:Y:S01]  /*12e00*/  IADD3 R2, R0, -UR5, RZ ;  /* 0x8000000500027c10 */ /* 0x000fe2000fffe0ff */
[----:B------:R-:W-:Y:S01]  /*12e10*/  ULDC.64 UR8, c[0x0][0x2d8] ;  /* 0x0000b60000087ab9 */ /* 0x000fe20000000a00 */
[----:B------:R-:W-:Y:S01]  /*12e20*/  ELECT P0, URZ, PT ;  /* 0x00000000003f782f */ /* 0x000fe20003800000 */
[----:B------:R-:W-:Y:S01]  /*12e30*/  UIMAD UR4, UR4, UR8, URZ ;  /* 0x00000008040472a4 */ /* 0x000fe2000f8e023f */
[----:B------:R-:W-:Y:S01]  /*12e40*/  LOP3.LUT R2, R2, 0x1, RZ, 0xc0, !PT ;  /* 0x0000000102027812 */ /* 0x000fe200078ec0ff */
[----:B------:R-:W-:Y:S02]  /*12e50*/  UIMAD.WIDE.U32 UR6, UR11, UR8, URZ ;  /* 0x000000080b0672a5 */ /* 0x000fe4000f8e003f */
[----:B------:R-:W-:Y:S01]  /*12e60*/  UIMAD UR4, UR11, UR9, UR4 ;  /* 0x000000090b0472a4 */ /* 0x000fe2000f8e0204 */
[----:B------:R-:W-:Y:S02]  /*12e70*/  ISETP.NE.U32.AND P1, PT, R2, 0x1, PT ;  /* 0x000000010200780c */ /* 0x000fe40003f25070 */
[----:B------:R-:W-:Y:S01]  /*12e80*/  ULDC.64 UR8, c[0x0][0x2e0] ;  /* 0x0000b80000087ab9 */ /* 0x000fe20000000a00 */
[----:B------:R-:W-:-:S02]  /*12e90*/  UIADD3 UR7, UR7, UR4, URZ ;  /* 0x0000000407077290 */ /* 0x000fc4000fffe03f */
[----:B------:R-:W-:Y:S02]  /*12ea0*/  UIMAD UR4, UR12, UR8, URZ ;  /* 0x000000080c0472a4 */ /* 0x000fe4000f8e023f */
[----:B------:R-:W-:Y:S02]  /*12eb0*/  UIMAD.WIDE.U32 UR6, UR10, UR8, UR6 ;  /* 0x000000080a0672a5 */ /* 0x000fe4000f8e0006 */
[----:B------:R-:W-:-:S04]  /*12ec0*/  UIMAD UR4, UR10, UR9, UR4 ;  /* 0x000000090a0472a4 */ /* 0x000fc8000f8e0204 */
[----:B------:R-:W-:Y:S01]  /*12ed0*/  UIADD3 UR8, UR7, UR4, URZ ;  /* 0x0000000407087290 */ /* 0x000fe2000fffe03f */
[----:B------:R-:W-:Y:S11]  /*12ee0*/  @P1 BRA `(.L_x_1114) ;  /* 0x0000000000bc1947 */ /* 0x000ff60003800000 */
[----:B------:R-:W-:Y:S01]  /*12ef0*/  USHF.L.U32 UR13, UR5, 0xd, URZ ;  /* 0x0000000d050d7899 */ /* 0x000fe2000800063f */
        /* <DEDUP_REMOVED lines=17> */
.L_x_1116:
[----:B------:R-:W-:Y:S05]  /*13010*/  BSYNC B0 ;  /* 0x0000000000007941 */ /* 0x000fea0003800000 */
.L_x_1115:
        /* <DEDUP_REMOVED lines=8> */
[----:B------:R-:W-:-:S03]  /*130a0*/  UMOV UR15, 0x14f00000 ;  /* 0x14f00000000f7882 */ /* 0x000fc60000000000 */
[----:B------:R-:W-:Y:S02]  /*130b0*/  ULEA.HI.X.SX32 UR4, UR4, UR8, 0x1, UP0 ;  /* 0x0000000804047291 */ /* 0x000fe400080f0e3f */
[----:B------:R-:W-:-:S04]  /*130c0*/  ULEA UR10, UP0, UR14, UR10, 0x2 ;  /* 0x0000000a0e0a7291 */ /* 0x000fc8000f80103f */
[----:B------:R-:W-:-:S03]  /*130d0*/  ULEA.HI.X UR11, UR14, UR11, UR4, 0x2, UP0 ;  /* 0x0000000b0e0b7291 */ /* 0x000fc600080f1404 */
[----:B------:R-:W-:Y:S01]  /*130e0*/  UMOV UR4, 0x400 ;  /* 0x0000040000047882 */ /* 0x000fe20000000000 */
[----:B------:R-:W-:Y:S01]  /*130f0*/  UMOV UR14, 0x0 ;  /* 0x00000000000e7882 */ /* 0x000fe20000000000 */
[----:B-1----:R-:W-:-:S04]  /*13100*/  ULEA UR9, UR12, UR9, 0x18 ;  /* 0x000000090c097291 */ /* 0x002fc8000f8ec03f */
[----:B------:R-:W-:-:S09]  /*13110*/  UIADD3 UR9, UR9, 0xc000, URZ ;  /* 0x0000c00009097890 */ /* 0x000fd2000fffe03f */
[----:B------:R1:W-:Y:S01]  /*13120*/  UBLKRED.G.S.ADD.F32.RN [UR10], [UR9], UR4, desc[UR14] ;  /* 0x00000e0a090073bb */ /* 0x0003e200080a1404 */
[----:B------:R0:W-:Y:S01]  /*13130*/  UTMACMDFLUSH ;  /* 0x00000000000079b7 */ /* 0x0001e20000000000 */
[----:B-1----:R-:W-:-:S04]  /*13140*/  DEPBAR.LE SB0, 0x1 ;  /* 0x000080400000791a */ /* 0x002fc80000000000 */
.L_x_1118:
[----:B------:R-:W-:Y:S05]  /*13150*/  BSYNC B0 ;  /* 0x0000000000007941 */ /* 0x000fea0003800000 */
.L_x_1117:
[----:B------:R-:W-:Y:S06]  /*13160*/  BAR.ARV 0xa, 0xa0 ;  /* 0x0282800000007b1d */ /* 0x000fec0000002000 */
[----:B------:R-:W-:Y:S04]  /*13170*/  BSSY B0, `(.L_x_1119) ;  /* 0x0000003000007945 */ /* 0x000fe80003800000 */
[----:B------:R-:W-:Y:S05]  /*13180*/  @!P0 BRA `(.L_x_1120) ;  /* 0x0000000000048947 */ /* 0x000fea0003800000 */
[----:B------:R-:W-:-:S04]  /*13190*/  DEPBAR.LE SB0, 0x0 ;  /* 0x000080000000791a */ /* 0x000fc80000000000 */
.L_x_1120:
[----:B------:R-:W-:Y:S05]  /*131a0*/  BSYNC B0 ;  /* 0x0000000000007941 */ /* 0x000fea0003800000 */
.L_x_1119:
[----:B------:R-:W-:Y:S06]  /*131b0*/  BAR.ARV 0xb, 0xa0 ;  /* 0x02c2800000007b1d */ /* 0x000fec0000002000 */
[----:B------:R-:W-:Y:S01]  /*131c0*/  UIADD3 UR9, UR5, 0x1, URZ ;  /* 0x0000000105097890 */ /* 0x000fe2000fffe03f */
[----:B------:R-:W-:Y:S11]  /*131d0*/  BRA `(.L_x_1121) ;  /* 0x0000000000047947 */ /* 0x000ff60003800000 */
.L_x_1114:
[----:B------:R-:W-:-:S05]  /*131e0*/  UMOV UR9, UR5 ;  /* 0x0000000500097c82 */ /* 0x000fca0008000000 */
.L_x_1121:
[----:B------:R-:W-:-:S06]  /*131f0*/  UIADD3 UR4, UR5, 0x1, URZ ;  /* 0x0000000105047890 */ /* 0x000fcc000fffe03f */
[----:B------:R-:W-:-:S13]  /*13200*/  ISETP.NE.AND P1, PT, R0, UR4, PT ;  /* 0x0000000400007c0c */ /* 0x000fda000bf25270 */
[----:B------:R-:W-:Y:S05]  /*13210*/  @!P1 BRA `(.L_x_1045) ;  /* 0x0000002000a89947 */ /* 0x000fea0003800000 */
[----:B------:R-:W-:Y:S01]  /*13220*/  ULDC.64 UR18, c[0x0][0x2c0] ;  /* 0x0000b00000127ab9 */ /* 0x000fe20000000a00 */
[----:B------:R-:W-:Y:S02]  /*13230*/  USHF.L.U32 UR12, UR9, 0xd, URZ ;  /* 0x0000000d090c7899 */ /* 0x000fe4000800063f */
[----:B------:R-:W-:Y:S01]  /*13240*/  ULEA UR18, UP0, UR6, UR18, 0x2 ;  /* 0x0000001206127291 */ /* 0x000fe2000f80103f */
[----:B------:R-:W-:Y:S01]  /*13250*/  UMOV UR4, URZ ;  /* 0x0000003f00047c82 */ /* 0x000fe20008000000 */
[----:B------:R-:W-:Y:S02]  /*13260*/  ULDC.64 UR22, c[0x0][0x2c0] ;  /* 0x0000b00000167ab9 */ /* 0x000fe40000000a00 */
[----:B------:R-:W-:Y:S02]  /*13270*/  ULEA.HI.X UR19, UR6, UR19, UR8, 0x2, UP0 ;  /* 0x0000001306137291 */ /* 0x000fe400080f1408 */
[----:B------:R-:W-:Y:S02]  /*13280*/  UIADD3 UR14, UP0, UR18, 0x4000, URZ ;  /* 0x00004000120e7890 */ /* 0x000fe4000ff1e03f */
[----:B------:R-:W-:-:S02]  /*13290*/  UIADD3 UR16, UP1, UR18, 0x8000, URZ ;  /* 0x0000800012107890 */ /* 0x000fc4000ff3e03f */
[----:B------:R-:W-:Y:S02]  /*132a0*/  UIADD3 UR18, UP2, UR18, 0xc000, URZ ;  /* 0x0000c00012127890 */ /* 0x000fe4000ff5e03f */
[----:B------:R-:W-:Y:S02]  /*132b0*/  UIADD3.X UR15, URZ, UR19, URZ, UP0, !UPT ;  /* 0x000000133f0f7290 */ /* 0x000fe400087fe43f */
[----:B------:R-:W-:Y:S02]  /*132c0*/  UIADD3.X UR17, URZ, UR19, URZ, UP1, !UPT ;  /* 0x000000133f117290 */ /* 0x000fe40008ffe43f */
[----:B------:R-:W-:Y:S01]  /*132d0*/  UIADD3.X UR19, URZ, UR19, URZ, UP2, !UPT ;  /* 0x000000133f137290 */ /* 0x000fe200097fe43f */
[----:B------:R-:W-:-:S11]  /*132e0*/  UMOV UR13, UR12 ;  /* 0x0000000c000d7c82 */ /* 0x000fd60008000000 */
.L_x_1134:
[----:B------:R-:W-:Y:S01]  /*132f0*/  UIADD3 UR10, UR12, UR4, URZ ;  /* 0x000000040c0a7290 */ /* 0x000fe2000fffe03f */
[----:B------:R-:W-:Y:S03]  /*13300*/  BAR.SYNC.DEFER_BLOCKING 0xd, 0xa0 ;  /* 0x0342800000007b1d */ /* 0x000fe60000010000 */
[----:B------:R-:W-:Y:S02]  /*13310*/  UIMAD.WIDE UR26, UR10, 0x4, UR14 ;  /* 0x000000040a1a78a5 */ /* 0x000fe4000f8e020e */
[----:B------:R-:W-:Y:S01]  /*13320*/  UIMAD.WIDE UR24, UR10, 0x4, UR16 ;  /* 0x000000040a1878a5 */ /* 0x000fe2000f8e0210 */
[----:B------:R-:W-:Y:S01]  /*13330*/  BSSY B0, `(.L_x_1122) ;  /* 0x0000010000007945 */ /* 0x000fe20003800000 */
[----:B------:R-:W-:-:S03]  /*13340*/  UIMAD.WIDE UR10, UR10, 0x4, UR18 ;  /* 0x000000040a0a78a5 */ /* 0x000fc6000f8e0212 */
[----:B------:R-:W-:Y:S09]  /*13350*/  @!P0 BRA `(.L_x_1123) ;  /* 0x0000000000348947 */ /* 0x000ff20003800000 */
[----:B------:R-:W1:Y:S01]  /*13360*/  S2UR UR21, SR_CgaCtaId ;  /* 0x00000000001579c3 */ /* 0x000e620000008800 */
[----:B------:R-:W-:Y:S01]  /*13370*/  UIADD3 UR28, UP0, UR13, UR6, URZ ;  /* 0x000000060d1c7290 */ /* 0x000fe2000ff1e03f */
[----:B------:R-:W-:-:S03]  /*13380*/  UMOV UR20, 0x400 ;  /* 0x0000040000147882 */ /* 0x000fc60000000000 */
        /* <DEDUP_REMOVED lines=10> */
.L_x_1123:
[----:B------:R-:W-:Y:S05]  /*13430*/  BSYNC B0 ;  /* 0x0000000000007941 */ /* 0x000fea0003800000 */
.L_x_1122:
        /* <DEDUP_REMOVED lines=13> */
.L_x_1125:
[----:B------:R-:W-:Y:S05]  /*13510*/  BSYNC B0 ;  /* 0x0000000000007941 */ /* 0x000fea0003800000 */
.L_x_1124:
[----:B------:R-:W-:Y:S06]  /*13520*/  BAR.ARV 0xa, 0xa0 ;  /* 0x0282800000007b1d */ /* 0x000fec0000002000 */
[----:B------:R-:W-:Y:S04]  /*13530*/  BSSY B0, `(.L_x_1126) ;  /* 0x0000003000007945 */ /* 0x000fe80003800000 */
[----:B------:R-:W-:Y:S05]  /*13540*/  @!P0 BRA `(.L_x_1127) ;  /* 0x0000000000048947 */ /* 0x000fea0003800000 */
[----:B------:R-:W-:-:S04]  /*13550*/  DEPBAR.LE SB0, 0x0 ;  /* 0x000080000000791a */ /* 0x000fc80000000000 */
.L_x_1127:
[----:B------:R-:W-:Y:S05]  /*13560*/  BSYNC B0 ;  /* 0x0000000000007941 */ /* 0x000fea0003800000 */
.L_x_1126:
        /* <DEDUP_REMOVED lines=13> */
.L_x_1129:
[----:B------:R-:W-:Y:S05]  /*13640*/  BSYNC B0 ;  /* 0x0000000000007941 */ /* 0x000fea0003800000 */
.L_x_1128:
        /* <DEDUP_REMOVED lines=13> */
.L_x_1131:
[----:B------:R-:W-:Y:S05]  /*13720*/  BSYNC B0 ;  /* 0x0000000000007941 */ /* 0x000fea0003800000 */
.L_x_1130:
[----:B------:R-:W-:Y:S01]  /*13730*/  UIADD3 UR9, UR9, 0x2, URZ ;  /* 0x0000000209097890 */ /* 0x000fe2000fffe03f */
[----:B------:R-:W-:Y:S06]  /*13740*/  BAR.ARV 0xa, 0xa0 ;  /* 0x0282800000007b1d */ /* 0x000fec0000002000 */
[----:B------:R-:W-:Y:S01]  /*13750*/  BSSY B0, `(.L_x_1132) ;  /* 0x0000004000007945 */ /* 0x000fe20003800000 */
[----:B------:R-:W-:-:S03]  /*13760*/  ISETP.LE.AND P1, PT, R0, UR9, PT ;  /* 0x0000000900007c0c */ /* 0x000fc6000bf23270 */
[----:B------:R-:W-:Y:S10]  /*13770*/  @!P0 BRA `(.L_x_1133) ;  /* 0x0000000000048947 */ /* 0x000ff40003800000 */
[----:B------:R-:W-:-:S04]  /*13780*/  DEPBAR.LE SB0, 0x0 ;  /* 0x000080000000791a */ /* 0x000fc80000000000 */
.L_x_1133:
[----:B------:R-:W-:Y:S05]  /*13790*/  BSYNC B0 ;  /* 0x0000000000007941 */ /* 0x000fea0003800000 */
.L_x_1132:
[----:B------:R-:W-:Y:S06]  /*137a0*/  BAR.ARV 0xb, 0xa0 ;  /* 0x02c2800000007b1d */ /* 0x000fec0000002000 */
[----:B------:R-:W-:Y:S02]  /*137b0*/  UIADD3 UR13, UR13, 0x4000, URZ ;  /* 0x000040000d0d7890 */ /* 0x000fe4000fffe03f */
[----:B------:R-:W-:Y:S01]  /*137c0*/  UIADD3 UR4, UR4, 0x4000, URZ ;  /* 0x0000400004047890 */ /* 0x000fe2000fffe03f */
[----:B------:R-:W-:Y:S11]  /*137d0*/  @!P1 BRA `(.L_x_1134) ;  /* 0xfffffff800c49947 */ /* 0x000ff6000383ffff */
[----:B------:R-:W-:Y:S05]  /*137e0*/  BRA `(.L_x_1045) ;  /* 0x0000001c00347947 */ /* 0x000fea0003800000 */
.L_x_1112:
[----:B------:R-:W1:Y:S01]  /*137f0*/  S2UR UR21, SR_CTAID.Z ;  /* 0x00000000001579c3 */ /* 0x000e620000002700 */
[----:B------:R-:W-:Y:S01]  /*13800*/  IMAD.MOV.U32 R11, RZ, RZ, 0x1 ;  /* 0x00000001ff0b7424 */ /* 0x000fe200078e00ff */
[----:B-1----:R-:W-:-:S13]  /*13810*/  ISETP.LE.AND P0, PT, RZ, UR21, PT ;  /* 0x00000015ff007c0c */ /* 0x002fda000bf03270 */
[----:B------:R-:W-:Y:S05]  /*13820*/  @!P0 BRA `(.L_x_1135) ;  /* 0x0000001800908947 */ /* 0x000fea0003800000 */
[----:B------:R-:W1:Y:S01]  /*13830*/  S2UR UR8, SR_CTAID.X ;  /* 0x00000000000879c3 */ /* 0x000e620000002500 */
[----:B------:R-:W-:Y:S01]  /*13840*/  ULDC UR6, c[0x0][0x280] ;  /* 0x0000a00000067ab9 */ /* 0x000fe20000000800 */
[----:B------:R-:W-:Y:S01]  /*13850*/  ULDC UR4, c[0x0][0x290] ;  /* 0x0000a40000047ab9 */ /* 0x000fe20000000800 */
[----:B------:R-:W-:Y:S01]  /*13860*/  ULDC UR5, c[0x0][0x74c] ;  /* 0x0001d30000057ab9 */ /* 0x000fe20000000800 */
[----:B------:R-:W-:-:S04]  /*13870*/  UIADD3 UR7, UR6, 0x7f, URZ ;  /* 0x0000007f06077890 */ /* 0x000fc8000fffe03f */
[----:B------:R-:W2:Y:S01]  /*13880*/  S2UR UR20, SR_CTAID.Y ;  /* 0x00000000001479c3 */ /* 0x000ea20000002600 */
[----:B-1----:R-:W-:Y:S02]  /*13890*/  USHF.L.U32 UR11, UR8, 0x7, URZ ;  /* 0x00000007080b7899 */ /* 0x002fe4000800063f */
[----:B------:R-:W-:Y:S02]  /*138a0*/  ISETP.LE.AND P0, PT, RZ, UR8, PT ;  /* 0x00000008ff007c0c */ /* 0x000fe4000bf03270 */
[----:B------:R-:W-:-:S04]  /*138b0*/  UIADD3 UR4, -UR4, UR11, UR6 ;  /* 0x0000000b04047290 */ /* 0x000fc8000fffe106 */
[----:B------:R-:W-:-:S04]  /*138c0*/  UIADD3 UR4, UR4, -UR5, URZ ;  /* 0x8000000504047290 */ /* 0x000fc8000fffe03f */
        /* <DEDUP_REMOVED lines=19> */
.L_x_1136:
[----:B------:R-:W-:-:S13]  /*13a00*/  ISETP.GT.AND P0, PT, R0, UR10, PT ;  /* 0x0000000a00007c0c */ /* 0x000fda000bf04270 */
[----:B------:R-:W-:Y:S05]  /*13a10*/  @!P0 BRA `(.L_x_1135) ;  /* 0x0000001800148947 */ /* 0x000fea0003800000 */
[----:B------:R-:W-:Y:S01]  /*13a20*/  USHF.R.S32.HI UR8, URZ, 0x1f, UR20 ;  /* 0x0000001f3f087899 */ /* 0x000fe20008011414 */
[----:B------:R-:W-:Y:S01]  /*13a30*/  MOV R4, UR10 ;  /* 0x0000000a00047c02 */ /* 0x000fe20008000f00 */
[----:B------:R-:W-:Y:S01]  /*13a40*/  ULDC.64 UR6, c[0x0][0x718] ;  /* 0x0001c60000067ab9 */ /* 0x000fe20000000a00 */
[----:B------:R-:W-:Y:S01]  /*13a50*/  ULDC.64 UR12, c[0x0][0x730] ;  /* 0x0001cc00000c7ab9 */ /* 0x000fe20000000a00 */
[----:B------:R-:W-:Y:S01]  /*13a60*/  UIMAD.WIDE.U32 UR4, UR20, UR6, URZ ;  /* 0x00000006140472a5 */ /* 0x000fe2000f8e003f */
[----:B------:R-:W-:Y:S01]  /*13a70*/  BSSY B0, `(.L_x_1135) ;  /* 0x000017f000007945 */ /* 0x000fe20003800000 */
[----:B------:R-:W-:Y:S01]  /*13a80*/  UIMAD UR6, UR8, UR6, URZ ;  /* 0x00000006080672a4 */ /* 0x000fe2000f8e023f */
[----:B------:R-:W-:Y:S01]  /*13a90*/  IMAD.MOV.U32 R2, RZ, RZ, RZ ;  /* 0x000000ffff027224 */ /* 0x000fe200078e00ff */
[----:B------:R-:W-:Y:S02]  /*13aa0*/  UIMAD UR8, UR8, UR12, URZ ;  /* 0x0000000c080872a4 */ /* 0x000fe4000f8e023f */
[----:B------:R-:W-:-:S02]  /*13ab0*/  UIMAD UR14, UR20, UR7, UR6 ;  /* 0x00000007140e72a4 */ /* 0x000fc4000f8e0206 */
[----:B------:R-:W-:Y:S02]  /*13ac0*/  UIMAD UR9, UR20, UR13, UR8 ;  /* 0x0000000d140972a4 */ /* 0x000fe4000f8e0208 */
[----:B------:R-:W-:Y:S01]  /*13ad0*/  UIMAD.WIDE.U32 UR6, UR20, UR12, URZ ;  /* 0x0000000c140672a5 */ /* 0x000fe2000f8e003f */
[----:B------:R-:W-:Y:S01]  /*13ae0*/  ULDC UR8, c[0x0][0x2e8] ;  /* 0x0000ba0000087ab9 */ /* 0x000fe20000000800 */
[----:B------:R-:W-:Y:S02]  /*13af0*/  USHF.R.S32.HI UR12, URZ, 0x1f, UR21 ;  /* 0x0000001f3f0c7899 */ /* 0x000fe40008011415 */
[----:B------:R-:W-:Y:S01]  /*13b00*/  UISETP.NE.AND UP0, UPT, UR8, 0x1, UPT ;  /* 0x000000010800788c */ /* 0x000fe2000bf05270 */
[----:B------:R-:W-:Y:S01]  /*13b10*/  ULDC.64 UR16, c[0x0][0x720] ;  /* 0x0001c80000107ab9 */ /* 0x000fe20000000a00 */
[----:B------:R-:W-:Y:S01]  /*13b20*/  ELECT P0, URZ, PT ;  /* 0x00000000003f782f */ /* 0x000fe20003800000 */
[----:B------:R-:W-:Y:S01]  /*13b30*/  UIMAD UR8, UR12, UR16, URZ ;  /* 0x000000100c0872a4 */ /* 0x000fe2000f8e023f */
[----:B------:R-:W-:Y:S01]  /*13b40*/  ULDC.64 UR18, c[0x0][0x738] ;  /* 0x0001ce0000127ab9 */ /* 0x000fe20000000a00 */
[----:B------:R-:W-:-:S02]  /*13b50*/  UIADD3 UR15, UR5, UR14, URZ ;  /* 0x0000000e050f7290 */ /* 0x000fc4000fffe03f */
[----:B------:R-:W-:Y:S02]  /*13b60*/  UIMAD UR12, UR12, UR18, URZ ;  /* 0x000000120c0c72a4 */ /* 0x000fe4000f8e023f */
[----:B------:R-:W-:Y:S02]  /*13b70*/  UIMAD UR5, UR21, UR17, UR8 ;  /* 0x00000011150572a4 */ /* 0x000fe4000f8e0208 */
[----:B------:R-:W-:Y:S01]  /*13b80*/  UIADD3 UR7, UR7, UR9, URZ ;  /* 0x0000000907077290 */ /* 0x000fe2000fffe03f */
[----:B------:R-:W-:Y:S01]  /*13b90*/  @UP0 ULDC UR8, c[0x0][0x2ec] ;  /* 0x0000bb0000080ab9 */ /* 0x000fe20000000800 */
[----:B------:R-:W-:Y:S01]  /*13ba0*/  UMOV UR14, UR4 ;  /* 0x00000004000e7c82 */ /* 0x000fe20008000000 */
[----:B------:R-:W-:Y:S02]  /*13bb0*/  UIMAD.WIDE.U32 UR8, UR20, UR8, URZ ;  /* 0x00000008140872a5 */ /* 0x000fe4000f8e003f */
[----:B------:R-:W-:Y:S01]  /*13bc0*/  UIMAD UR4, UR21, UR19, UR12 ;  /* 0x00000013150472a4 */ /* 0x000fe2000f8e020c */
[----:B------:R-:W-:-:S02]  /*13bd0*/  @UP0 ULDC UR13, c[0x0][0x2f0] ;  /* 0x0000bc00000d0ab9 */ /* 0x000fc40000000800 */
[----:B------:R-:W-:Y:S01]  /*13be0*/  UMOV UR12, UR20 ;  /* 0x00000014000c7c82 */ /* 0x000fe20008000000 */
[----:B------:R-:W-:Y:S02]  /*13bf0*/  UIMAD.WIDE.U32 UR14, UR21, UR16, UR14 ;  /* 0x00000010150e72a5 */ /* 0x000fe4000f8e000e */
[----:B------:R-:W-:Y:S02]  /*13c00*/  UIMAD.WIDE.U32 UR6, UR21, UR18, UR6 ;  /* 0x00000012150672a5 */ /* 0x000fe4000f8e0006 */
[----:B------:R-:W-:Y:S01]  /*13c10*/  @UP0 USHF.R.U32.HI UR12, URZ, UR13, UR9 ;  /* 0x0000000d3f0c0299 */ /* 0x000fe20008011609 */
[----:B------:R-:W-:Y:S11]  /*13c20*/  @!P0 BRA `(.L_x_1137) ;  /* 0x00000014008c8947 */ /* 0x000ff60003800000 */
[----:B------:R-:W1:Y:S01]  /*13c30*/  S2R R3, SR_CgaCtaId ;  /* 0x0000000000037919 */ /* 0x000e620000008800 */
[----:B------:R-:W-:-:S04]  /*13c40*/  MOV R16, 0x400 ;  /* 0x0000040000107802 */ /* 0x000fc80000000f00 */
[----:B-1----:R-:W-:Y:S02]  /*13c50*/  LEA R16, R3, R16, 0x18 ;  /* 0x0000001003107211 */ /* 0x002fe400078ec0ff */
[----:B------:R-:W-:-:S04]  /*13c60*/  MOV R3, 0x1 ;  /* 0x0000000100037802 */ /* 0x000fc80000000f00 */
[----:B------:R-:W-:-:S04]  /*13c70*/  SHF.L.U32 R3, R3, 0x1f, RZ ;  /* 0x0000001f03037819 */ /* 0x000fc800000006ff */
[----:B------:R-:W1:Y:S02]  /*13c80*/  SYNCS.PHASECHK.TRANS64.TRYWAIT P0, [R16+URZ+0x30c20], R3 ;  /* 0x030c2003100075a7 */ /* 0x000e64000800017f */
[----:B-1----:R-:W-:Y:S05]  /*13c90*/  @!P0 BRA `(.L_x_1138) ;  /* 0x0000001800bc8947 */ /* 0x002fea0003800000 */
.L_x_1166:
[----:B------:R-:W2:Y:S01]  /*13ca0*/  S2R R2, SR_TID.X ;  /* 0x0000000000027919 */ /* 0x000ea20000002100 */
[----:B------:R-:W-:Y:S01]  /*13cb0*/  IMAD.U32 R15, RZ, RZ, UR15 ;  /* 0x0000000fff0f7e24 */ /* 0x000fe2000f8e00ff */
[----:B------:R-:W-:Y:S01]  /*13cc0*/  MOV R14, UR7 ;  /* 0x00000007000e7c02 */ /* 0x000fe20008000f00 */
[----:B------:R-:W-:Y:S02]  /*13cd0*/  IMAD.MOV.U32 R11, RZ, RZ, 0x1 ;  /* 0x00000001ff0b7424 */ /* 0x000fe400078e00ff */
[----:B------:R-:W-:Y:S01]  /*13ce0*/  VIADD R15, R15, UR5 ;  /* 0x000000050f0f7c36 */ /* 0x000fe20008000000 */
[----:B------:R-:W-:Y:S02]  /*13cf0*/  IADD3 R14, R14, UR4, RZ ;  /* 0x000000040e0e7c10 */ /* 0x000fe4000fffe0ff */
[----:B--2---:R-:W-:-:S04]  /*13d00*/  LOP3.LUT R2, R2, 0x7f, RZ, 0xc0, !PT ;  /* 0x0000007f02027812 */ /* 0x004fc800078ec0ff */
[----:B------:R-:W-:-:S13]  /*13d10*/  ISETP.NE.AND P0, PT, R2, RZ, PT ;  /* 0x000000ff0200720c */ /* 0x000fda0003f05270 */
[----:B------:R-:W-:Y:S05]  /*13d20*/  @P0 BRA `(.L_x_1139) ;  /* 0x0000000000180947 */ /* 0x000fea0003800000 */
[----:B------:R-:W2:Y:S01]  /*13d30*/  S2R R2, SR_TID.X ;  /* 0x0000000000027919 */ /* 0x000ea20000002100 */
[----:B-1----:R-:W-:-:S04]  /*13d40*/  MOV R3, 0x4200 ;  /* 0x0000420000037802 */ /* 0x002fc80000000f00 */
[----:B------:R3:W-:Y:S01]  /*13d50*/  SYNCS.ARRIVE.TRANS64 RZ, [R16+URZ+0x30c10], R3 ;  /* 0x030c100310ff79a7 */ /* 0x0007e2000800003f */
[----:B--2---:R-:W-:-:S13]  /*13d60*/  LOP3.LUT P1, RZ, R2, 0x1f, RZ, 0xc0, !PT ;  /* 0x0000001f02ff7812 */ /* 0x004fda000782c0ff */
[----:B---3--:R-:W-:Y:S05]  /*13d70*/  @!P1 BRA `(.L_x_1139) ;  /* 0x0000000000049947 */ /* 0x008fea0003800000 */
[----:B------:R-:W-:Y:S01]  /*13d80*/  BPT.TRAP 0x1 ;  /* 0x000000040000795c */ /* 0x000fe20000300000 */
.L_x_1139:
[----:B------:R-:W-:Y:S01]  /*13d90*/  R2UR UR19, R4 ;  /* 0x00000000041372ca */ /* 0x000fe200000e0000 */
[----:B------:R-:W2:Y:S01]  /*13da0*/  LDC.64 R12, c[0x0][0x198] ;  /* 0x00006600ff0c7b82 */ /* 0x000ea20000000a00 */
[----:B------:R-:W-:Y:S01]  /*13db0*/  R2UR UR8, R15 ;  /* 0x000000000f0872ca */ /* 0x000fe200000e0000 */
[----:B------:R-:W-:Y:S01]  /*13dc0*/  ULDC.64 UR16, c[0x0][0x700] ;  /* 0x0001c00000107ab9 */ /* 0x000fe20000000a00 */
[----:B------:R-:W-:Y:S01]  /*13dd0*/  UMOV UR32, 0x0 ;  /* 0x0000000000207882 */ /* 0x000fe20000000000 */
[----:B------:R-:W-:Y:S01]  /*13de0*/  IMAD.U32 R10, RZ, RZ, UR16 ;  /* 0x00000010ff0a7e24 */ /* 0x000fe2000f8e00ff */
[----:B------:R-:W-:Y:S01]  /*13df0*/  UMOV UR33, 0x14f00000 ;  /* 0x14f0000000217882 */ /* 0x000fe20000000000 */
[----:B------:R-:W-:Y:S01]  /*13e00*/  IMAD.U32 R9, RZ, RZ, UR17 ;  /* 0x00000011ff097e24 */ /* 0x000fe2000f8e00ff */
[----:B------:R-:W-:Y:S01]  /*13e10*/  UMOV UR18, URZ ;  /* 0x0000003f00127c82 */ /* 0x000fe20008000000 */
[----:B------:R-:W-:Y:S01]  /*13e20*/  UMOV UR25, 0x20 ;  /* 0x0000002000197882 */ /* 0x000fe20000000000 */
[----:B------:R-:W-:Y:S01]  /*13e30*/  UMOV UR34, 0x0 ;  /* 0x0000000000227882 */ /* 0x000fe20000000000 */
[----:B------:R-:W-:Y:S01]  /*13e40*/  UMOV UR35, 0x10000000 ;  /* 0x1000000000237882 */ /* 0x000fe20000000000 */
[----:B------:R-:W-:Y:S01]  /*13e50*/  UMOV UR13, UR21 ;  /* 0x00000015000d7c82 */ /* 0x000fe20008000000 */
[----:B------:R-:W-:Y:S01]  /*13e60*/  USHF.L.U32 UR19, UR19, 0x7, URZ ;  /* 0x0000000713137899 */ /* 0x000fe2000800063f */
[----:B------:R-:W-:Y:S01]  /*13e70*/  IMAD.MOV.U32 R19, RZ, RZ, RZ ;  /* 0x000000ffff137224 */ /* 0x000fe200078e00ff */
[----:B------:R-:W-:Y:S01]  /*13e80*/  UMOV UR10, UR18 ;  /* 0x00000012000a7c82 */ /* 0x000fe20008000000 */
[----:B------:R-:W-:Y:S01]  /*13e90*/  UMOV UR27, UR11 ;  /* 0x0000000b001b7c82 */ /* 0x000fe20008000000 */
[----:B------:R-:W-:Y:S01]  /*13ea0*/  UIADD3 UR9, UP0, UR19, UR14, URZ ;  /* 0x0000000e13097290 */ /* 0x000fe2000ff1e03f */
[----:B------:R-:W-:Y:S01]  /*13eb0*/  UMOV UR28, UR12 ;  /* 0x0000000c001c7c82 */ /* 0x000fe20008000000 */
[----:B------:R-:W-:-:S02]  /*13ec0*/  UMOV UR29, UR21 ;  /* 0x00000015001d7c82 */ /* 0x000fc40008000000 */
[----:B------:R-:W-:Y:S02]  /*13ed0*/  ULEA.HI.X.SX32 UR8, UR19, UR8, 0x1, UP0 ;  /* 0x0000000813087291 */ /* 0x000fe400080f0e3f */
[----:B-1----:R-:W-:Y:S01]  /*13ee0*/  MOV R3, UR9 ;  /* 0x0000000900037c02 */ /* 0x002fe20008000f00 */
[----:B------:R-:W-:Y:S01]  /*13ef0*/  UMOV UR26, UR18 ;  /* 0x00000012001a7c82 */ /* 0x000fe20008000000 */
[----:B--2---:R-:W-:Y:S01]  /*13f00*/  MOV R8, R12 ;  /* 0x0000000c00087202 */ /* 0x004fe20000000f00 */
[----:B------:R-:W-:Y:S01]  /*13f10*/  IMAD.MOV.U32 R7, RZ, RZ, R13 ;  /* 0x000000ffff077224 */ /* 0x000fe200078e000d */
[----:B------:R-:W-:Y:S01]  /*13f20*/  LEA R2, P1, R3, R10, 0x2 ;  /* 0x0000000a03027211 */ /* 0x000fe200078210ff */
[----:B------:R-:W-:Y:S01]  /*13f30*/  IMAD.U32 R3, RZ, RZ, UR8 ;  /* 0x00000008ff037e24 */ /* 0x000fe2000f8e00ff */
[----:B------:R-:W-:Y:S02]  /*13f40*/  MOV R6, UR9 ;  /* 0x0000000900067c02 */ /* 0x000fe40008000f00 */
[----:B------:R-:W-:-:S02]  /*13f50*/  R2UR UR22, R2 ;  /* 0x00000000021672ca */ /* 0x000fc400000e0000 */
[----:B------:R-:W-:Y:S02]  /*13f60*/  IADD3 R2, P2, R8, 0x2f0, RZ ;  /* 0x000002f008027810 */ /* 0x000fe40007f5e0ff */
[----:B------:R-:W-:Y:S02]  /*13f70*/  LEA.HI.X R3, R6, R9, R3, 0x2, P1 ;  /* 0x0000000906037211 */ /* 0x000fe400008f1403 */
[----:B------:R-:W-:Y:S01]  /*13f80*/  R2UR UR40, R2 ;  /* 0x00000000022872ca */ /* 0x000fe200000e0000 */
[----:B------:R-:W-:Y:S01]  /*13f90*/  IMAD.X R5, RZ, RZ, R7, P2 ;  /* 0x000000ffff057224 */ /* 0x000fe200010e0607 */
[----:B------:R-:W-:Y:S02]  /*13fa0*/  IADD3 R2, P3, R8, 0x3f0, RZ ;  /* 0x000003f008027810 */ /* 0x000fe40007f7e0ff */
[----:B------:R-:W-:Y:S02]  /*13fb0*/  R2UR UR8, R16 ;  /* 0x00000000100872ca */ /* 0x000fe400000e0000 */
[----:B------:R-:W-:-:S02]  /*13fc0*/  R2UR UR42, R2 ;  /* 0x00000000022a72ca */ /* 0x000fc400000e0000 */
[----:B------:R-:W-:Y:S02]  /*13fd0*/  IADD3 R2, P1, R8, 0xf0, RZ ;  /* 0x000000f008027810 */ /* 0x000fe40007f3e0ff */
[----:B------:R-:W-:Y:S02]  /*13fe0*/  R2UR UR23, R3 ;  /* 0x00000000031772ca */ /* 0x000fe400000e0000 */
[----:B------:R-:W-:Y:S02]  /*13ff0*/  IADD3 R6, R0, -0x1, RZ ;  /* 0xffffffff00067810 */ /* 0x000fe40007ffe0ff */
[-C--:B------:R-:W-:Y:S02]  /*14000*/  IADD3.X R3, RZ, R7.reuse, RZ, P1, !PT ;  /* 0x00000007ff037210 */ /* 0x080fe40000ffe4ff */
[----:B------:R-:W-:Y:S01]  /*14010*/  R2UR UR41, R5 ;  /* 0x00000000052972ca */ /* 0x000fe200000e0000 */
[----:B------:R1:W-:Y:S01]  /*14020*/  STL [R1], R6 ;  /* 0x0000000601007387 */ /* 0x0003e20000100800 */
[----:B------:R-:W-:Y:S01]  /*14030*/  IADD3.X R5, RZ, R7, RZ, P3, !PT ;  /* 0x00000007ff057210 */ /* 0x000fe20001ffe4ff */
[----:B------:R-:W-:Y:S01]  /*14040*/  UIADD3 UR16, UR8, 0x10000, URZ ;  /* 0x0001000008107890 */ /* 0x000fe2000fffe03f */
[----:B------:R-:W-:Y:S01]  /*14050*/  R2UR UR30, R2 ;  /* 0x00000000021e72ca */ /* 0x000fe200000e0000 */
[----:B------:R-:W-:Y:S01]  /*14060*/  UIADD3 UR17, UR8, 0x30c10, URZ ;  /* 0x00030c1008117890 */ /* 0x000fe2000fffe03f */
[----:B------:R-:W-:Y:S01]  /*14070*/  R2UR UR31, R3 ;  /* 0x00000000031f72ca */ /* 0x000fe200000e0000 */
[----:B------:R-:W-:Y:S01]  /*14080*/  UIADD3 UR38, UR8, 0x20000, URZ ;  /* 0x0002000008267890 */ /* 0x000fe2000fffe03f */
[----:B------:R-:W-:Y:S01]  /*14090*/  R2UR UR43, R5 ;  /* 0x00000000052b72ca */ /* 0x000fe200000e0000 */
[----:B------:R-:W-:Y:S01]  /*140a0*/  UIADD3 UR9, UR8, 0x30c00, URZ ;  /* 0x00030c0008097890 */ /* 0x000fe2000fffe03f */
[----:B------:R-:W-:Y:S01]  /*140b0*/  ISETP.GE.AND P1, PT, R4, R6, PT ;  /* 0x000000060400720c */ /* 0x000fe20003f26270 */
[----:B------:R-:W-:Y:S01]  /*140c0*/  UIADD3 UR24, UR8, 0x4000, URZ ;  /* 0x0000400008187890 */ /* 0x000fe2000fffe03f */
[----:B------:R-:W-:Y:S01]  /*140d0*/  IMAD.MOV.U32 R5, RZ, RZ, 0x8000 ;  /* 0x00008000ff057424 */ /* 0x000fe200078e00ff */
[----:B------:R-:W-:-:S06]  /*140e0*/  UMOV UR39, UR17 ;  /* 0x0000001100277c82 */ /* 0x000fcc0008000000 */
[----:B------:R-:W-:Y:S01]  /*140f0*/  UTMALDG.4D [UR16], [UR30], desc[UR32] ;  /* 0x000020101e0075b4 */ /* 0x000fe20008019000 */
[----:B------:R2:W-:Y:S01]  /*14100*/  UBLKCP.S.G [UR38], [UR22], UR25 ;  /* 0x00000026160073ba */ /* 0x0005e20008000219 */
[----:B------:R1:W-:Y:S01]  /*14110*/  SYNCS.ARRIVE.TRANS64 RZ, [R16+URZ+0x30c00], R5 ;  /* 0x030c000510ff79a7 */ /* 0x0003e2000800003f */
[----:B------:R1:W-:Y:S01]  /*14120*/  UTMALDG.4D [UR8], [UR40], desc[UR34] ;  /* 0x00002208280075b4 */ /* 0x0003e20008019000 */
[----:B--2---:R-:W-:Y:S02]  /*14130*/  UMOV UR25, UR9 ;  /* 0x0000000900197c82 */ /* 0x004fe40008000000 */
[----:B------:R1:W-:Y:S01]  /*14140*/  UTMALDG.4D [UR24], [UR42], desc[UR34] ;  /* 0x000022182a0075b4 */ /* 0x0003e20008019000 */
[----:B------:R-:W-:Y:S05]  /*14150*/  @P1 BRA `(.L_x_1140) ;  /* 0x0000000c00841947 */ /* 0x000fea0003800000 */
[----:B-1----:R-:W-:Y:S01]  /*14160*/  LOP3.LUT R5, RZ, R4, RZ, 0x33, !PT ;  /* 0x00000004ff057212 */ /* 0x002fe200078e33ff */
[----:B------:R-:W1:Y:S01]  /*14170*/  S2R R12, SR_TID.X ;  /* 0x00000000000c7919 */ /* 0x000e620000002100 */
[----:B------:R-:W-:Y:S02]  /*14180*/  MOV R11, 0x1 ;  /* 0x00000001000b7802 */ /* 0x000fe40000000f00 */
[----:B------:R-:W-:Y:S01]  /*14190*/  IADD3 R20, R5, R0, RZ ;  /* 0x0000000005147210 */ /* 0x000fe20007ffe0ff */
[----:B------:R-:W-:Y:S02]  /*141a0*/  VIADD R5, R0, 0xfffffffe ;  /* 0xfffffffe00057836 */ /* 0x000fe40000000000 */
[----:B------:R-:W-:-:S03]  /*141b0*/  IMAD.MOV.U32 R0, RZ, RZ, R4 ;  /* 0x000000ffff007224 */ /* 0x000fc600078e0004 */
[----:B------:R-:W-:Y:S02]  /*141c0*/  ISETP.NE.AND P1, PT, R5, R4, PT ;  /* 0x000000040500720c */ /* 0x000fe40003f25270 */
[----:B------:R-:W-:-:S05]  /*141d0*/  LOP3.LUT R5, R20, 0x1, RZ, 0xc0, !PT ;  /* 0x0000000114057812 */ /* 0x000fca00078ec0ff */
[----:B------:R2:W-:Y:S01]  /*141e0*/  STL [R1+0x4], R5 ;  /* 0x0000040501007387 */ /* 0x0005e20000100800 */
[----:B-1----:R-:W-:-:S05]  /*141f0*/  LOP3.LUT R6, R12, 0x1f, RZ, 0xc0, !PT ;  /* 0x0000001f0c067812 */ /* 0x002fca00078ec0ff */
[----:B--2---:R-:W-:Y:S05]  /*14200*/  @!P1 BRA `(.L_x_1141) ;  /* 0x0000000800389947 */ /* 0x004fea0003800000 */
[----:B------:R-:W-:Y:S01]  /*14210*/  IADD3 R20, R20, -R5, RZ ;  /* 0x8000000514147210 */ /* 0x000fe20007ffe0ff */
[----:B------:R-:W-:Y:S01]  /*14220*/  IMAD.MOV.U32 R0, RZ, RZ, R4 ;  /* 0x000000ffff007224 */ /* 0x000fe200078e0004 */
[----:B------:R-:W-:-:S07]  /*14230*/  MOV R11, 0x1 ;  /* 0x00000001000b7802 */ /* 0x000fce0000000f00 */
.L_x_1150:
[----:B--234-:R-:W-:-:S04]  /*14240*/  SHF.L.U32 R21, R11, 0x1f, RZ ;  /* 0x0000001f0b157819 */ /* 0x01cfc800000006ff */
[----:B------:R-:W1:Y:S02]  /*14250*/  SYNCS.PHASECHK.TRANS64.TRYWAIT P1, [R16+URZ+0x30c40], R21 ;  /* 0x030c4015100075a7 */ /* 0x000e64000802017f */
[----:B-1----:R-:W-:Y:S05]  /*14260*/  @!P1 BRA `(.L_x_1142) ;  /* 0x00000014005c9947 */ /* 0x002fea0003800000 */
.L_x_1167:
[----:B------:R-:W-:Y:S05]  /*14270*/  @P0 BRA `(.L_x_1143) ;  /* 0x0000000000140947 */ /* 0x000fea0003800000 */
[----:B------:R-:W-:Y:S01]  /*14280*/  ISETP.NE.AND P1, PT, R6, RZ, PT ;  /* 0x000000ff0600720c */ /* 0x000fe20003f25270 */
[----:B------:R-:W-:-:S04]  /*14290*/  IMAD.MOV.U32 R3, RZ, RZ, 0x4200 ;  /* 0x00004200ff037424 */ /* 0x000fc800078e00ff */
[----:B------:R2:W-:Y:S08]  /*142a0*/  SYNCS.ARRIVE.TRANS64 RZ, [R16+URZ+0x30c30], R3 ;  /* 0x030c300310ff79a7 */ /* 0x0005f0000800003f */
[----:B------:R-:W-:Y:S05]  /*142b0*/  @!P1 BRA `(.L_x_1143) ;  /* 0x0000000000049947 */ /* 0x000fea0003800000 */
[----:B------:R-:W-:Y:S01]  /*142c0*/  BPT.TRAP 0x1 ;  /* 0x000000040000795c */ /* 0x000fe20000300000 */
.L_x_1143:
[----:B------:R-:W2:Y:S01]  /*142d0*/  LDC.64 R12, c[0x0][0x728] ;  /* 0x0001ca00ff0c7b82 */ /* 0x000ea20000000a00 */
[----:B------:R-:W-:Y:S01]  /*142e0*/  SHF.L.U32 R18, R0, 0x7, RZ ;  /* 0x0000000700127819 */ /* 0x000fe200000006ff */
[----:B------:R-:W-:Y:S01]  /*142f0*/  UMOV UR26, 0x0 ;  /* 0x00000000001a7882 */ /* 0x000fe20000000000 */
[----:B------:R-:W-:Y:S01]  /*14300*/  R2UR UR8, R16 ;  /* 0x00000000100872ca */ /* 0x000fe200000e0000 */
[----:B------:R-:W-:Y:S01]  /*14310*/  UMOV UR27, 0x14f00000 ;  /* 0x14f00000001b7882 */ /* 0x000fe20000000000 */
[C---:B------:R-:W-:Y:S01]  /*14320*/  IADD3 R2, P1, R18.reuse, UR6, RZ ;  /* 0x0000000612027c10 */ /* 0x040fe2000ff3e0ff */
[----:B------:R-:W-:Y:S01]  /*14330*/  UMOV UR18, URZ ;  /* 0x0000003f00127c82 */ /* 0x000fe20008000000 */
[----:B------:R-:W-:Y:S01]  /*14340*/  R2UR UR19, R18 ;  /* 0x00000000121372ca */ /* 0x000fe200000e0000 */
[----:B------:R-:W3:Y:S01]  /*14350*/  LDC.64 R4, c[0x0][0x198] ;  /* 0x00006600ff047b82 */ /* 0x000ee20000000a00 */
[----:B------:R-:W-:-:S07]  /*14360*/  UMOV UR10, 0x20 ;  /* 0x00000020000a7882 */ /* 0x000fce0000000000 */
[----:B------:R-:W-:Y:S02]  /*14370*/  UIADD3 UR16, UR8, 0x18000, URZ ;  /* 0x0001800008107890 */ /* 0x000fe4000fffe03f */
[----:B------:R-:W-:Y:S02]  /*14380*/  UIADD3 UR17, UR8, 0x30c30, URZ ;  /* 0x00030c3008117890 */ /* 0x000fe4000fffe03f */
[----:B------:R-:W-:Y:S01]  /*14390*/  UIADD3 UR8, UR8, 0x20400, URZ ;  /* 0x0002040008087890 */ /* 0x000fe2000fffe03f */
[----:B--2---:R-:W-:-:S04]  /*143a0*/  LEA R3, P2, R2, R12, 0x2 ;  /* 0x0000000c02037211 */ /* 0x004fc800078410ff */
[----:B------:R-:W-:Y:S01]  /*143b0*/  UMOV UR9, UR17 ;  /* 0x0000001100097c82 */ /* 0x000fe20008000000 */
        /* <DEDUP_REMOVED lines=14> */
.L_x_1168:
[----:B------:R-:W-:Y:S05]  /*144a0*/  @P0 BRA `(.L_x_1145) ;  /* 0x0000000000140947 */ /* 0x000fea0003800000 */
[----:B------:R-:W-:Y:S02]  /*144b0*/  ISETP.NE.AND P1, PT, R6, RZ, PT ;  /* 0x000000ff0600720c */ /* 0x000fe40003f25270 */
[----:B------:R-:W-:-:S04]  /*144c0*/  MOV R2, 0x4200 ;  /* 0x0000420000027802 */ /* 0x000fc80000000f00 */
[----:B------:R3:W-:Y:S07]  /*144d0*/  SYNCS.ARRIVE.TRANS64 RZ, [R16+URZ+0x30c18], R2 ;  /* 0x030c180210ff79a7 */ /* 0x0007ee000800003f */
[----:B------:R-:W-:Y:S05]  /*144e0*/  @!P1 BRA `(.L_x_1145) ;  /* 0x0000000000049947 */ /* 0x000fea0003800000 */
[----:B------:R-:W-:Y:S01]  /*144f0*/  BPT.TRAP 0x1 ;  /* 0x000000040000795c */ /* 0x000fe20000300000 */
.L_x_1145:
[----:B------:R-:W-:Y:S01]  /*14500*/  VIADD R18, R18, 0x80 ;  /* 0x0000008012127836 */ /* 0x000fe20000000000 */
[----:B------:R-:W-:Y:S01]  /*14510*/  ULDC.64 UR8, c[0x0][0x700] ;  /* 0x0001c00000087ab9 */ /* 0x000fe20000000a00 */
[----:B------:R-:W-:Y:S01]  /*14520*/  R2UR UR24, R16 ;  /* 0x00000000101872ca */ /* 0x000fe200000e0000 */
[----:B------:R-:W-:Y:S01]  /*14530*/  IMAD.U32 R9, RZ, RZ, UR9 ;  /* 0x00000009ff097e24 */ /* 0x000fe2000f8e00ff */
[----:B------:R-:W-:Y:S01]  /*14540*/  MOV R10, UR8 ;  /* 0x00000008000a7c02 */ /* 0x000fe20008000f00 */
[----:B------:R-:W-:Y:S01]  /*14550*/  UMOV UR22, 0x0 ;  /* 0x0000000000167882 */ /* 0x000fe20000000000 */
[----:B---3--:R-:W-:Y:S01]  /*14560*/  IADD3 R2, P1, R18, UR14, RZ ;  /* 0x0000000e12027c10 */ /* 0x008fe2000ff3e0ff */
[----:B------:R-:W-:Y:S01]  /*14570*/  UMOV UR23, 0x14f00000 ;  /* 0x14f0000000177882 */ /* 0x000fe20000000000 */
[----:B------:R-:W-:Y:S01]  /*14580*/  SHF.R.S32.HI R17, RZ, 0x1f, R18 ;  /* 0x0000001fff117819 */ /* 0x000fe20000011412 */
[----:B------:R-:W-:Y:S01]  /*14590*/  UMOV UR18, URZ ;  /* 0x0000003f00127c82 */ /* 0x000fe20008000000 */
[----:B------:R-:W-:Y:S01]  /*145a0*/  LEA R3, P2, R2, R10, 0x2 ;  /* 0x0000000a02037211 */ /* 0x000fe200078410ff */
[----:B------:R-:W-:Y:S01]  /*145b0*/  UMOV UR10, 0x20 ;  /* 0x00000020000a7882 */ /* 0x000fe20000000000 */
[----:B------:R-:W-:-:S02]  /*145c0*/  R2UR UR19, R18 ;  /* 0x00000000121372ca */ /* 0x000fc400000e0000 */
[----:B------:R-:W-:Y:S01]  /*145d0*/  R2UR UR26, R3 ;  /* 0x00000000031a72ca */ /* 0x000fe200000e0000 */
[----:B------:R-:W-:Y:S01]  /*145e0*/  UIADD3 UR16, UR24, 0x14000, URZ ;  /* 0x0001400018107890 */ /* 0x000fe2000fffe03f */
[----:B------:R-:W-:Y:S01]  /*145f0*/  IADD3.X R3, R17, R15, RZ, P1, !PT ;  /* 0x0000000f11037210 */ /* 0x000fe20000ffe4ff */
[----:B------:R-:W-:Y:S02]  /*14600*/  UIADD3 UR17, UR24, 0x30c18, URZ ;  /* 0x00030c1818117890 */ /* 0x000fe4000fffe03f */
[----:B------:R-:W-:Y:S01]  /*14610*/  UIADD3 UR24, UR24, 0x20200, URZ ;  /* 0x0002020018187890 */ /* 0x000fe2000fffe03f */
[----:B------:R-:W-:Y:S02]  /*14620*/  LEA.HI.X R3, R2, R9, R3, 0x2, P2 ;  /* 0x0000000902037211 */ /* 0x000fe400010f1403 */
[----:B------:R-:W-:Y:S02]  /*14630*/  IADD3 R2, P1, R8, 0xf0, RZ ;  /* 0x000000f008027810 */ /* 0x000fe40007f3e0ff */
[----:B------:R-:W-:Y:S01]  /*14640*/  R2UR UR27, R3 ;  /* 0x00000000031b72ca */ /* 0x000fe200000e0000 */
[----:B------:R-:W-:Y:S01]  /*14650*/  UMOV UR25, UR17 ;  /* 0x0000001100197c82 */ /* 0x000fe20008000000 */
[----:B------:R-:W-:Y:S01]  /*14660*/  R2UR UR8, R2 ;  /* 0x00000000020872ca */ /* 0x000fe200000e0000 */
[----:B------:R-:W-:-:S05]  /*14670*/  IMAD.X R3, RZ, RZ, R7, P1 ;  /* 0x000000ffff037224 */ /* 0x000fca00008e0607 */
[----:B------:R-:W-:-:S13]  /*14680*/  R2UR UR9, R3 ;  /* 0x00000000030972ca */ /* 0x000fda00000e0000 */
[----:B------:R3:W-:Y:S01]  /*14690*/  UTMALDG.4D [UR16], [UR8], desc[UR22] ;  /* 0x00001610080075b4 */ /* 0x0007e20008019000 */
[----:B------:R3:W-:Y:S01]  /*146a0*/  UBLKCP.S.G [UR24], [UR26], UR10 ;  /* 0x000000181a0073ba */ /* 0x0007e2000800020a */
[----:B------:R-:W4:Y:S02]  /*146b0*/  SYNCS.PHASECHK.TRANS64.TRYWAIT P1, [R16+URZ+0x30c48], R21 ;  /* 0x030c4815100075a7 */ /* 0x000f24000802017f */
[----:B---34-:R-:W-:Y:S05]  /*146c0*/  @!P1 BRA `(.L_x_1146) ;  /* 0x00000010006c9947 */ /* 0x018fea0003800000 */
.L_x_1169:
[----:B------:R-:W-:Y:S05]  /*146d0*/  @P0 BRA `(.L_x_1147) ;  /* 0x0000000000140947 */ /* 0x000fea0003800000 */
[----:B------:R-:W-:Y:S02]  /*146e0*/  ISETP.NE.AND P1, PT, R6, RZ, PT ;  /* 0x000000ff0600720c */ /* 0x000fe40003f25270 */
[----:B-123--:R-:W-:-:S04]  /*146f0*/  MOV R21, 0x4200 ;  /* 0x0000420000157802 */ /* 0x00efc80000000f00 */
[----:B------:R4:W-:Y:S07]  /*14700*/  SYNCS.ARRIVE.TRANS64 RZ, [R16+URZ+0x30c38], R21 ;  /* 0x030c381510ff79a7 */ /* 0x0009ee000800003f */
[----:B------:R-:W-:Y:S05]  /*14710*/  @!P1 BRA `(.L_x_1147) ;  /* 0x0000000000049947 */ /* 0x000fea0003800000 */
[----:B------:R-:W-:Y:S01]  /*14720*/  BPT.TRAP 0x1 ;  /* 0x000000040000795c */ /* 0x000fe20000300000 */
.L_x_1147:
[C---:B------:R-:W-:Y:S01]  /*14730*/  R2UR UR19, R18.reuse ;  /* 0x00000000121372ca */ /* 0x040fe200000e0000 */
[----:B------:R-:W-:Y:S01]  /*14740*/  UMOV UR22, 0x0 ;  /* 0x0000000000167882 */ /* 0x000fe20000000000 */
[----:B------:R-:W-:Y:S01]  /*14750*/  IADD3 R18, P1, R18, UR6, RZ ;  /* 0x0000000612127c10 */ /* 0x000fe2000ff3e0ff */
        /* <DEDUP_REMOVED lines=19> */
[----:B------:R-:W5:Y:S02]  /*14890*/  SYNCS.PHASECHK.TRANS64.TRYWAIT P1, [R16+URZ+0x30c20], R5 ;  /* 0x030c2005100075a7 */ /* 0x000f64000802017f */
[----:B-1---5:R-:W-:Y:S05]  /*148a0*/  @!P1 BRA `(.L_x_1148) ;  /* 0x0000001000089947 */ /* 0x022fea0003800000 */
.L_x_1171:
[----:B------:R-:W-:Y:S05]  /*148b0*/  @P0 BRA `(.L_x_1149) ;  /* 0x0000000000140947 */ /* 0x000fea0003800000 */
[----:B------:R-:W-:Y:S02]  /*148c0*/  ISETP.NE.AND P1, PT, R6, RZ, PT ;  /* 0x000000ff0600720c */ /* 0x000fe40003f25270 */
[----:B------:R-:W-:-:S04]  /*148d0*/  MOV R5, 0x4200 ;  /* 0x0000420000057802 */ /* 0x000fc80000000f00 */
[----:B------:R1:W-:Y:S07]  /*148e0*/  SYNCS.ARRIVE.TRANS64 RZ, [R16+URZ+0x30c10], R5 ;  /* 0x030c100510ff79a7 */ /* 0x0003ee000800003f */
[----:B------:R-:W-:Y:S05]  /*148f0*/  @!P1 BRA `(.L_x_1149) ;  /* 0x0000000000049947 */ /* 0x000fea0003800000 */
[----:B------:R-:W-:Y:S01]  /*14900*/  BPT.TRAP 0x1 ;  /* 0x000000040000795c */ /* 0x000fe20000300000 */
.L_x_1149:
[----:B------:R-:W-:Y:S01]  /*14910*/  R2UR UR10, R0 ;  /* 0x00000000000a72ca */ /* 0x000fe200000e0000 */
[----:B------:R-:W-:Y:S01]  /*14920*/  UMOV UR22, 0x0 ;  /* 0x0000000000167882 */ /* 0x000fe20000000000 */
[----:B------:R-:W-:Y:S01]  /*14930*/  R2UR UR8, R15 ;  /* 0x000000000f0872ca */ /* 0x000fe200000e0000 */
[----:B------:R-:W-:Y:S01]  /*14940*/  UMOV UR23, 0x14f00000 ;  /* 0x14f0000000177882 */ /* 0x000fe20000000000 */
[----:B------:R-:W-:Y:S01]  /*14950*/  R2UR UR24, R16 ;  /* 0x00000000101872ca */ /* 0x000fe200000e0000 */
[----:B------:R-:W-:Y:S01]  /*14960*/  UMOV UR18, URZ ;  /* 0x0000003f00127c82 */ /* 0x000fe20008000000 */
[----:B------:R-:W-:Y:S01]  /*14970*/  IADD3 R20, R20, -0x2, RZ ;  /* 0xfffffffe14147810 */ /* 0x000fe20007ffe0ff */
[----:B------:R-:W-:-:S06]  /*14980*/  UMOV UR13, 0x20 ;  /* 0x00000020000d7882 */ /* 0x000fcc0000000000 */
[----:B------:R-:W-:-:S04]  /*14990*/  UIADD3 UR10, UR10, 0x2, URZ ;  /* 0x000000020a0a7890 */ /* 0x000fc8000fffe03f */
[----:B------:R-:W-:Y:S02]  /*149a0*/  USHF.L.U32 UR19, UR10, 0x7, URZ ;  /* 0x000000070a137899 */ /* 0x000fe4000800063f */
[----:B------:R-:W-:Y:S02]  /*149b0*/  UIADD3 UR16, UR24, 0x10000, URZ ;  /* 0x0001000018107890 */ /* 0x000fe4000fffe03f */
[----:B------:R-:W-:Y:S02]  /*149c0*/  UIADD3 UR9, UP0, UR19, UR14, URZ ;  /* 0x0000000e13097290 */ /* 0x000fe4000ff1e03f */
[----:B------:R-:W-:Y:S02]  /*149d0*/  UIADD3 UR17, UR24, 0x30c10, URZ ;  /* 0x00030c1018117890 */ /* 0x000fe4000fffe03f */
[----:B------:R-:W-:Y:S02]  /*149e0*/  ULEA.HI.X.SX32 UR8, UR19, UR8, 0x1, UP0 ;  /* 0x0000000813087291 */ /* 0x000fe400080f0e3f */
[----:B-1----:R-:W-:Y:S01]  /*149f0*/  IMAD.U32 R5, RZ, RZ, UR9 ;  /* 0x00000009ff057e24 */ /* 0x002fe2000f8e00ff */
[----:B------:R-:W-:-:S02]  /*14a00*/  UIADD3 UR24, UR24, 0x20000, URZ ;  /* 0x0002000018187890 */ /* 0x000fc4000fffe03f */
[----:B------:R-:W-:Y:S01]  /*14a10*/  UMOV UR25, UR17 ;  /* 0x0000001100197c82 */ /* 0x000fe20008000000 */
[----:B------:R-:W-:Y:S01]  /*14a20*/  IMAD.U32 R4, RZ, RZ, UR8 ;  /* 0x00000008ff047e24 */ /* 0x000fe2000f8e00ff */
[----:B------:R-:W-:Y:S02]  /*14a30*/  LEA R0, P1, R5, R10, 0x2 ;  /* 0x0000000a05007211 */ /* 0x000fe400078210ff */
[----:B------:R-:W-:Y:S02]  /*14a40*/  R2UR UR8, R2 ;  /* 0x00000000020872ca */ /* 0x000fe400000e0000 */
[----:B------:R-:W-:Y:S02]  /*14a50*/  R2UR UR26, R0 ;  /* 0x00000000001a72ca */ /* 0x000fe400000e0000 */
[----:B------:R-:W-:Y:S02]  /*14a60*/  MOV R0, UR9 ;  /* 0x0000000900007c02 */ /* 0x000fe40008000f00 */
[----:B------:R-:W-:-:S02]  /*14a70*/  R2UR UR9, R3 ;  /* 0x00000000030972ca */ /* 0x000fc400000e0000 */
[----:B------:R-:W-:Y:S02]  /*14a80*/  LEA.HI.X R0, R0, R9, R4, 0x2, P1 ;  /* 0x0000000900007211 */ /* 0x000fe400008f1404 */
[----:B------:R-:W-:Y:S02]  /*14a90*/  ISETP.NE.AND P1, PT, R20, RZ, PT ;  /* 0x000000ff1400720c */ /* 0x000fe40003f25270 */
[----:B------:R-:W-:Y:S01]  /*14aa0*/  R2UR UR27, R0 ;  /* 0x00000000001b72ca */ /* 0x000fe200000e0000 */
[----:B------:R-:W-:-:S06]  /*14ab0*/  IMAD.U32 R0, RZ, RZ, UR10 ;  /* 0x0000000aff007e24 */ /* 0x000fcc000f8e00ff */
[----:B------:R1:W-:Y:S06]  /*14ac0*/  UTMALDG.4D [UR16], [UR8], desc[UR22] ;  /* 0x00001610080075b4 */ /* 0x0003ec0008019000 */
[----:B------:R1:W-:Y:S02]  /*14ad0*/  UBLKCP.S.G [UR24], [UR26], UR13 ;  /* 0x000000181a0073ba */ /* 0x0003e4000800020d */
[----:B-1----:R-:W-:Y:S05]  /*14ae0*/  @P1 BRA `(.L_x_1150) ;  /* 0xfffffff400d41947 */ /* 0x002fea000383ffff */
.L_x_1141:
[----:B------:R-:W2:Y:S02]  /*14af0*/  LDL.LU R4, [R1+0x4] ;  /* 0x0000040001047983 */ /* 0x000ea40000300800 */
[----:B--2---:R-:W-:Y:S02]  /*14b00*/  ISETP.NE.AND P1, PT, R4, RZ, PT ;  /* 0x000000ff0400720c */ /* 0x004fe40003f25270 */
[----:B------:R2:W5:Y:S11]  /*14b10*/  LDL R4, [R1] ;  /* 0x0000000001047983 */ /* 0x0005760000100800 */
[----:B--2---:R-:W-:Y:S05]  /*14b20*/  @!P1 BRA `(.L_x_1140) ;  /* 0x0000000400109947 */ /* 0x004fea0003800000 */
[----:B------:R-:W-:-:S04]  /*14b30*/  SHF.L.U32 R13, R11, 0x1f, RZ ;  /* 0x0000001f0b0d7819 */ /* 0x000fc800000006ff */
[----:B------:R-:W1:Y:S02]  /*14b40*/  SYNCS.PHASECHK.TRANS64.TRYWAIT P1, [R16+URZ+0x30c40], R13 ;  /* 0x030c400d100075a7 */ /* 0x000e64000802017f */
[----:B-1----:R-:W-:Y:S05]  /*14b50*/  @!P1 BRA `(.L_x_1151) ;  /* 0x0000000c00749947 */ /* 0x002fea0003800000 */
.L_x_1172:
[----:B------:R-:W-:Y:S05]  /*14b60*/  @P0 BRA `(.L_x_1152) ;  /* 0x0000000000140947 */ /* 0x000fea0003800000 */
[----:B------:R-:W-:Y:S02]  /*14b70*/  ISETP.NE.AND P1, PT, R6, RZ, PT ;  /* 0x000000ff0600720c */ /* 0x000fe40003f25270 */
[----:B------:R-:W-:-:S04]  /*14b80*/  MOV R5, 0x4200 ;  /* 0x0000420000057802 */ /* 0x000fc80000000f00 */
[----:B------:R2:W-:Y:S07]  /*14b90*/  SYNCS.ARRIVE.TRANS64 RZ, [R16+URZ+0x30c30], R5 ;  /* 0x030c300510ff79a7 */ /* 0x0005ee000800003f */
[----:B------:R-:W-:Y:S05]  /*14ba0*/  @!P1 BRA `(.L_x_1152) ;  /* 0x0000000000049947 */ /* 0x000fea0003800000 */
[----:B------:R-:W-:Y:S01]  /*14bb0*/  BPT.TRAP 0x1 ;  /* 0x000000040000795c */ /* 0x000fe20000300000 */
.L_x_1152:
[----:B--2--5:R-:W2:Y:S01]  /*14bc0*/  LDC.64 R4, c[0x0][0x728] ;  /* 0x0001ca00ff047b82 */ /* 0x024ea20000000a00 */
[----:B------:R-:W-:Y:S01]  /*14bd0*/  IMAD.SHL.U32 R17, R0, 0x80, RZ ;  /* 0x0000008000117824 */ /* 0x000fe200078e00ff */
[----:B------:R-:W-:Y:S01]  /*14be0*/  R2UR UR24, R16 ;  /* 0x00000000101872ca */ /* 0x000fe200000e0000 */
[----:B------:R-:W-:Y:S01]  /*14bf0*/  UMOV UR22, 0x0 ;  /* 0x0000000000167882 */ /* 0x000fe20000000000 */
[----:B------:R-:W-:Y:S01]  /*14c00*/  UMOV UR23, 0x14f00000 ;  /* 0x14f0000000177882 */ /* 0x000fe20000000000 */
[----:B------:R-:W-:Y:S01]  /*14c10*/  UMOV UR18, URZ ;  /* 0x0000003f00127c82 */ /* 0x000fe20008000000 */
[C---:B------:R-:W-:Y:S01]  /*14c20*/  IADD3 R0, P1, R17.reuse, UR6, RZ ;  /* 0x0000000611007c10 */ /* 0x040fe2000ff3e0ff */
[----:B------:R-:W-:Y:S01]  /*14c30*/  UMOV UR10, 0x20 ;  /* 0x00000020000a7882 */ /* 0x000fe20000000000 */
[----:B------:R-:W-:-:S07]  /*14c40*/  R2UR UR19, R17 ;  /* 0x00000000111372ca */ /* 0x000fce00000e0000 */
[----:B------:R-:W-:Y:S02]  /*14c50*/  UIADD3 UR16, UR24, 0x18000, URZ ;  /* 0x0001800018107890 */ /* 0x000fe4000fffe03f */
[----:B------:R-:W-:Y:S02]  /*14c60*/  UIADD3 UR17, UR24, 0x30c30, URZ ;  /* 0x00030c3018117890 */ /* 0x000fe4000fffe03f */
[----:B------:R-:W-:Y:S01]  /*14c70*/  UIADD3 UR24, UR24, 0x20400, URZ ;  /* 0x0002040018187890 */ /* 0x000fe2000fffe03f */
[----:B--2---:R-:W-:-:S04]  /*14c80*/  LEA R4, P2, R0, R4, 0x2 ;  /* 0x0000000400047211 */ /* 0x004fc800078410ff */
        /* <DEDUP_REMOVED lines=11> */
[----:B------:R-:W1:Y:S02]  /*14d40*/  SYNCS.PHASECHK.TRANS64.TRYWAIT P1, [R16+URZ+0x30c28], R13 ;  /* 0x030c280d100075a7 */ /* 0x000e64000802017f */
[----:B-12---:R-:W-:Y:S05]  /*14d50*/  @!P1 BRA `(.L_x_1153) ;  /* 0x0000000c00089947 */ /* 0x006fea0003800000 */
.L_x_1173:
[----:B------:R-:W-:Y:S05]  /*14d60*/  @P0 BRA `(.L_x_1154) ;  /* 0x0000000000140947 */ /* 0x000fea0003800000 */
[----:B------:R-:W-:Y:S01]  /*14d70*/  ISETP.NE.AND P0, PT, R6, RZ, PT ;  /* 0x000000ff0600720c */ /* 0x000fe20003f05270 */
[----:B------:R-:W-:-:S04]  /*14d80*/  IMAD.MOV.U32 R5, RZ, RZ, 0x4200 ;  /* 0x00004200ff057424 */ /* 0x000fc800078e00ff */
[----:B------:R2:W-:Y:S08]  /*14d90*/  SYNCS.ARRIVE.TRANS64 RZ, [R16+URZ+0x30c18], R5 ;  /* 0x030c180510ff79a7 */ /* 0x0005f0000800003f */
[----:B------:R-:W-:Y:S05]  /*14da0*/  @!P0 BRA `(.L_x_1154) ;  /* 0x0000000000048947 */ /* 0x000fea0003800000 */
[----:B------:R-:W-:Y:S01]  /*14db0*/  BPT.TRAP 0x1 ;  /* 0x000000040000795c */ /* 0x000fe20000300000 */
.L_x_1154:
[----:B------:R-:W-:Y:S01]  /*14dc0*/  R2UR UR19, R17 ;  /* 0x00000000111372ca */ /* 0x000fe200000e0000 */
[----:B------:R-:W-:Y:S01]  /*14dd0*/  UMOV UR22, 0x0 ;  /* 0x0000000000167882 */ /* 0x000fe20000000000 */
[----:B------:R-:W-:Y:S01]  /*14de0*/  R2UR UR8, R15 ;  /* 0x000000000f0872ca */ /* 0x000fe200000e0000 */
[----:B------:R-:W-:Y:S01]  /*14df0*/  UMOV UR23, 0x14f00000 ;  /* 0x14f0000000177882 */ /* 0x000fe20000000000 */
[----:B------:R-:W-:Y:S01]  /*14e00*/  R2UR UR24, R16 ;  /* 0x00000000101872ca */ /* 0x000fe200000e0000 */
[----:B------:R-:W-:Y:S01]  /*14e10*/  UMOV UR18, URZ ;  /* 0x0000003f00127c82 */ /* 0x000fe20008000000 */
[----:B------:R-:W-:-:S07]  /*14e20*/  UMOV UR10, 0x20 ;  /* 0x00000020000a7882 */ /* 0x000fce0000000000 */
[----:B------:R-:W-:-:S04]  /*14e30*/  UIADD3 UR19, UR19, 0x80, URZ ;  /* 0x0000008013137890 */ /* 0x000fc8000fffe03f */
[----:B------:R-:W-:Y:S02]  /*14e40*/  UIADD3 UR9, UP0, UR19, UR14, URZ ;  /* 0x0000000e13097290 */ /* 0x000fe4000ff1e03f */
[----:B------:R-:W-:Y:S02]  /*14e50*/  UIADD3 UR16, UR24, 0x14000, URZ ;  /* 0x0001400018107890 */ /* 0x000fe4000fffe03f */
[----:B------:R-:W-:Y:S02]  /*14e60*/  ULEA.HI.X.SX32 UR8, UR19, UR8, 0x1, UP0 ;  /* 0x0000000813087291 */ /* 0x000fe400080f0e3f */
[----:B--2---:R-:W-:Y:S01]  /*14e70*/  MOV R5, UR9 ;  /* 0x0000000900057c02 */ /* 0x004fe20008000f00 */
[----:B------:R-:W-:Y:S01]  /*14e80*/  IMAD.U32 R0, RZ, RZ, UR9 ;  /* 0x00000009ff007e24 */ /* 0x000fe2000f8e00ff */
[----:B------:R-:W-:Y:S01]  /*14e90*/  R2UR UR9, R3 ;  /* 0x00000000030972ca */ /* 0x000fe200000e0000 */
[----:B------:R-:W-:Y:S01]  /*14ea0*/  UIADD3 UR17, UR24, 0x30c18, URZ ;  /* 0x00030c1818117890 */ /* 0x000fe2000fffe03f */
[----:B------:R-:W-:Y:S01]  /*14eb0*/  MOV R4, UR8 ;  /* 0x0000000800047c02 */ /* 0x000fe20008000f00 */
[----:B------:R-:W-:Y:S01]  /*14ec0*/  UIADD3 UR24, UR24, 0x20200, URZ ;  /* 0x0002020018187890 */ /* 0x000fe2000fffe03f */
[----:B------:R-:W-:-:S02]  /*14ed0*/  LEA R10, P0, R5, R10, 0x2 ;  /* 0x0000000a050a7211 */ /* 0x000fc400078010ff */
[----:B------:R-:W-:Y:S02]  /*14ee0*/  R2UR UR8, R2 ;  /* 0x00000000020872ca */ /* 0x000fe400000e0000 */
[----:B------:R-:W-:Y:S01]  /*14ef0*/  LEA.HI.X R9, R0, R9, R4, 0x2, P0 ;  /* 0x0000000900097211 */ /* 0x000fe200000f1404 */
[----:B------:R-:W-:Y:S01]  /*14f00*/  UMOV UR25, UR17 ;  /* 0x0000001100197c82 */ /* 0x000fe20008000000 */
[----:B------:R2:W5:Y:S01]  /*14f10*/  LDL.LU R4, [R1] ;  /* 0x0000000001047983 */ /* 0x0005620000300800 */
[----:B------:R-:W-:Y:S02]  /*14f20*/  R2UR UR26, R10 ;  /* 0x000000000a1a72ca */ /* 0x000fe400000e0000 */
[----:B------:R-:W-:-:S06]  /*14f30*/  R2UR UR27, R9 ;  /* 0x00000000091b72ca */ /* 0x000fcc00000e0000 */
[----:B------:R2:W-:Y:S07]  /*14f40*/  UTMALDG.4D [UR16], [UR8], desc[UR22] ;  /* 0x00001610080075b4 */ /* 0x0005ee0008019000 */
[----:B------:R2:W-:Y:S02]  /*14f50*/  UBLKCP.S.G [UR24], [UR26], UR10 ;  /* 0x000000181a0073ba */ /* 0x0005e4000800020a */
[----:B--2---:R-:W-:-:S07]  /*14f60*/  IMAD.MOV.U32 R19, RZ, RZ, 0x1 ;  /* 0x00000001ff137424 */ /* 0x004fce00078e00ff */
.L_x_1140:
[----:B------:R-:W2:Y:S01]  /*14f70*/  S2R R0, SR_TID.X ;  /* 0x0000000000007919 */ /* 0x000ea20000002100 */
[----:B------:R-:W-:Y:S02]  /*14f80*/  LEA R3, R19, R16, 0x3 ;  /* 0x0000001013037211 */ /* 0x000fe400078e18ff */
[----:B--2---:R-:W-:Y:S02]  /*14f90*/  LOP3.LUT R2, R0, 0x7f, RZ, 0xc0, !PT ;  /* 0x0000007f00027812 */ /* 0x004fe400078ec0ff */
[----:B------:R-:W-:Y:S02]  /*14fa0*/  SHF.L.U32 R0, R11, 0x1f, RZ ;  /* 0x0000001f0b007819 */ /* 0x000fe400000006ff */
[----:B------:R-:W-:Y:S02]  /*14fb0*/  ISETP.NE.AND P1, PT, R2, RZ, PT ;  /* 0x000000ff0200720c */ /* 0x000fe40003f25270 */
[----:B------:R-:W2:Y:S02]  /*14fc0*/  SYNCS.PHASECHK.TRANS64.TRYWAIT P0, [R3+URZ+0x30c40], R0 ;  /* 0x030c4000030075a7 */ /* 0x000ea4000800017f */
[----:B--2---:R-:W-:Y:S09]  /*14fd0*/  @!P0 BRA `(.L_x_1155) ;  /* 0x00000008007c8947 */ /* 0x004ff20003800000 */
.L_x_1174:
[----:B------:R-:W-:Y:S05]  /*14fe0*/  @P1 BRA `(.L_x_1156) ;  /* 0x0000000000181947 */ /* 0x000fea0003800000 */
[----:B------:R-:W1:Y:S01]  /*14ff0*/  S2R R2, SR_TID.X ;  /* 0x0000000000027919 */ /* 0x000e620000002100 */
[----:B--2---:R-:W-:-:S04]  /*15000*/  IMAD.MOV.U32 R0, RZ, RZ, 0x4200 ;  /* 0x00004200ff007424 */ /* 0x004fc800078e00ff */
[----:B------:R2:W-:Y:S01]  /*15010*/  SYNCS.ARRIVE.TRANS64 RZ, [R3+URZ+0x30c30], R0 ;  /* 0x030c300003ff79a7 */ /* 0x0005e2000800003f */
[----:B-1----:R-:W-:-:S13]  /*15020*/  LOP3.LUT P0, RZ, R2, 0x1f, RZ, 0xc0, !PT ;  /* 0x0000001f02ff7812 */ /* 0x002fda000780c0ff */
[----:B--2---:R-:W-:Y:S05]  /*15030*/  @!P0 BRA `(.L_x_1156) ;  /* 0x0000000000048947 */ /* 0x004fea0003800000 */
[----:B------:R-:W-:Y:S01]  /*15040*/  BPT.TRAP 0x1 ;  /* 0x000000040000795c */ /* 0x000fe20000300000 */
.L_x_1156:
[----:B-----5:R-:W-:Y:S01]  /*15050*/  R2UR UR19, R4 ;  /* 0x00000000041372ca */ /* 0x020fe200000e0000 */
[----:B-1----:R-:W-:Y:S01]  /*15060*/  ULDC.64 UR24, c[0x0][0x728] ;  /* 0x0001ca0000187ab9 */ /* 0x002fe20000000a00 */
[C---:B--2---:R-:W-:Y:S01]  /*15070*/  LEA R0, R19.reuse, R16, 0xe ;  /* 0x0000001013007211 */ /* 0x044fe200078e70ff */
[----:B---34-:R-:W-:Y:S01]  /*15080*/  IMAD R16, R19, 0x200, R16 ;  /* 0x0000020013107824 */ /* 0x018fe200078e0210 */
[----:B------:R-:W-:Y:S01]  /*15090*/  R2UR UR9, R14 ;  /* 0x000000000e0972ca */ /* 0x000fe200000e0000 */
[----:B------:R-:W-:Y:S01]  /*150a0*/  UMOV UR18, URZ ;  /* 0x0000003f00127c82 */ /* 0x000fe20008000000 */
[----:B------:R-:W-:Y:S01]  /*150b0*/  R2UR UR17, R3 ;  /* 0x00000000031172ca */ /* 0x000fe200000e0000 */
[----:B------:R-:W-:Y:S01]  /*150c0*/  VIADD R2, R19, 0x1 ;  /* 0x0000000113027836 */ /* 0x000fe20000000000 */
[----:B------:R-:W-:Y:S02]  /*150d0*/  R2UR UR16, R0 ;  /* 0x00000000001072ca */ /* 0x000fe400000e0000 */
[----:B------:R-:W-:-:S02]  /*150e0*/  IADD3 R8, P0, R8, 0x1f0, RZ ;  /* 0x000001f008087810 */ /* 0x000fc40007f1e0ff */
[----:B------:R-:W-:Y:S01]  /*150f0*/  R2UR UR10, R16 ;  /* 0x00000000100a72ca */ /* 0x000fe200000e0000 */
[----:B------:R-:W-:Y:S01]  /*15100*/  USHF.L.U32 UR19, UR19, 0x7, URZ ;  /* 0x0000000713137899 */ /* 0x000fe2000800063f */
[----:B------:R-:W-:Y:S02]  /*15110*/  IADD3.X R7, RZ, R7, RZ, P0, !PT ;  /* 0x00000007ff077210 */ /* 0x000fe400007fe4ff */
[----:B------:R-:W-:Y:S01]  /*15120*/  R2UR UR22, R8 ;  /* 0x00000000081672ca */ /* 0x000fe200000e0000 */
[----:B------:R-:W-:Y:S01]  /*15130*/  UIADD3 UR13, UP0, UR19, UR6, URZ ;  /* 0x00000006130d7290 */ /* 0x000fe2000ff1e03f */
[----:B------:R-:W-:Y:S01]  /*15140*/  R2UR UR23, R7 ;  /* 0x00000000071772ca */ /* 0x000fe200000e0000 */
[----:B------:R-:W-:Y:S01]  /*15150*/  UIADD3 UR17, UR17, 0x30c30, URZ ;  /* 0x00030c3011117890 */ /* 0x000fe2000fffe03f */
[C---:B------:R-:W-:Y:S01]  /*15160*/  ISETP.NE.AND P0, PT, R2.reuse, 0x2, PT ;  /* 0x000000020200780c */ /* 0x040fe20003f05270 */
[----:B------:R-:W-:Y:S02]  /*15170*/  ULEA UR8, UP1, UR13, UR24, 0x2 ;  /* 0x000000180d087291 */ /* 0x000fe4000f82103f */
[----:B------:R-:W-:Y:S01]  /*15180*/  ULEA.HI.X.SX32 UR9, UR19, UR9, 0x1, UP0 ;  /* 0x0000000913097291 */ /* 0x000fe200080f0e3f */
[----:B------:R-:W-:Y:S01]  /*15190*/  SEL R0, RZ, 0x1, P0 ;  /* 0x00000001ff007807 */ /* 0x000fe20000000000 */
[----:B------:R-:W-:Y:S01]  /*151a0*/  UIADD3 UR16, UR16, 0x18000, URZ ;  /* 0x0001800010107890 */ /* 0x000fe2000fffe03f */
[----:B------:R-:W-:Y:S01]  /*151b0*/  SEL R2, R2, RZ, P0 ;  /* 0x000000ff02027207 */ /* 0x000fe20000000000 */
[----:B------:R-:W-:Y:S01]  /*151c0*/  ULEA.HI.X UR9, UR13, UR25, UR9, 0x2, UP1 ;  /* 0x000000190d097291 */ /* 0x000fe200088f1409 */
[----:B------:R-:W-:Y:S01]  /*151d0*/  LOP3.LUT R11, R11, R0, RZ, 0x3c, !PT ;  /* 0x000000000b0b7212 */ /* 0x000fe200078e3cff */
[----:B------:R-:W-:Y:S01]  /*151e0*/  UIADD3 UR26, UR10, 0x20400, URZ ;  /* 0x000204000a1a7890 */ /* 0x000fe2000fffe03f */
[----:B------:R-:W-:Y:S01]  /*151f0*/  UMOV UR24, 0x0 ;  /* 0x0000000000187882 */ /* 0x000fe20000000000 */
[----:B------:R-:W-:Y:S01]  /*15200*/  UMOV UR25, 0x14f00000 ;  /* 0x14f0000000197882 */ /* 0x000fe20000000000 */
[----:B------:R-:W-:Y:S01]  /*15210*/  UMOV UR27, UR17 ;  /* 0x00000011001b7c82 */ /* 0x000fe20008000000 */
[----:B------:R-:W-:Y:S01]  /*15220*/  UMOV UR10, 0x20 ;  /* 0x00000020000a7882 */ /* 0x000fe20000000000 */
[----:B------:R1:W-:Y:S04]  /*15230*/  UTMALDG.4D [UR16], [UR22], desc[UR24] ;  /* 0x00001810160075b4 */ /* 0x0003e80008019000 */
[----:B------:R1:W-:Y:S02]  /*15240*/  UBLKCP.S.G [UR26], [UR8], UR10 ;  /* 0x0000001a080073ba */ /* 0x0003e4000800020a */
[----:B-1----:R-:W-:Y:S01]  /*15250*/  NOP ;  /* 0x0000000000007918 */ /* 0x002fe20000000000 */
.L_x_1137:
[----:B------:R-:W-:Y:S05]  /*15260*/  BSYNC B0 ;  /* 0x0000000000007941 */ /* 0x000fea0003800000 */
.L_x_1135:
[----:B------:R-:W-:-:S03]  /*15270*/  UMOV UR8, 0xffffffff ;  /* 0xffffffff00087882 */ /* 0x000fc60000000000 */
[----:B------:R-:W-:Y:S05]  /*15280*/  BRA.DIV UR8, `(.L_x_1157) ;  /* 0x0000000608e47947 */ /* 0x000fea000b800000 */
[----:B------:R-:W-:-:S13]  /*15290*/  ELECT P6, URZ, PT ;  /* 0x00000000003f782f */ /* 0x000fda00038c0000 */
.L_x_1177:
[----:B------:R-:W-:Y:S05]  /*152a0*/  @!P6 BRA `(.L_x_1045) ;  /* 0x000000000084e947 */ /* 0x000fea0003800000 */
[----:B------:R-:W-:-:S06]  /*152b0*/  ULOP3.LUT UR8, UR36, 0x2, URZ, 0xfc, !UPT ;  /* 0x0000000224087892 */ /* 0x000fcc000f8efc3f */
[----:B------:R-:W-:-:S04]  /*152c0*/  MOV R0, UR8 ;  /* 0x0000000800007c02 */ /* 0x000fc80008000f00 */
[----:B------:R-:W-:-:S13]  /*152d0*/  ISETP.NE.AND P2, PT, R0, 0x3, PT ;  /* 0x000000030000780c */ /* 0x000fda0003f45270 */
[----:B------:R-:W-:Y:S05]  /*152e0*/  @!P2 BRA `(.L_x_1158) ;  /* 0x000000000004a947 */ /* 0x000fea0003800000 */
[----:B------:R-:W-:Y:S01]  /*152f0*/  BPT.TRAP 0x1 ;  /* 0x000000040000795c */ /* 0x000fe20000300000 */
.L_x_1158:
        /* <DEDUP_REMOVED lines=15> */
.L_x_1178:
[----:B------:R-:W2:Y:S02]  /*153f0*/  SYNCS.PHASECHK.TRANS64.TRYWAIT P0, [R3+URZ], R0 ;  /* 0x00000000030075a7 */ /* 0x000ea4000800017f */
[----:B--2---:R-:W-:Y:S05]  /*15400*/  @!P0 BRA `(.L_x_1160) ;  /* 0x0000000400b88947 */ /* 0x004fea0003800000 */
.L_x_1179:
[----:B------:R-:W-:Y:S05]  /*15410*/  @!P2 BRA `(.L_x_1161) ;  /* 0x000000000004a947 */ /* 0x000fea0003800000 */
[----:B------:R-:W-:Y:S01]  /*15420*/  BPT.TRAP 0x1 ;  /* 0x000000040000795c */ /* 0x000fe20000300000 */
.L_x_1161:
[----:B--2---:R-:W-:-:S05]  /*15430*/  VIADD R3, R7, 0x30c40 ;  /* 0x00030c4007037836 */ /* 0x004fca0000000000 */
[----:B------:R-:W-:-:S04]  /*15440*/  LEA R2, R2, R3, 0x3 ;  /* 0x0000000302027211 */ /* 0x000fc800078e18ff */
[----:B------:R-:W2:Y:S02]  /*15450*/  SYNCS.PHASECHK.TRANS64.TRYWAIT P0, [R2+URZ], R5 ;  /* 0x00000005020075a7 */ /* 0x000ea4000800017f */
[----:B--2---:R-:W-:Y:S05]  /*15460*/  @!P0 BRA `(.L_x_1162) ;  /* 0x0000000400b48947 */ /* 0x004fea0003800000 */
.L_x_1180:
[----:B------:R-:W-:-:S07]  /*15470*/  IMAD R3, R4, 0x8, R3 ;  /* 0x0000000804037824 */ /* 0x000fce00078e0203 */
.L_x_1163:
[----:B---3--:R3:W4:Y:S02]  /*15480*/  SYNCS.PHASECHK.TRANS64.TRYWAIT P0, [R3+URZ], R0 ;  /* 0x00000000030075a7 */ /* 0x008724000800017f */
[----:B----4-:R-:W-:Y:S05]  /*15490*/  @!P0 NANOSLEEP.SYNCS 0x989680 ;  /* 0x009896800000895d */ /* 0x010fea0003900000 */
[----:B------:R-:W4:Y:S02]  /*154a0*/  @!P0 SYNCS.PHASECHK.TRANS64 P0, [R3+URZ], R0 ;  /* 0x00000000030085a7 */ /* 0x000f24000800007f */
[----:B----4-:R-:W-:Y:S05]  /*154b0*/  @!P0 BRA `(.L_x_1163) ;  /* 0xfffffffc00f08947 */ /* 0x010fea000383ffff */
.L_x_1045:
[----:B------:R-:W-:Y:S05]  /*154c0*/  BSYNC B6 ;  /* 0x0000000000067941 */ /* 0x000fea0003800000 */
.L_x_1042:
[----:B------:R-:W-:Y:S05]  /*154d0*/  EXIT ;  /* 0x000000000000794d */ /* 0x000fea0003800000 */
.L_x_1052:
[----:B------:R-:W-:Y:S01]  /*154e0*/  MOV R13, R18 ;  /* 0x00000012000d7202 */ /* 0x000fe20000000f00 */
[----:B------:R-:W-:Y:S01]  /*154f0*/  IMAD.MOV.U32 R12, RZ, RZ, RZ ;  /* 0x000000ffff0c7224 */ /* 0x000fe200078e00ff */
[----:B------:R-:W-:Y:S01]  /*15500*/  MOV R11, 0x1f ;  /* 0x0000001f000b7802 */ /* 0x000fe20000000f00 */
[----:B------:R-:W-:-:S07]  /*15510*/  IMAD.MOV.U32 R15, RZ, RZ, -0x1 ;  /* 0xffffffffff0f7424 */ /* 0x000fce00078e00ff */
[----:B------:R-:W-:Y:S05]  /*15520*/  WARPSYNC.COLLECTIVE R15, `(.L_x_1164) ;  /* 0x000000000f087348 */ /* 0x000fea0003c00000 */
[----:B------:R1:W2:Y:S02]  /*15530*/  SHFL.IDX P6, R14, R13, R12, R11 ;  /* 0x0000000c0d0e7389 */ /* 0x0002a400000c000b */
[----:B-12---:R-:W-:Y:S01]  /*15540*/  ENDCOLLECTIVE ;  /* 0x000000000000791b */ /* 0x006fe20003800000 */
.L_x_1164:
[----:B------:R-:W-:Y:S05]  /*15550*/  BRA `(.L_x_1165) ;  /* 0xfffffeb800987947 */ /* 0x000fea000383ffff */
.L_x_1054:
[----:B--2---:R2:W3:Y:S02]  /*15560*/  SYNCS.PHASECHK.TRANS64.TRYWAIT P0, [R16+URZ+0x30c00], R11 ;  /* 0x030c000b100075a7 */ /* 0x0044e4000800017f */
[----:B---3--:R-:W-:Y:S05]  /*15570*/  @!P0 NANOSLEEP.SYNCS 0x989680 ;  /* 0x009896800000895d */ /* 0x008fea0003900000 */
[----:B------:R-:W3:Y:S02]  /*15580*/  @!P0 SYNCS.PHASECHK.TRANS64 P0, [R16+URZ+0x30c00], R11 ;  /* 0x030c000b100085a7 */ /* 0x000ee4000800007f */
[----:B---3--:R-:W-:Y:S05]  /*15590*/  @!P0 BRA `(.L_x_1054) ;  /* 0xfffffffc00f08947 */ /* 0x008fea000383ffff */
[----:B------:R-:W-:Y:S05]  /*155a0*/  BRA `(.L_x_1053) ;  /* 0xfffffeb800e47947 */ /* 0x000fea000383ffff */
.L_x_1059:
[----:B--2---:R2:W3:Y:S02]  /*155b0*/  SYNCS.PHASECHK.TRANS64.TRYWAIT P0, [R6+URZ+0x30c10], R23 ;  /* 0x030c1017060075a7 */ /* 0x0044e4000800017f */
[----:B---3--:R-:W-:Y:S05]  /*155c0*/  @!P0 NANOSLEEP.SYNCS 0x989680 ;  /* 0x009896800000895d */ /* 0x008fea0003900000 */
[----:B------:R-:W3:Y:S02]  /*155d0*/  @!P0 SYNCS.PHASECHK.TRANS64 P0, [R6+URZ+0x30c10], R23 ;  /* 0x030c1017060085a7 */ /* 0x000ee4000800007f */
[----:B---3--:R-:W-:Y:S05]  /*155e0*/  @!P0 BRA `(.L_x_1059) ;  /* 0xfffffffc00f08947 */ /* 0x008fea000383ffff */
[----:B------:R-:W-:Y:S05]  /*155f0*/  BRA `(.L_x_1058) ;  /* 0xfffffec4002c7947 */ /* 0x000fea000383ffff */
.L_x_1063:
[----:B------:R1:W1:Y:S02]  /*15600*/  SYNCS.PHASECHK.TRANS64.TRYWAIT P0, [R6+URZ+0x30c30], R23 ;  /* 0x030c3017060075a7 */ /* 0x000264000800017f */
[----:B-1----:R-:W-:Y:S05]  /*15610*/  @!P0 NANOSLEEP.SYNCS 0x989680 ;  /* 0x009896800000895d */ /* 0x002fea0003900000 */
[----:B------:R-:W1:Y:S02]  /*15620*/  @!P0 SYNCS.PHASECHK.TRANS64 P0, [R6+URZ+0x30c30], R23 ;  /* 0x030c3017060085a7 */ /* 0x000e64000800007f */
[----:B-1----:R-:W-:Y:S05]  /*15630*/  @!P0 BRA `(.L_x_1063) ;  /* 0xfffffffc00f08947 */ /* 0x002fea000383ffff */
[----:B------:R-:W-:Y:S05]  /*15640*/  BRA `(.L_x_1062) ;  /* 0xfffffec800347947 */ /* 0x000fea000383ffff */
.L_x_1071:
[----:B--2---:R2:W3:Y:S02]  /*15650*/  SYNCS.PHASECHK.TRANS64.TRYWAIT P1, [R6+URZ+0x30c10], R23 ;  /* 0x030c1017060075a7 */ /* 0x0044e4000802017f */
[----:B---3--:R-:W-:Y:S05]  /*15660*/  @!P1 NANOSLEEP.SYNCS 0x989680 ;  /* 0x009896800000995d */ /* 0x008fea0003900000 */
[----:B------:R-:W3:Y:S02]  /*15670*/  @!P1 SYNCS.PHASECHK.TRANS64 P1, [R6+URZ+0x30c10], R23 ;  /* 0x030c1017060095a7 */ /* 0x000ee4000802007f */
[----:B---3--:R-:W-:Y:S05]  /*15680*/  @!P1 BRA `(.L_x_1071) ;  /* 0xfffffffc00f09947 */ /* 0x008fea000383ffff */
[----:B------:R-:W-:Y:S05]  /*15690*/  BRA `(.L_x_1070) ;  /* 0xffffff1c00547947 */ /* 0x000fea000383ffff */
.L_x_1075:
[----:B------:R1:W1:Y:S02]  /*156a0*/  SYNCS.PHASECHK.TRANS64.TRYWAIT P1, [R6+URZ+0x30c30], R23 ;  /* 0x030c3017060075a7 */ /* 0x000264000802017f */
[----:B-1----:R-:W-:Y:S05]  /*156b0*/  @!P1 NANOSLEEP.SYNCS 0x989680 ;  /* 0x009896800000995d */ /* 0x002fea0003900000 */
[----:B------:R-:W1:Y:S02]  /*156c0*/  @!P1 SYNCS.PHASECHK.TRANS64 P1, [R6+URZ+0x30c30], R23 ;  /* 0x030c3017060095a7 */ /* 0x000e64000802007f */
[----:B-1----:R-:W-:Y:S05]  /*156d0*/  @!P1 BRA `(.L_x_1075) ;  /* 0xfffffffc00f09947 */ /* 0x002fea000383ffff */
[----:B------:R-:W-:Y:S05]  /*156e0*/  BRA `(.L_x_1074) ;  /* 0xffffff2000547947 */ /* 0x000fea000383ffff */
.L_x_1083:
[----:B--2---:R2:W3:Y:S02]  /*156f0*/  SYNCS.PHASECHK.TRANS64.TRYWAIT P0, [R6+URZ+0x30c10], R21 ;  /* 0x030c1015060075a7 */ /* 0x0044e4000800017f */
[----:B---3--:R-:W-:Y:S05]  /*15700*/  @!P0 NANOSLEEP.SYNCS 0x989680 ;  /* 0x009896800000895d */ /* 0x008fea0003900000 */
[----:B------:R-:W3:Y:S02]  /*15710*/  @!P0 SYNCS.PHASECHK.TRANS64 P0, [R6+URZ+0x30c10], R21 ;  /* 0x030c1015060085a7 */ /* 0x000ee4000800007f */
[----:B---3--:R-:W-:Y:S05]  /*15720*/  @!P0 BRA `(.L_x_1083) ;  /* 0xfffffffc00f08947 */ /* 0x008fea000383ffff */
[----:B------:R-:W-:Y:S05]  /*15730*/  BRA `(.L_x_1082) ;  /* 0xffffff6800b07947 */ /* 0x000fea000383ffff */
.L_x_1087:
[----:B------:R1:W1:Y:S02]  /*15740*/  SYNCS.PHASECHK.TRANS64.TRYWAIT P0, [R6+URZ+0x30c30], R21 ;  /* 0x030c3015060075a7 */ /* 0x000264000800017f */
[----:B-1----:R-:W-:Y:S05]  /*15750*/  @!P0 NANOSLEEP.SYNCS 0x989680 ;  /* 0x009896800000895d */ /* 0x002fea0003900000 */
[----:B------:R-:W1:Y:S02]  /*15760*/  @!P0 SYNCS.PHASECHK.TRANS64 P0, [R6+URZ+0x30c30], R21 ;  /* 0x030c3015060085a7 */ /* 0x000e64000800007f */
[----:B-1----:R-:W-:Y:S05]  /*15770*/  @!P0 BRA `(.L_x_1087) ;  /* 0xfffffffc00f08947 */ /* 0x002fea000383ffff */
[----:B------:R-:W-:Y:S05]  /*15780*/  BRA `(.L_x_1086) ;  /* 0xffffff6c00b07947 */ /* 0x000fea000383ffff */
.L_x_1138:
[----:B-1----:R1:W2:Y:S02]  /*15790*/  SYNCS.PHASECHK.TRANS64.TRYWAIT P0, [R16+URZ+0x30c20], R3 ;  /* 0x030c2003100075a7 */ /* 0x0022a4000800017f */
[----:B--2---:R-:W-:Y:S05]  /*157a0*/  @!P0 NANOSLEEP.SYNCS 0x989680 ;  /* 0x009896800000895d */ /* 0x004fea0003900000 */
[----:B------:R-:W2:Y:S02]  /*157b0*/  @!P0 SYNCS.PHASECHK.TRANS64 P0, [R16+URZ+0x30c20], R3 ;  /* 0x030c2003100085a7 */ /* 0x000ea4000800007f */
[----:B--2---:R-:W-:Y:S05]  /*157c0*/  @!P0 BRA `(.L_x_1138) ;  /* 0xfffffffc00f08947 */ /* 0x004fea000383ffff */
[----:B------:R-:W-:Y:S05]  /*157d0*/  BRA `(.L_x_1166) ;  /* 0xffffffe400307947 */ /* 0x000fea000383ffff */
.L_x_1142:
[----:B-1----:R1:W2:Y:S02]  /*157e0*/  SYNCS.PHASECHK.TRANS64.TRYWAIT P1, [R16+URZ+0x30c40], R21 ;  /* 0x030c4015100075a7 */ /* 0x0022a4000802017f */
[----:B--2---:R-:W-:Y:S05]  /*157f0*/  @!P1 NANOSLEEP.SYNCS 0x989680 ;  /* 0x009896800000995d */ /* 0x004fea0003900000 */
[----:B------:R-:W2:Y:S02]  /*15800*/  @!P1 SYNCS.PHASECHK.TRANS64 P1, [R16+URZ+0x30c40], R21 ;  /* 0x030c4015100095a7 */ /* 0x000ea4000802007f */
[----:B--2---:R-:W-:Y:S05]  /*15810*/  @!P1 BRA `(.L_x_1142) ;  /* 0xfffffffc00f09947 */ /* 0x004fea000383ffff */
[----:B------:R-:W-:Y:S05]  /*15820*/  BRA `(.L_x_1167) ;  /* 0xffffffe800907947 */ /* 0x000fea000383ffff */
.L_x_1144:
[----:B--2---:R2:W3:Y:S02]  /*15830*/  SYNCS.PHASECHK.TRANS64.TRYWAIT P1, [R16+URZ+0x30c28], R21 ;  /* 0x030c2815100075a7 */ /* 0x0044e4000802017f */
[----:B---3--:R-:W-:Y:S05]  /*15840*/  @!P1 NANOSLEEP.SYNCS 0x989680 ;  /* 0x009896800000995d */ /* 0x008fea0003900000 */
[----:B------:R-:W3:Y:S02]  /*15850*/  @!P1 SYNCS.PHASECHK.TRANS64 P1, [R16+URZ+0x30c28], R21 ;  /* 0x030c2815100095a7 */ /* 0x000ee4000802007f */
[----:B---3--:R-:W-:Y:S05]  /*15860*/  @!P1 BRA `(.L_x_1144) ;  /* 0xfffffffc00f09947 */ /* 0x008fea000383ffff */
[----:B------:R-:W-:Y:S05]  /*15870*/  BRA `(.L_x_1168) ;  /* 0xffffffec00087947 */ /* 0x000fea000383ffff */
.L_x_1146:
[----:B---3--:R3:W4:Y:S02]  /*15880*/  SYNCS.PHASECHK.TRANS64.TRYWAIT P1, [R16+URZ+0x30c48], R21 ;  /* 0x030c4815100075a7 */ /* 0x008724000802017f */
[----:B----4-:R-:W-:Y:S05]  /*15890*/  @!P1 NANOSLEEP.SYNCS 0x989680 ;  /* 0x009896800000995d */ /* 0x010fea0003900000 */
[----:B------:R-:W4:Y:S02]  /*158a0*/  @!P1 SYNCS.PHASECHK.TRANS64 P1, [R16+URZ+0x30c48], R21 ;  /* 0x030c4815100095a7 */ /* 0x000f24000802007f */
[----:B----4-:R-:W-:Y:S05]  /*158b0*/  @!P1 BRA `(.L_x_1146) ;  /* 0xfffffffc00f09947 */ /* 0x010fea000383ffff */
[----:B------:R-:W-:Y:S05]  /*158c0*/  BRA `(.L_x_1169) ;  /* 0xffffffec00807947 */ /* 0x000fea000383ffff */
.L_x_1148:
[----:B------:R-:W-:-:S07]  /*158d0*/  SHF.L.U32 R5, R11, 0x1f, RZ ;  /* 0x0000001f0b057819 */ /* 0x000fce00000006ff */
.L_x_1170:
[----:B------:R1:W1:Y:S02]  /*158e0*/  SYNCS.PHASECHK.TRANS64.TRYWAIT P1, [R16+URZ+0x30c20], R5 ;  /* 0x030c2005100075a7 */ /* 0x000264000802017f */
[----:B-1----:R-:W-:Y:S05]  /*158f0*/  @!P1 NANOSLEEP.SYNCS 0x989680 ;  /* 0x009896800000995d */ /* 0x002fea0003900000 */
[----:B------:R-:W1:Y:S02]  /*15900*/  @!P1 SYNCS.PHASECHK.TRANS64 P1, [R16+URZ+0x30c20], R5 ;  /* 0x030c2005100095a7 */ /* 0x000e64000802007f */
[----:B-1----:R-:W-:Y:S05]  /*15910*/  @!P1 BRA `(.L_x_1170) ;  /* 0xfffffffc00f09947 */ /* 0x002fea000383ffff */
[----:B------:R-:W-:Y:S05]  /*15920*/  BRA `(.L_x_1171) ;  /* 0xffffffec00e07947 */ /* 0x000fea000383ffff */
.L_x_1151:
[----:B-1----:R1:W2:Y:S02]  /*15930*/  SYNCS.PHASECHK.TRANS64.TRYWAIT P1, [R16+URZ+0x30c40], R13 ;  /* 0x030c400d100075a7 */ /* 0x0022a4000802017f */
[----:B--2---:R-:W-:Y:S05]  /*15940*/  @!P1 NANOSLEEP.SYNCS 0x989680 ;  /* 0x009896800000995d */ /* 0x004fea0003900000 */
[----:B------:R-:W2:Y:S02]  /*15950*/  @!P1 SYNCS.PHASECHK.TRANS64 P1, [R16+URZ+0x30c40], R13 ;  /* 0x030c400d100095a7 */ /* 0x000ea4000802007f */
[----:B--2---:R-:W-:Y:S05]  /*15960*/  @!P1 BRA `(.L_x_1151) ;  /* 0xfffffffc00f09947 */ /* 0x004fea000383ffff */
[----:B------:R-:W-:Y:S05]  /*15970*/  BRA `(.L_x_1172) ;  /* 0xfffffff000787947 */ /* 0x000fea000383ffff */
.L_x_1153:
[----:B-1----:R1:W2:Y:S02]  /*15980*/  SYNCS.PHASECHK.TRANS64.TRYWAIT P1, [R16+URZ+0x30c28], R13 ;  /* 0x030c280d100075a7 */ /* 0x0022a4000802017f */
[----:B--2---:R-:W-:Y:S05]  /*15990*/  @!P1 NANOSLEEP.SYNCS 0x989680 ;  /* 0x009896800000995d */ /* 0x004fea0003900000 */
[----:B------:R-:W2:Y:S02]  /*159a0*/  @!P1 SYNCS.PHASECHK.TRANS64 P1, [R16+URZ+0x30c28], R13 ;  /* 0x030c280d100095a7 */ /* 0x000ea4000802007f */
[----:B--2---:R-:W-:Y:S05]  /*159b0*/  @!P1 BRA `(.L_x_1153) ;  /* 0xfffffffc00f09947 */ /* 0x004fea000383ffff */
[----:B------:R-:W-:Y:S05]  /*159c0*/  BRA `(.L_x_1173) ;  /* 0xfffffff000e47947 */ /* 0x000fea000383ffff */
.L_x_1155:
[----:B--2---:R2:W1:Y:S02]  /*159d0*/  SYNCS.PHASECHK.TRANS64.TRYWAIT P0, [R3+URZ+0x30c40], R0 ;  /* 0x030c4000030075a7 */ /* 0x004464000800017f */
[----:B-1----:R-:W-:Y:S05]  /*159e0*/  @!P0 NANOSLEEP.SYNCS 0x989680 ;  /* 0x009896800000895d */ /* 0x002fea0003900000 */
[----:B------:R-:W1:Y:S02]  /*159f0*/  @!P0 SYNCS.PHASECHK.TRANS64 P0, [R3+URZ+0x30c40], R0 ;  /* 0x030c4000030085a7 */ /* 0x000e64000800007f */
[----:B-1----:R-:W-:Y:S05]  /*15a00*/  @!P0 BRA `(.L_x_1155) ;  /* 0xfffffffc00f08947 */ /* 0x002fea000383ffff */
[----:B------:R-:W-:Y:S05]  /*15a10*/  BRA `(.L_x_1174) ;  /* 0xfffffff400707947 */ /* 0x000fea000383ffff */
.L_x_1157:
[----:B------:R-:W-:Y:S01]  /*15a20*/  BSSY B0, `(.L_x_1175) ;  /* 0x0000006000007945 */ /* 0x000fe20003800000 */
[----:B------:R-:W-:-:S07]  /*15a30*/  MOV R15, 0xffffffff ;  /* 0xffffffff000f7802 */ /* 0x000fce0000000f00 */
[----:B------:R-:W-:Y:S05]  /*15a40*/  WARPSYNC.COLLECTIVE R15, `(.L_x_1176) ;  /* 0x000000000f0c7348 */ /* 0x000fea0003c00000 */
[----:B------:R-:W-:Y:S02]  /*15a50*/  ELECT P6, UR62, PT ;  /* 0x00000000003e782f */ /* 0x000fe400038c0000 */
[----:B------:R-:W-:Y:S01]  /*15a60*/  MOV R14, UR62 ;  /* 0x0000003e000e7c02 */ /* 0x000fe20008000f00 */
[----:B------:R-:W-:Y:S10]  /*15a70*/  ENDCOLLECTIVE ;  /* 0x000000000000791b */ /* 0x000ff40003800000 */
.L_x_1176:
[----:B------:R-:W-:Y:S05]  /*15a80*/  BSYNC B0 ;  /* 0x0000000000007941 */ /* 0x000fea0003800000 */
.L_x_1175:
[----:B------:R-:W-:Y:S05]  /*15a90*/  BRA `(.L_x_1177) ;  /* 0xfffffff800007947 */ /* 0x000fea000383ffff */
.L_x_1159:
[----:B-1----:R1:W2:Y:S02]  /*15aa0*/  SYNCS.PHASECHK.TRANS64.TRYWAIT P0, [R6+URZ], R5 ;  /* 0x00000005060075a7 */ /* 0x0022a4000800017f */
[----:B--2---:R-:W-:Y:S05]  /*15ab0*/  @!P0 NANOSLEEP.SYNCS 0x989680 ;  /* 0x009896800000895d */ /* 0x004fea0003900000 */
[----:B------:R-:W2:Y:S02]  /*15ac0*/  @!P0 SYNCS.PHASECHK.TRANS64 P0, [R6+URZ], R5 ;  /* 0x00000005060085a7 */ /* 0x000ea4000800007f */
[----:B--2---:R-:W-:Y:S05]  /*15ad0*/  @!P0 BRA `(.L_x_1159) ;  /* 0xfffffffc00f08947 */ /* 0x004fea000383ffff */
[----:B------:R-:W-:Y:S05]  /*15ae0*/  BRA `(.L_x_1178) ;  /* 0xfffffff800407947 */ /* 0x000fea000383ffff */
.L_x_1160:
[----:B--2---:R2:W3:Y:S02]  /*15af0*/  SYNCS.PHASECHK.TRANS64.TRYWAIT P0, [R3+URZ], R0 ;  /* 0x00000000030075a7 */ /* 0x0044e4000800017f */
[----:B---3--:R-:W-:Y:S05]  /*15b00*/  @!P0 NANOSLEEP.SYNCS 0x989680 ;  /* 0x009896800000895d */ /* 0x008fea0003900000 */
[----:B------:R-:W3:Y:S02]  /*15b10*/  @!P0 SYNCS.PHASECHK.TRANS64 P0, [R3+URZ], R0 ;  /* 0x00000000030085a7 */ /* 0x000ee4000800007f */
[----:B---3--:R-:W-:Y:S05]  /*15b20*/  @!P0 BRA `(.L_x_1160) ;  /* 0xfffffffc00f08947 */ /* 0x008fea000383ffff */
[----:B------:R-:W-:Y:S05]  /*15b30*/  BRA `(.L_x_1179) ;  /* 0xfffffff800347947 */ /* 0x000fea000383ffff */
.L_x_1162:
[----:B--2---:R2:W3:Y:S02]  /*15b40*/  SYNCS.PHASECHK.TRANS64.TRYWAIT P0, [R2+URZ], R5 ;  /* 0x00000005020075a7 */ /* 0x0044e4000800017f */
[----:B---3--:R-:W-:Y:S05]  /*15b50*/  @!P0 NANOSLEEP.SYNCS 0x989680 ;  /* 0x009896800000895d */ /* 0x008fea0003900000 */
[----:B------:R-:W3:Y:S02]  /*15b60*/  @!P0 SYNCS.PHASECHK.TRANS64 P0, [R2+URZ], R5 ;  /* 0x00000005020085a7 */ /* 0x000ee4000800007f */
[----:B---3--:R-:W-:Y:S05]  /*15b70*/  @!P0 BRA `(.L_x_1162) ;  /* 0xfffffffc00f08947 */ /* 0x008fea000383ffff */
[----:B------:R-:W-:Y:S05]  /*15b80*/  BRA `(.L_x_1180) ;  /* 0xfffffff800387947 */ /* 0x000fea000383ffff */
.L_x_1181:
        /* <DEDUP_REMOVED lines=15> */
.L_x_3726:


//--------------------- .text._ZN7cutlass13device_kernelIN5flash11enable_sm90INS1_16FlashAttnBwdSm90INS1_25CollectiveMainloopBwdSm90ILi2ELi2ELi2EN4cute5tupleIJNS5_1CILi1EEES8_S8_EEENS6_IJNS7_ILi128EEESA_NS7_ILi64EEEEEENS_6half_tEfNS_4arch4Sm90ELb0ELb1ELb1ELb0ELb1ELb1ELb0ELb0ELi2ELi1ELi2ELi2ELb0EEENS1_21CollectiveEpilogueBwdISC_SD_SF_Li256ELb0ELb0ELi1EEENS1_19SingleTileSchedulerILb0ELb0ELb0ELi128EEEEEEEEEvNT_6ParamsE --------------------------
	.section	.text._ZN7cutlass13device_kernelIN5flash11enable_sm90INS1_16FlashAttnBwdSm90INS1_25CollectiveMainloopBwdSm90ILi2ELi2ELi2EN4cute5tupleIJNS5_1CILi1EEES8_S8_EEENS6_IJNS7_ILi128EEESA_NS7_ILi64EEEEEENS_6half_tEfNS_4arch4Sm90ELb0ELb1ELb1ELb0ELb1ELb1ELb0ELb0ELi2ELi1ELi2ELi2ELb0EEENS1_21CollectiveEpilogueBwdISC_SD_SF_Li256ELb0ELb0ELi1EEENS1_19SingleTileSchedulerILb0ELb0ELb0ELi128EEEEEEEEEvNT_6ParamsE,"ax",@progbits
	.align	128
.text._ZN7cutlass13device_kernelIN5flash11enable_sm90INS1_16FlashAttnBwdSm90INS1_25CollectiveMainloopBwdSm90ILi2ELi2ELi2EN4cute5tupleIJNS5_1CILi1EEES8_S8_EEENS6_IJNS7_ILi128EEESA_NS7_ILi64EEEEEENS_6half_tEfNS_4arch4Sm90ELb0ELb1ELb1ELb0ELb1ELb1ELb0ELb0ELi2ELi1ELi2ELi2ELb0EEENS1_21CollectiveEpilogueBwdISC_SD_SF_Li256ELb0ELb0ELi1EEENS1_19SingleTileSchedulerILb0ELb0ELb0ELi128EEEEEEEEEvNT_6ParamsE:
        .type           _ZN7cutlass13device_kernelIN5flash11enable_sm90INS1_16FlashAttnBwdSm90INS1_25CollectiveMainloopBwdSm90ILi2ELi2ELi2EN4cute5tupleIJNS5_1CILi1EEES8_S8_EEENS6_IJNS7_ILi128EEESA_NS7_ILi64EEEEEENS_6half_tEfNS_4arch4Sm90ELb0ELb1ELb1ELb0ELb1ELb1ELb0ELb0ELi2ELi1ELi2ELi2ELb0EEENS1_21CollectiveEpilogueBwdISC_SD_SF_Li256ELb0ELb0ELi1EEENS1_19SingleTileSchedulerILb0ELb0ELb0ELi128EEEEEEEEEvNT_6ParamsE,@function
        .size           _ZN7cutlass13device_kernelIN5flash11enable_sm90INS1_16FlashAttnBwdSm90INS1_25CollectiveMainloopBwdSm90ILi2ELi2ELi2EN4cute5tupleIJNS5_1CILi1EEES8_S8_EEENS6_IJNS7_ILi128EEESA_NS7_ILi64EEEEEENS_6half_tEfNS_4arch4Sm90ELb0ELb1ELb1ELb0ELb1ELb1ELb0ELb0ELi2ELi1ELi2ELi2ELb0EEENS1_21CollectiveEpilogueBwdISC_SD_SF_Li256ELb0ELb0ELi1EEENS1_19SingleTileSchedulerILb0ELb0ELb0ELi128EEEEEEEEEvNT_6ParamsE,(.L_x_3727 - _ZN7cutlass13device_kernelIN5flash11enable_sm90INS1_16FlashAttnBwdSm90INS1_25CollectiveMainloopBwdSm90ILi2ELi2ELi2EN4cute5tupleIJNS5_1CILi1EEES8_S8_EEENS6_IJNS7_ILi128EEESA_NS7_ILi64EEEEEENS_6half_tEfNS_4arch4Sm90ELb0ELb1ELb1ELb0ELb1ELb1ELb0ELb0ELi2ELi1ELi2ELi2ELb0EEENS1_21CollectiveEpilogueBwdISC_SD_SF_Li256ELb0ELb0ELi1EEENS1_19SingleTileSchedulerILb0ELb0ELb0ELi128EEEEEEEEEvNT_6ParamsE)
        .other          _ZN7cutlass13device_kernelIN5flash11enable_sm90INS1_16FlashAttnBwdSm90INS1_25CollectiveMainloopBwdSm90ILi2ELi2ELi2EN4cute5tupleIJNS5_1CILi1EEES8_S8_EEENS6_IJNS7_ILi128EEESA_NS7_ILi64EEEEEENS_6half_tEfNS_4arch4Sm90ELb0ELb1ELb1ELb0ELb1ELb1ELb0ELb0ELi2ELi1ELi2ELi2ELb0EEENS1_21CollectiveEpilogueBwdISC_SD_SF_Li256ELb0ELb0ELi1EEENS1_19SingleTileSchedulerILb0ELb0ELb0ELi128EEEEEEEEEvNT_6ParamsE,@"STO_CUDA_ENTRY STV_DEFAULT"
_ZN7cutlass13device_kernelIN5flash11enable_sm90INS1_16FlashAttnBwdSm90INS1_25CollectiveMainloopBwdSm90ILi2ELi2ELi2EN4cute5tupleIJNS5_1CILi1EEES8_S8_EEENS6_IJNS7_ILi128EEESA_NS7_ILi64EEEEEENS_6half_tEfNS_4arch4Sm90ELb0ELb1ELb1ELb0ELb1ELb1ELb0ELb0ELi2ELi1ELi2ELi2ELb0EEENS1_21CollectiveEpilogueBwdISC_SD_SF_Li256ELb0ELb0ELi1EEENS1_19SingleTileSchedulerILb0ELb0ELb0ELi128EEEEEEEEEvNT_6ParamsE:
        /* <DEDUP_REMOVED lines=30> */
.L_x_1183:
[----:B------:R-:W-:Y:S05]  /*01e0*/  BSYNC B0 ;  /* 0x0000000000007941 */ /* 0x000fea0003800000 */
.L_x_1182:
        /* <DEDUP_REMOVED lines=37> */
.L_x_1184:
        /* <DEDUP_REMOVED lines=22> */
.L_x_1185:
[----:B------:R-:W-:Y:S01]  /*05a0*/  PLOP3.LUT P0, PT, PT, PT, UP0, 0x80, 0x0 ;  /* 0x000000000000781c */ /* 0x000fe20003f0f008 */
[----:B------:R-:W-:Y:S01]  /*05b0*/  NOP ;  /* 0x0000000000007918 */ /* 0x000fe20000000000 */
[----:B------:R-:W-:Y:S01]  /*05c0*/  ULDC.64 UR38, c[0x0][0x208] ;  /* 0x0000820000267ab9 */ /* 0x000fe20000000a00 */
[----:B------:R-:W-:Y:S01]  /*05d0*/  BSSY B6, `(.L_x_1186) ;  /* 0x00015ca000067945 */ /* 0x000fe20003800000 */
[----:B-12-4-:R-:W-:Y:S09]  /*05e0*/  BAR.SYNC.DEFER_BLOCKING 0x0 ;  /* 0x0000000000007b1d */ /* 0x016ff20000010000 */
[----:B------:R-:W-:Y:S05]  /*05f0*/  @!P0 BRA `(.L_x_1187) ;  /* 0x0000012000f88947 */ /* 0x000fea0003800000 */
.L_x_1188:
        /* <DEDUP_REMOVED lines=71> */
.L_x_1190:
        /* <DEDUP_REMOVED lines=28> */
.L_x_1193:
        /* <DEDUP_REMOVED lines=15> */
.L_x_1192:
        /* <DEDUP_REMOVED lines=22> */
.L_x_1195:
        /* <DEDUP_REMOVED lines=15> */
.L_x_1194:
[----:B------:R-:W-:Y:S01]  /*0f70*/  SHF.R.S32.HI R6, RZ, 0x1f, R17 ;  /* 0x0000001fff067819 */ /* 0x000fe20000011411 */
[----:B------:R-:W-:-:S03]  /*0f80*/  UMOV UR4, 0xffffffff ;  /* 0xffffffff00047882 */ /* 0x000fc60000000000 */
[----:B------:R-:W-:-:S04]  /*0f90*/  LEA.HI R0, R6, R17, RZ, 0x7 ;  /* 0x0000001106007211 */ /* 0x000fc800078f38ff */
[----:B------:R-:W-:Y:S01]  /*0fa0*/  SHF.R.S32.HI R18, RZ, 0x7, R0 ;  /* 0x00000007ff127819 */ /* 0x000fe20000011400 */
[----:B------:R-:W-:Y:S06]  /*0fb0*/  BRA.DIV UR4, `(.L_x_1196) ;  /* 0x0000015204b47947 */ /* 0x000fec000b800000 */
[----:B------:R1:W2:Y:S02]  /*0fc0*/  SHFL.IDX PT, R14, R18, RZ, 0x1f ;  /* 0x00001fff120e7589 */ /* 0x0002a400000e0000 */
.L_x_1338:
        /* <DEDUP_REMOVED lines=24> */
.L_x_1197:
        /* <DEDUP_REMOVED lines=134> */
.L_x_1210:
[----:B------:R-:W-:Y:S05]  /*19b0*/  YIELD ;  /* 0x0000000000007946 */ /* 0x000fea0003800000 */
[----:B------:R-:W-:-:S06]  /*19c0*/  ULOP3.LUT UR4, UR36, 0x1, URZ, 0xfc, !UPT ;  /* 0x0000000124047892 */ /* 0x000fcc000f8efc3f */
[----:B-1----:R-:W-:-:S05]  /*19d0*/  IMAD.U32 R5, RZ, RZ, UR4 ;  /* 0x00000004ff057e24 */ /* 0x002fca000f8e00ff */
[----:B------:R-:W-:-:S13]  /*19e0*/  ISETP.NE.AND P6, PT, R5, 0x3, PT ;  /* 0x000000030500780c */ /* 0x000fda0003fc5270 */
[----:B------:R-:W-:Y:S05]  /*19f0*/  @!P6 BRA `(.L_x_1200) ;  /* 0x000000000004e947 */ /* 0x000fea0003800000 */
[----:B------:R-:W-:Y:S01]  /*1a00*/  BPT.TRAP 0x1 ;  /* 0x000000040000795c */ /* 0x000fe20000300000 */
.L_x_1200:
[----:B------:R-:W-:Y:S02]  /*1a10*/  LEA R6, R0, R16, 0x3 ;  /* 0x0000001000067211 */ /* 0x000fe400078e18ff */
[----:B------:R-:W-:-:S04]  /*1a20*/  SHF.L.U32 R23, R4, 0x1f, RZ ;  /* 0x0000001f04177819 */ /* 0x000fc800000006ff */
[----:B------:R1:W2:Y:S01]  /*1a30*/  SYNCS.PHASECHK.TRANS64.TRYWAIT P0, [R6+URZ+0x30c10], R23 ;  /* 0x030c1017060075a7 */ /* 0x0002a2000800017f */
[----:B------:R-:W-:Y:S05]  /*1a40*/  @!P6 BRA `(.L_x_1201) ;  /* 0x000000000004e947 */ /* 0x000fea0003800000 */
[----:B------:R-:W-:Y:S01]  /*1a50*/  BPT.TRAP 0x1 ;  /* 0x000000040000795c */ /* 0x000fe20000300000 */
.L_x_1201:
[----:B------:R-:W-:-:S05]  /*1a60*/  VIADD R5, R16, 0x10000 ;  /* 0x0001000010057836 */ /* 0x000fca0000000000 */
[----:B------:R-:W-:-:S04]  /*1a70*/  SHF.R.U32.HI R5, RZ, 0x4, R5 ;  /* 0x00000004ff057819 */ /* 0x000fc80000011605 */
[----:B------:R-:W-:Y:S01]  /*1a80*/  LOP3.LUT R5, R5, 0x3fff, RZ, 0xc0, !PT ;  /* 0x00003fff05057812 */ /* 0x000fe200078ec0ff */
[----:B--2---:R-:W-:Y:S06]  /*1a90*/  @P0 BRA `(.L_x_1202) ;  /* 0x0000000000080947 */ /* 0x004fec0003800000 */
[----:B------:R-:W2:Y:S02]  /*1aa0*/  SYNCS.PHASECHK.TRANS64.TRYWAIT P0, [R6+URZ+0x30c10], R23 ;  /* 0x030c1017060075a7 */ /* 0x000ea4000800017f */
[----:B--2---:R-:W-:Y:S05]  /*1ab0*/  @!P0 BRA `(.L_x_1203) ;  /* 0x0000014800288947 */ /* 0x004fea0003800000 */
.L_x_1202:
        /* <DEDUP_REMOVED lines=65> */
.L_x_1204:
[----:B------:R1:W1:Y:S01]  /*1ed0*/  SYNCS.PHASECHK.TRANS64.TRYWAIT P0, [R6+URZ+0x30c30], R23 ;  /* 0x030c3017060075a7 */ /* 0x000262000800017f */
[----:B------:R-:W-:Y:S05]  /*1ee0*/  @!P6 BRA `(.L_x_1205) ;  /* 0x000000000004e947 */ /* 0x000fea0003800000 */
[----:B------:R-:W-:Y:S01]  /*1ef0*/  BPT.TRAP 0x1 ;  /* 0x000000040000795c */ /* 0x000fe20000300000 */
.L_x_1205:
[----:B-1----:R-:W-:Y:S05]  /*1f00*/  @P0 BRA `(.L_x_1206) ;  /* 0x0000000000080947 */ /* 0x002fea0003800000 */
[----:B------:R-:W1:Y:S02]  /*1f10*/  SYNCS.PHASECHK.TRANS64.TRYWAIT P0, [R6+URZ+0x30c30], R23 ;  /* 0x030c3017060075a7 */ /* 0x000e64000800017f */
[----:B-1----:R-:W-:Y:S05]  /*1f20*/  @!P0 BRA `(.L_x_1207) ;  /* 0x0000014400208947 */ /* 0x002fea0003800000 */
.L_x_1206:
        /* <DEDUP_REMOVED lines=1124> */
.L_x_1208:
        /* <DEDUP_REMOVED lines=68> */
.L_x_1209:
        /* <DEDUP_REMOVED lines=12> */
.L_x_1199:
        /* <DEDUP_REMOVED lines=15> */
[----:B------:R-:W2:Y:S04]  /*6b60*/  LDL R13, [R1+0x6c] ;  /* 0x00006c00010d7983 */ /* 0x000ea80000100800 */
[----:B------:R-:W3:Y:S04]  /*6b70*/  LDL R10, [R1+0x48] ;  /* 0x00004800010a7983 */ /* 0x000ee80000100800 */
[----:B------:R-:W4:Y:S01]  /*6b80*/  LDL R12, [R1+0x68] ;  /* 0x00006800010c7983 */ /* 0x000f220000100800 */
[----:B------:R-:W5:Y:S01]  /*6b90*/  S2R R5, SR_TID.X ;  /* 0x0000000000057919 */ /* 0x000f620000002100 */
[----:B------:R-:W1:Y:S01]  /*6ba0*/  S2R R11, SR_TID.X ;  /* 0x00000000000b7919 */ /* 0x000e620000002100 */
[----:B------:R-:W-:Y:S01]  /*6bb0*/  IMAD R8, R8, -0x80, R7 ;  /* 0xffffff8008087824 */ /* 0x000fe200078e0207 */
[----:B-----5:R-:W-:Y:S01]  /*6bc0*/  IADD3 R9, R5, -0x80, RZ ;  /* 0xffffff8005097810 */ /* 0x020fe20007ffe0ff */
[----:B-1----:R-:W-:Y:S01]  /*6bd0*/  VIADD R17, R11, 0xffffff80 ;  /* 0xffffff800b117836 */ /* 0x002fe20000000000 */
[----:B------:R-:W-:Y:S01]  /*6be0*/  MOV R21, 0x40000040 ;  /* 0x4000004000157802 */ /* 0x000fe20000000f00 */
[----:B------:R-:W-:-:S02]  /*6bf0*/  IMAD.MOV.U32 R23, RZ, RZ, 0x40000040 ;  /* 0x40000040ff177424 */ /* 0x000fc400078e00ff */
[----:B------:R-:W-:Y:S01]  /*6c00*/  IMAD.MOV.U32 R19, RZ, RZ, 0x40000040 ;  /* 0x40000040ff137424 */ /* 0x000fe200078e00ff */
[----:B--2---:R-:W-:Y:S01]  /*6c10*/  LEA.HI R13, R13, R15, RZ, 0x5 ;  /* 0x0000000f0d0d7211 */ /* 0x004fe200078f28ff */
[----:B------:R-:W-:Y:S02]  /*6c20*/  VIADD R15, R11, 0xffffff80 ;  /* 0xffffff800b0f7836 */ /* 0x000fe40000000000 */
[----:B---3--:R-:W-:Y:S01]  /*6c30*/  IMAD.MOV.U32 R14, RZ, RZ, R10 ;  /* 0x000000ffff0e7224 */ /* 0x008fe200078e000a */
[----:B------:R-:W-:Y:S02]  /*6c40*/  SHF.R.S32.HI R10, RZ, 0x1f, R9 ;  /* 0x0000001fff0a7819 */ /* 0x000fe40000011409 */
[----:B------:R-:W-:Y:S02]  /*6c50*/  SHF.R.S32.HI R15, RZ, 0x1f, R15 ;  /* 0x0000001fff0f7819 */ /* 0x000fe4000001140f */
[----:B------:R-:W-:Y:S02]  /*6c60*/  LEA.HI R5, R10, R9, RZ, 0x5 ;  /* 0x000000090a057211 */ /* 0x000fe400078f28ff */
[----:B----4-:R-:W-:-:S02]  /*6c70*/  SHF.R.S32.HI R11, RZ, 0x2, R12 ;  /* 0x00000002ff0b7819 */ /* 0x010fc4000001140c */
[----:B------:R-:W-:Y:S02]  /*6c80*/  LEA.HI R15, R15, R17, RZ, 0x7 ;  /* 0x000000110f0f7211 */ /* 0x000fe400078f38ff */
[----:B------:R-:W-:Y:S02]  /*6c90*/  SHF.R.S32.HI R12, RZ, 0x1f, R12 ;  /* 0x0000001fff0c7819 */ /* 0x000fe4000001140c */
[----:B------:R-:W-:Y:S02]  /*6ca0*/  LOP3.LUT R6, R5, 0xffffffe0, RZ, 0xc0, !PT ;  /* 0xffffffe005067812 */ /* 0x000fe400078ec0ff */
[----:B------:R-:W-:Y:S02]  /*6cb0*/  SHF.R.S32.HI R13, RZ, 0x5, R13 ;  /* 0x00000005ff0d7819 */ /* 0x000fe4000001140d */
[----:B------:R-:W-:Y:S02]  /*6cc0*/  SHF.R.S32.HI R15, RZ, 0x7, R15 ;  /* 0x00000007ff0f7819 */ /* 0x000fe4000001140f */
[----:B------:R-:W-:-:S02]  /*6cd0*/  LEA.HI R12, R12, R11, RZ, 0x3 ;  /* 0x0000000b0c0c7211 */ /* 0x000fc400078f18ff */
[----:B------:R-:W-:Y:S01]  /*6ce0*/  IADD3 R7, R9, -R6, RZ ;  /* 0x8000000609077210 */ /* 0x000fe20007ffe0ff */
[----:B------:R-:W-:Y:S01]  /*6cf0*/  IMAD R6, R13, -0x10, R8 ;  /* 0xfffffff00d067824 */ /* 0x000fe200078e0208 */
[----:B------:R-:W-:Y:S02]  /*6d00*/  LEA.HI R5, R15, R15, RZ, 0x1 ;  /* 0x0000000f0f057211 */ /* 0x000fe400078f08ff */
[----:B------:R-:W-:Y:S02]  /*6d10*/  LOP3.LUT R12, R12, 0xfffffff8, RZ, 0xc0, !PT ;  /* 0xfffffff80c0c7812 */ /* 0x000fe400078ec0ff */
[----:B------:R-:W-:Y:S02]  /*6d20*/  SHF.R.S32.HI R8, RZ, 0x1f, R7 ;  /* 0x0000001fff087819 */ /* 0x000fe40000011407 */
[----:B------:R-:W-:Y:S02]  /*6d30*/  LOP3.LUT R5, R5, 0xfffffffe, RZ, 0xc0, !PT ;  /* 0xfffffffe05057812 */ /* 0x000fe400078ec0ff */
[----:B------:R-:W-:-:S02]  /*6d40*/  LEA.HI R13, R10, R9, RZ, 0x2 ;  /* 0x000000090a0d7211 */ /* 0x000fc400078f10ff */
[----:B------:R-:W-:Y:S02]  /*6d50*/  IADD3 R6, R6, R12, -R11 ;  /* 0x0000000c06067210 */ /* 0x000fe40007ffe80b */
[CC--:B------:R-:W-:Y:S02]  /*6d60*/  LEA.HI R10, R8.reuse, R7.reuse, RZ, 0x3 ;  /* 0x00000007080a7211 */ /* 0x0c0fe400078f18ff */
[----:B------:R-:W-:Y:S01]  /*6d70*/  LEA.HI R12, R8, R7, RZ, 0x2 ;  /* 0x00000007080c7211 */ /* 0x000fe200078f10ff */
[----:B------:R-:W-:Y:S01]  /*6d80*/  IMAD.MOV.U32 R17, RZ, RZ, R14 ;  /* 0x000000ffff117224 */ /* 0x000fe200078e000e */
[----:B------:R-:W-:Y:S01]  /*6d90*/  LOP3.LUT R14, R13, 0xfffffffc, RZ, 0xc0, !PT ;  /* 0xfffffffc0d0e7812 */ /* 0x000fe200078ec0ff */
[----:B------:R-:W-:Y:S01]  /*6da0*/  IMAD.IADD R5, R15, 0x1, -R5 ;  /* 0x000000010f057824 */ /* 0x000fe200078e0a05 */
[----:B------:R-:W-:Y:S02]  /*6db0*/  SHF.R.S32.HI R11, RZ, 0x3, R10 ;  /* 0x00000003ff0b7819 */ /* 0x000fe4000001140a */
[----:B------:R-:W-:-:S02]  /*6dc0*/  SHF.R.S32.HI R13, RZ, 0x2, R12 ;  /* 0x00000002ff0d7819 */ /* 0x000fc4000001140c */
[----:B------:R-:W-:Y:S01]  /*6dd0*/  SHF.R.S32.HI R10, RZ, 0x1f, R10 ;  /* 0x0000001fff0a7819 */ /* 0x000fe2000001140a */
[----:B------:R-:W-:Y:S01]  /*6de0*/  IMAD R8, R5, -0x40, R6 ;  /* 0xffffffc005087824 */ /* 0x000fe200078e0206 */
[----:B------:R-:W-:Y:S01]  /*6df0*/  IADD3 R7, R9, -R14, RZ ;  /* 0x8000000e09077210 */ /* 0x000fe20007ffe0ff */
[C---:B------:R-:W-:Y:S01]  /*6e00*/  VIADD R5, R13.reuse, 0x8 ;  /* 0x000000080d057836 */ /* 0x040fe20000000000 */
[----:B------:R-:W-:Y:S01]  /*6e10*/  LEA.HI R10, R10, R11, RZ, 0x4 ;  /* 0x0000000b0a0a7211 */ /* 0x000fe200078f20ff */
[----:B------:R-:W-:Y:S01]  /*6e20*/  VIADD R9, R13, 0x10 ;  /* 0x000000100d097836 */ /* 0x000fe20000000000 */
[----:B------:R-:W-:Y:S02]  /*6e30*/  LEA.HI R12, R12, R13, RZ, 0x1 ;  /* 0x0000000d0c0c7211 */ /* 0x000fe400078f08ff */
[----:B------:R-:W-:Y:S02]  /*6e40*/  LOP3.LUT R10, R10, 0x1ffffff0, RZ, 0xc0, !PT ;  /* 0x1ffffff00a0a7812 */ /* 0x000fe400078ec0ff */
[----:B------:R-:W-:-:S02]  /*6e50*/  LOP3.LUT R12, R12, 0xfffffffe, RZ, 0xc0, !PT ;  /* 0xfffffffe0c0c7812 */ /* 0x000fc400078ec0ff */
[----:B------:R-:W-:Y:S02]  /*6e60*/  LEA.HI R6, R5, R5, RZ, 0x1 ;  /* 0x0000000505067211 */ /* 0x000fe400078f08ff */
[----:B------:R-:W-:Y:S01]  /*6e70*/  LEA.HI R14, R9, R9, RZ, 0x1 ;  /* 0x00000009090e7211 */ /* 0x000fe200078f08ff */
[----:B------:R-:W-:Y:S01]  /*6e80*/  IMAD.IADD R12, R13, 0x1, -R12 ;  /* 0x000000010d0c7824 */ /* 0x000fe200078e0a0c */
[----:B------:R-:W-:Y:S01]  /*6e90*/  IADD3 R11, R11, -R10, RZ ;  /* 0x8000000a0b0b7210 */ /* 0x000fe20007ffe0ff */
[----:B------:R-:W-:Y:S01]  /*6ea0*/  VIADD R13, R13, 0x18 ;  /* 0x000000180d0d7836 */ /* 0x000fe20000000000 */
[----:B------:R-:W-:Y:S02]  /*6eb0*/  LOP3.LUT R10, R6, 0xfffffffe, RZ, 0xc0, !PT ;  /* 0xfffffffe060a7812 */ /* 0x000fe400078ec0ff */
[----:B------:R-:W-:Y:S02]  /*6ec0*/  LOP3.LUT R18, R14, 0xfffffffe, RZ, 0xc0, !PT ;  /* 0xfffffffe0e127812 */ /* 0x000fe400078ec0ff */
[----:B------:R-:W-:Y:S01]  /*6ed0*/  LEA R11, R11, R12, 0x3 ;  /* 0x0000000c0b0b7211 */ /* 0x000fe200078e18ff */
[----:B------:R-:W-:Y:S01]  /*6ee0*/  IMAD.IADD R10, R5, 0x1, -R10 ;  /* 0x00000001050a7824 */ /* 0x000fe200078e0a0a */
[----:B------:R-:W-:Y:S01]  /*6ef0*/  SHF.R.S32.HI R5, RZ, 0x1, R6 ;  /* 0x00000001ff057819 */ /* 0x000fe20000011406 */
[----:B------:R-:W-:Y:S01]  /*6f00*/  IMAD.IADD R18, R9, 0x1, -R18 ;  /* 0x0000000109127824 */ /* 0x000fe200078e0a12 */
[----:B------:R-:W-:-:S02]  /*6f10*/  LEA.HI R9, R13, R13, RZ, 0x1 ;  /* 0x0000000d0d097211 */ /* 0x000fc400078f08ff */
[----:B------:R-:W-:Y:S01]  /*6f20*/  SHF.R.S32.HI R6, RZ, 0x1f, R6 ;  /* 0x0000001fff067819 */ /* 0x000fe20000011406 */
[----:B------:R1:W-:Y:S01]  /*6f30*/  STL [R1+0x58], R11 ;  /* 0x0000580b01007387 */ /* 0x0003e20000100800 */
[----:B------:R-:W-:Y:S02]  /*6f40*/  LOP3.LUT R12, R9, 0xfffffffe, RZ, 0xc0, !PT ;  /* 0xfffffffe090c7812 */ /* 0x000fe400078ec0ff */
[----:B------:R-:W-:Y:S02]  /*6f50*/  LEA.HI R6, R6, R5, RZ, 0x4 ;  /* 0x0000000506067211 */ /* 0x000fe400078f20ff */
[----:B------:R-:W-:Y:S02]  /*6f60*/  IADD3 R13, R13, -R12, RZ ;  /* 0x8000000c0d0d7210 */ /* 0x000fe40007ffe0ff */
[----:B------:R-:W-:Y:S02]  /*6f70*/  LOP3.LUT R12, R6, 0x1ffffff0, RZ, 0xc0, !PT ;  /* 0x1ffffff0060c7812 */ /* 0x000fe400078ec0ff */
[----:B-1----:R-:W-:-:S02]  /*6f80*/  SHF.R.S32.HI R11, RZ, 0x1, R14 ;  /* 0x00000001ff0b7819 */ /* 0x002fc4000001140e */
[----:B------:R-:W-:Y:S02]  /*6f90*/  SHF.R.S32.HI R14, RZ, 0x1f, R14 ;  /* 0x0000001fff0e7819 */ /* 0x000fe4000001140e */
[--C-:B------:R-:W-:Y:S02]  /*6fa0*/  SHF.R.S32.HI R15, RZ, 0x1, R9.reuse ;  /* 0x00000001ff0f7819 */ /* 0x100fe40000011409 */
[----:B------:R-:W-:Y:S02]  /*6fb0*/  LEA.HI R14, R14, R11, RZ, 0x4 ;  /* 0x0000000b0e0e7211 */ /* 0x000fe400078f20ff */
[----:B------:R-:W-:Y:S01]  /*6fc0*/  SHF.R.S32.HI R20, RZ, 0x1f, R9 ;  /* 0x0000001fff147819 */ /* 0x000fe20000011409 */
[----:B------:R-:W-:Y:S01]  /*6fd0*/  IMAD.IADD R9, R5, 0x1, -R12 ;  /* 0x0000000105097824 */ /* 0x000fe200078e0a0c */
[----:B------:R-:W-:Y:S01]  /*6fe0*/  LOP3.LUT R14, R14, 0x1ffffff0, RZ, 0xc0, !PT ;  /* 0x1ffffff00e0e7812 */ /* 0x000fe200078ec0ff */
[----:B------:R-:W-:Y:S01]  /*6ff0*/  IMAD R6, R17, 0x2000, R16 ;  /* 0x0000200011067824 */ /* 0x000fe200078e0210 */
[----:B------:R-:W-:Y:S01]  /*7000*/  LEA.HI R20, R20, R15, RZ, 0x4 ;  /* 0x0000000f14147211 */ /* 0x000fe200078f20ff */
[----:B------:R-:W-:Y:S01]  /*7010*/  IMAD R9, R9, 0x8, R10 ;  /* 0x0000000809097824 */ /* 0x000fe200078e020a */
[----:B------:R-:W-:Y:S01]  /*7020*/  IADD3 R11, R11, -R14, RZ ;  /* 0x8000000e0b0b7210 */ /* 0x000fe20007ffe0ff */
[----:B------:R-:W-:Y:S01]  /*7030*/  VIADD R12, R6, 0x4000 ;  /* 0x00004000060c7836 */ /* 0x000fe20000000000 */
[----:B------:R-:W-:-:S02]  /*7040*/  LOP3.LUT R20, R20, 0x1ffffff0, RZ, 0xc0, !PT ;  /* 0x1ffffff014147812 */ /* 0x000fc400078ec0ff */
[----:B------:R-:W-:Y:S01]  /*7050*/  IADD3 R5, R6, 0x20c00, RZ ;  /* 0x00020c0006057810 */ /* 0x000fe20007ffe0ff */
[----:B------:R1:W-:Y:S01]  /*7060*/  STL [R1+0x50], R9 ;  /* 0x0000500901007387 */ /* 0x0003e20000100800 */
[----:B------:R-:W-:Y:S01]  /*7070*/  SHF.R.U32.HI R6, RZ, 0x4, R6 ;  /* 0x00000004ff067819 */ /* 0x000fe20000011606 */
[----:B------:R-:W-:Y:S01]  /*7080*/  IMAD.IADD R20, R15, 0x1, -R20 ;  /* 0x000000010f147824 */ /* 0x000fe200078e0a14 */
[----:B------:R-:W-:Y:S02]  /*7090*/  SHF.R.U32.HI R5, RZ, 0x4, R5 ;  /* 0x00000004ff057819 */ /* 0x000fe40000011605 */
[----:B------:R-:W-:Y:S02]  /*70a0*/  SHF.R.U32.HI R12, RZ, 0x4, R12 ;  /* 0x00000004ff0c7819 */ /* 0x000fe4000001160c */
[----:B------:R-:W-:Y:S01]  /*70b0*/  LOP3.LUT R6, R6, 0x3fff, RZ, 0xc0, !PT ;  /* 0x00003fff06067812 */ /* 0x000fe200078ec0ff */
[----:B-1----:R-:W-:Y:S01]  /*70c0*/  IMAD R9, R11, 0x8, R18 ;  /* 0x000000080b097824 */ /* 0x002fe200078e0212 */
[----:B------:R-:W-:-:S02]  /*70d0*/  LOP3.LUT R5, R5, 0x3fff, RZ, 0xc0, !PT ;  /* 0x00003fff05057812 */ /* 0x000fc400078ec0ff */
[----:B------:R-:W-:Y:S02]  /*70e0*/  LOP3.LUT R12, R12, 0x3fff, RZ, 0xc0, !PT ;  /* 0x00003fff0c0c7812 */ /* 0x000fe400078ec0ff */
[----:B------:R1:W-:Y:S01]  /*70f0*/  STL [R1+0x4c], R9 ;  /* 0x00004c0901007387 */ /* 0x0003e20000100800 */
[----:B------:R-:W-:Y:S02]  /*7100*/  LEA R10, R20, R13, 0x3 ;  /* 0x0000000d140a7211 */ /* 0x000fe400078e18ff */
[----:B------:R-:W-:Y:S02]  /*7110*/  LOP3.LUT R5, R5, 0x10000, RZ, 0xfc, !PT ;  /* 0x0001000005057812 */ /* 0x000fe400078efcff */
[----:B-1----:R-:W-:Y:S02]  /*7120*/  LOP3.LUT R9, R6, 0x10000, RZ, 0xfc, !PT ;  /* 0x0001000006097812 */ /* 0x002fe400078efcff */
[----:B------:R-:W-:Y:S01]  /*7130*/  LOP3.LUT R6, R12, 0x10000, RZ, 0xfc, !PT ;  /* 0x000100000c067812 */ /* 0x000fe200078efcff */
[----:B------:R1:W-:Y:S02]  /*7140*/  STL [R1+0x44], R10 ;  /* 0x0000440a01007387 */ /* 0x0003e40000100800 */
[C---:B------:R-:W-:Y:S01]  /*7150*/  VIADD R22, R9.reuse, 0x2 ;  /* 0x0000000209167836 */ /* 0x040fe20000000000 */
[C---:B------:R-:W-:Y:S01]  /*7160*/  IADD3 R18, R9.reuse, 0x6, RZ ;  /* 0x0000000609127810 */ /* 0x040fe20007ffe0ff */
[----:B------:R-:W-:Y:S01]  /*7170*/  VIADD R20, R9, 0x4 ;  /* 0x0000000409147836 */ /* 0x000fe20000000000 */
[----:B------:R-:W-:Y:S01]  /*7180*/  STL [R1+0x3c], R9 ;  /* 0x00003c0901007387 */ /* 0x000fe20000100800 */
[----:B------:R-:W-:Y:S01]  /*7190*/  IMAD.MOV.U32 R11, RZ, RZ, 0x40000040 ;  /* 0x40000040ff0b7424 */ /* 0x000fe200078e00ff */
[----:B------:R-:W-:Y:S01]  /*71a0*/  MOV R13, 0x40000040 ;  /* 0x40000040000d7802 */ /* 0x000fe20000000f00 */
[C---:B------:R-:W-:Y:S01]  /*71b0*/  VIADD R14, R6.reuse, 0x2 ;  /* 0x00000002060e7836 */ /* 0x040fe20000000000 */
[----:B------:R2:W-:Y:S01]  /*71c0*/  STL [R1+0x5c], R5 ;  /* 0x00005c0501007387 */ /* 0x0005e20000100800 */
[----:B-1----:R-:W-:Y:S01]  /*71d0*/  IADD3 R10, R6, 0x6, RZ ;  /* 0x00000006060a7810 */ /* 0x002fe20007ffe0ff */
[----:B------:R-:W-:-:S02]  /*71e0*/  IMAD.MOV.U32 R15, RZ, RZ, 0x40000040 ;  /* 0x40000040ff0f7424 */ /* 0x000fc400078e00ff */
[----:B------:R1:W-:Y:S01]  /*71f0*/  STL [R1+0x38], R6 ;  /* 0x0000380601007387 */ /* 0x0003e20000100800 */
[----:B------:R-:W-:-:S03]  /*7200*/  VIADD R12, R6, 0x4 ;  /* 0x00000004060c7836 */ /* 0x000fc60000000000 */
[----:B------:R3:W-:Y:S04]  /*7210*/  STL.64 [R1+0x30], R22 ;  /* 0x0000301601007387 */ /* 0x0007e80000100a00 */
[----:B------:R3:W-:Y:S04]  /*7220*/  STL.64 [R1+0x28], R20 ;  /* 0x0000281401007387 */ /* 0x0007e80000100a00 */
[----:B------:R3:W-:Y:S04]  /*7230*/  STL.64 [R1+0x20], R18 ;  /* 0x0000201201007387 */ /* 0x0007e80000100a00 */
[----:B------:R3:W-:Y:S04]  /*7240*/  STL.64 [R1+0x8], R10 ;  /* 0x0000080a01007387 */ /* 0x0007e80000100a00 */
[----:B------:R3:W-:Y:S04]  /*7250*/  STL.64 [R1+0x18], R14 ;  /* 0x0000180e01007387 */ /* 0x0007e80000100a00 */
[----:B------:R3:W-:Y:S01]  /*7260*/  STL.64 [R1+0x10], R12 ;  /* 0x0000100c01007387 */ /* 0x0007e20000100a00 */
[C---:B--2---:R-:W-:Y:S01]  /*7270*/  VIADD R5, R7.reuse, 0x4 ;  /* 0x0000000407057836 */ /* 0x044fe20000000000 */
[C---:B-1----:R-:W-:Y:S01]  /*7280*/  IADD3 R6, R7.reuse, 0xc, RZ ;  /* 0x0000000c07067810 */ /* 0x042fe20007ffe0ff */
[C---:B------:R-:W-:Y:S01]  /*7290*/  VIADD R9, R7.reuse, 0x8 ;  /* 0x0000000807097836 */ /* 0x040fe20000000000 */
[C---:B------:R-:W-:Y:S01]  /*72a0*/  IADD3 R6, R7.reuse, 0x18, RZ ;  /* 0x0000001807067810 */ /* 0x040fe20007ffe0ff */
[----:B------:R-:W-:-:S02]  /*72b0*/  VIADD R5, R7, 0x10 ;  /* 0x0000001007057836 */ /* 0x000fc40000000000 */
[C---:B------:R-:W-:Y:S02]  /*72c0*/  VIADD R9, R7.reuse, 0x14 ;  /* 0x0000001407097836 */ /* 0x040fe40000000000 */
[----:B------:R-:W-:-:S07]  /*72d0*/  VIADD R5, R7, 0x1c ;  /* 0x0000001c07057836 */ /* 0x000fce0000000000 */
.L_x_1222:
[----:B------:R-:W-:Y:S01]  /*72e0*/  IMAD.U32 R5, RZ, RZ, UR36 ;  /* 0x00000024ff057e24 */ /* 0x000fe2000f8e00ff */
[----:B------:R-:W-:Y:S05]  /*72f0*/  YIELD ;  /* 0x0000000000007946 */ /* 0x000fea0003800000 */
[----:B------:R-:W-:-:S04]  /*7300*/  LOP3.LUT R5, R5, 0x1, RZ, 0xfc, !PT ;  /* 0x0000000105057812 */ /* 0x000fc800078efcff */
[----:B------:R-:W-:-:S13]  /*7310*/  ISETP.NE.AND P0, PT, R5, 0x3, PT ;  /* 0x000000030500780c */ /* 0x000fda0003f05270 */
[----:B------:R-:W-:Y:S05]  /*7320*/  @!P0 BRA `(.L_x_1212) ;  /* 0x0000000000048947 */ /* 0x000fea0003800000 */
[----:B------:R-:W-:Y:S01]  /*7330*/  BPT.TRAP 0x1 ;  /* 0x000000040000795c */ /* 0x000fe20000300000 */
.L_x_1212:
[----:B------:R-:W-:Y:S02]  /*7340*/  LEA R6, R0, R16, 0x3 ;  /* 0x0000001000067211 */ /* 0x000fe400078e18ff */
[----:B---3--:R-:W-:-:S04]  /*7350*/  SHF.L.U32 R23, R4, 0x1f, RZ ;  /* 0x0000001f04177819 */ /* 0x008fc800000006ff */
[----:B------:R1:W2:Y:S01]  /*7360*/  SYNCS.PHASECHK.TRANS64.TRYWAIT P1, [R6+URZ+0x30c10], R23 ;  /* 0x030c1017060075a7 */ /* 0x0002a2000802017f */
[----:B------:R-:W-:Y:S05]  /*7370*/  @!P0 BRA `(.L_x_1213) ;  /* 0x0000000000048947 */ /* 0x000fea0003800000 */
[----:B------:R-:W-:Y:S01]  /*7380*/  BPT.TRAP 0x1 ;  /* 0x000000040000795c */ /* 0x000fe20000300000 */
.L_x_1213:
[----:B------:R-:W-:-:S05]  /*7390*/  VIADD R5, R16, 0x10000 ;  /* 0x0001000010057836 */ /* 0x000fca0000000000 */
[----:B------:R-:W-:-:S04]  /*73a0*/  SHF.R.U32.HI R5, RZ, 0x4, R5 ;  /* 0x00000004ff057819 */ /* 0x000fc80000011605 */
[----:B------:R-:W-:-:S04]  /*73b0*/  LOP3.LUT R5, R5, 0x3fff, RZ, 0xc0, !PT ;  /* 0x00003fff05057812 */ /* 0x000fc800078ec0ff */
[----:B------:R-:W-:Y:S01]  /*73c0*/  LOP3.LUT R9, R5, 0x10000, RZ, 0xfc, !PT ;  /* 0x0001000005097812 */ /* 0x000fe200078efcff */
[----:B--2---:R-:W-:Y:S06]  /*73d0*/  @P1 BRA `(.L_x_1214) ;  /* 0x0000000000081947 */ /* 0x004fec0003800000 */
[----:B------:R-:W2:Y:S02]  /*73e0*/  SYNCS.PHASECHK.TRANS64.TRYWAIT P1, [R6+URZ+0x30c10], R23 ;  /* 0x030c1017060075a7 */ /* 0x000ea4000802017f */
[----:B--2---:R-:W-:Y:S05]  /*73f0*/  @!P1 BRA `(.L_x_1215) ;  /* 0x000000f000009947 */ /* 0x004fea0003800000 */
.L_x_1214:
        /* <DEDUP_REMOVED lines=63> */
.L_x_1216:
[----:B------:R1:W1:Y:S01]  /*77f0*/  SYNCS.PHASECHK.TRANS64.TRYWAIT P1, [R6+URZ+0x30c30], R23 ;  /* 0x030c3017060075a7 */ /* 0x000262000802017f */
[----:B------:R-:W-:Y:S05]  /*7800*/  @!P0 BRA `(.L_x_1217) ;  /* 0x0000000000048947 */ /* 0x000fea0003800000 */
[----:B------:R-:W-:Y:S01]  /*7810*/  BPT.TRAP 0x1 ;  /* 0x000000040000795c */ /* 0x000fe20000300000 */
.L_x_1217:
[----:B-1----:R-:W-:Y:S05]  /*7820*/  @P1 BRA `(.L_x_1218) ;  /* 0x0000000000081947 */ /* 0x002fea0003800000 */
[----:B------:R-:W1:Y:S02]  /*7830*/  SYNCS.PHASECHK.TRANS64.TRYWAIT P1, [R6+URZ+0x30c30], R23 ;  /* 0x030c3017060075a7 */ /* 0x000e64000802017f */
[----:B-1----:R-:W-:Y:S05]  /*7840*/  @!P1 BRA `(.L_x_1219) ;  /* 0x000000ec00009947 */ /* 0x002fea0003800000 */
.L_x_1218:
        /* <DEDUP_REMOVED lines=83> */
[----:B------:R-:W-:Y:S01]  /*7d80*/  UMOV UR11, 0x40000040 ;  /* 0x40000040000b7882 */ /* 0x000fe20000000000 */
[C---:B------:R-:W-:Y:S01]  /*7d90*/  VIADD R227, R7.reuse, 0x4 ;  /* 0x0000000407e37836 */ /* 0x040fe20000000000 */
[----:B------:R-:W-:Y:S01]  /*7da0*/  MUFU.TANH R18, R18 ;  /* 0x0000001200127308 */ /* 0x000fe20000002400 */
[----:B------:R-:W-:Y:S04]  /*7db0*/  STL [R1+0x90], R143 ;  /* 0x0000908f01007387 */ /* 0x000fe80000100800 */
[----:B------:R-:W-:Y:S03]  /*7dc0*/  STL [R1+0x8c], R142 ;  /* 0x00008c8e01007387 */ /* 0x000fe60000100800 */
[----:B------:R-:W1:Y:S01]  /*7dd0*/  MUFU.TANH R20, R20 ;  /* 0x0000001400147308 */ /* 0x000e620000002400 */
[----:B------:R-:W-:Y:S04]  /*7de0*/  STL [R1+0x88], R141 ;  /* 0x0000888d01007387 */ /* 0x000fe80000100800 */
[----:B------:R-:W-:Y:S01]  /*7df0*/  STL [R1+0x84], R140 ;  /* 0x0000848c01007387 */ /* 0x000fe20000100800 */
[----:B------:R-:W-:-:S02]  /*7e00*/  VIADD R229, R7, 0x8 ;  /* 0x0000000807e57836 */ /* 0x000fc40000000000 */
[----:B------:R-:W2:Y:S01]  /*7e10*/  MUFU.TANH R21, R21 ;  /* 0x0000001500157308 */ /* 0x000ea20000002400 */
[----:B------:R-:W-:Y:S04]  /*7e20*/  STL [R1+0x80], R6 ;  /* 0x0000800601007387 */ /* 0x000fe80000100800 */
[----:B------:R-:W-:Y:S03]  /*7e30*/  STL [R1+0x7c], R5 ;  /* 0x00007c0501007387 */ /* 0x000fe60000100800 */
[----:B------:R-:W3:Y:S01]  /*7e40*/  MUFU.TANH R19, R19 ;  /* 0x0000001300137308 */ /* 0x000ee20000002400 */
[----:B------:R-:W-:Y:S04]  /*7e50*/  STL [R1+0x78], R4 ;  /* 0x0000780401007387 */ /* 0x000fe80000100800 */
[----:B------:R-:W-:Y:S01]  /*7e60*/  STL [R1+0x74], R3 ;  /* 0x0000740301007387 */ /* 0x000fe20000100800 */
[----:B------:R-:W-:-:S02]  /*7e70*/  IADD3 R213, R7, 0xc, RZ ;  /* 0x0000000c07d57810 */ /* 0x000fc40007ffe0ff */
[----:B------:R-:W4:Y:S01]  /*7e80*/  MUFU.TANH R22, R22 ;  /* 0x0000001600167308 */ /* 0x000f220000002400 */
[----:B------:R1:W-:Y:S01]  /*7e90*/  STL [R1+0x70], R2 ;  /* 0x0000700201007387 */ /* 0x0003e20000100800 */
[C---:B------:R-:W-:Y:S02]  /*7ea0*/  ISETP.GT.AND P2, PT, R8.reuse, RZ, PT ;  /* 0x000000ff0800720c */ /* 0x040fe40003f44270 */
[----:B------:R-:W-:-:S04]  /*7eb0*/  ISETP.GT.AND P1, PT, R8, 0x8, PT ;  /* 0x000000080800780c */ /* 0x000fc80003f24270 */
[----:B------:R-:W4:Y:S01]  /*7ec0*/  MUFU.TANH R204, R204 ;  /* 0x000000cc00cc7308 */ /* 0x000f220000002400 */
[----:B-1----:R-:W2:Y:S01]  /*7ed0*/  LDL.64 R2, [R1+0x18] ;  /* 0x0000180001027983 */ /* 0x002ea20000100a00 */
[----:B------:R-:W-:Y:S01]  /*7ee0*/  WARPGROUP.ARRIVE ;  /* 0x00000000000079c5 */ /* 0x000fe20000000000 */
[C---:B------:R-:W-:Y:S02]  /*7ef0*/  VIADD R222, R7.reuse, 0x14 ;  /* 0x0000001407de7836 */ /* 0x040fe40000000000 */
[----:B------:R-:W-:-:S03]  /*7f00*/  VIADD R220, R7, 0x10 ;  /* 0x0000001007dc7836 */ /* 0x000fc60000000000 */
[----:B------:R-:W1:Y:S01]  /*7f10*/  MUFU.TANH R23, R23 ;  /* 0x0000001700177308 */ /* 0x000e620000002400 */
        /* <DEDUP_REMOVED lines=8> */
[----:B------:R-:W-:Y:S01]  /*7fa0*/  FMUL.FTZ R116, R136, UR8 ;  /* 0x0000000888747c20 */ /* 0x000fe20008410000 */
[----:B------:R-:W-:Y:S01]  /*7fb0*/  ULDC UR5, c[0x0][0x744] ;  /* 0x0001d10000057ab9 */ /* 0x000fe20000000800 */
[----:B------:R-:W1:Y:S01]  /*7fc0*/  MUFU.TANH R205, R205 ;  /* 0x000000cd00cd7308 */ /* 0x000e620000002400 */
[----:B---3--:R-:W3:Y:S01]  /*7fd0*/  LDL.64 R108, [R1+0x8] ;  /* 0x00000800016c7983 */ /* 0x008ee20000100a00 */
[----:B------:R-:W-:Y:S01]  /*7fe0*/  UIADD3 UR4, UR6, 0x2, URZ ;  /* 0x0000000206047890 */ /* 0x000fe2000fffe03f */
[----:B------:R-:W-:-:S05]  /*7ff0*/  IADD3 R214, R7, 0x18, RZ ;  /* 0x0000001807d67810 */ /* 0x000fca0007ffe0ff */
[----:B------:R-:W-:Y:S01]  /*8000*/  MUFU.TANH R207, R207 ;  /* 0x000000cf00cf7308 */ /* 0x000fe20000002400 */
[----:B------:R-:W-:-:S07]  /*8010*/  UMOV UR14, UR4 ;  /* 0x00000004000e7c82 */ /* 0x000fce0008000000 */
[----:B------:R-:W1:Y:S08]  /*8020*/  MUFU.TANH R206, R206 ;  /* 0x000000ce00ce7308 */ /* 0x000e700000002400 */
[----:B------:R-:W1:Y:S08]  /*8030*/  MUFU.TANH R228, R228 ;  /* 0x000000e400e47308 */ /* 0x000e700000002400 */
[----:B------:R-:W1:Y:S01]  /*8040*/  MUFU.TANH R208, R208 ;  /* 0x000000d000d07308 */ /* 0x000e620000002400 */
        /* <DEDUP_REMOVED lines=9> */
[----:B------:R4:W-:Y:S01]  /*80e0*/  MUFU.TANH R153, R112 ;  /* 0x0000007000997308 */ /* 0x0009e20000002400 */
[----:B------:R-:W-:Y:S01]  /*80f0*/  FMUL.FTZ R94, R102, UR8 ;  /* 0x00000008665e7c20 */ /* 0x000fe20008410000 */
[----:B------:R-:W-:Y:S01]  /*8100*/  UIADD3 UR6, UR6, 0x6, URZ ;  /* 0x0000000606067890 */ /* 0x000fe2000fffe03f */
[----:B---3--:R-:W-:-:S05]  /*8110*/  R2UR UR9, R109 ;  /* 0x000000006d0972ca */ /* 0x008fca00000e0000 */
[----:B------:R3:W-:Y:S01]  /*8120*/  MUFU.TANH R151, R113 ;  /* 0x0000007100977308 */ /* 0x0007e20000002400 */
[----:B----4-:R-:W-:Y:S01]  /*8130*/  FMUL.FTZ R112, R118, UR8 ;  /* 0x0000000876707c20 */ /* 0x010fe20008410000 */
[----:B------:R-:W-:-:S06]  /*8140*/  FMUL.FTZ R118, R138, UR8 ;  /* 0x000000088a767c20 */ /* 0x000fcc0008410000 */
[----:B------:R4:W-:Y:S01]  /*8150*/  MUFU.TANH R152, R114 ;  /* 0x0000007200987308 */ /* 0x0009e20000002400 */
[----:B---3--:R-:W-:Y:S01]  /*8160*/  FMUL.FTZ R113, R133, UR8 ;  /* 0x0000000885717c20 */ /* 0x008fe20008410000 */
[----:B------:R-:W-:Y:S02]  /*8170*/  WARPGROUP.DEPBAR.LE gsb0, 0x0 ;  /* 0x00008000000079c5 */ /* 0x000fe40000010000 */
[----:B------:R-:W-:-:S04]  /*8180*/  WARPGROUP.ARRIVE ;  /* 0x00000000000079c5 */ /* 0x000fc80000000000 */
[----:B------:R3:W-:Y:S01]  /*8190*/  MUFU.TANH R150, R115 ;  /* 0x0000007300967308 */ /* 0x0007e20000002400 */
[----:B----4-:R-:W-:-:S07]  /*81a0*/  FMUL.FTZ R114, R134, UR8 ;  /* 0x0000000886727c20 */ /* 0x010fce0008410000 */
[----:B------:R4:W-:Y:S01]  /*81b0*/  MUFU.TANH R149, R117 ;  /* 0x0000007500957308 */ /* 0x0009e20000002400 */
[----:B---3--:R-:W-:-:S07]  /*81c0*/  FMUL.FTZ R115, R135, UR8 ;  /* 0x0000000887737c20 */ /* 0x008fce0008410000 */
[----:B------:R3:W-:Y:S01]  /*81d0*/  MUFU.TANH R145, R121 ;  /* 0x0000007900917308 */ /* 0x0007e20000002400 */
[----:B----4-:R-:W-:Y:S01]  /*81e0*/  FMUL.FTZ R117, R137, UR8 ;  /* 0x0000000889757c20 */ /* 0x010fe20008410000 */
[----:B---3--:R-:W-:Y:S01]  /*81f0*/  FMUL.FTZ R121, R139, UR8 ;  /* 0x000000088b797c20 */ /* 0x008fe20008410000 */
[----:B------:R-:W-:Y:S02]  /*8200*/  R2UR UR8, R108 ;  /* 0x000000006c0872ca */ /* 0x000fe400000e0000 */
[----:B--2---:R-:W-:Y:S02]  /*8210*/  R2UR UR12, R2 ;  /* 0x00000000020c72ca */ /* 0x004fe400000e0000 */
[----:B------:R-:W-:-:S13]  /*8220*/  R2UR UR13, R3 ;  /* 0x00000000030d72ca */ /* 0x000fda00000e0000 */
[----:B------:R-:W-:Y:S01]  /*8230*/  HGMMA.64x128x16.F32 R24, gdesc[UR12], R24, gsb0 ;  /* 0x01e000000c1879f0 */ /* 0x000fe20008000818 */
[----:B------:R-:W-:Y:S01]  /*8240*/  UMOV UR10, UR6 ;  /* 0x00000006000a7c82 */ /* 0x000fe20008000000 */
[----:B------:R2:W-:Y:S01]  /*8250*/  MUFU.TANH R164, R96 ;  /* 0x0000006000a47308 */ /* 0x0005e20000002400 */
[----:B------:R-:W-:Y:S04]  /*8260*/  SHFL.IDX PT, R97, R17, R227, 0x1f ;  /* 0x00001fe311617589 */ /* 0x000fe800000e0000 */
[----:B--2---:R-:W2:Y:S04]  /*8270*/  SHFL.IDX PT, R96, R17, R7, 0x1f ;  /* 0x00001f0711607589 */ /* 0x004ea800000e0000 */
[----:B------:R-:W3:Y:S01]  /*8280*/  SHFL.IDX PT, R95, R17, R229, 0x1f ;  /* 0x00001fe5115f7589 */ /* 0x000ee200000e0000 */
[----:B------:R4:W-:Y:S01]  /*8290*/  MUFU.TANH R163, R99 ;  /* 0x0000006300a37308 */ /* 0x0009e20000002400 */
[----:B------:R-:W-:-:S07]  /*82a0*/  FSEL R98, R20, -INF , P1 ;  /* 0xff80000014627808 */ /* 0x000fce0000800000 */
[----:B------:R1:W-:Y:S01]  /*82b0*/  MUFU.TANH R161, R104 ;  /* 0x0000006800a17308 */ /* 0x0003e20000002400 */
[----:B----4-:R-:W-:Y:S01]  /*82c0*/  FSEL R99, R18, -INF , P2 ;  /* 0xff80000012637808 */ /* 0x010fe20001000000 */
[----:B------:R-:W-:Y:S04]  /*82d0*/  SHFL.IDX PT, R101, R17, R222, 0x1f ;  /* 0x00001fde11657589 */ /* 0x000fe800000e0000 */
[----:B-1----:R-:W1:Y:S02]  /*82e0*/  SHFL.IDX PT, R104, R17, R213, 0x1f ;  /* 0x00001fd511687589 */ /* 0x002e6400000e0000 */
[----:B------:R4:W-:Y:S01]  /*82f0*/  MUFU.TANH R148, R119 ;  /* 0x0000007700947308 */ /* 0x0009e20000002400 */
[--C-:B--2---:R-:W-:Y:S01]  /*8300*/  FFMA.FTZ R99, R99, UR5, -R96.reuse ;  /* 0x0000000563637c23 */ /* 0x104fe20008010860 */
[----:B------:R-:W-:Y:S01]  /*8310*/  FFMA.FTZ R98, R98, UR5, -R96 ;  /* 0x0000000562627c23 */ /* 0x000fe20008010860 */
[----:B------:R-:W-:-:S02]  /*8320*/  WARPGROUP.DEPBAR.LE gsb0, 0x0 ;  /* 0x00008000000079c5 */ /* 0x000fc40000010000 */
[----:B------:R-:W-:-:S06]  /*8330*/  WARPGROUP.ARRIVE ;  /* 0x00000000000079c5 */ /* 0x000fcc0000000000 */
[----:B------:R-:W-:Y:S01]  /*8340*/  HGMMA.64x128x16.F32 R24, gdesc[UR8], R24, gsb0 ;  /* 0x01e00000081879f0 */ /* 0x000fe20008000818 */
[----:B------:R-:W-:Y:S01]  /*8350*/  FSEL R96, R21, -INF , P1 ;  /* 0xff80000015607808 */ /* 0x000fe20000800000 */
[----:B------:R-:W2:Y:S01]  /*8360*/  SHFL.IDX PT, R100, R17, R220, 0x1f ;  /* 0x00001fdc11647589 */ /* 0x000ea200000e0000 */
[----:B----4-:R-:W-:Y:S01]  /*8370*/  FSEL R119, R19, -INF , P2 ;  /* 0xff80000013777808 */ /* 0x010fe20001000000 */
[----:B------:R-:W-:Y:S04]  /*8380*/  MUFU.TANH R147, R120 ;  /* 0x0000007800937308 */ /* 0x000fe80000002400 */
[----:B------:R-:W-:-:S04]  /*8390*/  FFMA.FTZ R119, R119, UR5, -R97 ;  /* 0x0000000577777c23 */ /* 0x000fc80008010861 */
[----:B------:R4:W-:Y:S08]  /*83a0*/  MUFU.EX2 R120, R99 ;  /* 0x0000006300787308 */ /* 0x0009f00000000800 */
[----:B------:R3:W-:Y:S01]  /*83b0*/  MUFU.TANH R160, R106 ;  /* 0x0000006a00a07308 */ /* 0x0007e20000002400 */
[----:B----4-:R-:W-:Y:S01]  /*83c0*/  FFMA.FTZ R99, R96, UR5, -R97 ;  /* 0x0000000560637c23 */ /* 0x010fe20008010861 */
[----:B------:R-:W-:-:S02]  /*83d0*/  FSEL R96, R22, -INF , P2 ;  /* 0xff80000016607808 */ /* 0x000fc40001000000 */
[----:B------:R-:W-:Y:S01]  /*83e0*/  FSEL R97, R204, -INF , P1 ;  /* 0xff800000cc617808 */ /* 0x000fe20000800000 */
[----:B---3--:R-:W3:Y:S03]  /*83f0*/  SHFL.IDX PT, R106, R17, R214, 0x1f ;  /* 0x00001fd6116a7589 */ /* 0x008ee600000e0000 */
[----:B------:R-:W4:Y:S01]  /*8400*/  MUFU.TANH R88, R88 ;  /* 0x0000005800587308 */ /* 0x000f220000002400 */
[--C-:B------:R-:W-:Y:S01]  /*8410*/  FFMA.FTZ R96, R96, UR5, -R95.reuse ;  /* 0x0000000560607c23 */ /* 0x100fe2000801085f */
[----:B------:R-:W-:Y:S01]  /*8420*/  FFMA.FTZ R95, R97, UR5, -R95 ;  /* 0x00000005615f7c23 */ /* 0x000fe2000801085f */
[----:B------:R-:W-:-:S05]  /*8430*/  FSEL R97, R23, -INF , P2 ;  /* 0xff80000017617808 */ /* 0x000fca0001000000 */
[----:B------:R1:W-:Y:S01]  /*8440*/  MUFU.TANH R4, R129 ;  /* 0x0000008100047308 */ /* 0x0003e20000002400 */
[----:B------:R-:W-:-:S07]  /*8450*/  FSEL R102, R205, -INF , P1 ;  /* 0xff800000cd667808 */ /* 0x000fce0000800000 */
[----:B------:R-:W3:Y:S01]  /*8460*/  MUFU.TANH R226, R226 ;  /* 0x000000e200e27308 */ /* 0x000ee20000002400 */
[----:B-1----:R-:W-:Y:S02]  /*8470*/  VIADD R129, R7, 0x1c ;  /* 0x0000001c07817836 */ /* 0x002fe40000000000 */
[----:B------:R-:W-:-:S05]  /*8480*/  FFMA.FTZ R97, R97, UR5, -R104 ;  /* 0x0000000561617c23 */ /* 0x000fca0008010868 */
[----:B------:R1:W-:Y:S01]  /*8490*/  MUFU.TANH R146, R122 ;  /* 0x0000007a00927308 */ /* 0x0003e20000002400 */
[----:B------:R-:W-:Y:S01]  /*84a0*/  FFMA.FTZ R104, R102, UR5, -R104 ;  /* 0x0000000566687c23 */ /* 0x000fe20008010868 */
[----:B------:R-:W-:-:S06]  /*84b0*/  FSEL R102, R206, -INF , P2 ;  /* 0xff800000ce667808 */ /* 0x000fcc0001000000 */
[----:B------:R2:W-:Y:S01]  /*84c0*/  MUFU.TANH R158, R107 ;  /* 0x0000006b009e7308 */ /* 0x0005e20000002400 */
[----:B-1----:R-:W1:Y:S07]  /*84d0*/  SHFL.IDX PT, R122, R13, R7, 0x1f ;  /* 0x00001f070d7a7589 */ /* 0x002e6e00000e0000 */
[----:B------:R-:W1:Y:S01]  /*84e0*/  MUFU.TANH R230, R230 ;  /* 0x000000e600e67308 */ /* 0x000e620000002400 */
[----:B--2---:R2:W1:Y:S07]  /*84f0*/  SHFL.IDX PT, R107, R17, R129, 0x1f ;  /* 0x00001f81116b7589 */ /* 0x00446e00000e0000 */
[----:B------:R-:W1:Y:S01]  /*8500*/  MUFU.TANH R235, R235 ;  /* 0x000000eb00eb7308 */ /* 0x000e620000002400 */
[----:B------:R-:W1:Y:S01]  /*8510*/  SHFL.IDX PT, R212, R13, R213, 0x1f ;  /* 0x00001fd50dd47589 */ /* 0x000e6200000e0000 */
[----:B--2---:R-:W-:-:S06]  /*8520*/  FSEL R17, R228, -INF , P1 ;  /* 0xff800000e4117808 */ /* 0x004fcc0000800000 */
[----:B------:R-:W2:Y:S01]  /*8530*/  MUFU.TANH R89, R89 ;  /* 0x0000005900597308 */ /* 0x000ea20000002400 */
[----:B------:R-:W-:-:S07]  /*8540*/  FFMA.FTZ R102, R102, UR5, -R100 ;  /* 0x0000000566667c23 */ /* 0x000fce0008010864 */
[----:B------:R-:W-:Y:S08]  /*8550*/  MUFU.TANH R225, R225 ;  /* 0x000000e100e17308 */ /* 0x000ff00000002400 */
[----:B------:R4:W-:Y:S01]  /*8560*/  MUFU.TANH R162, R103 ;  /* 0x0000006700a27308 */ /* 0x0009e20000002400 */
[----:B------:R-:W-:-:S07]  /*8570*/  IMAD R209, R0, 0x400, R209 ;  /* 0x0000040000d17824 */ /* 0x000fce00078e02d1 */
[----:B------:R3:W-:Y:S01]  /*8580*/  MUFU.TANH R159, R105 ;  /* 0x00000069009f7308 */ /* 0x0007e20000002400 */
[----:B----4-:R-:W-:Y:S01]  /*8590*/  FSEL R103, R207, -INF , P2 ;  /* 0xff800000cf677808 */ /* 0x010fe20001000000 */
[----:B------:R-:W-:Y:S06]  /*85a0*/  SHFL.IDX PT, R217, R13, R222, 0x1f ;  /* 0x00001fde0dd97589 */ /* 0x000fec00000e0000 */
[----:B------:R4:W-:Y:S01]  /*85b0*/  MUFU.TANH R143, R124 ;  /* 0x0000007c008f7308 */ /* 0x0009e20000002400 */
[----:B---3--:R-:W-:Y:S01]  /*85c0*/  FSEL R105, R208, -INF , P1 ;  /* 0xff800000d0697808 */ /* 0x008fe20000800000 */
[--C-:B------:R-:W-:Y:S01]  /*85d0*/  FFMA.FTZ R103, R103, UR5, -R101.reuse ;  /* 0x0000000567677c23 */ /* 0x100fe20008010865 */
[----:B------:R-:W-:Y:S01]  /*85e0*/  FFMA.FTZ R101, R17, UR5, -R101 ;  /* 0x0000000511657c23 */ /* 0x000fe20008010865 */
[----:B------:R-:W-:-:S04]  /*85f0*/  FSEL R17, R88, -INF , P2 ;  /* 0xff80000058117808 */ /* 0x000fc80001000000 */
[----:B------:R-:W3:Y:S01]  /*8600*/  MUFU.TANH R91, R91 ;  /* 0x0000005b005b7308 */ /* 0x000ee20000002400 */
[----:B----4-:R-:W4:Y:S01]  /*8610*/  SHFL.IDX PT, R124, R13, R229, 0x1f ;  /* 0x00001fe50d7c7589 */ /* 0x010f2200000e0000 */
[----:B------:R-:W-:-:S03]  /*8620*/  WARPGROUP.DEPBAR.LE gsb0, 0x0 ;  /* 0x00008000000079c5 */ /* 0x000fc60000010000 */
[----:B------:R-:W-:Y:S03]  /*8630*/  LDS R224, [R12+0x400] ;  /* 0x000400000ce07984 */ /* 0x000fe60000000800 */
[----:B------:R-:W-:Y:S01]  /*8640*/  MUFU.TANH R92, R92 ;  /* 0x0000005c005c7308 */ /* 0x000fe20000002400 */
[----:B------:R-:W-:Y:S01]  /*8650*/  FFMA.FTZ R100, R105, UR5, -R100 ;  /* 0x0000000569647c23 */ /* 0x000fe20008010864 */
[----:B------:R-:W-:Y:S01]  /*8660*/  FSEL R105, R226, -INF , P1 ;  /* 0xff800000e2697808 */ /* 0x000fe20000800000 */
[----:B------:R-:W4:Y:S01]  /*8670*/  SHFL.IDX PT, R211, R13, R220, 0x1f ;  /* 0x00001fdc0dd37589 */ /* 0x000f2200000e0000 */
[----:B------:R-:W-:Y:S01]  /*8680*/  FFMA.FTZ R17, R17, UR5, -R106 ;  /* 0x0000000511117c23 */ /* 0x000fe2000801086a */
[----:B------:R-:W-:-:S03]  /*8690*/  R2UR UR4, R209 ;  /* 0x00000000d10472ca */ /* 0x000fc600000e0000 */
[----:B------:R-:W4:Y:S01]  /*86a0*/  MUFU.TANH R93, R93 ;  /* 0x0000005d005d7308 */ /* 0x000f220000002400 */
[----:B------:R-:W-:Y:S01]  /*86b0*/  FFMA.FTZ R106, R105, UR5, -R106 ;  /* 0x00000005696a7c23 */ /* 0x000fe2000801086a */
[----:B-1----:R-:W-:Y:S01]  /*86c0*/  FSEL R105, R230, -INF , P2 ;  /* 0xff800000e6697808 */ /* 0x002fe20001000000 */
[----:B------:R-:W1:Y:S01]  /*86d0*/  SHFL.IDX PT, R209, R13, R214, 0x1f ;  /* 0x00001fd60dd17589 */ /* 0x000e6200000e0000 */
[----:B------:R-:W-:-:S04]  /*86e0*/  FSEL R108, R235, -INF , P2 ;  /* 0xff800000eb6c7808 */ /* 0x000fc80001000000 */
[----:B------:R-:W1:Y:S01]  /*86f0*/  MUFU.TANH R237, R237 ;  /* 0x000000ed00ed7308 */ /* 0x000e620000002400 */
[----:B--2---:R-:W-:-:S07]  /*8700*/  FSEL R109, R89, -INF , P1 ;  /* 0xff800000596d7808 */ /* 0x004fce0000800000 */
[----:B------:R-:W2:Y:S01]  /*8710*/  MUFU.TANH R94, R94 ;  /* 0x0000005e005e7308 */ /* 0x000ea20000002400 */
[----:B------:R-:W-:Y:S01]  /*8720*/  FFMA.FTZ R105, R105, UR5, -R122 ;  /* 0x0000000569697c23 */ /* 0x000fe2000801087a */
[----:B------:R-:W-:-:S06]  /*8730*/  FFMA.FTZ R108, R108, UR5, -R107 ;  /* 0x000000056c6c7c23 */ /* 0x000fcc000801086b */
[----:B------:R3:W-:Y:S01]  /*8740*/  MUFU.TANH R2, R132 ;  /* 0x0000008400027308 */ /* 0x0007e20000002400 */
[----:B------:R-:W-:Y:S01]  /*8750*/  FFMA.FTZ R122, R109, UR5, -R122 ;  /* 0x000000056d7a7c23 */ /* 0x000fe2000801087a */
[----:B------:R-:W-:Y:S06]  /*8760*/  SHFL.IDX PT, R136, R15, R7, 0x1f ;  /* 0x00001f070f887589 */ /* 0x000fec00000e0000 */
[----:B------:R4:W2:Y:S01]  /*8770*/  MUFU.TANH R156, R110 ;  /* 0x0000006e009c7308 */ /* 0x0008a20000002400 */
[----:B---3--:R-:W3:Y:S01]  /*8780*/  SHFL.IDX PT, R132, R15, R229, 0x1f ;  /* 0x00001fe50f847589 */ /* 0x008ee200000e0000 */
[----:B------:R-:W-:-:S06]  /*8790*/  FSEL R109, R91, -INF , P2 ;  /* 0xff8000005b6d7808 */ /* 0x000fcc0001000000 */
[----:B------:R1:W-:Y:S01]  /*87a0*/  MUFU.TANH R154, R111 ;  /* 0x0000006f009a7308 */ /* 0x0003e20000002400 */
[----:B----4-:R-:W-:Y:S01]  /*87b0*/  FSEL R110, R225, -INF , P1 ;  /* 0xff800000e16e7808 */ /* 0x010fe20000800000 */
[----:B------:R-:W-:Y:S04]  /*87c0*/  SHFL.IDX PT, R134, R15, R227, 0x1f ;  /* 0x00001fe30f867589 */ /* 0x000fe800000e0000 */
[----:B------:R-:W-:Y:S01]  /*87d0*/  FFMA.FTZ R107, R110, UR5, -R107 ;  /* 0x000000056e6b7c23 */ /* 0x000fe2000801086b */
[----:B------:R-:W-:Y:S01]  /*87e0*/  FSEL R110, R164, -INF , P2 ;  /* 0xff800000a46e7808 */ /* 0x000fe20001000000 */
[----:B------:R4:W-:Y:S01]  /*87f0*/  MUFU.TANH R141, R125 ;  /* 0x0000007d008d7308 */ /* 0x0009e20000002400 */
[----:B-1----:R-:W-:Y:S04]  /*8800*/  SHFL.IDX PT, R111, R13, R227, 0x1f ;  /* 0x00001fe30d6f7589 */ /* 0x002fe800000e0000 */
[----:B------:R-:W1:Y:S03]  /*8810*/  SHFL.IDX PT, R13, R13, R129, 0x1f ;  /* 0x00001f810d0d7589 */ /* 0x000e6600000e0000 */
[----:B------:R2:W-:Y:S01]  /*8820*/  MUFU.TANH R142, R126 ;  /* 0x0000007e008e7308 */ /* 0x0005e20000002400 */
[----:B----4-:R-:W-:Y:S01]  /*8830*/  FSEL R125, R163, -INF , P1 ;  /* 0xff800000a37d7808 */ /* 0x010fe20000800000 */
[----:B------:R-:W-:Y:S01]  /*8840*/  FFMA.FTZ R109, R109, UR5, -R212 ;  /* 0x000000056d6d7c23 */ /* 0x000fe200080108d4 */
[----:B------:R-:W-:Y:S01]  /*8850*/  FFMA.FTZ R110, R110, UR5, -R124 ;  /* 0x000000056e6e7c23 */ /* 0x000fe2000801087c */
[----:B------:R-:W-:-:S04]  /*8860*/  FSEL R210, R93, -INF , P2 ;  /* 0xff8000005dd27808 */ /* 0x000fc80001000000 */
[----:B------:R4:W-:Y:S01]  /*8870*/  MUFU.TANH R5, R130 ;  /* 0x0000008200057308 */ /* 0x0009e20000002400 */
[----:B--2---:R-:W-:Y:S01]  /*8880*/  FSEL R126, R92, -INF , P1 ;  /* 0xff8000005c7e7808 */ /* 0x004fe20000800000 */
[----:B------:R-:W-:Y:S01]  /*8890*/  FFMA.FTZ R212, R125, UR5, -R212 ;  /* 0x000000057dd47c23 */ /* 0x000fe200080108d4 */
[----:B------:R-:W-:-:S05]  /*88a0*/  FSEL R234, R237, -INF , P2 ;  /* 0xff800000edea7808 */ /* 0x000fca0001000000 */
[----:B------:R-:W2:Y:S01]  /*88b0*/  MUFU.TANH R231, R231 ;  /* 0x000000e700e77308 */ /* 0x000ea20000002400 */
[----:B----4-:R-:W4:Y:S01]  /*88c0*/  SHFL.IDX PT, R130, R15, R213, 0x1f ;  /* 0x00001fd50f827589 */ /* 0x010f2200000e0000 */
[----:B------:R-:W-:Y:S01]  /*88d0*/  FFMA.FTZ R124, R126, UR5, -R124 ;  /* 0x000000057e7c7c23 */ /* 0x000fe2000801087c */
[----:B------:R-:W-:Y:S02]  /*88e0*/  FSEL R125, R162, -INF , P1 ;  /* 0xff800000a27d7808 */ /* 0x000fe40000800000 */
[----:B------:R-:W-:Y:S01]  /*88f0*/  FSEL R126, R94, -INF , P1 ;  /* 0xff8000005e7e7808 */ /* 0x000fe20000800000 */
[----:B------:R-:W-:Y:S01]  /*8900*/  FFMA.FTZ R210, R210, UR5, -R217 ;  /* 0x00000005d2d27c23 */ /* 0x000fe200080108d9 */
[----:B------:R-:W-:Y:S01]  /*8910*/  FSEL R216, R161, -INF , P2 ;  /* 0xff800000a1d87808 */ /* 0x000fe20001000000 */
[----:B------:R3:W-:Y:S01]  /*8920*/  MUFU.TANH R6, R128 ;  /* 0x0000008000067308 */ /* 0x0007e20000002400 */
[----:B------:R-:W-:Y:S01]  /*8930*/  FFMA.FTZ R234, R234, UR5, -R211 ;  /* 0x00000005eaea7c23 */ /* 0x000fe200080108d3 */
[----:B------:R-:W-:Y:S01]  /*8940*/  FFMA.FTZ R217, R125, UR5, -R217 ;  /* 0x000000057dd97c23 */ /* 0x000fe200080108d9 */
[----:B------:R-:W-:Y:S01]  /*8950*/  FSEL R12, R160, -INF , P1 ;  /* 0xff800000a00c7808 */ /* 0x000fe20000800000 */
[----:B------:R-:W-:Y:S01]  /*8960*/  FFMA.FTZ R211, R126, UR5, -R211 ;  /* 0x000000057ed37c23 */ /* 0x000fe200080108d3 */
[----:B------:R-:W-:Y:S01]  /*8970*/  SHFL.IDX PT, R125, R15, R222, 0x1f ;  /* 0x00001fde0f7d7589 */ /* 0x000fe200000e0000 */
[----:B------:R-:W-:-:S02]  /*8980*/  FSEL R133, R153, -INF , P2 ;  /* 0xff80000099857808 */ /* 0x000fc40001000000 */
[----:B------:R-:W-:Y:S01]  /*8990*/  FSEL R126, R152, -INF , P1 ;  /* 0xff800000987e7808 */ /* 0x000fe20000800000 */
[----:B---3--:R-:W3:Y:S01]  /*89a0*/  SHFL.IDX PT, R128, R15, R220, 0x1f ;  /* 0x00001fdc0f807589 */ /* 0x008ee200000e0000 */
[----:B------:R-:W4:Y:S01]  /*89b0*/  MUFU.TANH R236, R236 ;  /* 0x000000ec00ec7308 */ /* 0x000f220000002400 */
[--C-:B------:R-:W-:Y:S02]  /*89c0*/  FFMA.FTZ R216, R216, UR5, -R209.reuse ;  /* 0x00000005d8d87c23 */ /* 0x100fe400080108d1 */
[----:B------:R-:W-:Y:S01]  /*89d0*/  SHFL.IDX PT, R215, R15, R214, 0x1f ;  /* 0x00001fd60fd77589 */ /* 0x000fe200000e0000 */
[----:B------:R-:W-:Y:S01]  /*89e0*/  FFMA.FTZ R209, R12, UR5, -R209 ;  /* 0x000000050cd17c23 */ /* 0x000fe200080108d1 */
[----:B------:R-:W-:Y:S01]  /*89f0*/  FSEL R137, R157, -INF , P2 ;  /* 0xff8000009d897808 */ /* 0x000fe20001000000 */
[----:B------:R-:W-:Y:S01]  /*8a00*/  FFMA.FTZ R133, R133, UR5, -R132 ;  /* 0x0000000585857c23 */ /* 0x000fe20008010884 */
[----:B------:R-:W3:Y:S01]  /*8a10*/  SHFL.IDX PT, R218, R224, R7, 0x1f ;  /* 0x00001f07e0da7589 */ /* 0x000ee200000e0000 */
[----:B------:R-:W3:Y:S01]  /*8a20*/  MUFU.TANH R112, R112 ;  /* 0x0000007000707308 */ /* 0x000ee20000002400 */
[----:B------:R-:W-:-:S02]  /*8a30*/  FSEL R12, R156, -INF , P1 ;  /* 0xff8000009c0c7808 */ /* 0x000fc40000800000 */
[----:B------:R-:W-:Y:S01]  /*8a40*/  SHFL.IDX PT, R221, R224, R227, 0x1f ;  /* 0x00001fe3e0dd7589 */ /* 0x000fe200000e0000 */
[----:B------:R-:W-:Y:S01]  /*8a50*/  FFMA.FTZ R132, R126, UR5, -R132 ;  /* 0x000000057e847c23 */ /* 0x000fe20008010884 */
[----:B------:R-:W-:Y:S02]  /*8a60*/  FSEL R139, R159, -INF , P2 ;  /* 0xff8000009f8b7808 */ /* 0x000fe40001000000 */
[----:B------:R-:W-:Y:S01]  /*8a70*/  FSEL R138, R158, -INF , P1 ;  /* 0xff8000009e8a7808 */ /* 0x000fe20000800000 */
[----:B------:R4:W3:Y:S01]  /*8a80*/  SHFL.IDX PT, R126, R15, R129, 0x1f ;  /* 0x00001f810f7e7589 */ /* 0x0008e200000e0000 */
[----:B------:R2:W3:Y:S01]  /*8a90*/  MUFU.TANH R144, R123 ;  /* 0x0000007b00907308 */ /* 0x0004e20000002400 */
[--C-:B------:R-:W-:Y:S02]  /*8aa0*/  FFMA.FTZ R137, R137, UR5, -R136.reuse ;  /* 0x0000000589897c23 */ /* 0x100fe40008010888 */
[----:B------:R3:W3:Y:S01]  /*8ab0*/  SHFL.IDX PT, R223, R224, R213, 0x1f ;  /* 0x00001fd5e0df7589 */ /* 0x0006e200000e0000 */
[----:B------:R-:W-:Y:S01]  /*8ac0*/  FFMA.FTZ R136, R12, UR5, -R136 ;  /* 0x000000050c887c23 */ /* 0x000fe20008010888 */
[--C-:B-1----:R-:W-:Y:S01]  /*8ad0*/  FFMA.FTZ R139, R139, UR5, -R13.reuse ;  /* 0x000000058b8b7c23 */ /* 0x102fe2000801080d */
[----:B------:R-:W-:Y:S01]  /*8ae0*/  FFMA.FTZ R138, R138, UR5, -R13 ;  /* 0x000000058a8a7c23 */ /* 0x000fe2000801080d */
[----:B------:R-:W-:Y:S01]  /*8af0*/  FSEL R135, R155, -INF , P2 ;  /* 0xff8000009b877808 */ /* 0x000fe20001000000 */
[----:B------:R1:W-:Y:S01]  /*8b00*/  MUFU.TANH R3, R131 ;  /* 0x0000008300037308 */ /* 0x0003e20000002400 */
[----:B--2---:R-:W-:-:S02]  /*8b10*/  FSEL R123, R231, -INF , P2 ;  /* 0xff800000e77b7808 */ /* 0x004fc40001000000 */
[----:B------:R-:W-:Y:S01]  /*8b20*/  FSEL R219, R146, -INF , P1 ;  /* 0xff80000092db7808 */ /* 0x000fe20000800000 */
[----:B------:R-:W-:Y:S01]  /*8b30*/  SHFL.IDX PT, R232, R14, R227, 0x1f ;  /* 0x00001fe30ee87589 */ /* 0x000fe200000e0000 */
[----:B------:R-:W-:-:S03]  /*8b40*/  FSEL R13, R154, -INF , P1 ;  /* 0xff8000009a0d7808 */ /* 0x000fc60000800000 */
[----:B------:R2:W-:Y:S01]  /*8b50*/  MUFU.EX2 R12, R122 ;  /* 0x0000007a000c7308 */ /* 0x0005e20000000800 */
[----:B-1----:R-:W-:Y:S01]  /*8b60*/  FSEL R131, R151, -INF , P2 ;  /* 0xff80000097837808 */ /* 0x002fe20001000000 */
[----:B------:R-:W-:Y:S01]  /*8b70*/  FFMA.FTZ R123, R123, UR5, -R111 ;  /* 0x000000057b7b7c23 */ /* 0x000fe2000801086f */
[----:B------:R-:W-:Y:S01]  /*8b80*/  FFMA.FTZ R135, R135, UR5, -R134 ;  /* 0x0000000587877c23 */ /* 0x000fe20008010886 */
[----:B------:R-:W1:Y:S04]  /*8b90*/  SHFL.IDX PT, R222, R224, R222, 0x1f ;  /* 0x00001fdee0de7589 */ /* 0x000e6800000e0000 */
[----:B------:R-:W1:Y:S01]  /*8ba0*/  MUFU.TANH R90, R90 ;  /* 0x0000005a005a7308 */ /* 0x000e620000002400 */
[----:B--2---:R-:W-:Y:S01]  /*8bb0*/  FSEL R122, R150, -INF , P1 ;  /* 0xff800000967a7808 */ /* 0x004fe20000800000 */
[----:B----4-:R-:W-:Y:S01]  /*8bc0*/  FFMA.FTZ R131, R131, UR5, -R130 ;  /* 0x0000000583837c23 */ /* 0x010fe20008010882 */
[----:B------:R-:W-:Y:S01]  /*8bd0*/  FFMA.FTZ R134, R13, UR5, -R134 ;  /* 0x000000050d867c23 */ /* 0x000fe20008010886 */
[----:B------:R-:W-:Y:S01]  /*8be0*/  FSEL R129, R236, -INF , P2 ;  /* 0xff800000ec817808 */ /* 0x000fe20001000000 */
[----:B------:R-:W-:Y:S01]  /*8bf0*/  SHFL.IDX PT, R233, R14, R7, 0x1f ;  /* 0x00001f070ee97589 */ /* 0x000fe200000e0000 */
[----:B------:R-:W-:Y:S01]  /*8c00*/  FFMA.FTZ R130, R122, UR5, -R130 ;  /* 0x000000057a827c23 */ /* 0x000fe20008010882 */
[----:B------:R-:W-:Y:S01]  /*8c10*/  FSEL R122, R149, -INF , P2 ;  /* 0xff800000957a7808 */ /* 0x000fe20001000000 */
[----:B------:R2:W-:Y:S01]  /*8c20*/  MUFU.EX2 R13, R123 ;  /* 0x0000007b000d7308 */ /* 0x0005e20000000800 */
[----:B------:R-:W-:Y:S01]  /*8c30*/  FSEL R15, R148, -INF , P1 ;  /* 0xff800000940f7808 */ /* 0x000fe20000800000 */
[----:B---3--:R-:W-:Y:S01]  /*8c40*/  FFMA.FTZ R129, R129, UR5, -R128 ;  /* 0x0000000581817c23 */ /* 0x008fe20008010880 */
[----:B------:R3:W4:Y:S01]  /*8c50*/  SHFL.IDX PT, R227, R224, R220, 0x1f ;  /* 0x00001fdce0e37589 */ /* 0x00072200000e0000 */
[----:B------:R-:W-:-:S04]  /*8c60*/  FFMA.FTZ R122, R122, UR5, -R125 ;  /* 0x000000057a7a7c23 */ /* 0x000fc8000801087d */
[----:B------:R-:W4:Y:S01]  /*8c70*/  MUFU.TANH R140, R127 ;  /* 0x0000007f008c7308 */ /* 0x000f220000002400 */
[----:B--2---:R-:W-:Y:S01]  /*8c80*/  FSEL R123, R112, -INF , P1 ;  /* 0xff800000707b7808 */ /* 0x004fe20000800000 */
[----:B------:R-:W-:Y:S01]  /*8c90*/  FFMA.FTZ R125, R15, UR5, -R125 ;  /* 0x000000050f7d7c23 */ /* 0x000fe2000801087d */
[----:B------:R-:W-:-:S05]  /*8ca0*/  FSEL R213, R144, -INF , P1 ;  /* 0xff80000090d57808 */ /* 0x000fca0000800000 */
[----:B------:R-:W-:Y:S01]  /*8cb0*/  MUFU.EX2 R98, R98 ;  /* 0x0000006200627308 */ /* 0x000fe20000000800 */
[----:B------:R-:W-:Y:S01]  /*8cc0*/  FFMA.FTZ R128, R123, UR5, -R128 ;  /* 0x000000057b807c23 */ /* 0x000fe20008010880 */
[----:B------:R-:W-:Y:S01]  /*8cd0*/  FSEL R123, R145, -INF , P2 ;  /* 0xff800000917b7808 */ /* 0x000fe20001000000 */
[--C-:B---3--:R-:W-:Y:S01]  /*8ce0*/  FADD.FTZ R220, R24, -R218.reuse ;  /* 0x800000da18dc7221 */ /* 0x108fe20000010000 */
[----:B------:R-:W-:-:S04]  /*8cf0*/  FADD.FTZ R218, R26, -R218 ;  /* 0x800000da1ada7221 */ /* 0x000fc80000010000 */
[----:B------:R-:W2:Y:S01]  /*8d00*/  MUFU.EX2 R119, R119 ;  /* 0x0000007700777308 */ /* 0x000ea20000000800 */
[----:B------:R-:W-:Y:S01]  /*8d10*/  SHFL.IDX PT, R214, R224, R229, 0x1f ;  /* 0x00001fe5e0d67589 */ /* 0x000fe200000e0000 */
[----:B------:R-:W-:Y:S02]  /*8d20*/  VIADD R26, R7, 0x1c ;  /* 0x0000001c071a7836 */ /* 0x000fe40000000000 */
[----:B------:R-:W-:-:S04]  /*8d30*/  FFMA.FTZ R123, R123, UR5, -R126 ;  /* 0x000000057b7b7c23 */ /* 0x000fc8000801087e */
[----:B------:R-:W-:Y:S01]  /*8d40*/  MUFU.TANH R114, R114 ;  /* 0x0000007200727308 */ /* 0x000fe20000002400 */
[----:B------:R-:W3:Y:S01]  /*8d50*/  SHFL.IDX PT, R229, R14, R229, 0x1f ;  /* 0x00001fe50ee57589 */ /* 0x000ee200000e0000 */
[----:B------:R-:W-:-:S06]  /*8d60*/  FFMA.FTZ R126, R213, UR5, -R126 ;  /* 0x00000005d57e7c23 */ /* 0x000fcc000801087e */
[----:B------:R-:W2:Y:S01]  /*8d70*/  MUFU.EX2 R99, R99 ;  /* 0x0000006300637308 */ /* 0x000ea20000000800 */
[----:B------:R-:W-:-:S07]  /*8d80*/  FADD.FTZ R213, R29, -R223 ;  /* 0x800000df1dd57221 */ /* 0x000fce0000010000 */
[----:B------:R-:W2:Y:S08]  /*8d90*/  MUFU.TANH R113, R113 ;  /* 0x0000007100717308 */ /* 0x000eb00000002400 */
[----:B------:R-:W2:Y:S08]  /*8da0*/  MUFU.TANH R115, R115 ;  /* 0x0000007300737308 */ /* 0x000eb00000002400 */
[----:B------:R-:W2:Y:S01]  /*8db0*/  MUFU.EX2 R96, R96 ;  /* 0x0000006000607308 */ /* 0x000ea20000000800 */
[----:B------:R-:W-:-:S07]  /*8dc0*/  FFMA.FTZ R21, -R21, R21, 1 ;  /* 0x3f80000015157423 */ /* 0x000fce0000010115 */
[----:B------:R-:W2:Y:S08]  /*8dd0*/  MUFU.TANH R118, R118 ;  /* 0x0000007600767308 */ /* 0x000eb00000002400 */
[----:B------:R-:W-:Y:S08]  /*8de0*/  MUFU.TANH R116, R116 ;  /* 0x0000007400747308 */ /* 0x000ff00000002400 */
[----:B------:R-:W-:Y:S08]  /*8df0*/  MUFU.TANH R121, R121 ;  /* 0x0000007900797308 */ /* 0x000ff00000002400 */
[----:B------:R-:W2:Y:S01]  /*8e00*/  MUFU.EX2 R95, R95 ;  /* 0x0000005f005f7308 */ /* 0x000ea20000000800 */
[----:B------:R-:W-:-:S07]  /*8e10*/  FFMA.FTZ R22, -R22, R22, 1 ;  /* 0x3f80000016167423 */ /* 0x000fce0000010116 */
[----:B------:R-:W-:Y:S08]  /*8e20*/  MUFU.TANH R117, R117 ;  /* 0x0000007500757308 */ /* 0x000ff00000002400 */
[----:B------:R-:W-:Y:S08]  /*8e30*/  MUFU.EX2 R97, R97 ;  /* 0x0000006100617308 */ /* 0x000ff00000000800 */
[----:B------:R-:W2:Y:S08]  /*8e40*/  MUFU.EX2 R102, R102 ;  /* 0x0000006600667308 */ /* 0x000eb00000000800 */
[----:B------:R-:W2:Y:S01]  /*8e50*/  MUFU.EX2 R104, R104 ;  /* 0x0000006800687308 */ /* 0x000ea20000000800 */
[----:B------:R-:W-:Y:S01]  /*8e60*/  FFMA.FTZ R206, -R206, R206, 1 ;  /* 0x3f800000cece7423 */ /* 0x000fe200000101ce */
[----:B------:R-:W-:Y:S01]  /*8e70*/  FFMA.FTZ R23, -R23, R23, 1 ;  /* 0x3f80000017177423 */ /* 0x000fe20000010117 */
[----:B------:R-:W-:Y:S01]  /*8e80*/  FFMA.FTZ R208, -R208, R208, 1 ;  /* 0x3f800000d0d07423 */ /* 0x000fe200000101d0 */
[----:B------:R-:W-:Y:S01]  /*8e90*/  FFMA.FTZ R205, -R205, R205, 1 ;  /* 0x3f800000cdcd7423 */ /* 0x000fe200000101cd */
[----:B------:R-:W-:Y:S01]  /*8ea0*/  FFMA.FTZ R228, -R228, R228, 1 ;  /* 0x3f800000e4e47423 */ /* 0x000fe200000101e4 */
[----:B------:R-:W-:Y:S02]  /*8eb0*/  LDS R9, [R9+0x400] ;  /* 0x0004000009097984 */ /* 0x000fe40000000800 */
[----:B------:R1:W-:Y:S02]  /*8ec0*/  MUFU.EX2 R15, R124 ;  /* 0x0000007c000f7308 */ /* 0x0003e40000000800 */
[----:B-1----:R-:W-:Y:S01]  /*8ed0*/  FFMA.FTZ R124, R219, UR5, -R215 ;  /* 0x00000005db7c7c23 */ /* 0x002fe200080108d7 */
[----:B------:R-:W-:Y:S01]  /*8ee0*/  FADD.FTZ R219, R25, -R221 ;  /* 0x800000dd19db7221 */ /* 0x000fe20000010000 */
[----:B------:R-:W-:-:S04]  /*8ef0*/  IADD3 R25, R7, 0x18, RZ ;  /* 0x0000001807197810 */ /* 0x000fc80007ffe0ff */
[----:B------:R1:W-:Y:S01]  /*8f00*/  MUFU.EX2 R24, R212 ;  /* 0x000000d400187308 */ /* 0x0003e20000000800 */
[----:B------:R-:W-:Y:S01]  /*8f10*/  FADD.FTZ R221, R27, -R221 ;  /* 0x800000dd1bdd7221 */ /* 0x000fe20000010000 */
[----:B------:R-:W-:Y:S02]  /*8f20*/  VIADD R27, R7, 0xc ;  /* 0x0000000c071b7836 */ /* 0x000fe40000000000 */
[----:B-1----:R-:W-:Y:S02]  /*8f30*/  FADD.FTZ R212, R31, -R223 ;  /* 0x800000df1fd47221 */ /* 0x002fe40000010000 */
[----:B------:R-:W1:Y:S04]  /*8f40*/  SHFL.IDX PT, R223, R224, R25, 0x1f ;  /* 0x00001f19e0df7589 */ /* 0x000e6800000e0000 */
[----:B------:R3:W2:Y:S01]  /*8f50*/  SHFL.IDX PT, R224, R224, R26, 0x1f ;  /* 0x00001f1ae0e07589 */ /* 0x0006a200000e0000 */
[--C-:B------:R-:W-:Y:S01]  /*8f60*/  FADD.FTZ R33, R33, -R222.reuse ;  /* 0x800000de21217221 */ /* 0x100fe20000010000 */
[----:B------:R-:W-:-:S02]  /*8f70*/  FADD.FTZ R35, R35, -R222 ;  /* 0x800000de23237221 */ /* 0x000fc40000010000 */
[----:B------:R1:W2:Y:S01]  /*8f80*/  SHFL.IDX PT, R222, R14, R27, 0x1f ;  /* 0x00001f1b0ede7589 */ /* 0x0002a200000e0000 */
[----:B------:R-:W-:Y:S01]  /*8f90*/  FSEL R127, R90, -INF , P1 ;  /* 0xff8000005a7f7808 */ /* 0x000fe20000800000 */
[--C-:B----4-:R-:W-:Y:S01]  /*8fa0*/  FADD.FTZ R32, R32, -R227.reuse ;  /* 0x800000e320207221 */ /* 0x110fe20000010000 */
[----:B------:R-:W-:Y:S01]  /*8fb0*/  FADD.FTZ R34, R34, -R227 ;  /* 0x800000e322227221 */ /* 0x000fe20000010000 */
[----:B------:R-:W-:Y:S01]  /*8fc0*/  FSEL R227, R5, -INF , P1 ;  /* 0xff80000005e37808 */ /* 0x000fe20000800000 */
[----:B---3--:R3:W-:Y:S01]  /*8fd0*/  MUFU.EX2 R26, R211 ;  /* 0x000000d3001a7308 */ /* 0x0087e20000000800 */
[----:B------:R-:W-:Y:S01]  /*8fe0*/  FFMA.FTZ R111, R127, UR5, -R111 ;  /* 0x000000057f6f7c23 */ /* 0x000fe2000801086f */
[----:B------:R-:W-:Y:S02]  /*8ff0*/  FSEL R127, R147, -INF , P2 ;  /* 0xff800000937f7808 */ /* 0x000fe40001000000 */
[----:B---3--:R-:W-:-:S04]  /*9000*/  FSEL R211, R6, -INF , P2 ;  /* 0xff80000006d37808 */ /* 0x008fc80001000000 */
[----:B------:R3:W-:Y:S01]  /*9010*/  MUFU.EX2 R25, R234 ;  /* 0x000000ea00197308 */ /* 0x0007e20000000800 */
[----:B------:R-:W-:Y:S01]  /*9020*/  FFMA.FTZ R127, R127, UR5, -R215 ;  /* 0x000000057f7f7c23 */ /* 0x000fe200080108d7 */
[----:B------:R-:W-:-:S06]  /*9030*/  FFMA.FTZ R211, R211, UR5, -R229 ;  /* 0x00000005d3d37c23 */ /* 0x000fcc00080108e5 */
[----:B-1----:R1:W-:Y:S01]  /*9040*/  MUFU.EX2 R27, R210 ;  /* 0x000000d2001b7308 */ /* 0x0023e20000000800 */
[----:B---3--:R-:W-:Y:S01]  /*9050*/  IADD3 R234, R7, 0x10, RZ ;  /* 0x0000001007ea7810 */ /* 0x008fe20007ffe0ff */
[--C-:B------:R-:W-:Y:S01]  /*9060*/  FADD.FTZ R215, R28, -R214.reuse ;  /* 0x800000d61cd77221 */ /* 0x100fe20000010000 */
[--C-:B------:R-:W-:Y:S01]  /*9070*/  FADD.FTZ R36, R36, -R223.reuse ;  /* 0x800000df24247221 */ /* 0x100fe20000010000 */
[----:B------:R-:W-:Y:S01]  /*9080*/  FADD.FTZ R38, R38, -R223 ;  /* 0x800000df26267221 */ /* 0x000fe20000010000 */
[----:B------:R-:W-:Y:S01]  /*9090*/  FADD.FTZ R214, R30, -R214 ;  /* 0x800000d61ed67221 */ /* 0x000fe20000010000 */
[----:B-1----:R-:W-:Y:S01]  /*90a0*/  FFMA.FTZ R210, R227, UR5, -R229 ;  /* 0x00000005e3d27c23 */ /* 0x002fe200080108e5 */
[----:B------:R-:W-:Y:S01]  /*90b0*/  FFMA.FTZ R227, -R18, R18, 1 ;  /* 0x3f80000012e37423 */ /* 0x000fe20000010112 */
[----:B------:R-:W-:Y:S01]  /*90c0*/  FMUL.FTZ R229, R120, R220 ;  /* 0x000000dc78e57220 */ /* 0x000fe20000410000 */
[----:B------:R1:W-:Y:S01]  /*90d0*/  MUFU.EX2 R18, R217 ;  /* 0x000000d900127308 */ /* 0x0003e20000000800 */
[----:B------:R-:W-:Y:S01]  /*90e0*/  FSEL R29, R141, -INF , P2 ;  /* 0xff8000008d1d7808 */ /* 0x000fe20001000000 */
[----:B------:R3:W4:Y:S01]  /*90f0*/  SHFL.IDX PT, R223, R14, R234, 0x1f ;  /* 0x00001fea0edf7589 */ /* 0x00072200000e0000 */
[----:B------:R-:W-:Y:S01]  /*9100*/  FSEL R31, R140, -INF , P1 ;  /* 0xff8000008c1f7808 */ /* 0x000fe20000800000 */
[----:B--2---:R-:W-:Y:S01]  /*9110*/  FADD.FTZ R220, R39, -R224 ;  /* 0x800000e027dc7221 */ /* 0x004fe20000010000 */
[----:B------:R-:W-:-:S02]  /*9120*/  FSEL R28, R143, -INF , P2 ;  /* 0xff8000008f1c7808 */ /* 0x000fc40001000000 */
[----:B------:R-:W-:Y:S01]  /*9130*/  FSEL R30, R142, -INF , P1 ;  /* 0xff8000008e1e7808 */ /* 0x000fe20000800000 */
[----:B-1----:R-:W-:Y:S01]  /*9140*/  FADD.FTZ R217, R37, -R224 ;  /* 0x800000e025d97221 */ /* 0x002fe20000010000 */
[----:B------:R-:W-:Y:S01]  /*9150*/  FMUL.FTZ R37, R227, R229 ;  /* 0x000000e5e3257220 */ /* 0x000fe20000410000 */
[----:B------:R-:W-:Y:S01]  /*9160*/  FSEL R227, R4, -INF , P2 ;  /* 0xff80000004e37808 */ /* 0x000fe20001000000 */
[----:B---3--:R-:W-:Y:S01]  /*9170*/  VIADD R234, R7, 0x14 ;  /* 0x0000001407ea7836 */ /* 0x008fe20000000000 */
[----:B------:R-:W-:Y:S01]  /*9180*/  FSEL R224, R3, -INF , P1 ;  /* 0xff80000003e07808 */ /* 0x000fe20000800000 */
[----:B------:R-:W-:Y:S01]  /*9190*/  FFMA.FTZ R39, -R20, R20, 1 ;  /* 0x3f80000014277423 */ /* 0x000fe20000010114 */
[----:B------:R-:W-:Y:S01]  /*91a0*/  FFMA.FTZ R20, -R19, R19, 1 ;  /* 0x3f80000013147423 */ /* 0x000fe20000010113 */
[--C-:B------:R-:W-:Y:S01]  /*91b0*/  FFMA.FTZ R29, R29, UR5, -R232.reuse ;  /* 0x000000051d1d7c23 */ /* 0x100fe200080108e8 */
[----:B------:R-:W-:Y:S01]  /*91c0*/  FFMA.FTZ R31, R31, UR5, -R232 ;  /* 0x000000051f1f7c23 */ /* 0x000fe200080108e8 */
[----:B------:R1:W-:Y:S01]  /*91d0*/  MUFU.EX2 R19, R216 ;  /* 0x000000d800137308 */ /* 0x0003e20000000800 */
[--C-:B------:R-:W-:Y:S01]  /*91e0*/  FFMA.FTZ R28, R28, UR5, -R233.reuse ;  /* 0x000000051c1c7c23 */ /* 0x100fe200080108e9 */
[----:B------:R-:W-:Y:S01]  /*91f0*/  FFMA.FTZ R30, R30, UR5, -R233 ;  /* 0x000000051e1e7c23 */ /* 0x000fe200080108e9 */
[----:B------:R2:W3:Y:S01]  /*9200*/  SHFL.IDX PT, R229, R14, R234, 0x1f ;  /* 0x00001fea0ee57589 */ /* 0x0004e200000e0000 */
[----:B------:R-:W-:Y:S01]  /*9210*/  FMUL.FTZ R232, R119, R219 ;  /* 0x000000db77e87220 */ /* 0x000fe20000410000 */
[----:B------:R-:W-:Y:S01]  /*9220*/  FFMA.FTZ R219, R227, UR5, -R222 ;  /* 0x00000005e3db7c23 */ /* 0x000fe200080108de */
[----:B------:R-:W-:-:S02]  /*9230*/  VIADD R233, R7, 0x18 ;  /* 0x0000001807e97836 */ /* 0x000fc40000000000 */
[----:B-1----:R-:W-:Y:S01]  /*9240*/  FMUL.FTZ R216, R98, R218 ;  /* 0x000000da62d87220 */ /* 0x002fe20000410000 */
[----:B------:R-:W-:Y:S02]  /*9250*/  FFMA.FTZ R218, R224, UR5, -R222 ;  /* 0x00000005e0da7c23 */ /* 0x000fe400080108de */
[----:B------:R-:W-:Y:S01]  /*9260*/  LDS R222, [R10+0x400] ;  /* 0x000400000ade7984 */ /* 0x000fe20000000800 */
[----:B--2---:R-:W-:-:S03]  /*9270*/  IADD3 R234, R7, 0x1c, RZ ;  /* 0x0000001c07ea7810 */ /* 0x004fc60007ffe0ff */
[----:B------:R-:W1:Y:S01]  /*9280*/  SHFL.IDX PT, R224, R14, R233, 0x1f ;  /* 0x00001fe90ee07589 */ /* 0x000e6200000e0000 */
[----:B------:R-:W-:Y:S01]  /*9290*/  FMUL.FTZ R39, R39, R216 ;  /* 0x000000d827277220 */ /* 0x000fe20000410000 */
[----:B------:R-:W-:Y:S02]  /*92a0*/  FMUL.FTZ R216, R20, R232 ;  /* 0x000000e814d87220 */ /* 0x000fe40000410000 */
[----:B------:R2:W-:Y:S01]  /*92b0*/  MUFU.EX2 R20, R209 ;  /* 0x000000d100147308 */ /* 0x0005e20000000800 */
[----:B------:R4:W1:Y:S01]  /*92c0*/  SHFL.IDX PT, R227, R14, R234, 0x1f ;  /* 0x00001fea0ee37589 */ /* 0x00086200000e0000 */
[----:B------:R-:W-:Y:S01]  /*92d0*/  FMUL.FTZ R232, R99, R221 ;  /* 0x000000dd63e87220 */ /* 0x000fe20000410000 */
[----:B--2---:R-:W-:Y:S02]  /*92e0*/  FSEL R209, R114, -INF , P1 ;  /* 0xff80000072d17808 */ /* 0x004fe40000800000 */
[----:B----4-:R-:W-:-:S03]  /*92f0*/  FSEL R14, R2, -INF , P2 ;  /* 0xff800000020e7808 */ /* 0x010fc60001000000 */
[----:B------:R2:W-:Y:S01]  /*9300*/  MUFU.EX2 R10, R139 ;  /* 0x0000008b000a7308 */ /* 0x0005e20000000800 */
[--C-:B------:R-:W-:Y:S01]  /*9310*/  FFMA.FTZ R209, R209, UR5, -R223.reuse ;  /* 0x00000005d1d17c23 */ /* 0x100fe200080108df */
[----:B------:R-:W-:Y:S01]  /*9320*/  FFMA.FTZ R221, R14, UR5, -R223 ;  /* 0x000000050edd7c23 */ /* 0x000fe200080108df */
[----:B------:R-:W-:Y:S01]  /*9330*/  FSEL R223, R113, -INF , P2 ;  /* 0xff80000071df7808 */ /* 0x000fe20001000000 */
[----:B--2---:R-:W-:Y:S01]  /*9340*/  FMUL.FTZ R139, R21, R232 ;  /* 0x000000e8158b7220 */ /* 0x004fe20000410000 */
[----:B------:R-:W-:Y:S01]  /*9350*/  FSEL R21, R115, -INF , P1 ;  /* 0xff80000073157808 */ /* 0x000fe20000800000 */
[----:B------:R-:W-:Y:S02]  /*9360*/  FMUL.FTZ R232, R96, R215 ;  /* 0x000000d760e87220 */ /* 0x000fe40000410000 */
[----:B------:R-:W2:Y:S01]  /*9370*/  MUFU.EX2 R100, R100 ;  /* 0x0000006400647308 */ /* 0x000ea20000000800 */
[--C-:B---3--:R-:W-:Y:S01]  /*9380*/  FFMA.FTZ R223, R223, UR5, -R229.reuse ;  /* 0x00000005dfdf7c23 */ /* 0x108fe200080108e5 */
[----:B------:R-:W-:Y:S01]  /*9390*/  FFMA.FTZ R215, R21, UR5, -R229 ;  /* 0x0000000515d77c23 */ /* 0x000fe200080108e5 */
[----:B------:R-:W-:-:S05]  /*93a0*/  FSEL R229, R118, -INF , P1 ;  /* 0xff80000076e57808 */ /* 0x000fca0000800000 */
[----:B------:R-:W3:Y:S01]  /*93b0*/  MUFU.EX2 R103, R103 ;  /* 0x0000006700677308 */ /* 0x000ee20000000800 */
[----:B------:R-:W-:-:S07]  /*93c0*/  FMUL.FTZ R233, R95, R214 ;  /* 0x000000d65fe97220 */ /* 0x000fce0000410000 */
[----:B------:R4:W-:Y:S01]  /*93d0*/  MUFU.EX2 R14, R138 ;  /* 0x0000008a000e7308 */ /* 0x0009e20000000800 */
[----:B------:R-:W-:Y:S01]  /*93e0*/  FMUL.FTZ R32, R102, R32 ;  /* 0x0000002066207220 */ /* 0x000fe20000410000 */
[----:B----4-:R-:W-:Y:S01]  /*93f0*/  FMUL.FTZ R138, R22, R232 ;  /* 0x000000e8168a7220 */ /* 0x010fe20000410000 */
[----:B------:R-:W-:Y:S01]  /*9400*/  FSEL R232, R116, -INF , P2 ;  /* 0xff80000074e87808 */ /* 0x000fe20001000000 */
[----:B------:R-:W-:Y:S01]  /*9410*/  FFMA.FTZ R22, -R204, R204, 1 ;  /* 0x3f800000cc167423 */ /* 0x000fe200000101cc */
[----:B-1----:R-:W-:-:S03]  /*9420*/  FFMA.FTZ R204, R229, UR5, -R224 ;  /* 0x00000005e5cc7c23 */ /* 0x002fc600080108e0 */
[----:B------:R-:W1:Y:S01]  /*9430*/  MUFU.EX2 R101, R101 ;  /* 0x0000006500657308 */ /* 0x000e620000000800 */
[----:B------:R-:W-:Y:S01]  /*9440*/  FSEL R229, R121, -INF , P1 ;  /* 0xff80000079e57808 */ /* 0x000fe20000800000 */
[----:B------:R-:W-:Y:S01]  /*9450*/  FFMA.FTZ R214, R232, UR5, -R224 ;  /* 0x00000005e8d67c23 */ /* 0x000fe200080108e0 */
[----:B------:R-:W-:Y:S01]  /*9460*/  FSEL R224, R117, -INF , P2 ;  /* 0xff80000075e07808 */ /* 0x000fe20001000000 */
[----:B------:R-:W-:Y:S02]  /*9470*/  FMUL.FTZ R232, R97, R213 ;  /* 0x000000d561e87220 */ /* 0x000fe40000410000 */
[--C-:B------:R-:W-:Y:S02]  /*9480*/  FFMA.FTZ R213, R229, UR5, -R227.reuse ;  /* 0x00000005e5d57c23 */ /* 0x100fe400080108e3 */
[----:B------:R4:W-:Y:S01]  /*9490*/  MUFU.EX2 R21, R137 ;  /* 0x0000008900157308 */ /* 0x0009e20000000800 */
[----:B------:R-:W-:Y:S02]  /*94a0*/  VIADD R229, R7, 0x4 ;  /* 0x0000000407e57836 */ /* 0x000fe40000000000 */
[----:B------:R-:W-:Y:S01]  /*94b0*/  FFMA.FTZ R224, R224, UR5, -R227 ;  /* 0x00000005e0e07c23 */ /* 0x000fe200080108e3 */
[----:B------:R-:W-:Y:S01]  /*94c0*/  FFMA.FTZ R227, -R207, R207, 1 ;  /* 0x3f800000cfe37423 */ /* 0x000fe200000101cf */
[----:B------:R-:W-:Y:S01]  /*94d0*/  FMUL.FTZ R206, R206, R32 ;  /* 0x00000020cece7220 */ /* 0x000fe20000410000 */
[----:B----4-:R-:W-:Y:S01]  /*94e0*/  FMUL.FTZ R137, R22, R233 ;  /* 0x000000e916897220 */ /* 0x010fe20000410000 */
[----:B------:R-:W-:-:S02]  /*94f0*/  VIADD R233, R7, 0x8 ;  /* 0x0000000807e97836 */ /* 0x000fc40000000000 */
[----:B------:R-:W-:Y:S01]  /*9500*/  FMUL.FTZ R207, R104, R212 ;  /* 0x000000d468cf7220 */ /* 0x000fe20000410000 */
[----:B--2---:R-:W-:Y:S01]  /*9510*/  FMUL.FTZ R34, R100, R34 ;  /* 0x0000002264227220 */ /* 0x004fe20000410000 */
[----:B------:R2:W-:Y:S01]  /*9520*/  MUFU.EX2 R32, R134 ;  /* 0x0000008600207308 */ /* 0x0005e20000000800 */
[----:B---3--:R-:W-:Y:S01]  /*9530*/  FMUL.FTZ R33, R103, R33 ;  /* 0x0000002167217220 */ /* 0x008fe20000410000 */
[----:B------:R3:W-:Y:S01]  /*9540*/  SHFL.IDX PT, R212, R222, R233, 0x1f ;  /* 0x00001fe9ded47589 */ /* 0x0007e200000e0000 */
[----:B------:R-:W-:-:S05]  /*9550*/  FMUL.FTZ R207, R205, R207 ;  /* 0x000000cfcdcf7220 */ /* 0x000fca0000410000 */
[----:B------:R4:W-:Y:S01]  /*9560*/  MUFU.EX2 R22, R136 ;  /* 0x0000008800167308 */ /* 0x0009e20000000800 */
[----:B--2---:R2:W-:Y:S01]  /*9570*/  SHFL.IDX PT, R134, R222, R229, 0x1f ;  /* 0x00001fe5de867589 */ /* 0x0045e200000e0000 */
[----:B---3--:R-:W-:Y:S01]  /*9580*/  IADD3 R233, R7, 0xc, RZ ;  /* 0x0000000c07e97810 */ /* 0x008fe20007ffe0ff */
[----:B------:R-:W-:Y:S01]  /*9590*/  FMUL.FTZ R205, R227, R33 ;  /* 0x00000021e3cd7220 */ /* 0x000fe20000410000 */
[----:B----4-:R-:W-:Y:S01]  /*95a0*/  FMUL.FTZ R136, R23, R232 ;  /* 0x000000e817887220 */ /* 0x010fe20000410000 */
[----:B--2---:R-:W-:-:S03]  /*95b0*/  VIADD R229, R7, 0x14 ;  /* 0x0000001407e57836 */ /* 0x004fc60000000000 */
[----:B------:R2:W-:Y:S01]  /*95c0*/  MUFU.EX2 R23, R135 ;  /* 0x0000008700177308 */ /* 0x0005e20000000800 */
[----:B-1----:R-:W-:Y:S01]  /*95d0*/  FMUL.FTZ R35, R101, R35 ;  /* 0x0000002365237220 */ /* 0x002fe20000410000 */
[----:B------:R1:W-:Y:S01]  /*95e0*/  SHFL.IDX PT, R232, R222, R233, 0x1f ;  /* 0x00001fe9dee87589 */ /* 0x0003e200000e0000 */
[C---:B------:R-:W-:Y:S02]  /*95f0*/  VIADD R227, R7.reuse, 0x10 ;  /* 0x0000001007e37836 */ /* 0x040fe40000000000 */
[----:B--2---:R-:W-:Y:S02]  /*9600*/  FMUL.FTZ R135, R208, R34 ;  /* 0x00000022d0877220 */ /* 0x004fe40000410000 */
[----:B------:R-:W2:Y:S01]  /*9610*/  SHFL.IDX PT, R208, R222, R7, 0x1f ;  /* 0x00001f07ded07589 */ /* 0x000ea200000e0000 */
[----:B------:R-:W3:Y:S01]  /*9620*/  MUFU.EX2 R17, R17 ;  /* 0x0000001100117308 */ /* 0x000ee20000000800 */
[----:B-1----:R-:W-:Y:S02]  /*9630*/  IADD3 R233, R7, 0x18, RZ ;  /* 0x0000001807e97810 */ /* 0x002fe40007ffe0ff */
[----:B------:R-:W1:Y:S01]  /*9640*/  SHFL.IDX PT, R229, R222, R229, 0x1f ;  /* 0x00001fe5dee57589 */ /* 0x000e6200000e0000 */
[----:B------:R-:W-:Y:S01]  /*9650*/  FFMA.FTZ R34, -R88, R88, 1 ;  /* 0x3f80000058227423 */ /* 0x000fe20000010158 */
[----:B------:R-:W-:-:S02]  /*9660*/  FMUL.FTZ R88, R228, R35 ;  /* 0x00000023e4587220 */ /* 0x000fc40000410000 */
[----:B------:R-:W-:Y:S01]  /*9670*/  SHFL.IDX PT, R228, R222, R227, 0x1f ;  /* 0x00001fe3dee47589 */ /* 0x000fe200000e0000 */
[----:B------:R-:W4:Y:S03]  /*9680*/  MUFU.EX2 R105, R105 ;  /* 0x0000006900697308 */ /* 0x000f260000000800 */
[----:B------:R-:W4:Y:S05]  /*9690*/  SHFL.IDX PT, R227, R222, R233, 0x1f ;  /* 0x00001fe9dee37589 */ /* 0x000f2a00000e0000 */
[----:B------:R-:W4:Y:S01]  /*96a0*/  MUFU.EX2 R111, R111 ;  /* 0x0000006f006f7308 */ /* 0x000f220000000800 */
[----:B---3--:R-:W-:-:S07]  /*96b0*/  FMUL.FTZ R36, R17, R36 ;  /* 0x0000002411247220 */ /* 0x008fce0000410000 */
[----:B------:R-:W3:Y:S01]  /*96c0*/  MUFU.EX2 R107, R107 ;  /* 0x0000006b006b7308 */ /* 0x000ee20000000800 */
[----:B--2---:R-:W-:Y:S01]  /*96d0*/  FADD.FTZ R40, R40, -R208 ;  /* 0x800000d028287221 */ /* 0x004fe20000010000 */
[--C-:B------:R-:W-:Y:S01]  /*96e0*/  FADD.FTZ R41, R41, -R134.reuse ;  /* 0x8000008629297221 */ /* 0x100fe20000010000 */
[----:B------:R-:W-:-:S05]  /*96f0*/  FADD.FTZ R43, R43, -R134 ;  /* 0x800000862b2b7221 */ /* 0x000fca0000010000 */
[----:B------:R-:W2:Y:S01]  /*9700*/  MUFU.EX2 R110, R110 ;  /* 0x0000006e006e7308 */ /* 0x000ea20000000800 */
[----:B-1----:R-:W-:Y:S01]  /*9710*/  FADD.FTZ R134, R49, -R229 ;  /* 0x800000e531867221 */ /* 0x002fe20000010000 */
[----:B----4-:R-:W-:-:S06]  /*9720*/  FMUL.FTZ R49, R105, R40 ;  /* 0x0000002869317220 */ /* 0x010fcc0000410000 */
[----:B------:R-:W1:Y:S01]  /*9730*/  MUFU.EX2 R109, R109 ;  /* 0x0000006d006d7308 */ /* 0x000e620000000800 */
[----:B------:R-:W-:-:S07]  /*9740*/  FADD.FTZ R42, R42, -R208 ;  /* 0x800000d02a2a7221 */ /* 0x000fce0000010000 */
[----:B------:R4:W-:Y:S01]  /*9750*/  MUFU.EX2 R33, R133 ;  /* 0x0000008500217308 */ /* 0x0009e20000000800 */
[----:B------:R-:W-:Y:S01]  /*9760*/  FADD.FTZ R208, R52, -R227 ;  /* 0x800000e334d07221 */ /* 0x000fe20000010000 */
[----:B----4-:R-:W-:-:S06]  /*9770*/  FMUL.FTZ R133, R34, R36 ;  /* 0x0000002422857220 */ /* 0x010fcc0000410000 */
[----:B------:R4:W-:Y:S01]  /*9780*/  MUFU.EX2 R36, R130 ;  /* 0x0000008200247308 */ /* 0x0009e20000000800 */
[----:B------:R-:W-:Y:S01]  /*9790*/  FMUL.FTZ R52, R111, R43 ;  /* 0x0000002b6f347220 */ /* 0x000fe20000410000 */
[----:B------:R-:W-:Y:S01]  /*97a0*/  FADD.FTZ R44, R44, -R212 ;  /* 0x800000d42c2c7221 */ /* 0x000fe20000010000 */
[----:B----4-:R-:W-:Y:S01]  /*97b0*/  FADD.FTZ R130, R45, -R232 ;  /* 0x800000e82d827221 */ /* 0x010fe20000010000 */
[----:B------:R-:W-:Y:S01]  /*97c0*/  FFMA.FTZ R45, -R230, R230, 1 ;  /* 0x3f800000e62d7423 */ /* 0x000fe200000101e6 */
[----:B------:R-:W-:-:S03]  /*97d0*/  FFMA.FTZ R225, -R225, R225, 1 ;  /* 0x3f800000e1e17423 */ /* 0x000fc600000101e1 */
[----:B------:R-:W-:Y:S01]  /*97e0*/  FMUL.FTZ R45, R45, R49 ;  /* 0x000000312d2d7220 */ /* 0x000fe20000410000 */
[----:B------:R-:W-:Y:S01]  /*97f0*/  FFMA.FTZ R49, -R90, R90, 1 ;  /* 0x3f8000005a317423 */ /* 0x000fe2000001015a */
[----:B---3--:R-:W-:Y:S01]  /*9800*/  FMUL.FTZ R220, R107, R220 ;  /* 0x000000dc6bdc7220 */ /* 0x008fe20000410000 */
[----:B------:R-:W-:Y:S01]  /*9810*/  FADD.FTZ R46, R46, -R212 ;  /* 0x800000d42e2e7221 */ /* 0x000fe20000010000 */
[----:B------:R3:W-:Y:S01]  /*9820*/  MUFU.EX2 R35, R131 ;  /* 0x0000008300237308 */ /* 0x0007e20000000800 */
[----:B------:R-:W-:Y:S01]  /*9830*/  FMUL.FTZ R49, R49, R52 ;  /* 0x0000003431317220 */ /* 0x000fe20000410000 */
[----:B------:R-:W-:Y:S01]  /*9840*/  FFMA.FTZ R52, -R164, R164, 1 ;  /* 0x3f800000a4347423 */ /* 0x000fe200000101a4 */
[----:B--2---:R-:W-:Y:S01]  /*9850*/  FMUL.FTZ R44, R110, R44 ;  /* 0x0000002c6e2c7220 */ /* 0x004fe20000410000 */
[----:B------:R-:W-:Y:S01]  /*9860*/  FFMA.FTZ R92, -R92, R92, 1 ;  /* 0x3f8000005c5c7423 */ /* 0x000fe2000001015c */
[----:B------:R-:W-:Y:S01]  /*9870*/  FFMA.FTZ R91, -R91, R91, 1 ;  /* 0x3f8000005b5b7423 */ /* 0x000fe2000001015b */
[----:B------:R-:W-:Y:S01]  /*9880*/  FMUL.FTZ R46, R15, R46 ;  /* 0x0000002e0f2e7220 */ /* 0x000fe20000410000 */
[----:B-1----:R-:W-:Y:S01]  /*9890*/  FMUL.FTZ R130, R109, R130 ;  /* 0x000000826d827220 */ /* 0x002fe20000410000 */
        /* <DEDUP_REMOVED lines=10> */
[----:B------:R-:W-:Y:S01]  /*9940*/  FMUL.FTZ R41, R13, R41 ;  /* 0x000000290d297220 */ /* 0x000fe20000410000 */
[----:B------:R-:W-:Y:S01]  /*9950*/  FFMA.FTZ R226, -R226, R226, 1 ;  /* 0x3f800000e2e27423 */ /* 0x000fe200000101e2 */
[----:B------:R-:W-:Y:S01]  /*9960*/  FADD.FTZ R47, R47, -R232 ;  /* 0x800000e82f2f7221 */ /* 0x000fe20000010000 */
[--C-:B------:R-:W-:Y:S01]  /*9970*/  FADD.FTZ R48, R48, -R228.reuse ;  /* 0x800000e430307221 */ /* 0x100fe20000010000 */
[----:B------:R-:W-:Y:S01]  /*9980*/  FADD.FTZ R50, R50, -R228 ;  /* 0x800000e432327221 */ /* 0x000fe20000010000 */
[----:B------:R-:W-:Y:S01]  /*9990*/  FFMA.FTZ R237, -R237, R237, 1 ;  /* 0x3f800000eded7423 */ /* 0x000fe200000101ed */
[----:B------:R3:W4:Y:S01]  /*99a0*/  MUFU.EX2 R34, R132 ;  /* 0x0000008400227308 */ /* 0x0007220000000800 */
[----:B--2---:R-:W-:Y:S01]  /*99b0*/  FMUL.FTZ R38, R106, R38 ;  /* 0x000000266a267220 */ /* 0x004fe20000410000 */
[----:B------:R-:W-:Y:S01]  /*99c0*/  FMUL.FTZ R43, R231, R41 ;  /* 0x00000029e72b7220 */ /* 0x000fe20000410000 */
[----:B------:R-:W-:Y:S01]  /*99d0*/  FFMA.FTZ R93, -R93, R93, 1 ;  /* 0x3f8000005d5d7423 */ /* 0x000fe2000001015d */
[----:B-1----:R-:W-:Y:S01]  /*99e0*/  FADD.FTZ R40, R53, -R222 ;  /* 0x800000de35287221 */ /* 0x002fe20000010000 */
[----:B------:R-:W-:Y:S01]  /*99f0*/  FMUL.FTZ R38, R226, R38 ;  /* 0x00000026e2267220 */ /* 0x000fe20000410000 */
[----:B------:R-:W-:Y:S01]  /*9a00*/  FFMA.FTZ R53, -R163, R163, 1 ;  /* 0x3f800000a3357423 */ /* 0x000fe200000101a3 */
[----:B------:R-:W-:Y:S01]  /*9a10*/  FMUL.FTZ R47, R24, R47 ;  /* 0x0000002f182f7220 */ /* 0x000fe20000410000 */
[----:B------:R-:W-:Y:S01]  /*9a20*/  FMUL.FTZ R48, R25, R48 ;  /* 0x0000003019307220 */ /* 0x000fe20000410000 */
[----:B---3--:R-:W-:Y:S01]  /*9a30*/  FFMA.FTZ R132, -R235, R235, 1 ;  /* 0x3f800000eb847423 */ /* 0x008fe200000101eb */
[----:B----4-:R-:W-:Y:S01]  /*9a40*/  FMUL.FTZ R217, R108, R217 ;  /* 0x000000d96cd97220 */ /* 0x010fe20000410000 */
[----:B------:R-:W-:Y:S01]  /*9a50*/  FMUL.FTZ R41, R26, R50 ;  /* 0x000000321a297220 */ /* 0x000fe20000410000 */
[----:B------:R-:W-:Y:S01]  /*9a60*/  FFMA.FTZ R94, -R94, R94, 1 ;  /* 0x3f8000005e5e7423 */ /* 0x000fe2000001015e */
[----:B------:R-:W-:Y:S01]  /*9a70*/  FMUL.FTZ R134, R27, R134 ;  /* 0x000000861b867220 */ /* 0x000fe20000410000 */
[----:B------:R-:W-:-:S02]  /*9a80*/  VIADD R225, R7, 0x4 ;  /* 0x0000000407e17836 */ /* 0x000fc40000000000 */
[--C-:B------:R-:W-:Y:S01]  /*9a90*/  FADD.FTZ R60, R60, -R91.reuse ;  /* 0x8000005b3c3c7221 */ /* 0x100fe20000010000 */
[C---:B------:R-:W-:Y:S02]  /*9aa0*/  VIADD R226, R7.reuse, 0x10 ;  /* 0x0000001007e27836 */ /* 0x040fe40000000000 */
[----:B------:R-:W-:Y:S01]  /*9ab0*/  FADD.FTZ R62, R62, -R91 ;  /* 0x8000005b3e3e7221 */ /* 0x000fe20000010000 */
[----:B------:R-:W-:Y:S01]  /*9ac0*/  VIADD R235, R7, 0x14 ;  /* 0x0000001407eb7836 */ /* 0x000fe20000000000 */
[----:B------:R-:W-:Y:S01]  /*9ad0*/  LDS R91, [R11+0x400] ;  /* 0x000400000b5b7984 */ /* 0x000fe20000000800 */
[----:B------:R-:W-:Y:S01]  /*9ae0*/  FMUL.FTZ R132, R132, R217 ;  /* 0x000000d984847220 */ /* 0x000fe20000410000 */
[----:B------:R-:W-:Y:S01]  /*9af0*/  FMUL.FTZ R53, R53, R47 ;  /* 0x0000002f35357220 */ /* 0x000fe20000410000 */
[----:B------:R-:W-:Y:S01]  /*9b00*/  FMUL.FTZ R50, R237, R48 ;  /* 0x00000030ed327220 */ /* 0x000fe20000410000 */
[----:B------:R-:W-:Y:S01]  /*9b10*/  FMUL.FTZ R47, R94, R41 ;  /* 0x000000295e2f7220 */ /* 0x000fe20000410000 */
[----:B------:R-:W-:Y:S01]  /*9b20*/  FMUL.FTZ R48, R93, R134 ;  /* 0x000000865d307220 */ /* 0x000fe20000410000 */
[----:B------:R-:W-:Y:S01]  /*9b30*/  IADD3 R217, R7, 0xc, RZ ;  /* 0x0000000c07d97810 */ /* 0x000fe20007ffe0ff */
[----:B------:R-:W1:Y:S04]  /*9b40*/  SHFL.IDX PT, R41, R9, R7, 0x1f ;  /* 0x00001f0709297589 */ /* 0x000e6800000e0000 */
[----:B------:R-:W2:Y:S04]  /*9b50*/  SHFL.IDX PT, R90, R9, R225, 0x1f ;  /* 0x00001fe1095a7589 */ /* 0x000ea800000e0000 */
[----:B------:R-:W3:Y:S04]  /*9b60*/  SHFL.IDX PT, R93, R9, R226, 0x1f ;  /* 0x00001fe2095d7589 */ /* 0x000ee800000e0000 */
[----:B------:R-:W4:Y:S04]  /*9b70*/  SHFL.IDX PT, R130, R9, R235, 0x1f ;  /* 0x00001feb09827589 */ /* 0x000f2800000e0000 */
[----:B------:R-:W4:Y:S04]  /*9b80*/  SHFL.IDX PT, R92, R9, R233, 0x1f ;  /* 0x00001fe9095c7589 */ /* 0x000f2800000e0000 */
[----:B------:R-:W4:Y:S04]  /*9b90*/  SHFL.IDX PT, R134, R9, R217, 0x1f ;  /* 0x00001fd909867589 */ /* 0x000f2800000e0000 */
[----:B------:R1:W4:Y:S01]  /*9ba0*/  SHFL.IDX PT, R94, R9, R234, 0x1f ;  /* 0x00001fea095e7589 */ /* 0x00032200000e0000 */
[----:B------:R-:W-:Y:S01]  /*9bb0*/  FADD.FTZ R222, R55, -R222 ;  /* 0x800000de37de7221 */ /* 0x000fe20000010000 */
[----:B------:R-:W4:Y:S01]  /*9bc0*/  MUFU.EX2 R128, R128 ;  /* 0x0000008000807308 */ /* 0x000f220000000800 */
[----:B------:R-:W-:Y:S01]  /*9bd0*/  FFMA.FTZ R55, -R161, R161, 1 ;  /* 0x3f800000a1377423 */ /* 0x000fe200000101a1 */
[----:B------:R-:W-:Y:S01]  /*9be0*/  FMUL.FTZ R208, R19, R208 ;  /* 0x000000d013d07220 */ /* 0x000fe20000410000 */
[----:B------:R-:W-:Y:S01]  /*9bf0*/  FADD.FTZ R54, R54, -R227 ;  /* 0x800000e336367221 */ /* 0x000fe20000010000 */
[----:B------:R-:W-:Y:S01]  /*9c00*/  FFMA.FTZ R89, -R89, R89, 1 ;  /* 0x3f80000059597423 */ /* 0x000fe20000010159 */
[----:B------:R-:W-:Y:S01]  /*9c10*/  FMUL.FTZ R42, R12, R42 ;  /* 0x0000002a0c2a7220 */ /* 0x000fe20000410000 */
[----:B------:R-:W-:Y:S01]  /*9c20*/  FMUL.FTZ R55, R55, R208 ;  /* 0x000000d037377220 */ /* 0x000fe20000410000 */
[----:B------:R-:W-:Y:S01]  /*9c30*/  FMUL.FTZ R54, R20, R54 ;  /* 0x0000003614367220 */ /* 0x000fe20000410000 */
[----:B-1----:R-:W-:Y:S01]  /*9c40*/  FFMA.FTZ R9, -R160, R160, 1 ;  /* 0x3f800000a0097423 */ /* 0x002fe200000101a0 */
[----:B------:R-:W-:Y:S01]  /*9c50*/  FMUL.FTZ R208, R10, R40 ;  /* 0x000000280ad07220 */ /* 0x000fe20000410000 */
[----:B------:R-:W-:Y:S01]  /*9c60*/  FFMA.FTZ R40, -R158, R158, 1 ;  /* 0x3f8000009e287423 */ /* 0x000fe2000001019e */
[----:B------:R-:W-:Y:S01]  /*9c70*/  FMUL.FTZ R222, R14, R222 ;  /* 0x000000de0ede7220 */ /* 0x000fe20000410000 */
[----:B------:R-:W-:Y:S01]  /*9c80*/  FADD.FTZ R51, R51, -R229 ;  /* 0x800000e533337221 */ /* 0x000fe20000010000 */
[----:B------:R-:W-:Y:S01]  /*9c90*/  FMUL.FTZ R54, R9, R54 ;  /* 0x0000003609367220 */ /* 0x000fe20000410000 */
[----:B------:R-:W-:Y:S01]  /*9ca0*/  FADD.FTZ R56, R56, -R41 ;  /* 0x8000002938387221 */ /* 0x000fe20000010000 */
[----:B--2---:R-:W-:Y:S01]  /*9cb0*/  FADD.FTZ R57, R57, -R90 ;  /* 0x8000005a39397221 */ /* 0x004fe20000010000 */
        /* <DEDUP_REMOVED lines=9> */
[----:B------:R-:W2:Y:S01]  /*9d50*/  MUFU.EX2 R122, R122 ;  /* 0x0000007a007a7308 */ /* 0x000ea20000000800 */
[----:B-1----:R-:W-:Y:S01]  /*9d60*/  FMUL.FTZ R28, R40, R222 ;  /* 0x000000de281c7220 */ /* 0x002fe20000410000 */
[----:B------:R-:W-:Y:S01]  /*9d70*/  FFMA.FTZ R68, -R157, R157, 1 ;  /* 0x3f8000009d447423 */ /* 0x000fe2000001019d */
[----:B------:R-:W-:Y:S01]  /*9d80*/  FMUL.FTZ R56, R21, R56 ;  /* 0x0000003815387220 */ /* 0x000fe20000410000 */
[----:B------:R-:W-:Y:S01]  /*9d90*/  FMUL.FTZ R57, R23, R57 ;  /* 0x0000003917397220 */ /* 0x000fe20000410000 */
[----:B------:R-:W-:Y:S01]  /*9da0*/  FADD.FTZ R59, R59, -R90 ;  /* 0x8000005a3b3b7221 */ /* 0x000fe20000010000 */
[----:B------:R1:W5:Y:S02]  /*9db0*/  LDL.LU R164, [R1+0xe4] ;  /* 0x0000e40001a47983 */ /* 0x0003640000300800 */
[----:B------:R3:W-:Y:S01]  /*9dc0*/  MUFU.EX2 R40, R30 ;  /* 0x0000001e00287308 */ /* 0x0007e20000000800 */
[--C-:B------:R-:W-:Y:S01]  /*9dd0*/  FADD.FTZ R90, R69, -R94.reuse ;  /* 0x8000005e455a7221 */ /* 0x100fe20000010000 */
[----:B------:R-:W-:Y:S01]  /*9de0*/  FADD.FTZ R94, R71, -R94 ;  /* 0x8000005e475e7221 */ /* 0x000fe20000010000 */
[----:B------:R-:W-:Y:S01]  /*9df0*/  FMUL.FTZ R62, R34, R62 ;  /* 0x0000003e223e7220 */ /* 0x000fe20000410000 */
[----:B------:R-:W-:Y:S01]  /*9e00*/  FMUL.FTZ R51, R89, R51 ;  /* 0x0000003359337220 */ /* 0x000fe20000410000 */
[----:B------:R-:W-:Y:S01]  /*9e10*/  FMUL.FTZ R68, R68, R56 ;  /* 0x0000003844447220 */ /* 0x000fe20000410000 */
[----:B------:R-:W-:Y:S01]  /*9e20*/  FMUL.FTZ R63, R36, R63 ;  /* 0x0000003f243f7220 */ /* 0x000fe20000410000 */
[----:B------:R-:W-:Y:S01]  /*9e30*/  FMUL.FTZ R93, R128, R93 ;  /* 0x0000005d805d7220 */ /* 0x000fe20000410000 */
[----:B------:R-:W4:Y:S01]  /*9e40*/  MUFU.EX2 R125, R125 ;  /* 0x0000007d007d7308 */ /* 0x000f220000000800 */
[----:B---3--:R-:W-:Y:S01]  /*9e50*/  FFMA.FTZ R30, -R155, R155, 1 ;  /* 0x3f8000009b1e7423 */ /* 0x008fe2000001019b */
[----:B------:R-:W-:Y:S01]  /*9e60*/  FFMA.FTZ R71, -R152, R152, 1 ;  /* 0x3f80000098477423 */ /* 0x000fe20000010198 */
[----:B------:R-:W-:Y:S01]  /*9e70*/  FFMA.FTZ R89, -R159, R159, 1 ;  /* 0x3f8000009f597423 */ /* 0x000fe2000001019f */
[----:B------:R-:W-:Y:S01]  /*9e80*/  FFMA.FTZ R56, -R112, R112, 1 ;  /* 0x3f80000070387423 */ /* 0x000fe20000010170 */
[----:B------:R-:W-:Y:S01]  /*9e90*/  FMUL.FTZ R30, R30, R57 ;  /* 0x000000391e1e7220 */ /* 0x000fe20000410000 */
[----:B------:R-:W-:Y:S01]  /*9ea0*/  FFMA.FTZ R57, -R150, R150, 1 ;  /* 0x3f80000096397423 */ /* 0x000fe20000010196 */
[----:B------:R-:W-:Y:S01]  /*9eb0*/  FMUL.FTZ R71, R71, R62 ;  /* 0x0000003e47477220 */ /* 0x000fe20000410000 */
[----:B------:R-:W-:Y:S01]  /*9ec0*/  FMUL.FTZ R89, R89, R208 ;  /* 0x000000d059597220 */ /* 0x000fe20000410000 */
[----:B------:R-:W-:Y:S01]  /*9ed0*/  FADD.FTZ R61, R61, -R134 ;  /* 0x800000863d3d7221 */ /* 0x000fe20000010000 */
[----:B------:R-:W-:Y:S01]  /*9ee0*/  FADD.FTZ R67, R67, -R130 ;  /* 0x8000008243437221 */ /* 0x000fe20000010000 */
[----:B------:R-:W-:Y:S01]  /*9ef0*/  FMUL.FTZ R57, R57, R63 ;  /* 0x0000003f39397220 */ /* 0x000fe20000410000 */
[----:B------:R-:W-:Y:S01]  /*9f00*/  FMUL.FTZ R56, R56, R93 ;  /* 0x0000005d38387220 */ /* 0x000fe20000410000 */
[----:B------:R-:W3:Y:S04]  /*9f10*/  SHFL.IDX PT, R62, R91, R225, 0x1f ;  /* 0x00001fe15b3e7589 */ /* 0x000ee800000e0000 */
[----:B------:R-:W-:Y:S04]  /*9f20*/  SHFL.IDX PT, R208, R91, R7, 0x1f ;  /* 0x00001f075bd07589 */ /* 0x000fe800000e0000 */
[----:B------:R-:W1:Y:S04]  /*9f30*/  SHFL.IDX PT, R63, R91, R220, 0x1f ;  /* 0x00001fdc5b3f7589 */ /* 0x000e6800000e0000 */
[----:B------:R-:W-:Y:S04]  /*9f40*/  SHFL.IDX PT, R93, R91, R217, 0x1f ;  /* 0x00001fd95b5d7589 */ /* 0x000fe800000e0000 */
[----:B------:R-:W-:Y:S04]  /*9f50*/  SHFL.IDX PT, R112, R91, R226, 0x1f ;  /* 0x00001fe25b707589 */ /* 0x000fe800000e0000 */
[----:B------:R-:W-:Y:S04]  /*9f60*/  SHFL.IDX PT, R130, R91, R235, 0x1f ;  /* 0x00001feb5b827589 */ /* 0x000fe800000e0000 */
[----:B------:R-:W-:Y:S04]  /*9f70*/  SHFL.IDX PT, R134, R91, R233, 0x1f ;  /* 0x00001fe95b867589 */ /* 0x000fe800000e0000 */
[----:B------:R-:W1:Y:S01]  /*9f80*/  SHFL.IDX PT, R91, R91, R234, 0x1f ;  /* 0x00001fea5b5b7589 */ /* 0x000e6200000e0000 */
[----:B------:R-:W3:Y:S01]  /*9f90*/  MUFU.EX2 R123, R123 ;  /* 0x0000007b007b7308 */ /* 0x000ee20000000800 */
[----:B------:R-:W-:-:S02]  /*9fa0*/  FADD.FTZ R58, R58, -R41 ;  /* 0x800000293a3a7221 */ /* 0x000fc40000010000 */
[----:B------:R1:W5:Y:S04]  /*9fb0*/  LDL.LU R163, [R1+0xe0] ;  /* 0x0000e00001a37983 */ /* 0x0003680000300800 */
[----:B------:R1:W5:Y:S01]  /*9fc0*/  LDL.LU R162, [R1+0xdc] ;  /* 0x0000dc0001a27983 */ /* 0x0003620000300800 */
[----:B------:R-:W1:Y:S03]  /*9fd0*/  MUFU.EX2 R126, R126 ;  /* 0x0000007e007e7308 */ /* 0x000e660000000800 */
[----:B------:R1:W5:Y:S01]  /*9fe0*/  LDL.LU R161, [R1+0xd8] ;  /* 0x0000d80001a17983 */ /* 0x0003620000300800 */
[----:B------:R-:W-:-:S03]  /*9ff0*/  FMUL.FTZ R59, R32, R59 ;  /* 0x0000003b203b7220 */ /* 0x000fc60000410000 */
[----:B------:R1:W5:Y:S01]  /*a000*/  LDL.LU R160, [R1+0xd4] ;  /* 0x0000d40001a07983 */ /* 0x0003620000300800 */
[----:B------:R2:W-:Y:S01]  /*a010*/  MUFU.EX2 R41, R29 ;  /* 0x0000001d00297308 */ /* 0x0005e20000000800 */
[----:B------:R-:W-:Y:S02]  /*a020*/  FFMA.FTZ R69, -R156, R156, 1 ;  /* 0x3f8000009c457423 */ /* 0x000fe4000001019c */
[----:B------:R1:W5:Y:S01]  /*a030*/  LDL.LU R159, [R1+0xd0] ;  /* 0x0000d000019f7983 */ /* 0x0003620000300800 */
[----:B------:R-:W-:-:S03]  /*a040*/  FMUL.FTZ R58, R22, R58 ;  /* 0x0000003a163a7220 */ /* 0x000fc60000410000 */
[----:B------:R1:W5:Y:S01]  /*a050*/  LDL.LU R158, [R1+0xcc] ;  /* 0x0000cc00019e7983 */ /* 0x0003620000300800 */
[----:B--2---:R-:W-:-:S03]  /*a060*/  FFMA.FTZ R29, -R154, R154, 1 ;  /* 0x3f8000009a1d7423 */ /* 0x004fc6000001019a */
[----:B------:R2:W5:Y:S01]  /*a070*/  LDL.LU R157, [R1+0xc8] ;  /* 0x0000c800019d7983 */ /* 0x0005620000300800 */
[----:B------:R-:W-:Y:S01]  /*a080*/  FADD.FTZ R92, R70, -R92 ;  /* 0x8000005c465c7221 */ /* 0x000fe20000010000 */
[----:B------:R-:W-:Y:S02]  /*a090*/  FMUL.FTZ R29, R29, R59 ;  /* 0x0000003b1d1d7220 */ /* 0x000fe40000410000 */
[----:B------:R2:W5:Y:S01]  /*a0a0*/  LDL.LU R156, [R1+0xc4] ;  /* 0x0000c400019c7983 */ /* 0x0005620000300800 */
[----:B------:R-:W-:Y:S01]  /*a0b0*/  FFMA.FTZ R70, -R153, R153, 1 ;  /* 0x3f80000099467423 */ /* 0x000fe20000010199 */
[----:B------:R3:W-:Y:S02]  /*a0c0*/  MUFU.EX2 R11, R31 ;  /* 0x0000001f000b7308 */ /* 0x0007e40000000800 */
[----:B------:R2:W5:Y:S01]  /*a0d0*/  LDL.LU R155, [R1+0xc0] ;  /* 0x0000c000019b7983 */ /* 0x0005620000300800 */
[----:B------:R-:W-:Y:S01]  /*a0e0*/  FMUL.FTZ R69, R69, R58 ;  /* 0x0000003a45457220 */ /* 0x000fe20000410000 */
[----:B------:R-:W-:Y:S01]  /*a0f0*/  FFMA.FTZ R59, -R149, R149, 1 ;  /* 0x3f800000953b7423 */ /* 0x000fe20000010195 */
[----:B------:R-:W-:Y:S01]  /*a100*/  FMUL.FTZ R66, R122, R66 ;  /* 0x000000427a427220 */ /* 0x000fe20000410000 */
[----:B------:R2:W5:Y:S01]  /*a110*/  LDL.LU R154, [R1+0xbc] ;  /* 0x0000bc00019a7983 */ /* 0x0005620000300800 */
[----:B------:R-:W-:Y:S01]  /*a120*/  FFMA.FTZ R58, -R148, R148, 1 ;  /* 0x3f800000943a7423 */ /* 0x000fe20000010194 */
[----:B----4-:R-:W-:Y:S01]  /*a130*/  FMUL.FTZ R67, R125, R67 ;  /* 0x000000437d437220 */ /* 0x010fe20000410000 */
[----:B---3--:R-:W-:Y:S01]  /*a140*/  FFMA.FTZ R31, -R151, R151, 1 ;  /* 0x3f800000971f7423 */ /* 0x008fe20000010197 */
[----:B------:R2:W5:Y:S01]  /*a150*/  LDL.LU R153, [R1+0xb8] ;  /* 0x0000b80001997983 */ /* 0x0005620000300800 */
[----:B------:R-:W-:Y:S01]  /*a160*/  FMUL.FTZ R61, R35, R61 ;  /* 0x0000003d233d7220 */ /* 0x000fe20000410000 */
[----:B------:R-:W-:-:S02]  /*a170*/  FMUL.FTZ R60, R33, R60 ;  /* 0x0000003c213c7220 */ /* 0x000fc40000410000 */
[----:B------:R2:W5:Y:S01]  /*a180*/  LDL.LU R152, [R1+0xb4] ;  /* 0x0000b40001987983 */ /* 0x0005620000300800 */
[----:B------:R-:W-:-:S03]  /*a190*/  FMUL.FTZ R59, R59, R66 ;  /* 0x000000423b3b7220 */ /* 0x000fc60000410000 */
[----:B------:R2:W5:Y:S01]  /*a1a0*/  LDL.LU R151, [R1+0xb0] ;  /* 0x0000b00001977983 */ /* 0x0005620000300800 */
[----:B------:R-:W-:Y:S01]  /*a1b0*/  FMUL.FTZ R58, R58, R67 ;  /* 0x000000433a3a7220 */ /* 0x000fe20000410000 */
[----:B------:R-:W-:Y:S02]  /*a1c0*/  FFMA.FTZ R66, -R147, R147, 1 ;  /* 0x3f80000093427423 */ /* 0x000fe40000010193 */
        /* <DEDUP_REMOVED lines=10> */
[--C-:B------:R-:W-:Y:S01]  /*a270*/  FADD.FTZ R73, R73, -R62.reuse ;  /* 0x8000003e49497221 */ /* 0x100fe20000010000 */
[----:B------:R-:W-:Y:S02]  /*a280*/  FADD.FTZ R75, R75, -R62 ;  /* 0x8000003e4b4b7221 */ /* 0x000fe40000010000 */
[----:B------:R2:W5:Y:S01]  /*a290*/  LDL.LU R146, [R1+0x9c] ;  /* 0x00009c0001927983 */ /* 0x0005620000300800 */
[--C-:B-1----:R-:W-:Y:S01]  /*a2a0*/  FADD.FTZ R76, R76, -R63.reuse ;  /* 0x8000003f4c4c7221 */ /* 0x102fe20000010000 */
        /* <DEDUP_REMOVED lines=68> */
[----:B------:R-:W-:Y:S01]  /*a6f0*/  F2FP.F16.F32.PACK_AB R69, R29, R69 ;  /* 0x000000451d45723e */ /* 0x000fe200000000ff */
[----:B------:R-:W-:Y:S01]  /*a700*/  FMUL.FTZ R92, R124, R92 ;  /* 0x0000005c7c5c7220 */ /* 0x000fe20000410000 */
[----:B------:R-:W-:Y:S01]  /*a710*/  FFMA.FTZ R116, -R118, R118, 1 ;  /* 0x3f80000076747423 */ /* 0x000fe20000010176 */
[----:B------:R-:W-:Y:S01]  /*a720*/  FFMA.FTZ R117, -R121, R121, 1 ;  /* 0x3f80000079757423 */ /* 0x000fe20000010179 */
        /* <DEDUP_REMOVED lines=65> */
[----:B---3--:R-:W-:-:S05]  /*ab40*/  LEA R29, R0, R208, 0xe ;  /* 0x000000d0001d7211 */ /* 0x008fca00078e70ff */
        /* <DEDUP_REMOVED lines=74> */
[----:B------:R-:W-:Y:S01]  /*aff0*/  R2UR UR5, R16 ;  /* 0x00000000100572ca */ /* 0x000fe200000e0000 */
[----:B--2---:R-:W-:-:S05]  /*b000*/  IMAD R9, R0, 0x800, R38 ;  /* 0x0000080000097824 */ /* 0x004fca00078e0226 */
        /* <DEDUP_REMOVED lines=9> */
[----:B--2---:R-:W2:Y:S02]  /*b0a0*/  FENCE.VIEW.ASYNC.S ;  /* 0x00000000000073c6 */ /* 0x004ea40000000000 */
[----:B--2---:R-:W-:Y:S06]  /*b0b0*/  BAR.SYNC.DEFER_BLOCKING 0x9, 0x100 ;  /* 0x0244000000007b1d */ /* 0x004fec0000010000 */
[----:B-1----:R-:W-:-:S06]  /*b0c0*/  WARPGROUP.ARRIVE ;  /* 0x00000000000079c5 */ /* 0x002fcc0000000000 */
        /* <DEDUP_REMOVED lines=53> */
.L_x_1220:
        /* <DEDUP_REMOVED lines=13> */
[C---:B--2---:R-:W-:Y:S01]  /*b4f0*/  VIADD R5, R9.reuse, 0x9 ;  /* 0x0000000909057836 */ /* 0x044fe20000000000 */
        /* <DEDUP_REMOVED lines=54> */
.L_x_1221:
[----:B-1----:R-:W2:Y:S01]  /*b860*/  LDL R5, [R1+0x40] ;  /* 0x0000400001057983 */ /* 0x002ea20000100800 */
[----:B------:R-:W-:Y:S01]  /*b870*/  UIADD3 UR40, UR40, 0x1, URZ ;  /* 0x0000000128287890 */ /* 0x000fe2000fffe03f */
[----:B------:R-:W-:Y:S02]  /*b880*/  VIADD R0, R0, 0x1 ;  /* 0x0000000100007836 */ /* 0x000fe40000000000 */
[----:B------:R-:W-:-:S03]  /*b890*/  VIADD R6, R6, 0x30c20 ;  /* 0x00030c2006067836 */ /* 0x000fc60000000000 */
[C---:B------:R-:W-:Y:S02]  /*b8a0*/  ISETP.NE.AND P0, PT, R0.reuse, 0x2, PT ;  /* 0x000000020000780c */ /* 0x040fe40003f05270 */
[----:B------:R-:W-:Y:S02]  /*b8b0*/  PRMT R6, RZ, 0x654, R6 ;  /* 0x00000654ff067816 */ /* 0x000fe40000000006 */
[----:B------:R-:W-:Y:S02]  /*b8c0*/  SEL R0, R0, RZ, P0 ;  /* 0x000000ff00007207 */ /* 0x000fe40000000000 */
[----:B------:R4:W-:Y:S01]  /*b8d0*/  SYNCS.ARRIVE.TRANS64.RED.A1T0 RZ, [R6+URZ], RZ ;  /* 0x000000ff06ff79a7 */ /* 0x0009e2000810043f */
[----:B--2---:R-:W-:Y:S02]  /*b8e0*/  ISETP.LE.AND P1, PT, R5, UR40, PT ;  /* 0x0000002805007c0c */ /* 0x004fe4000bf23270 */
[----:B------:R-:W-:-:S04]  /*b8f0*/  SEL R5, RZ, 0x1, P0 ;  /* 0x00000001ff057807 */ /* 0x000fc80000000000 */
[----:B------:R-:W-:-:S07]  /*b900*/  LOP3.LUT R4, R4, R5, RZ, 0x3c, !PT ;  /* 0x0000000504047212 */ /* 0x000fce00078e3cff */
[----:B----4-:R-:W-:Y:S05]  /*b910*/  @!P1 BRA `(.L_x_1222) ;  /* 0xffffffb800709947 */ /* 0x010fea000383ffff */
.L_x_1211:
[----:B------:R-:W-:-:S06]  /*b920*/  UISETP.GE.AND UP0, UPT, UR40, UR37, UPT ;  /* 0x000000252800728c */ /* 0x000fcc000bf06270 */
[----:B------:R-:W-:-:S13]  /*b930*/  PLOP3.LUT P0, PT, PT, PT, UP0, 0x80, 0x0 ;  /* 0x000000000000781c */ /* 0x000fda0003f0f008 */
[----:B------:R-:W-:Y:S05]  /*b940*/  @P0 BRA `(.L_x_1223) ;  /* 0x00000058000c0947 */ /* 0x000fea0003800000 */
[----:B------:R-:W2:Y:S01]  /*b950*/  LDL.LU R21, [R1+0x48] ;  /* 0x0000480001157983 */ /* 0x000ea20000300800 */
[----:B------:R-:W3:Y:S01]  /*b960*/  LDC R22, c[0x0][0x290] ;  /* 0x0000a400ff167b82 */ /* 0x000ee20000000800 */
[----:B------:R-:W-:Y:S01]  /*b970*/  IMAD.MOV.U32 R19, RZ, RZ, 0x40000040 ;  /* 0x40000040ff137424 */ /* 0x000fe200078e00ff */
[----:B------:R-:W4:Y:S01]  /*b980*/  S2R R5, SR_TID.X ;  /* 0x0000000000057919 */ /* 0x000f220000002100 */
[----:B------:R-:W5:Y:S01]  /*b990*/  S2R R6, SR_TID.X ;  /* 0x0000000000067919 */ /* 0x000f620000002100 */
[----:B----4-:R-:W-:Y:S01]  /*b9a0*/  VIADD R5, R5, 0xffffff80 ;  /* 0xffffff8005057836 */ /* 0x010fe20000000000 */
[----:B-----5:R-:W-:-:S04]  /*b9b0*/  IADD3 R9, R6, -0x80, RZ ;  /* 0xffffff8006097810 */ /* 0x020fc80007ffe0ff */
[----:B------:R-:W-:Y:S02]  /*b9c0*/  SHF.R.S32.HI R6, RZ, 0x1f, R5 ;  /* 0x0000001fff067819 */ /* 0x000fe40000011405 */
[----:B------:R-:W-:Y:S02]  /*b9d0*/  SHF.R.S32.HI R8, RZ, 0x1f, R9 ;  /* 0x0000001fff087819 */ /* 0x000fe40000011409 */
[----:B------:R-:W-:Y:S02]  /*b9e0*/  LEA.HI R7, R6, R5, RZ, 0x5 ;  /* 0x0000000506077211 */ /* 0x000fe400078f28ff */
[----:B------:R-:W-:Y:S02]  /*b9f0*/  LEA.HI R11, R8, R9, RZ, 0x7 ;  /* 0x00000009080b7211 */ /* 0x000fe400078f38ff */
[----:B------:R-:W-:Y:S02]  /*ba00*/  LOP3.LUT R8, R7, 0xffffffe0, RZ, 0xc0, !PT ;  /* 0xffffffe007087812 */ /* 0x000fe400078ec0ff */
[----:B------:R-:W-:-:S02]  /*ba10*/  LEA.HI R6, R6, R5, RZ, 0x2 ;  /* 0x0000000506067211 */ /* 0x000fc400078f10ff */
[----:B------:R-:W-:Y:S02]  /*ba20*/  IADD3 R8, R5, -R8, RZ ;  /* 0x8000000805087210 */ /* 0x000fe40007ffe0ff */
[----:B------:R-:W-:Y:S02]  /*ba30*/  LOP3.LUT R10, R11, 0xffffff80, RZ, 0xc0, !PT ;  /* 0xffffff800b0a7812 */ /* 0x000fe400078ec0ff */
[----:B------:R-:W-:Y:S02]  /*ba40*/  LOP3.LUT R6, R6, 0xfffffffc, RZ, 0xc0, !PT ;  /* 0xfffffffc06067812 */ /* 0x000fe400078ec0ff */
[----:B------:R-:W-:Y:S01]  /*ba50*/  SHF.R.S32.HI R7, RZ, 0x1f, R8 ;  /* 0x0000001fff077819 */ /* 0x000fe20000011408 */
[----:B------:R-:W-:Y:S01]  /*ba60*/  IMAD.IADD R9, R9, 0x1, -R10 ;  /* 0x0000000109097824 */ /* 0x000fe200078e0a0a */
[----:B------:R-:W-:Y:S01]  /*ba70*/  SHF.R.S32.HI R20, RZ, 0x7, R11 ;  /* 0x00000007ff147819 */ /* 0x000fe2000001140b */
[----:B------:R-:W-:Y:S01]  /*ba80*/  IMAD.IADD R10, R5, 0x1, -R6 ;  /* 0x00000001050a7824 */ /* 0x000fe200078e0a06 */
[----:B------:R-:W-:-:S02]  /*ba90*/  LEA.HI R5, R7, R8, RZ, 0x3 ;  /* 0x0000000807057211 */ /* 0x000fc400078f18ff */
[----:B------:R-:W-:Y:S02]  /*baa0*/  SHF.R.S32.HI R14, RZ, 0x1f, R9 ;  /* 0x0000001fff0e7819 */ /* 0x000fe40000011409 */
[--C-:B------:R-:W-:Y:S02]  /*bab0*/  SHF.R.S32.HI R6, RZ, 0x3, R5.reuse ;  /* 0x00000003ff067819 */ /* 0x100fe40000011405 */
[----:B------:R-:W-:Y:S02]  /*bac0*/  SHF.R.S32.HI R5, RZ, 0x1f, R5 ;  /* 0x0000001fff057819 */ /* 0x000fe40000011405 */
[----:B------:R-:W-:Y:S02]  /*bad0*/  LEA.HI R7, R7, R8, RZ, 0x2 ;  /* 0x0000000807077211 */ /* 0x000fe400078f10ff */
[----:B------:R-:W-:Y:S02]  /*bae0*/  LEA.HI R5, R5, R6, RZ, 0x4 ;  /* 0x0000000605057211 */ /* 0x000fe400078f20ff */
[----:B------:R-:W-:-:S02]  /*baf0*/  LEA.HI R12, R14, R9, RZ, 0x2 ;  /* 0x000000090e0c7211 */ /* 0x000fc400078f10ff */
[----:B------:R-:W-:Y:S02]  /*bb00*/  SHF.R.S32.HI R8, RZ, 0x2, R7 ;  /* 0x00000002ff087819 */ /* 0x000fe40000011407 */
[----:B------:R-:W-:Y:S02]  /*bb10*/  LEA.HI R14, R14, R9, RZ, 0x5 ;  /* 0x000000090e0e7211 */ /* 0x000fe400078f28ff */
[----:B------:R-:W-:Y:S02]  /*bb20*/  LOP3.LUT R5, R5, 0x1ffffff0, RZ, 0xc0, !PT ;  /* 0x1ffffff005057812 */ /* 0x000fe400078ec0ff */
[--C-:B------:R-:W-:Y:S02]  /*bb30*/  SHF.R.S32.HI R9, RZ, 0x2, R12.reuse ;  /* 0x00000002ff097819 */ /* 0x100fe4000001140c */
[----:B------:R-:W-:Y:S01]  /*bb40*/  LEA.HI R11, R20, R20, RZ, 0x1 ;  /* 0x00000014140b7211 */ /* 0x000fe200078f08ff */
[----:B------:R-:W-:Y:S01]  /*bb50*/  IMAD.IADD R6, R6, 0x1, -R5 ;  /* 0x0000000106067824 */ /* 0x000fe200078e0a05 */
[----:B------:R-:W-:Y:S01]  /*bb60*/  LEA.HI R7, R7, R8, RZ, 0x1 ;  /* 0x0000000807077211 */ /* 0x000fe200078f08ff */
[----:B------:R-:W-:Y:S01]  /*bb70*/  VIADD R5, R8, 0x8 ;  /* 0x0000000808057836 */ /* 0x000fe20000000000 */
[----:B------:R-:W-:-:S02]  /*bb80*/  SHF.R.S32.HI R12, RZ, 0x1f, R12 ;  /* 0x0000001fff0c7819 */ /* 0x000fc4000001140c */
[----:B------:R-:W-:Y:S02]  /*bb90*/  LOP3.LUT R11, R11, 0x3fffffe, RZ, 0xc0, !PT ;  /* 0x03fffffe0b0b7812 */ /* 0x000fe400078ec0ff */
[----:B------:R-:W-:Y:S02]  /*bba0*/  LOP3.LUT R7, R7, 0xfffffffe, RZ, 0xc0, !PT ;  /* 0xfffffffe07077812 */ /* 0x000fe400078ec0ff */
[----:B------:R-:W-:Y:S01]  /*bbb0*/  LEA.HI R12, R12, R9, RZ, 0x3 ;  /* 0x000000090c0c7211 */ /* 0x000fe200078f18ff */
[----:B------:R-:W-:Y:S01]  /*bbc0*/  IMAD.IADD R20, R20, 0x1, -R11 ;  /* 0x0000000114147824 */ /* 0x000fe200078e0a0b */
[C---:B------:R-:W-:Y:S01]  /*bbd0*/  IADD3 R13, R8.reuse, 0x10, RZ ;  /* 0x00000010080d7810 */ /* 0x040fe20007ffe0ff */
[----:B------:R-:W-:Y:S01]  /*bbe0*/  IMAD.IADD R7, R8, 0x1, -R7 ;  /* 0x0000000108077824 */ /* 0x000fe200078e0a07 */
[----:B------:R-:W-:Y:S01]  /*bbf0*/  LOP3.LUT R12, R12, 0xfffffff8, RZ, 0xc0, !PT ;  /* 0xfffffff80c0c7812 */ /* 0x000fe200078ec0ff */
[----:B------:R-:W-:Y:S01]  /*bc00*/  VIADD R8, R8, 0x18 ;  /* 0x0000001808087836 */ /* 0x000fe20000000000 */
[----:B------:R-:W-:-:S02]  /*bc10*/  LEA.HI R11, R5, R5, RZ, 0x1 ;  /* 0x00000005050b7211 */ /* 0x000fc400078f08ff */
[----:B-1----:R-:W-:Y:S02]  /*bc20*/  SHF.R.S32.HI R18, RZ, 0x5, R14 ;  /* 0x00000005ff127819 */ /* 0x002fe4000001140e */
[----:B------:R-:W-:Y:S02]  /*bc30*/  LEA.HI R14, R13, R13, RZ, 0x1 ;  /* 0x0000000d0d0e7211 */ /* 0x000fe400078f08ff */
[----:B------:R-:W-:Y:S02]  /*bc40*/  IADD3 R15, R9, -R12, RZ ;  /* 0x8000000c090f7210 */ /* 0x000fe40007ffe0ff */
[----:B------:R-:W-:Y:S01]  /*bc50*/  LOP3.LUT R12, R11, 0xfffffffe, RZ, 0xc0, !PT ;  /* 0xfffffffe0b0c7812 */ /* 0x000fe200078ec0ff */
[----:B------:R-:W3:Y:S01]  /*bc60*/  S2R R9, SR_CTAID.X ;  /* 0x0000000000097919 */ /* 0x000ee20000002500 */
[----:B------:R-:W-:Y:S01]  /*bc70*/  LEA R7, R6, R7, 0x3 ;  /* 0x0000000706077211 */ /* 0x000fe200078e18ff */
[----:B------:R-:W-:Y:S01]  /*bc80*/  IMAD R17, R18, 0x10, R15 ;  /* 0x0000001012117824 */ /* 0x000fe200078e020f */
[----:B------:R-:W-:Y:S01]  /*bc90*/  LOP3.LUT R6, R14, 0xfffffffe, RZ, 0xc0, !PT ;  /* 0xfffffffe0e067812 */ /* 0x000fe200078ec0ff */
[----:B------:R-:W-:Y:S01]  /*bca0*/  IMAD.IADD R12, R5, 0x1, -R12 ;  /* 0x00000001050c7824 */ /* 0x000fe200078e0a0c */
[----:B------:R-:W-:Y:S01]  /*bcb0*/  SHF.R.S32.HI R5, RZ, 0x1, R11 ;  /* 0x00000001ff057819 */ /* 0x000fe2000001140b */
[----:B------:R1:W-:Y:S01]  /*bcc0*/  STL [R1+0x64], R7 ;  /* 0x0000640701007387 */ /* 0x0003e20000100800 */
[----:B------:R-:W-:-:S02]  /*bcd0*/  IADD3 R13, R13, -R6, RZ ;  /* 0x800000060d0d7210 */ /* 0x000fc40007ffe0ff */
[----:B------:R-:W-:Y:S02]  /*bce0*/  SHF.R.S32.HI R6, RZ, 0x1f, R11 ;  /* 0x0000001fff067819 */ /* 0x000fe4000001140b */
[----:B------:R-:W-:Y:S02]  /*bcf0*/  LEA.HI R11, R8, R8, RZ, 0x1 ;  /* 0x00000008080b7211 */ /* 0x000fe400078f08ff */
[----:B------:R-:W-:Y:S02]  /*bd00*/  LEA.HI R6, R6, R5, RZ, 0x4 ;  /* 0x0000000506067211 */ /* 0x000fe400078f20ff */
[----:B------:R-:W-:Y:S02]  /*bd10*/  SHF.R.S32.HI R15, RZ, 0x1, R11 ;  /* 0x00000001ff0f7819 */ /* 0x000fe4000001140b */
[--C-:B-1----:R-:W-:Y:S02]  /*bd20*/  SHF.R.S32.HI R7, RZ, 0x1, R14.reuse ;  /* 0x00000001ff077819 */ /* 0x102fe4000001140e */
[----:B------:R-:W-:-:S02]  /*bd30*/  SHF.R.S32.HI R14, RZ, 0x1f, R14 ;  /* 0x0000001fff0e7819 */ /* 0x000fc4000001140e */
[----:B------:R-:W-:Y:S02]  /*bd40*/  SHF.R.S32.HI R18, RZ, 0x1f, R11 ;  /* 0x0000001fff127819 */ /* 0x000fe4000001140b */
[----:B------:R-:W-:Y:S02]  /*bd50*/  LOP3.LUT R6, R6, 0x1ffffff0, RZ, 0xc0, !PT ;  /* 0x1ffffff006067812 */ /* 0x000fe400078ec0ff */
[----:B------:R-:W-:Y:S02]  /*bd60*/  LEA.HI R14, R14, R7, RZ, 0x4 ;  /* 0x000000070e0e7211 */ /* 0x000fe400078f20ff */
[----:B------:R-:W-:Y:S01]  /*bd70*/  LEA.HI R18, R18, R15, RZ, 0x4 ;  /* 0x0000000f12127211 */ /* 0x000fe200078f20ff */
[----:B------:R-:W-:Y:S01]  /*bd80*/  IMAD.IADD R5, R5, 0x1, -R6 ;  /* 0x0000000105057824 */ /* 0x000fe200078e0a06 */
[----:B------:R-:W-:Y:S02]  /*bd90*/  LOP3.LUT R11, R11, 0xfffffffe, RZ, 0xc0, !PT ;  /* 0xfffffffe0b0b7812 */ /* 0x000fe400078ec0ff */
[----:B------:R-:W-:-:S02]  /*bda0*/  LOP3.LUT R14, R14, 0x1ffffff0, RZ, 0xc0, !PT ;  /* 0x1ffffff00e0e7812 */ /* 0x000fc400078ec0ff */
[----:B------:R-:W-:Y:S01]  /*bdb0*/  LOP3.LUT R18, R18, 0x1ffffff0, RZ, 0xc0, !PT ;  /* 0x1ffffff012127812 */ /* 0x000fe200078ec0ff */
[----:B------:R-:W-:Y:S01]  /*bdc0*/  IMAD.IADD R11, R8, 0x1, -R11 ;  /* 0x00000001080b7824 */ /* 0x000fe200078e0a0b */
[----:B------:R-:W-:Y:S01]  /*bdd0*/  LEA R5, R5, R12, 0x3 ;  /* 0x0000000c05057211 */ /* 0x000fe200078e18ff */
[----:B------:R-:W-:Y:S01]  /*bde0*/  IMAD.IADD R14, R7, 0x1, -R14 ;  /* 0x00000001070e7824 */ /* 0x000fe200078e0a0e */
[----:B------:R-:W-:Y:S01]  /*bdf0*/  LEA R20, R20, R17, 0x6 ;  /* 0x0000001114147211 */ /* 0x000fe200078e30ff */
[----:B------:R-:W-:Y:S01]  /*be00*/  IMAD.IADD R18, R15, 0x1, -R18 ;  /* 0x000000010f127824 */ /* 0x000fe200078e0a12 */
[----:B------:R-:W-:Y:S01]  /*be10*/  MOV R15, 0x40000040 ;  /* 0x40000040000f7802 */ /* 0x000fe20000000f00 */
[----:B------:R-:W-:Y:S01]  /*be20*/  IMAD R8, R14, 0x8, R13 ;  /* 0x000000080e087824 */ /* 0x000fe200078e020d */
[----:B------:R-:W-:Y:S01]  /*be30*/  STL [R1+0x60], R5 ;  /* 0x0000600501007387 */ /* 0x000fe20000100800 */
[C---:B---3--:R-:W-:Y:S01]  /*be40*/  IMAD R7, R9.reuse, -0x80, R22 ;  /* 0xffffff8009077824 */ /* 0x048fe200078e0216 */
[----:B------:R-:W-:Y:S01]  /*be50*/  LEA R6, R18, R11, 0x3 ;  /* 0x0000000b12067211 */ /* 0x000fe200078e18ff */
[----:B------:R-:W-:Y:S01]  /*be60*/  IMAD.MOV.U32 R13, RZ, RZ, 0x40000040 ;  /* 0x40000040ff0d7424 */ /* 0x000fe200078e00ff */
[----:B------:R1:W-:Y:S01]  /*be70*/  STL [R1+0x5c], R8 ;  /* 0x00005c0801007387 */ /* 0x0003e20000100800 */
[----:B------:R-:W-:-:S03]  /*be80*/  IMAD R9, R9, -0x80, -R20 ;  /* 0xffffff8009097824 */ /* 0x000fc600078e0a14 */
[----:B------:R3:W-:Y:S01]  /*be90*/  STL [R1+0x58], R6 ;  /* 0x0000580601007387 */ /* 0x0007e20000100800 */
[----:B-1----:R-:W-:Y:S02]  /*bea0*/  IMAD.IADD R8, R7, 0x1, -R20 ;  /* 0x0000000107087824 */ /* 0x002fe400078e0a14 */
[----:B--2---:R-:W-:-:S04]  /*beb0*/  IMAD R5, R21, 0x2000, R16 ;  /* 0x0000200015057824 */ /* 0x004fc800078e0210 */
[C---:B---3--:R-:W-:Y:S01]  /*bec0*/  VIADD R6, R5.reuse, 0x4000 ;  /* 0x0000400005067836 */ /* 0x048fe20000000000 */
[----:B------:R-:W-:Y:S02]  /*bed0*/  IADD3 R7, R5, 0x20c00, RZ ;  /* 0x00020c0005077810 */ /* 0x000fe40007ffe0ff */
[----:B------:R-:W-:Y:S02]  /*bee0*/  SHF.R.U32.HI R5, RZ, 0x4, R5 ;  /* 0x00000004ff057819 */ /* 0x000fe40000011605 */
[----:B------:R-:W-:Y:S02]  /*bef0*/  SHF.R.U32.HI R6, RZ, 0x4, R6 ;  /* 0x00000004ff067819 */ /* 0x000fe40000011606 */
[----:B------:R-:W-:Y:S02]  /*bf00*/  SHF.R.U32.HI R7, RZ, 0x4, R7 ;  /* 0x00000004ff077819 */ /* 0x000fe40000011607 */
[----:B------:R-:W-:Y:S02]  /*bf10*/  LOP3.LUT R6, R6, 0x3fff, RZ, 0xc0, !PT ;  /* 0x00003fff06067812 */ /* 0x000fe400078ec0ff */
[----:B------:R-:W-:-:S02]  /*bf20*/  LOP3.LUT R5, R5, 0x3fff, RZ, 0xc0, !PT ;  /* 0x00003fff05057812 */ /* 0x000fc400078ec0ff */
[----:B------:R-:W-:Y:S02]  /*bf30*/  LOP3.LUT R11, R7, 0x3fff, RZ, 0xc0, !PT ;  /* 0x00003fff070b7812 */ /* 0x000fe400078ec0ff */
[----:B------:R-:W-:Y:S02]  /*bf40*/  LOP3.LUT R6, R6, 0x10000, RZ, 0xfc, !PT ;  /* 0x0001000006067812 */ /* 0x000fe400078efcff */
[----:B------:R-:W-:Y:S02]  /*bf50*/  LOP3.LUT R7, R5, 0x10000, RZ, 0xfc, !PT ;  /* 0x0001000005077812 */ /* 0x000fe400078efcff */
[----:B------:R-:W-:Y:S01]  /*bf60*/  LOP3.LUT R5, R11, 0x10000, RZ, 0xfc, !PT ;  /* 0x000100000b057812 */ /* 0x000fe200078efcff */
[C---:B------:R-:W-:Y:S01]  /*bf70*/  VIADD R18, R6.reuse, 0x2 ;  /* 0x0000000206127836 */ /* 0x040fe20000000000 */
[C---:B------:R-:W-:Y:S01]  /*bf80*/  IADD3 R12, R6.reuse, 0x6, RZ ;  /* 0x00000006060c7810 */ /* 0x040fe20007ffe0ff */
[----:B------:R-:W-:Y:S01]  /*bf90*/  VIADD R14, R6, 0x4 ;  /* 0x00000004060e7836 */ /* 0x000fe20000000000 */
[----:B------:R1:W-:Y:S01]  /*bfa0*/  STL [R1+0x34], R6 ;  /* 0x0000340601007387 */ /* 0x0003e20000100800 */
[----:B------:R-:W-:-:S02]  /*bfb0*/  VIADD R11, R10, 0x8 ;  /* 0x000000080a0b7836 */ /* 0x000fc40000000000 */
[C---:B------:R-:W-:Y:S01]  /*bfc0*/  VIADD R11, R10.reuse, 0x14 ;  /* 0x000000140a0b7836 */ /* 0x040fe20000000000 */
[----:B------:R2:W-:Y:S04]  /*bfd0*/  STL [R1+0x50], R5 ;  /* 0x0000500501007387 */ /* 0x0005e80000100800 */
[----:B------:R3:W-:Y:S01]  /*bfe0*/  STL.64 [R1+0x38], R12 ;  /* 0x0000380c01007387 */ /* 0x0007e20000100a00 */
[----:B-1----:R-:W-:-:S03]  /*bff0*/  IADD3 R6, R10, 0xc, RZ ;  /* 0x0000000c0a067810 */ /* 0x002fc60007ffe0ff */
[----:B------:R3:W-:Y:S01]  /*c000*/  STL.64 [R1+0x48], R18 ;  /* 0x0000481201007387 */ /* 0x0007e20000100a00 */
[C---:B------:R-:W-:Y:S01]  /*c010*/  IADD3 R6, R10.reuse, 0x18, RZ ;  /* 0x000000180a067810 */ /* 0x040fe20007ffe0ff */
[C---:B--2---:R-:W-:Y:S02]  /*c020*/  VIADD R5, R10.reuse, 0x4 ;  /* 0x000000040a057836 */ /* 0x044fe40000000000 */
[----:B------:R3:W-:Y:S01]  /*c030*/  STL.64 [R1+0x40], R14 ;  /* 0x0000400e01007387 */ /* 0x0007e20000100a00 */
[C---:B------:R-:W-:Y:S02]  /*c040*/  VIADD R5, R10.reuse, 0x10 ;  /* 0x000000100a057836 */ /* 0x040fe40000000000 */
[----:B------:R-:W-:-:S07]  /*c050*/  VIADD R5, R10, 0x1c ;  /* 0x0000001c0a057836 */ /* 0x000fce0000000000 */
.L_x_1234:
[----:B------:R-:W-:Y:S01]  /*c060*/  IMAD.U32 R5, RZ, RZ, UR36 ;  /* 0x00000024ff057e24 */ /* 0x000fe2000f8e00ff */
[----:B------:R-:W-:Y:S05]  /*c070*/  YIELD ;  /* 0x0000000000007946 */ /* 0x000fea0003800000 */
[----:B------:R-:W-:-:S04]  /*c080*/  LOP3.LUT R5, R5, 0x1, RZ, 0xfc, !PT ;  /* 0x0000000105057812 */ /* 0x000fc800078efcff */
[----:B------:R-:W-:-:S13]  /*c090*/  ISETP.NE.AND P6, PT, R5, 0x3, PT ;  /* 0x000000030500780c */ /* 0x000fda0003fc5270 */
[----:B------:R-:W-:Y:S05]  /*c0a0*/  @!P6 BRA `(.L_x_1224) ;  /* 0x000000000004e947 */ /* 0x000fea0003800000 */
[----:B------:R-:W-:Y:S01]  /*c0b0*/  BPT.TRAP 0x1 ;  /* 0x000000040000795c */ /* 0x000fe20000300000 */
.L_x_1224:
[----:B------:R-:W-:Y:S02]  /*c0c0*/  LEA R6, R0, R16, 0x3 ;  /* 0x0000001000067211 */ /* 0x000fe400078e18ff */
[----:B---3--:R-:W-:-:S04]  /*c0d0*/  SHF.L.U32 R19, R4, 0x1f, RZ ;  /* 0x0000001f04137819 */ /* 0x008fc800000006ff */
[----:B------:R1:W2:Y:S01]  /*c0e0*/  SYNCS.PHASECHK.TRANS64.TRYWAIT P0, [R6+URZ+0x30c10], R19 ;  /* 0x030c1013060075a7 */ /* 0x0002a2000800017f */
[----:B------:R-:W-:Y:S05]  /*c0f0*/  @!P6 BRA `(.L_x_1225) ;  /* 0x000000000004e947 */ /* 0x000fea0003800000 */
[----:B------:R-:W-:Y:S01]  /*c100*/  BPT.TRAP 0x1 ;  /* 0x000000040000795c */ /* 0x000fe20000300000 */
.L_x_1225:
[----:B------:R-:W-:-:S05]  /*c110*/  VIADD R5, R16, 0x10000 ;  /* 0x0001000010057836 */ /* 0x000fca0000000000 */
[----:B------:R-:W-:-:S04]  /*c120*/  SHF.R.U32.HI R5, RZ, 0x4, R5 ;  /* 0x00000004ff057819 */ /* 0x000fc80000011605 */
[----:B------:R-:W-:-:S04]  /*c130*/  LOP3.LUT R5, R5, 0x3fff, RZ, 0xc0, !PT ;  /* 0x00003fff05057812 */ /* 0x000fc800078ec0ff */
[----:B------:R-:W-:Y:S01]  /*c140*/  LOP3.LUT R11, R5, 0x10000, RZ, 0xfc, !PT ;  /* 0x00010000050b7812 */ /* 0x000fe200078efcff */
[----:B--2---:R-:W-:Y:S06]  /*c150*/  @P0 BRA `(.L_x_1226) ;  /* 0x0000000000080947 */ /* 0x004fec0003800000 */
[----:B------:R-:W2:Y:S02]  /*c160*/  SYNCS.PHASECHK.TRANS64.TRYWAIT P0, [R6+URZ+0x30c10], R19 ;  /* 0x030c1013060075a7 */ /* 0x000ea4000800017f */
[----:B--2---:R-:W-:Y:S05]  /*c170*/  @!P0 BRA `(.L_x_1227) ;  /* 0x000000a000c88947 */ /* 0x004fea0003800000 */
.L_x_1226:
[----:B------:R-:W-:Y:S01]  /*c180*/  IMAD R11, R0, 0x400, R11 ;  /* 0x00000400000b7824 */ /* 0x000fe200078e020b */
[----:B------:R-:W-:Y:S05]  /*c190*/  WARPSYNC.ALL ;  /* 0x0000000000007948 */ /* 0x000fea0003800000 */
[----:B------:R-:W-:Y:S01]  /*c1a0*/  R2UR UR4, R7 ;  /* 0x00000000070472ca */ /* 0x000fe200000e0000 */
[----:B------:R-:W3:Y:S01]  /*c1b0*/  LDL R18, [R1+0x64] ;  /* 0x0000640001127983 */ /* 0x000ee20000100800 */
[----:B------:R-:W-:Y:S01]  /*c1c0*/  R2UR UR6, R11 ;  /* 0x000000000b0672ca */ /* 0x000fe200000e0000 */
[----:B------:R-:W-:Y:S01]  /*c1d0*/  WARPGROUP.ARRIVE ;  /* 0x00000000000079c5 */ /* 0x000fe20000000000 */
[----:B------:R-:W-:Y:S01]  /*c1e0*/  UMOV UR5, 0x40000040 ;  /* 0x4000004000057882 */ /* 0x000fe20000000000 */
[----:B------:R-:W-:Y:S01]  /*c1f0*/  UMOV UR7, 0x40000040 ;  /* 0x4000004000077882 */ /* 0x000fe20000000000 */
[----:B------:R-:W4:Y:S04]  /*c200*/  LDL R14, [R1+0x60] ;  /* 0x00006000010e7983 */ /* 0x000f280000100800 */
[----:B------:R-:W5:Y:S04]  /*c210*/  LDL R17, [R1+0x5c] ;  /* 0x00005c0001117983 */ /* 0x000f680000100800 */
[----:B------:R-:W2:Y:S01]  /*c220*/  LDL R15, [R1+0x58] ;  /* 0x00005800010f7983 */ /* 0x000ea20000100800 */
[----:B------:R-:W-:Y:S01]  /*c230*/  HGMMA.64x128x16.F32 R72, gdesc[UR4], RZ, !UPT, gsb0 ;  /* 0x01e00000044879f0 */ /* 0x000fe2000c0008ff */
[----:B------:R-:W-:Y:S01]  /*c240*/  IMAD.MOV.U32 R13, RZ, RZ, 0x40000040 ;  /* 0x40000040ff0d7424 */ /* 0x000fe200078e00ff */
[----:B------:R-:W-:Y:S01]  /*c250*/  IADD3 R12, R7, 0x2, RZ ;  /* 0x00000002070c7810 */ /* 0x000fe20007ffe0ff */
[----:B------:R-:W-:Y:S01]  /*c260*/  UIADD3 UR4, UR6, 0x2, URZ ;  /* 0x0000000206047890 */ /* 0x000fe2000fffe03f */
[----:B------:R-:W-:-:S02]  /*c270*/  UMOV UR11, 0x40000040 ;  /* 0x40000040000b7882 */ /* 0x000fc40000000000 */
[----:B------:R-:W-:Y:S01]  /*c280*/  R2UR UR8, R12 ;  /* 0x000000000c0872ca */ /* 0x000fe200000e0000 */
[----:B------:R-:W-:Y:S01]  /*c290*/  VIADD R12, R7, 0x4 ;  /* 0x00000004070c7836 */ /* 0x000fe20000000000 */
[----:B------:R-:W-:Y:S01]  /*c2a0*/  R2UR UR9, R13 ;  /* 0x000000000d0972ca */ /* 0x000fe200000e0000 */
[----:B------:R-:W-:Y:S01]  /*c2b0*/  UMOV UR7, 0x40000040 ;  /* 0x4000004000077882 */ /* 0x000fe20000000000 */
[----:B------:R-:W-:Y:S01]  /*c2c0*/  UMOV UR10, UR4 ;  /* 0x00000004000a7c82 */ /* 0x000fe20008000000 */
[----:B------:R-:W-:Y:S01]  /*c2d0*/  MOV R13, 0x40000040 ;  /* 0x40000040000d7802 */ /* 0x000fe20000000f00 */
[----:B------:R-:W-:Y:S02]  /*c2e0*/  UIADD3 UR4, UR6, 0x4, URZ ;  /* 0x0000000406047890 */ /* 0x000fe4000fffe03f */
[----:B------:R-:W-:Y:S01]  /*c2f0*/  UIADD3 UR6, UR6, 0x6, URZ ;  /* 0x0000000606067890 */ /* 0x000fe2000fffe03f */
[----:B------:R-:W-:Y:S02]  /*c300*/  WARPGROUP.DEPBAR.LE gsb0, 0x0 ;  /* 0x00008000000079c5 */ /* 0x000fe40000010000 */
[----:B------:R-:W-:-:S06]  /*c310*/  WARPGROUP.ARRIVE ;  /* 0x00000000000079c5 */ /* 0x000fcc0000000000 */
[----:B------:R-:W-:Y:S01]  /*c320*/  HGMMA.64x128x16.F32 R72, gdesc[UR8], R72, gsb0 ;  /* 0x01e00000084879f0 */ /* 0x000fe20008000848 */
[----:B------:R-:W-:Y:S01]  /*c330*/  R2UR UR8, R12 ;  /* 0x000000000c0872ca */ /* 0x000fe200000e0000 */
[----:B------:R-:W-:Y:S01]  /*c340*/  UMOV UR10, UR4 ;  /* 0x00000004000a7c82 */ /* 0x000fe20008000000 */
[----:B------:R-:W-:Y:S01]  /*c350*/  R2UR UR9, R13 ;  /* 0x000000000d0972ca */ /* 0x000fe200000e0000 */
[----:B------:R-:W-:Y:S01]  /*c360*/  UMOV UR11, 0x40000040 ;  /* 0x40000040000b7882 */ /* 0x000fe20000000000 */
[----:B------:R-:W-:Y:S02]  /*c370*/  VIADD R12, R7, 0x6 ;  /* 0x00000006070c7836 */ /* 0x000fe40000000000 */
[----:B------:R-:W-:-:S03]  /*c380*/  IMAD.MOV.U32 R13, RZ, RZ, 0x40000040 ;  /* 0x40000040ff0d7424 */ /* 0x000fc600078e00ff */
[----:B------:R-:W-:Y:S02]  /*c390*/  R2UR UR4, R12 ;  /* 0x000000000c0472ca */ /* 0x000fe400000e0000 */
[----:B------:R-:W-:Y:S01]  /*c3a0*/  R2UR UR5, R13 ;  /* 0x000000000d0572ca */ /* 0x000fe200000e0000 */
[----:B------:R-:W-:Y:S02]  /*c3b0*/  WARPGROUP.DEPBAR.LE gsb0, 0x0 ;  /* 0x00008000000079c5 */ /* 0x000fe40000010000 */
[----:B------:R-:W-:-:S06]  /*c3c0*/  WARPGROUP.ARRIVE ;  /* 0x00000000000079c5 */ /* 0x000fcc0000000000 */
[----:B------:R-:W-:Y:S01]  /*c3d0*/  HGMMA.64x128x16.F32 R72, gdesc[UR8], R72, gsb0 ;  /* 0x01e00000084879f0 */ /* 0x000fe20008000848 */
[----:B---3--:R-:W-:-:S04]  /*c3e0*/  LEA R12, R0, R18, 0x7 ;  /* 0x00000012000c7211 */ /* 0x008fc800078e38ff */
[----:B------:R-:W-:Y:S01]  /*c3f0*/  LEA R227, R3, R12, 0x1 ;  /* 0x0000000c03e37211 */ /* 0x000fe200078e08ff */
[C---:B----4-:R-:W-:Y:S01]  /*c400*/  IMAD R14, R0.reuse, 0x80, R14 ;  /* 0x00000080000e7824 */ /* 0x050fe200078e020e */
[----:B-----5:R-:W-:-:S03]  /*c410*/  LEA R18, R0, R17, 0x7 ;  /* 0x0000001100127211 */ /* 0x020fc600078e38ff */
[C---:B------:R-:W-:Y:S02]  /*c420*/  IMAD R17, R3.reuse, 0x2, R14 ;  /* 0x0000000203117824 */ /* 0x040fe400078e020e */
[----:B--2---:R-:W-:Y:S01]  /*c430*/  IMAD R20, R0, 0x80, R15 ;  /* 0x0000008000147824 */ /* 0x004fe200078e020f */
[----:B------:R-:W-:Y:S01]  /*c440*/  LEA R13, R3, R18, 0x1 ;  /* 0x00000012030d7211 */ /* 0x000fe200078e08ff */
[----:B------:R-:W-:Y:S01]  /*c450*/  IMAD R12, R17, 0x4, R16 ;  /* 0x00000004110c7824 */ /* 0x000fe200078e0210 */
[-C--:B------:R-:W-:Y:S01]  /*c460*/  LEA R18, R227, R16.reuse, 0x2 ;  /* 0x00000010e3127211 */ /* 0x080fe200078e10ff */
        /* <DEDUP_REMOVED lines=18> */
.L_x_1228:
[----:B------:R1:W1:Y:S01]  /*c590*/  SYNCS.PHASECHK.TRANS64.TRYWAIT P0, [R6+URZ+0x30c30], R19 ;  /* 0x030c3013060075a7 */ /* 0x000262000800017f */
[----:B------:R-:W-:Y:S05]  /*c5a0*/  @!P6 BRA `(.L_x_1229) ;  /* 0x000000000004e947 */ /* 0x000fea0003800000 */
[----:B------:R-:W-:Y:S01]  /*c5b0*/  BPT.TRAP 0x1 ;  /* 0x000000040000795c */ /* 0x000fe20000300000 */
.L_x_1229:
[----:B-1----:R-:W-:Y:S05]  /*c5c0*/  @P0 BRA `(.L_x_1230) ;  /* 0x0000000000080947 */ /* 0x002fea0003800000 */
[----:B------:R-:W1:Y:S02]  /*c5d0*/  SYNCS.PHASECHK.TRANS64.TRYWAIT P0, [R6+URZ+0x30c30], R19 ;  /* 0x030c3013060075a7 */ /* 0x000e64000800017f */
[----:B-1----:R-:W-:Y:S05]  /*c5e0*/  @!P0 BRA `(.L_x_1231) ;  /* 0x0000009c00c08947 */ /* 0x002fea0003800000 */
.L_x_1230:
        /* <DEDUP_REMOVED lines=16> */
[----:B-1----:R-:W-:Y:S01]  /*c6f0*/  MUFU.TANH R200, R75 ;  /* 0x0000004b00c87308 */ /* 0x002fe20000002400 */
        /* <DEDUP_REMOVED lines=12> */
[----:B---3--:R-:W-:Y:S01]  /*c7c0*/  MUFU.TANH R201, R83 ;  /* 0x0000005300c97308 */ /* 0x008fe20000002400 */
[----:B------:R-:W-:Y:S01]  /*c7d0*/  FMUL.FTZ R23, R84, UR9 ;  /* 0x0000000954177c20 */ /* 0x000fe20008410000 */
[----:B------:R-:W-:Y:S01]  /*c7e0*/  STL [R1+0xf4], R168 ;  /* 0x0000f4a801007387 */ /* 0x000fe20000100800 */
[----:B------:R-:W-:-:S03]  /*c7f0*/  FMUL.FTZ R138, R86, UR9 ;  /* 0x00000009568a7c20 */ /* 0x000fc60008410000 */
[----:B------:R-:W-:Y:S01]  /*c800*/  STL [R1+0xf0], R167 ;  /* 0x0000f0a701007387 */ /* 0x000fe20000100800 */
[----:B------:R-:W-:Y:S01]  /*c810*/  FMUL.FTZ R136, R87, UR9 ;  /* 0x0000000957887c20 */ /* 0x000fe20008410000 */
[----:B----4-:R1:W-:Y:S02]  /*c820*/  MUFU.TANH R202, R85 ;  /* 0x0000005500ca7308 */ /* 0x0103e40000002400 */
[----:B------:R-:W-:Y:S04]  /*c830*/  STL [R1+0xec], R166 ;  /* 0x0000eca601007387 */ /* 0x000fe80000100800 */
[----:B------:R-:W-:Y:S01]  /*c840*/  STL [R1+0xe8], R165 ;  /* 0x0000e8a501007387 */ /* 0x000fe20000100800 */
[----:B------:R-:W-:Y:S01]  /*c850*/  UMOV UR5, 0x40000040 ;  /* 0x4000004000057882 */ /* 0x000fe20000000000 */
[----:B------:R-:W-:Y:S01]  /*c860*/  UMOV UR7, 0x40000040 ;  /* 0x4000004000077882 */ /* 0x000fe20000000000 */
[----:B------:R-:W-:Y:S01]  /*c870*/  UMOV UR15, 0x40000040 ;  /* 0x40000040000f7882 */ /* 0x000fe20000000000 */
[----:B------:R-:W-:Y:S01]  /*c880*/  STL [R1+0xe4], R164 ;  /* 0x0000e4a401007387 */ /* 0x000fe20000100800 */
[----:B------:R-:W-:Y:S01]  /*c890*/  FMUL.FTZ R204, R91, UR9 ;  /* 0x000000095bcc7c20 */ /* 0x000fe20008410000 */
[----:B------:R3:W-:Y:S02]  /*c8a0*/  MUFU.TANH R203, R138 ;  /* 0x0000008a00cb7308 */ /* 0x0007e40000002400 */
[----:B------:R-:W-:Y:S04]  /*c8b0*/  STL [R1+0xe0], R163 ;  /* 0x0000e0a301007387 */ /* 0x000fe80000100800 */
[----:B------:R-:W-:Y:S01]  /*c8c0*/  STL [R1+0xdc], R162 ;  /* 0x0000dca201007387 */ /* 0x000fe20000100800 */
[----:B--2---:R-:W-:-:S03]  /*c8d0*/  R2UR UR4, R26 ;  /* 0x000000001a0472ca */ /* 0x004fc600000e0000 */
[----:B------:R-:W-:Y:S01]  /*c8e0*/  STL [R1+0xd8], R161 ;  /* 0x0000d8a101007387 */ /* 0x000fe20000100800 */
[----:B------:R-:W-:Y:S01]  /*c8f0*/  FMUL.FTZ R139, R89, UR9 ;  /* 0x00000009598b7c20 */ /* 0x000fe20008410000 */
[----:B------:R-:W-:Y:S01]  /*c900*/  FMUL.FTZ R126, R126, UR9 ;  /* 0x000000097e7e7c20 */ /* 0x000fe20008410000 */
[----:B------:R-:W2:Y:S01]  /*c910*/  MUFU.TANH R19, R19 ;  /* 0x0000001300137308 */ /* 0x000ea20000002400 */
[----:B------:R-:W-:Y:S04]  /*c920*/  STL [R1+0xd4], R160 ;  /* 0x0000d4a001007387 */ /* 0x000fe80000100800 */
[----:B------:R-:W-:Y:S01]  /*c930*/  STL [R1+0xd0], R159 ;  /* 0x0000d09f01007387 */ /* 0x000fe20000100800 */
[----:B------:R-:W-:Y:S02]  /*c940*/  ISETP.GT.AND P2, PT, R9, RZ, PT ;  /* 0x000000ff0900720c */ /* 0x000fe40003f44270 */
[----:B------:R-:W4:Y:S01]  /*c950*/  MUFU.TANH R230, R230 ;  /* 0x000000e600e67308 */ /* 0x000f220000002400 */
[----:B------:R-:W-:Y:S04]  /*c960*/  STL [R1+0xcc], R158 ;  /* 0x0000cc9e01007387 */ /* 0x000fe80000100800 */
[----:B------:R-:W-:Y:S01]  /*c970*/  STL [R1+0xc8], R157 ;  /* 0x0000c89d01007387 */ /* 0x000fe20000100800 */
[----:B------:R-:W-:-:S02]  /*c980*/  ISETP.GT.AND P3, PT, R8, 0x8, PT ;  /* 0x000000080800780c */ /* 0x000fc40003f64270 */
[----:B------:R-:W-:Y:S01]  /*c990*/  MUFU.TANH R237, R237 ;  /* 0x000000ed00ed7308 */ /* 0x000fe20000002400 */
[----:B------:R-:W-:Y:S04]  /*c9a0*/  STL [R1+0xc4], R156 ;  /* 0x0000c49c01007387 */ /* 0x000fe80000100800 */
[----:B------:R-:W-:Y:S03]  /*c9b0*/  STL [R1+0xc0], R155 ;  /* 0x0000c09b01007387 */ /* 0x000fe60000100800 */
[----:B------:R-:W4:Y:S01]  /*c9c0*/  MUFU.TANH R236, R236 ;  /* 0x000000ec00ec7308 */ /* 0x000f220000002400 */
[----:B------:R-:W-:Y:S04]  /*c9d0*/  STL [R1+0xbc], R154 ;  /* 0x0000bc9a01007387 */ /* 0x000fe80000100800 */
[----:B------:R-:W-:Y:S01]  /*c9e0*/  STL [R1+0xb8], R153 ;  /* 0x0000b89901007387 */ /* 0x000fe20000100800 */
[----:B------:R-:W-:Y:S01]  /*c9f0*/  ISETP.GT.AND P1, PT, R8, RZ, PT ;  /* 0x000000ff0800720c */ /* 0x000fe20003f24270 */
[----:B------:R-:W-:Y:S01]  /*ca00*/  FMUL.FTZ R128, R128, UR9 ;  /* 0x0000000980807c20 */ /* 0x000fe20008410000 */
[----:B------:R-:W-:Y:S01]  /*ca10*/  ISETP.GT.AND P0, PT, R9, 0x8, PT ;  /* 0x000000080900780c */ /* 0x000fe20003f04270 */
[----:B------:R-:W-:Y:S01]  /*ca20*/  STL [R1+0xb4], R152 ;  /* 0x0000b49801007387 */ /* 0x000fe20000100800 */
[----:B------:R-:W4:Y:S03]  /*ca30*/  MUFU.TANH R233, R233 ;  /* 0x000000e900e97308 */ /* 0x000f260000002400 */
[----:B------:R-:W-:Y:S04]  /*ca40*/  STL [R1+0xb0], R151 ;  /* 0x0000b09701007387 */ /* 0x000fe80000100800 */
        /* <DEDUP_REMOVED lines=19> */
[----:B------:R1:W-:Y:S04]  /*cb80*/  STL [R1+0x7c], R6 ;  /* 0x00007c0601007387 */ /* 0x0003e80000100800 */
[----:B------:R-:W-:Y:S04]  /*cb90*/  STL [R1+0x78], R5 ;  /* 0x0000780501007387 */ /* 0x000fe80000100800 */
[----:B------:R3:W-:Y:S04]  /*cba0*/  STL [R1+0x74], R4 ;  /* 0x0000740401007387 */ /* 0x0007e80000100800 */
[----:B------:R2:W-:Y:S04]  /*cbb0*/  STL [R1+0x70], R2 ;  /* 0x0000700201007387 */ /* 0x0005e80000100800 */
[----:B-1----:R-:W4:Y:S04]  /*cbc0*/  LDL.64 R6, [R1+0x40] ;  /* 0x0000400001067983 */ /* 0x002f280000100a00 */
[----:B---3--:R-:W3:Y:S01]  /*cbd0*/  LDL.64 R4, [R1+0x48] ;  /* 0x0000480001047983 */ /* 0x008ee20000100a00 */
[----:B------:R-:W-:Y:S01]  /*cbe0*/  WARPGROUP.ARRIVE ;  /* 0x00000000000079c5 */ /* 0x000fe20000000000 */
[----:B------:R-:W-:Y:S01]  /*cbf0*/  FMUL.FTZ R91, R96, UR9 ;  /* 0x00000009605b7c20 */ /* 0x000fe20008410000 */
[----:B------:R-:W-:Y:S01]  /*cc00*/  FMUL.FTZ R138, R90, UR9 ;  /* 0x000000095a8a7c20 */ /* 0x000fe20008410000 */
[----:B------:R-:W-:Y:S01]  /*cc10*/  FMUL.FTZ R89, R94, UR9 ;  /* 0x000000095e597c20 */ /* 0x000fe20008410000 */
[----:B------:R-:W-:Y:S01]  /*cc20*/  FMUL.FTZ R90, R95, UR9 ;  /* 0x000000095f5a7c20 */ /* 0x000fe20008410000 */
[----:B--2---:R-:W1:Y:S01]  /*cc30*/  LDC R2, c[0x0][0x74c] ;  /* 0x0001d300ff027b82 */ /* 0x004e620000000800 */
[----:B------:R-:W-:Y:S01]  /*cc40*/  HGMMA.64x128x16.F32 R24, gdesc[UR4], RZ, !UPT, gsb0 ;  /* 0x01e00000041879f0 */ /* 0x000fe2000c0008ff */
[----:B------:R-:W-:Y:S01]  /*cc50*/  UIADD3 UR4, UR6, 0x2, URZ ;  /* 0x0000000206047890 */ /* 0x000fe2000fffe03f */
[----:B------:R-:W2:Y:S01]  /*cc60*/  MUFU.TANH R136, R136 ;  /* 0x0000008800887308 */ /* 0x000ea20000002400 */
[----:B------:R-:W-:Y:S01]  /*cc70*/  FMUL.FTZ R205, R92, UR9 ;  /* 0x000000095ccd7c20 */ /* 0x000fe20008410000 */
[----:B------:R-:W-:Y:S01]  /*cc80*/  FMUL.FTZ R92, R97, UR9 ;  /* 0x00000009615c7c20 */ /* 0x000fe20008410000 */
[----:B------:R-:W-:Y:S01]  /*cc90*/  FMUL.FTZ R100, R100, UR9 ;  /* 0x0000000964647c20 */ /* 0x000fe20008410000 */
[----:B------:R-:W-:Y:S01]  /*cca0*/  FMUL.FTZ R101, R101, UR9 ;  /* 0x0000000965657c20 */ /* 0x000fe20008410000 */
[----:B------:R-:W2:Y:S01]  /*ccb0*/  LDC.64 R94, c[0x0][0x748] ;  /* 0x0001d200ff5e7b82 */ /* 0x000ea20000000a00 */
[----:B------:R-:W-:Y:S01]  /*ccc0*/  UMOV UR14, UR4 ;  /* 0x00000004000e7c82 */ /* 0x000fe20008000000 */
[----:B------:R-:W-:Y:S01]  /*ccd0*/  ULDC UR4, c[0x0][0x280] ;  /* 0x0000a00000047ab9 */ /* 0x000fe20000000800 */
[----:B------:R1:W2:Y:S01]  /*cce0*/  MUFU.TANH R171, R88 ;  /* 0x0000005800ab7308 */ /* 0x0002a20000002400 */
[----:B------:R-:W-:Y:S01]  /*ccf0*/  ULEA UR4, UR40, -UR4, 0x7 ;  /* 0x8000000428047291 */ /* 0x000fe2000f8e383f */
[----:B------:R-:W-:Y:S01]  /*cd00*/  FMUL.FTZ R120, R120, UR9 ;  /* 0x0000000978787c20 */ /* 0x000fe20008410000 */
[----:B------:R-:W-:Y:S01]  /*cd10*/  FMUL.FTZ R122, R122, UR9 ;  /* 0x000000097a7a7c20 */ /* 0x000fe20008410000 */
[----:B------:R-:W-:Y:S01]  /*cd20*/  FMUL.FTZ R123, R123, UR9 ;  /* 0x000000097b7b7c20 */ /* 0x000fe20008410000 */
[----:B------:R-:W-:Y:S01]  /*cd30*/  FMUL.FTZ R99, R99, UR9 ;  /* 0x0000000963637c20 */ /* 0x000fe20008410000 */
[----:B------:R-:W-:Y:S01]  /*cd40*/  FMUL.FTZ R102, R102, UR9 ;  /* 0x0000000966667c20 */ /* 0x000fe20008410000 */
[----:B------:R-:W-:Y:S01]  /*cd50*/  LEA R96, R3, UR4, 0x1 ;  /* 0x0000000403607c11 */ /* 0x000fe2000f8e08ff */
[----:B------:R-:W-:Y:S01]  /*cd60*/  UIADD3 UR4, UR6, 0x4, URZ ;  /* 0x0000000406047890 */ /* 0x000fe2000fffe03f */
[----:B-1----:R-:W-:Y:S01]  /*cd70*/  FMUL.FTZ R88, R93, UR9 ;  /* 0x000000095d587c20 */ /* 0x002fe20008410000 */
[----:B------:R-:W1:Y:S01]  /*cd80*/  MUFU.TANH R170, R139 ;  /* 0x0000008b00aa7308 */ /* 0x000e620000002400 */
[----:B------:R-:W-:Y:S01]  /*cd90*/  FMUL.FTZ R103, R103, UR9 ;  /* 0x0000000967677c20 */ /* 0x000fe20008410000 */
[----:B------:R-:W-:Y:S01]  /*cda0*/  FMUL.FTZ R109, R109, UR9 ;  /* 0x000000096d6d7c20 */ /* 0x000fe20008410000 */
[----:B------:R-:W-:Y:S01]  /*cdb0*/  FMUL.FTZ R104, R104, UR9 ;  /* 0x0000000968687c20 */ /* 0x000fe20008410000 */
[----:B------:R-:W-:Y:S01]  /*cdc0*/  FMUL.FTZ R105, R105, UR9 ;  /* 0x0000000969697c20 */ /* 0x000fe20008410000 */
[----:B------:R-:W-:Y:S01]  /*cdd0*/  FMUL.FTZ R112, R112, UR9 ;  /* 0x0000000970707c20 */ /* 0x000fe20008410000 */
[----:B------:R-:W-:Y:S01]  /*cde0*/  FMUL.FTZ R124, R124, UR9 ;  /* 0x000000097c7c7c20 */ /* 0x000fe20008410000 */
[----:B------:R-:W-:Y:S01]  /*cdf0*/  FMUL.FTZ R108, R108, UR9 ;  /* 0x000000096c6c7c20 */ /* 0x000fe20008410000 */
[----:B------:R-:W-:Y:S01]  /*ce00*/  MUFU.TANH R91, R91 ;  /* 0x0000005b005b7308 */ /* 0x000fe20000002400 */
        /* <DEDUP_REMOVED lines=8> */
[----:B------:R-:W-:-:S07]  /*ce90*/  FMUL.FTZ R106, R106, UR9 ;  /* 0x000000096a6a7c20 */ /* 0x000fce0008410000 */
[----:B------:R-:W-:Y:S08]  /*cea0*/  MUFU.TANH R168, R204 ;  /* 0x000000cc00a87308 */ /* 0x000ff00000002400 */
[----:B------:R-:W-:Y:S08]  /*ceb0*/  MUFU.TANH R89, R89 ;  /* 0x0000005900597308 */ /* 0x000ff00000002400 */
[----:B------:R-:W-:Y:S01]  /*cec0*/  MUFU.TANH R90, R90 ;  /* 0x0000005a005a7308 */ /* 0x000fe20000002400 */
[----:B------:R-:W-:-:S02]  /*ced0*/  WARPGROUP.DEPBAR.LE gsb0, 0x0 ;  /* 0x00008000000079c5 */ /* 0x000fc40000010000 */
[----:B------:R-:W-:Y:S01]  /*cee0*/  WARPGROUP.ARRIVE ;  /* 0x00000000000079c5 */ /* 0x000fe20000000000 */
[----:B---3--:R-:W-:Y:S02]  /*cef0*/  R2UR UR12, R4 ;  /* 0x00000000040c72ca */ /* 0x008fe400000e0000 */
[----:B------:R-:W-:Y:S02]  /*cf00*/  R2UR UR13, R5 ;  /* 0x00000000050d72ca */ /* 0x000fe400000e0000 */
[----:B------:R-:W-:Y:S01]  /*cf10*/  IADD3 R2, -R2, 0x8, RZ ;  /* 0x0000000802027810 */ /* 0x000fe20007ffe1ff */
[----:B------:R-:W3:Y:S01]  /*cf20*/  LDL.64 R4, [R1+0x38] ;  /* 0x0000380001047983 */ /* 0x000ee20000100a00 */
[----:B------:R-:W-:Y:S01]  /*cf30*/  IADD3 R96, R8, R96, RZ ;  /* 0x0000006008607210 */ /* 0x000fe20007ffe0ff */
[----:B------:R-:W-:Y:S01]  /*cf40*/  UIADD3 UR6, UR6, 0x6, URZ ;  /* 0x0000000606067890 */ /* 0x000fe2000fffe03f */
[----:B------:R-:W1:Y:S01]  /*cf50*/  MUFU.TANH R167, R205 ;  /* 0x000000cd00a77308 */ /* 0x000e620000002400 */
[----:B------:R-:W-:Y:S01]  /*cf60*/  UMOV UR7, 0x40000040 ;  /* 0x4000004000077882 */ /* 0x000fe20000000000 */
[----:B------:R-:W-:-:S05]  /*cf70*/  FMUL.FTZ R93, R98, UR9 ;  /* 0x00000009625d7c20 */ /* 0x000fca0008410000 */
[----:B------:R-:W-:Y:S01]  /*cf80*/  HGMMA.64x128x16.F32 R24, gdesc[UR12], R24, gsb0 ;  /* 0x01e000000c1879f0 */ /* 0x000fe20008000818 */
[----:B----4-:R-:W-:Y:S01]  /*cf90*/  R2UR UR12, R6 ;  /* 0x00000000060c72ca */ /* 0x010fe200000e0000 */
[----:B------:R-:W4:Y:S01]  /*cfa0*/  MUFU.TANH R88, R88 ;  /* 0x0000005800587308 */ /* 0x000f220000002400 */
[----:B------:R-:W-:Y:S01]  /*cfb0*/  R2UR UR13, R7 ;  /* 0x00000000070d72ca */ /* 0x000fe200000e0000 */
[----:B------:R-:W-:Y:S01]  /*cfc0*/  UMOV UR14, UR4 ;  /* 0x00000004000e7c82 */ /* 0x000fe20008000000 */
[----:B------:R-:W-:-:S05]  /*cfd0*/  UMOV UR15, 0x40000040 ;  /* 0x40000040000f7882 */ /* 0x000fca0000000000 */
[----:B------:R1:W-:Y:S01]  /*cfe0*/  MUFU.TANH R7, R126 ;  /* 0x0000007e00077308 */ /* 0x0003e20000002400 */
[-C--:B------:R-:W-:Y:S02]  /*cff0*/  IADD3 R221, R2, -R96.reuse, RZ ;  /* 0x8000006002dd7210 */ /* 0x080fe40007ffe0ff */
[----:B--2---:R-:W-:-:S05]  /*d000*/  IADD3 R95, RZ, -R96, -R95 ;  /* 0x80000060ff5f7210 */ /* 0x004fca0007ffe85f */
[----:B------:R-:W2:Y:S01]  /*d010*/  MUFU.TANH R92, R92 ;  /* 0x0000005c005c7308 */ /* 0x000ea20000002400 */
[C-C-:B-1----:R-:W-:Y:S01]  /*d020*/  IMAD.IADD R126, R94.reuse, 0x1, -R96.reuse ;  /* 0x000000015e7e7824 */ /* 0x142fe200078e0a60 */
[----:B------:R-:W-:-:S04]  /*d030*/  IADD3 R94, R94, 0x8, -R96 ;  /* 0x000000085e5e7810 */ /* 0x000fc80007ffe860 */
[----:B------:R-:W-:Y:S02]  /*d040*/  SEL R126, R126, 0x80, !P2 ;  /* 0x000000807e7e7807 */ /* 0x000fe40005000000 */
[----:B------:R-:W-:Y:S01]  /*d050*/  SEL R221, R221, 0x80, P3 ;  /* 0x00000080dddd7807 */ /* 0x000fe20001800000 */
[----:B------:R-:W1:Y:S01]  /*d060*/  MUFU.TANH R165, R100 ;  /* 0x0000006400a57308 */ /* 0x000e620000002400 */
[----:B------:R-:W-:-:S07]  /*d070*/  SEL R218, R95, 0x80, P1 ;  /* 0x000000805fda7807 */ /* 0x000fce0000800000 */
[----:B------:R-:W1:Y:S08]  /*d080*/  MUFU.TANH R164, R101 ;  /* 0x0000006500a47308 */ /* 0x000e700000002400 */
[----:B------:R-:W-:Y:S08]  /*d090*/  MUFU.TANH R145, R120 ;  /* 0x0000007800917308 */ /* 0x000ff00000002400 */
[----:B------:R-:W-:Y:S08]  /*d0a0*/  MUFU.TANH R143, R122 ;  /* 0x0000007a008f7308 */ /* 0x000ff00000002400 */
[----:B------:R-:W-:Y:S08]  /*d0b0*/  MUFU.TANH R142, R123 ;  /* 0x0000007b008e7308 */ /* 0x000ff00000002400 */
[----:B------:R-:W1:Y:S08]  /*d0c0*/  MUFU.TANH R93, R93 ;  /* 0x0000005d005d7308 */ /* 0x000e700000002400 */
[----:B------:R-:W1:Y:S08]  /*d0d0*/  MUFU.TANH R166, R99 ;  /* 0x0000006300a67308 */ /* 0x000e700000002400 */
[----:B------:R-:W1:Y:S08]  /*d0e0*/  MUFU.TANH R163, R102 ;  /* 0x0000006600a37308 */ /* 0x000e700000002400 */
[----:B------:R-:W1:Y:S08]  /*d0f0*/  MUFU.TANH R162, R103 ;  /* 0x0000006700a27308 */ /* 0x000e700000002400 */
[----:B------:R-:W-:Y:S08]  /*d100*/  MUFU.TANH R156, R109 ;  /* 0x0000006d009c7308 */ /* 0x000ff00000002400 */
[----:B------:R-:W1:Y:S08]  /*d110*/  MUFU.TANH R161, R104 ;  /* 0x0000006800a17308 */ /* 0x000e700000002400 */
[----:B------:R-:W1:Y:S01]  /*d120*/  MUFU.TANH R160, R105 ;  /* 0x0000006900a07308 */ /* 0x000e620000002400 */
[----:B------:R-:W-:-:S07]  /*d130*/  FMUL.FTZ R110, R110, UR9 ;  /* 0x000000096e6e7c20 */ /* 0x000fce0008410000 */
[----:B------:R-:W-:Y:S01]  /*d140*/  MUFU.TANH R153, R112 ;  /* 0x0000007000997308 */ /* 0x000fe20000002400 */
[----:B------:R-:W-:-:S07]  /*d150*/  FMUL.FTZ R111, R111, UR9 ;  /* 0x000000096f6f7c20 */ /* 0x000fce0008410000 */
[----:B------:R-:W-:Y:S01]  /*d160*/  MUFU.TANH R141, R124 ;  /* 0x0000007c008d7308 */ /* 0x000fe20000002400 */
[----:B------:R-:W-:Y:S02]  /*d170*/  WARPGROUP.DEPBAR.LE gsb0, 0x0 ;  /* 0x00008000000079c5 */ /* 0x000fe40000010000 */
[----:B------:R-:W-:-:S05]  /*d180*/  WARPGROUP.ARRIVE ;  /* 0x00000000000079c5 */ /* 0x000fca0000000000 */
[----:B------:R-:W1:Y:S01]  /*d190*/  MUFU.TANH R157, R108 ;  /* 0x0000006c009d7308 */ /* 0x000e620000002400 */
[----:B------:R-:W-:Y:S01]  /*d1a0*/  HGMMA.64x128x16.F32 R24, gdesc[UR12], R24, gsb0 ;  /* 0x01e000000c1879f0 */ /* 0x000fe20008000818 */
[C---:B------:R-:W-:Y:S02]  /*d1b0*/  ISETP.GE.AND P3, PT, R126.reuse, RZ, PT ;  /* 0x000000ff7e00720c */ /* 0x040fe40003f66270 */
[C---:B------:R-:W-:Y:S02]  /*d1c0*/  ISETP.GE.AND P4, PT, R126.reuse, 0x1, PT ;  /* 0x000000017e00780c */ /* 0x040fe40003f86270 */
[----:B------:R-:W-:Y:S02]  /*d1d0*/  ISETP.GE.AND P1, PT, R126, 0x9, PT ;  /* 0x000000097e00780c */ /* 0x000fe40003f26270 */
[----:B------:R-:W1:Y:S01]  /*d1e0*/  MUFU.TANH R152, R113 ;  /* 0x0000007100987308 */ /* 0x000e620000002400 */
[C---:B------:R-:W-:Y:S02]  /*d1f0*/  ISETP.GT.OR P3, PT, R218.reuse, RZ, !P3 ;  /* 0x000000ffda00720c */ /* 0x040fe40005f64670 */
[----:B------:R-:W-:-:S02]  /*d200*/  ISETP.GT.OR P4, PT, R218, 0x1, !P4 ;  /* 0x00000001da00780c */ /* 0x000fc40006784670 */
[----:B------:R-:W-:Y:S02]  /*d210*/  ISETP.GT.OR P1, PT, R218, 0x9, !P1 ;  /* 0x00000009da00780c */ /* 0x000fe40004f24670 */
[----:B------:R-:W-:Y:S01]  /*d220*/  FSEL R216, R19, -INF , !P3 ;  /* 0xff80000013d87808 */ /* 0x000fe20005800000 */
[----:B------:R-:W-:Y:S01]  /*d230*/  MUFU.TANH R144, R121 ;  /* 0x0000007900907308 */ /* 0x000fe20000002400 */
[----:B------:R-:W-:Y:S02]  /*d240*/  FSEL R219, R230, -INF , !P4 ;  /* 0xff800000e6db7808 */ /* 0x000fe40006000000 */
[C---:B------:R-:W-:Y:S02]  /*d250*/  ISETP.GE.AND P2, PT, R126.reuse, 0x10, PT ;  /* 0x000000107e00780c */ /* 0x040fe40003f46270 */
[C---:B------:R-:W-:Y:S02]  /*d260*/  ISETP.GE.AND P3, PT, R126.reuse, 0x11, PT ;  /* 0x000000117e00780c */ /* 0x040fe40003f66270 */
[C---:B------:R-:W-:Y:S01]  /*d270*/  ISETP.GE.AND P5, PT, R126.reuse, 0x18, PT ;  /* 0x000000187e00780c */ /* 0x040fe20003fa6270 */
[----:B------:R-:W-:Y:S01]  /*d280*/  MUFU.TANH R140, R125 ;  /* 0x0000007d008c7308 */ /* 0x000fe20000002400 */
[----:B------:R-:W-:-:S02]  /*d290*/  ISETP.GE.AND P4, PT, R126, 0x19, PT ;  /* 0x000000197e00780c */ /* 0x000fc40003f86270 */
[----:B------:R-:W-:Y:S02]  /*d2a0*/  FSEL R220, R236, -INF , !P1 ;  /* 0xff800000ecdc7808 */ /* 0x000fe40004800000 */
[C---:B------:R-:W-:Y:S02]  /*d2b0*/  ISETP.GT.OR P2, PT, R218.reuse, 0x10, !P2 ;  /* 0x00000010da00780c */ /* 0x040fe40005744670 */
[C---:B------:R-:W-:Y:S01]  /*d2c0*/  ISETP.GT.OR P3, PT, R218.reuse, 0x11, !P3 ;  /* 0x00000011da00780c */ /* 0x040fe20005f64670 */
[----:B------:R-:W1:Y:S01]  /*d2d0*/  MUFU.TANH R150, R116 ;  /* 0x0000007400967308 */ /* 0x000e620000002400 */
[C---:B------:R-:W-:Y:S02]  /*d2e0*/  ISETP.GT.OR P5, PT, R218.reuse, 0x18, !P5 ;  /* 0x00000018da00780c */ /* 0x040fe40006fa4670 */
[----:B------:R-:W-:Y:S02]  /*d2f0*/  ISETP.GT.OR P4, PT, R218, 0x19, !P4 ;  /* 0x00000019da00780c */ /* 0x000fe40006784670 */
[----:B------:R-:W-:-:S02]  /*d300*/  FSEL R215, R233, -INF , !P2 ;  /* 0xff800000e9d77808 */ /* 0x000fc40005000000 */
[----:B------:R-:W-:Y:S01]  /*d310*/  FSEL R211, R21, -INF , !P3 ;  /* 0xff80000015d37808 */ /* 0x000fe20005800000 */
[----:B------:R-:W1:Y:S01]  /*d320*/  MUFU.TANH R148, R117 ;  /* 0x0000007500947308 */ /* 0x000e620000002400 */
[----:B------:R-:W-:Y:S02]  /*d330*/  FSEL R208, R23, -INF , !P5 ;  /* 0xff80000017d07808 */ /* 0x000fe40006800000 */
[----:B------:R-:W-:Y:S01]  /*d340*/  FSEL R206, R202, -INF , !P4 ;  /* 0xff800000cace7808 */ /* 0x000fe20006000000 */
[----:B------:R-:W-:Y:S01]  /*d350*/  FMUL.FTZ R119, R119, UR9 ;  /* 0x0000000977777c20 */ /* 0x000fe20008410000 */
[----:B------:R-:W-:-:S03]  /*d360*/  FMUL.FTZ R115, R115, UR9 ;  /* 0x0000000973737c20 */ /* 0x000fc60008410000 */
[----:B------:R-:W-:Y:S01]  /*d370*/  MUFU.TANH R158, R107 ;  /* 0x0000006b009e7308 */ /* 0x000fe20000002400 */
[----:B------:R-:W-:-:S07]  /*d380*/  FMUL.FTZ R118, R118, UR9 ;  /* 0x0000000976767c20 */ /* 0x000fce0008410000 */
[----:B------:R-:W-:Y:S08]  /*d390*/  MUFU.TANH R151, R114 ;  /* 0x0000007200977308 */ /* 0x000ff00000002400 */
[----:B------:R-:W1:Y:S08]  /*d3a0*/  MUFU.TANH R159, R106 ;  /* 0x0000006a009f7308 */ /* 0x000e700000002400 */
[----:B------:R-:W1:Y:S08]  /*d3b0*/  MUFU.TANH R155, R110 ;  /* 0x0000006e009b7308 */ /* 0x000e700000002400 */
[----:B------:R-:W1:Y:S08]  /*d3c0*/  MUFU.TANH R154, R111 ;  /* 0x0000006f009a7308 */ /* 0x000e700000002400 */
[----:B------:R-:W-:Y:S01]  /*d3d0*/  MUFU.TANH R146, R119 ;  /* 0x0000007700927308 */ /* 0x000fe20000002400 */
[----:B------:R-:W-:-:S02]  /*d3e0*/  WARPGROUP.DEPBAR.LE gsb0, 0x0 ;  /* 0x00008000000079c5 */ /* 0x000fc40000010000 */
[----:B------:R-:W4:Y:S01]  /*d3f0*/  LDS R227, [R227+0x400] ;  /* 0x00040000e3e37984 */ /* 0x000f220000000800 */
[----:B---3--:R-:W-:-:S04]  /*d400*/  R2UR UR5, R5 ;  /* 0x00000000050572ca */ /* 0x008fc800000e0000 */
[----:B------:R3:W-:Y:S01]  /*d410*/  MUFU.TANH R5, R128 ;  /* 0x0000008000057308 */ /* 0x0007e20000002400 */
[----:B------:R-:W-:Y:S02]  /*d420*/  R2UR UR4, R4 ;  /* 0x00000000040472ca */ /* 0x000fe400000e0000 */
[----:B---3--:R-:W-:Y:S02]  /*d430*/  SEL R128, R94, 0x80, !P0 ;  /* 0x000000805e807807 */ /* 0x008fe40004000000 */
[----:B------:R-:W-:-:S04]  /*d440*/  ISETP.GE.AND P0, PT, R126, 0x8, PT ;  /* 0x000000087e00780c */ /* 0x000fc80003f06270 */
[----:B------:R-:W-:Y:S01]  /*d450*/  ISETP.GT.OR P0, PT, R218, 0x8, !P0 ;  /* 0x00000008da00780c */ /* 0x000fe20004704670 */
[----:B------:R-:W-:Y:S01]  /*d460*/  WARPGROUP.ARRIVE ;  /* 0x00000000000079c5 */ /* 0x000fe20000000000 */
[C---:B------:R-:W-:Y:S02]  /*d470*/  ISETP.GE.AND P1, PT, R128.reuse, 0x1, PT ;  /* 0x000000018000780c */ /* 0x040fe40003f26270 */
[----:B------:R-:W-:Y:S02]  /*d480*/  FSEL R224, R237, -INF , !P0 ;  /* 0xff800000ede07808 */ /* 0x000fe40004000000 */
[----:B------:R-:W-:Y:S01]  /*d490*/  ISETP.GE.AND P0, PT, R128, RZ, PT ;  /* 0x000000ff8000720c */ /* 0x000fe20003f06270 */
[----:B------:R-:W-:Y:S01]  /*d4a0*/  HGMMA.64x128x16.F32 R24, gdesc[UR4], R24, gsb0 ;  /* 0x01e00000041879f0 */ /* 0x000fe20008000818 */
[C---:B------:R-:W-:Y:S01]  /*d4b0*/  ISETP.GT.OR P1, PT, R221.reuse, 0x1, !P1 ;  /* 0x00000001dd00780c */ /* 0x040fe20004f24670 */
[----:B------:R-:W3:Y:S01]  /*d4c0*/  MUFU.TANH R149, R115 ;  /* 0x0000007300957308 */ /* 0x000ee20000002400 */
[----:B------:R-:W-:-:S07]  /*d4d0*/  ISETP.GT.OR P0, PT, R221, RZ, !P0 ;  /* 0x000000ffdd00720c */ /* 0x000fce0004704670 */
[----:B------:R-:W3:Y:S01]  /*d4e0*/  MUFU.TANH R147, R118 ;  /* 0x0000007600937308 */ /* 0x000ee20000002400 */
[C---:B------:R-:W-:Y:S01]  /*d4f0*/  ISETP.GE.AND P2, PT, R128.reuse, 0x8, PT ;  /* 0x000000088000780c */ /* 0x040fe20003f46270 */
[----:B------:R-:W-:Y:S01]  /*d500*/  FMUL.FTZ R127, R127, UR9 ;  /* 0x000000097f7f7c20 */ /* 0x000fe20008410000 */
[----:B------:R-:W-:Y:S01]  /*d510*/  ISETP.GE.AND P3, PT, R128, 0x9, PT ;  /* 0x000000098000780c */ /* 0x000fe20003f66270 */
[----:B------:R-:W-:Y:S01]  /*d520*/  FMUL.FTZ R130, R130, UR9 ;  /* 0x0000000982827c20 */ /* 0x000fe20008410000 */
[C---:B------:R-:W-:Y:S01]  /*d530*/  ISETP.GE.AND P5, PT, R128.reuse, 0x10, PT ;  /* 0x000000108000780c */ /* 0x040fe20003fa6270 */
[----:B------:R-:W-:Y:S01]  /*d540*/  FMUL.FTZ R212, R131, UR9 ;  /* 0x0000000983d47c20 */ /* 0x000fe20008410000 */
[----:B------:R-:W-:Y:S01]  /*d550*/  ISETP.GE.AND P4, PT, R128, 0x11, PT ;  /* 0x000000118000780c */ /* 0x000fe20003f86270 */
[----:B------:R-:W-:Y:S01]  /*d560*/  IMAD R137, R0, 0x400, R137 ;  /* 0x0000040000897824 */ /* 0x000fe200078e0289 */
[----:B------:R-:W-:Y:S01]  /*d570*/  FSEL R214, R20, -INF , !P0 ;  /* 0xff80000014d67808 */ /* 0x000fe20004000000 */
[----:B------:R-:W-:Y:S01]  /*d580*/  FMUL.FTZ R129, R129, UR9 ;  /* 0x0000000981817c20 */ /* 0x000fe20008410000 */
[----:B------:R-:W-:Y:S01]  /*d590*/  FSEL R228, R200, -INF , !P1 ;  /* 0xff800000c8e47808 */ /* 0x000fe20004800000 */
[----:B------:R-:W-:Y:S01]  /*d5a0*/  VIADD R223, R10, 0x4 ;  /* 0x000000040adf7836 */ /* 0x000fe20000000000 */
[C---:B------:R-:W-:Y:S01]  /*d5b0*/  ISETP.GE.AND P0, PT, R128.reuse, 0x18, PT ;  /* 0x000000188000780c */ /* 0x040fe20003f06270 */
[----:B----4-:R-:W4:Y:S01]  /*d5c0*/  SHFL.IDX PT, R225, R227, R10, 0x1f ;  /* 0x00001f0ae3e17589 */ /* 0x010f2200000e0000 */
[----:B------:R-:W-:-:S02]  /*d5d0*/  ISETP.GE.AND P1, PT, R128, 0x19, PT ;  /* 0x000000198000780c */ /* 0x000fc40003f26270 */
[C---:B------:R-:W-:Y:S01]  /*d5e0*/  IADD3 R231, R10.reuse, 0x8, RZ ;  /* 0x000000080ae77810 */ /* 0x040fe20007ffe0ff */
[----:B------:R-:W-:Y:S01]  /*d5f0*/  VIADD R232, R10, 0xc ;  /* 0x0000000c0ae87836 */ /* 0x000fe20000000000 */
[C---:B------:R-:W-:Y:S01]  /*d600*/  ISETP.GT.OR P2, PT, R221.reuse, 0x8, !P2 ;  /* 0x00000008dd00780c */ /* 0x040fe20005744670 */
[----:B------:R-:W-:Y:S01]  /*d610*/  ULDC UR4, c[0x0][0x744] ;  /* 0x0001d10000047ab9 */ /* 0x000fe20000000800 */
[C---:B------:R-:W-:Y:S02]  /*d620*/  ISETP.GT.OR P3, PT, R221.reuse, 0x9, !P3 ;  /* 0x00000009dd00780c */ /* 0x040fe40005f64670 */
[C---:B------:R-:W-:Y:S02]  /*d630*/  ISETP.GT.OR P5, PT, R221.reuse, 0x10, !P5 ;  /* 0x00000010dd00780c */ /* 0x040fe40006fa4670 */
[C---:B------:R-:W-:Y:S02]  /*d640*/  ISETP.GT.OR P4, PT, R221.reuse, 0x11, !P4 ;  /* 0x00000011dd00780c */ /* 0x040fe40006784670 */
[----:B------:R-:W-:-:S02]  /*d650*/  ISETP.GT.OR P0, PT, R221, 0x18, !P0 ;  /* 0x00000018dd00780c */ /* 0x000fc40004704670 */
[----:B------:R-:W-:Y:S02]  /*d660*/  ISETP.GT.OR P1, PT, R221, 0x19, !P1 ;  /* 0x00000019dd00780c */ /* 0x000fe40004f24670 */
[----:B------:R-:W-:Y:S02]  /*d670*/  FSEL R222, R235, -INF , !P2 ;  /* 0xff800000ebde7808 */ /* 0x000fe40005000000 */
[----:B------:R-:W-:Y:S02]  /*d680*/  FSEL R217, R234, -INF , !P3 ;  /* 0xff800000ead97808 */ /* 0x000fe40005800000 */
[----:B------:R-:W-:Y:S02]  /*d690*/  FSEL R213, R22, -INF , !P5 ;  /* 0xff80000016d57808 */ /* 0x000fe40006800000 */
[----:B------:R-:W-:Y:S02]  /*d6a0*/  FSEL R210, R201, -INF , !P4 ;  /* 0xff800000c9d27808 */ /* 0x000fe40006000000 */
[----:B------:R-:W-:-:S02]  /*d6b0*/  ISETP.GE.AND P2, PT, R126, 0x20, PT ;  /* 0x000000207e00780c */ /* 0x000fc40003f46270 */
[C---:B------:R-:W-:Y:S02]  /*d6c0*/  ISETP.GE.AND P3, PT, R126.reuse, 0x21, PT ;  /* 0x000000217e00780c */ /* 0x040fe40003f66270 */
[C---:B------:R-:W-:Y:S02]  /*d6d0*/  ISETP.GE.AND P5, PT, R126.reuse, 0x28, PT ;  /* 0x000000287e00780c */ /* 0x040fe40003fa6270 */
[----:B------:R-:W-:Y:S02]  /*d6e0*/  ISETP.GE.AND P4, PT, R126, 0x29, PT ;  /* 0x000000297e00780c */ /* 0x000fe40003f86270 */
[----:B------:R-:W-:Y:S02]  /*d6f0*/  FSEL R209, R203, -INF , !P0 ;  /* 0xff800000cbd17808 */ /* 0x000fe40004000000 */
[----:B------:R-:W-:Y:S02]  /*d700*/  FSEL R207, R136, -INF , !P1 ;  /* 0xff80000088cf7808 */ /* 0x000fe40004800000 */
[----:B------:R-:W-:-:S02]  /*d710*/  ISETP.GE.AND P0, PT, R126, 0x30, PT ;  /* 0x000000307e00780c */ /* 0x000fc40003f06270 */
[----:B------:R-:W-:Y:S02]  /*d720*/  ISETP.GE.AND P1, PT, R126, 0x31, PT ;  /* 0x000000317e00780c */ /* 0x000fe40003f26270 */
[C---:B------:R-:W-:Y:S02]  /*d730*/  ISETP.GT.OR P2, PT, R218.reuse, 0x20, !P2 ;  /* 0x00000020da00780c */ /* 0x040fe40005744670 */
        /* <DEDUP_REMOVED lines=10> */
[----:B------:R-:W-:Y:S02]  /*d7e0*/  ISETP.GE.AND P3, PT, R126, 0x39, PT ;  /* 0x000000397e00780c */ /* 0x000fe40003f66270 */
[C---:B------:R-:W-:Y:S02]  /*d7f0*/  ISETP.GE.AND P5, PT, R128.reuse, 0x20, PT ;  /* 0x000000208000780c */ /* 0x040fe40003fa6270 */
[----:B------:R-:W-:Y:S02]  /*d800*/  ISETP.GE.AND P4, PT, R128, 0x21, PT ;  /* 0x000000218000780c */ /* 0x000fe40003f86270 */
[----:B------:R-:W-:Y:S02]  /*d810*/  FSEL R103, R91, -INF , !P0 ;  /* 0xff8000005b677808 */ /* 0x000fe40004000000 */
[----:B--2---:R-:W-:Y:S02]  /*d820*/  FSEL R109, R92, -INF , !P1 ;  /* 0xff8000005c6d7808 */ /* 0x004fe40004800000 */
[----:B------:R-:W-:-:S02]  /*d830*/  ISETP.GE.AND P0, PT, R128, 0x28, PT ;  /* 0x000000288000780c */ /* 0x000fc40003f06270 */
[----:B------:R-:W-:Y:S02]  /*d840*/  ISETP.GE.AND P1, PT, R128, 0x29, PT ;  /* 0x000000298000780c */ /* 0x000fe40003f26270 */
[C---:B------:R-:W-:Y:S02]  /*d850*/  ISETP.GT.OR P2, PT, R218.reuse, 0x38, !P2 ;  /* 0x00000038da00780c */ /* 0x040fe40005744670 */
[----:B------:R-:W-:Y:S02]  /*d860*/  ISETP.GT.OR P3, PT, R218, 0x39, !P3 ;  /* 0x00000039da00780c */ /* 0x000fe40005f64670 */
[C---:B------:R-:W-:Y:S02]  /*d870*/  ISETP.GT.OR P5, PT, R221.reuse, 0x20, !P5 ;  /* 0x00000020dd00780c */ /* 0x040fe40006fa4670 */
[C---:B------:R-:W-:Y:S02]  /*d880*/  ISETP.GT.OR P4, PT, R221.reuse, 0x21, !P4 ;  /* 0x00000021dd00780c */ /* 0x040fe40006784670 */
[----:B------:R-:W-:-:S02]  /*d890*/  ISETP.GT.OR P0, PT, R221, 0x28, !P0 ;  /* 0x00000028dd00780c */ /* 0x000fc40004704670 */
[----:B------:R-:W-:Y:S02]  /*d8a0*/  ISETP.GT.OR P1, PT, R221, 0x29, !P1 ;  /* 0x00000029dd00780c */ /* 0x000fe40004f24670 */
[----:B-1----:R-:W-:Y:S02]  /*d8b0*/  FSEL R112, R165, -INF , !P2 ;  /* 0xff800000a5707808 */ /* 0x002fe40005000000 */
        /* <DEDUP_REMOVED lines=14> */
[----:B------:R-:W-:Y:S02]  /*d9a0*/  ISETP.GT.OR P4, PT, R221, 0x39, !P4 ;  /* 0x00000039dd00780c */ /* 0x000fe40006784670 */
        /* <DEDUP_REMOVED lines=45> */
[C---:B------:R-:W-:Y:S02]  /*dc80*/  ISETP.GE.AND P4, PT, R126.reuse, 0x61, PT ;  /* 0x000000617e00780c */ /* 0x040fe40003f86270 */
[----:B------:R-:W-:Y:S02]  /*dc90*/  FSEL R100, R151, -INF , !P0 ;  /* 0xff80000097647808 */ /* 0x000fe40004000000 */
[----:B---3--:R-:W-:Y:S02]  /*dca0*/  FSEL R115, R149, -INF , !P1 ;  /* 0xff80000095737808 */ /* 0x008fe40004800000 */
[----:B------:R-:W-:-:S02]  /*dcb0*/  ISETP.GE.AND P0, PT, R126, 0x68, PT ;  /* 0x000000687e00780c */ /* 0x000fc40003f06270 */
[----:B------:R-:W-:Y:S02]  /*dcc0*/  ISETP.GE.AND P1, PT, R126, 0x69, PT ;  /* 0x000000697e00780c */ /* 0x000fe40003f26270 */
[C---:B------:R-:W-:Y:S02]  /*dcd0*/  ISETP.GT.OR P2, PT, R221.reuse, 0x58, !P2 ;  /* 0x00000058dd00780c */ /* 0x040fe40005744670 */
[----:B------:R-:W-:Y:S02]  /*dce0*/  ISETP.GT.OR P3, PT, R221, 0x59, !P3 ;  /* 0x00000059dd00780c */ /* 0x000fe40005f64670 */
[C---:B------:R-:W-:Y:S02]  /*dcf0*/  ISETP.GT.OR P5, PT, R218.reuse, 0x60, !P5 ;  /* 0x00000060da00780c */ /* 0x040fe40006fa4670 */
[C---:B------:R-:W-:Y:S02]  /*dd00*/  ISETP.GT.OR P4, PT, R218.reuse, 0x61, !P4 ;  /* 0x00000061da00780c */ /* 0x040fe40006784670 */
[----:B------:R-:W-:-:S02]  /*dd10*/  ISETP.GT.OR P0, PT, R218, 0x68, !P0 ;  /* 0x00000068da00780c */ /* 0x000fc40004704670 */
[----:B------:R-:W-:Y:S01]  /*dd20*/  ISETP.GT.OR P1, PT, R218, 0x69, !P1 ;  /* 0x00000069da00780c */ /* 0x000fe20004f24670 */
[----:B------:R1:W2:Y:S01]  /*dd30*/  MUFU.TANH R6, R127 ;  /* 0x0000007f00067308 */ /* 0x0002a20000002400 */
[----:B------:R-:W-:Y:S02]  /*dd40*/  FSEL R95, R147, -INF , !P2 ;  /* 0xff800000935f7808 */ /* 0x000fe40005000000 */
[----:B------:R-:W-:Y:S02]  /*dd50*/  FSEL R118, R146, -INF , !P3 ;  /* 0xff80000092767808 */ /* 0x000fe40005800000 */
[----:B------:R-:W-:Y:S02]  /*dd60*/  FSEL R113, R145, -INF , !P5 ;  /* 0xff80000091717808 */ /* 0x000fe40006800000 */
[----:B------:R-:W-:Y:S02]  /*dd70*/  FSEL R108, R144, -INF , !P4 ;  /* 0xff800000906c7808 */ /* 0x000fe40006000000 */
[----:B------:R-:W-:-:S02]  /*dd80*/  ISETP.GE.AND P2, PT, R126, 0x70, PT ;  /* 0x000000707e00780c */ /* 0x000fc40003f46270 */
[C---:B------:R-:W-:Y:S02]  /*dd90*/  ISETP.GE.AND P3, PT, R126.reuse, 0x71, PT ;  /* 0x000000717e00780c */ /* 0x040fe40003f66270 */
[C---:B------:R-:W-:Y:S02]  /*dda0*/  ISETP.GE.AND P5, PT, R126.reuse, 0x78, PT ;  /* 0x000000787e00780c */ /* 0x040fe40003fa6270 */
[----:B------:R-:W-:Y:S01]  /*ddb0*/  ISETP.GE.AND P4, PT, R126, 0x79, PT ;  /* 0x000000797e00780c */ /* 0x000fe20003f86270 */
[----:B------:R3:W4:Y:S01]  /*ddc0*/  MUFU.TANH R2, R130 ;  /* 0x0000008200027308 */ /* 0x0007220000002400 */
[----:B-1----:R-:W-:Y:S02]  /*ddd0*/  FSEL R127, R141, -INF , !P0 ;  /* 0xff8000008d7f7808 */ /* 0x002fe40004000000 */
[----:B------:R-:W-:Y:S02]  /*dde0*/  FSEL R126, R140, -INF , !P1 ;  /* 0xff8000008c7e7808 */ /* 0x000fe40004800000 */
[----:B------:R-:W-:-:S02]  /*ddf0*/  ISETP.GE.AND P0, PT, R128, 0x60, PT ;  /* 0x000000608000780c */ /* 0x000fc40003f06270 */
[----:B------:R-:W-:Y:S02]  /*de00*/  ISETP.GE.AND P1, PT, R128, 0x61, PT ;  /* 0x000000618000780c */ /* 0x000fe40003f26270 */
[----:B------:R-:W-:Y:S02]  /*de10*/  ISETP.GT.OR P2, PT, R218, 0x70, !P2 ;  /* 0x00000070da00780c */ /* 0x000fe40005744670 */
[C---:B------:R-:W-:Y:S02]  /*de20*/  ISETP.GT.OR P0, PT, R221.reuse, 0x60, !P0 ;  /* 0x00000060dd00780c */ /* 0x040fe40004704670 */
[----:B------:R-:W-:Y:S02]  /*de30*/  ISETP.GT.OR P1, PT, R221, 0x61, !P1 ;  /* 0x00000061dd00780c */ /* 0x000fe40004f24670 */
[----:B---3--:R-:W-:Y:S02]  /*de40*/  FSEL R130, R5, -INF , !P2 ;  /* 0xff80000005827808 */ /* 0x008fe40005000000 */
[----:B------:R-:W-:-:S02]  /*de50*/  FSEL R131, R143, -INF , !P0 ;  /* 0xff8000008f837808 */ /* 0x000fc40004000000 */
[----:B------:R-:W-:Y:S02]  /*de60*/  FSEL R138, R142, -INF , !P1 ;  /* 0xff8000008e8a7808 */ /* 0x000fe40004800000 */
[C---:B------:R-:W-:Y:S02]  /*de70*/  ISETP.GE.AND P2, PT, R128.reuse, 0x68, PT ;  /* 0x000000688000780c */ /* 0x040fe40003f46270 */
[C---:B------:R-:W-:Y:S02]  /*de80*/  ISETP.GE.AND P0, PT, R128.reuse, 0x69, PT ;  /* 0x000000698000780c */ /* 0x040fe40003f06270 */
[----:B------:R-:W-:Y:S02]  /*de90*/  ISETP.GE.AND P1, PT, R128, 0x70, PT ;  /* 0x000000708000780c */ /* 0x000fe40003f26270 */
[C---:B------:R-:W-:Y:S02]  /*dea0*/  ISETP.GT.OR P2, PT, R221.reuse, 0x68, !P2 ;  /* 0x00000068dd00780c */ /* 0x040fe40005744670 */
[----:B------:R-:W-:-:S02]  /*deb0*/  ISETP.GT.OR P0, PT, R221, 0x69, !P0 ;  /* 0x00000069dd00780c */ /* 0x000fc40004704670 */
[----:B------:R-:W-:Y:S01]  /*dec0*/  ISETP.GT.OR P1, PT, R221, 0x70, !P1 ;  /* 0x00000070dd00780c */ /* 0x000fe20004f24670 */
[----:B------:R1:W-:Y:S01]  /*ded0*/  MUFU.TANH R4, R129 ;  /* 0x0000008100047308 */ /* 0x0003e20000002400 */
[----:B------:R-:W-:Y:S02]  /*dee0*/  R2UR UR8, R137 ;  /* 0x00000000890872ca */ /* 0x000fe400000e0000 */
[----:B--2---:R-:W-:Y:S02]  /*def0*/  FSEL R139, R6, -INF , !P0 ;  /* 0xff800000068b7808 */ /* 0x004fe40004000000 */
[----:B----4-:R-:W-:Y:S02]  /*df00*/  FSEL R137, R2, -INF , !P1 ;  /* 0xff80000002897808 */ /* 0x010fe40004800000 */
[----:B------:R-:W-:Y:S02]  /*df10*/  ISETP.GE.AND P0, PT, R128, 0x78, PT ;  /* 0x000000788000780c */ /* 0x000fe40003f06270 */
[----:B-1----:R-:W-:-:S02]  /*df20*/  FSEL R129, R7, -INF , !P2 ;  /* 0xff80000007817808 */ /* 0x002fc40005000000 */
[C---:B------:R-:W-:Y:S02]  /*df30*/  ISETP.GE.AND P2, PT, R128.reuse, 0x71, PT ;  /* 0x000000718000780c */ /* 0x040fe40003f46270 */
[----:B------:R-:W-:Y:S02]  /*df40*/  ISETP.GE.AND P1, PT, R128, 0x79, PT ;  /* 0x000000798000780c */ /* 0x000fe40003f26270 */
[----:B------:R1:W-:Y:S02]  /*df50*/  MUFU.TANH R128, R212 ;  /* 0x000000d400807308 */ /* 0x0003e40000002400 */
[----:B-1----:R-:W1:Y:S01]  /*df60*/  SHFL.IDX PT, R212, R227, R223, 0x1f ;  /* 0x00001fdfe3d47589 */ /* 0x002e6200000e0000 */
[C---:B------:R-:W-:Y:S02]  /*df70*/  ISETP.GT.OR P3, PT, R218.reuse, 0x71, !P3 ;  /* 0x00000071da00780c */ /* 0x040fe40005f64670 */
[C---:B------:R-:W-:Y:S02]  /*df80*/  ISETP.GT.OR P5, PT, R218.reuse, 0x78, !P5 ;  /* 0x00000078da00780c */ /* 0x040fe40006fa4670 */
[----:B------:R-:W-:-:S02]  /*df90*/  ISETP.GT.OR P4, PT, R218, 0x79, !P4 ;  /* 0x00000079da00780c */ /* 0x000fc40006784670 */
[----:B------:R-:W2:Y:S01]  /*dfa0*/  SHFL.IDX PT, R218, R18, R10, 0x1f ;  /* 0x00001f0a12da7589 */ /* 0x000ea200000e0000 */
[----:B------:R-:W-:Y:S02]  /*dfb0*/  WARPGROUP.DEPBAR.LE gsb0, 0x0 ;  /* 0x00008000000079c5 */ /* 0x000fe40000010000 */
[----:B------:R-:W-:Y:S01]  /*dfc0*/  FADD.FTZ R229, R24, -R225 ;  /* 0x800000e118e57221 */ /* 0x000fe20000010000 */
[C---:B------:R-:W-:Y:S01]  /*dfd0*/  ISETP.GT.OR P2, PT, R221.reuse, 0x71, !P2 ;  /* 0x00000071dd00780c */ /* 0x040fe20005744670 */
[----:B------:R-:W3:Y:S01]  /*dfe0*/  SHFL.IDX PT, R24, R227, R231, 0x1f ;  /* 0x00001fe7e3187589 */ /* 0x000ee200000e0000 */
[C---:B------:R-:W-:Y:S02]  /*dff0*/  ISETP.GT.OR P0, PT, R221.reuse, 0x78, !P0 ;  /* 0x00000078dd00780c */ /* 0x040fe40004704670 */
[----:B------:R-:W-:Y:S01]  /*e000*/  ISETP.GT.OR P1, PT, R221, 0x79, !P1 ;  /* 0x00000079dd00780c */ /* 0x000fe20004f24670 */
[----:B------:R-:W-:Y:S01]  /*e010*/  LDS R17, [R17+0x400] ;  /* 0x0004000011117984 */ /* 0x000fe20000000800 */
[----:B-1----:R-:W-:-:S03]  /*e020*/  FADD.FTZ R226, R25, -R212 ;  /* 0x800000d419e27221 */ /* 0x002fc60000010000 */
[----:B------:R-:W-:Y:S04]  /*e030*/  SHFL.IDX PT, R25, R18, R223, 0x1f ;  /* 0x00001fdf12197589 */ /* 0x000fe800000e0000 */
[----:B------:R-:W1:Y:S01]  /*e040*/  SHFL.IDX PT, R223, R227, R232, 0x1f ;  /* 0x00001fe8e3df7589 */ /* 0x000e6200000e0000 */
[----:B------:R-:W-:Y:S01]  /*e050*/  FADD.FTZ R212, R27, -R212 ;  /* 0x800000d41bd47221 */ /* 0x000fe20000010000 */
[--C-:B--2---:R-:W-:Y:S01]  /*e060*/  FFMA.FTZ R216, R216, UR4, -R218.reuse ;  /* 0x00000004d8d87c23 */ /* 0x104fe200080108da */
[----:B------:R-:W-:Y:S01]  /*e070*/  IADD3 R27, R10, 0x10, RZ ;  /* 0x000000100a1b7810 */ /* 0x000fe20007ffe0ff */
[----:B------:R-:W-:Y:S01]  /*e080*/  FADD.FTZ R225, R26, -R225 ;  /* 0x800000e11ae17221 */ /* 0x000fe20000010000 */
[----:B------:R-:W-:Y:S02]  /*e090*/  VIADD R221, R10, 0x14 ;  /* 0x000000140add7836 */ /* 0x000fe40000000000 */
[----:B------:R-:W-:-:S02]  /*e0a0*/  FFMA.FTZ R26, R214, UR4, -R218 ;  /* 0x00000004d61a7c23 */ /* 0x000fc400080108da */
[----:B------:R2:W4:Y:S01]  /*e0b0*/  MUFU.EX2 R214, R216 ;  /* 0x000000d800d67308 */ /* 0x0005220000000800 */
[----:B------:R-:W4:Y:S01]  /*e0c0*/  SHFL.IDX PT, R231, R18, R231, 0x1f ;  /* 0x00001fe712e77589 */ /* 0x000f2200000e0000 */
[--C-:B---3--:R-:W-:Y:S01]  /*e0d0*/  FADD.FTZ R218, R30, -R24.reuse ;  /* 0x800000181eda7221 */ /* 0x108fe20000010000 */
[----:B--2---:R-:W-:Y:S02]  /*e0e0*/  FADD.FTZ R216, R28, -R24 ;  /* 0x800000181cd87221 */ /* 0x004fe40000010000 */
[----:B------:R-:W2:Y:S04]  /*e0f0*/  SHFL.IDX PT, R28, R227, R27, 0x1f ;  /* 0x00001f1be31c7589 */ /* 0x000ea800000e0000 */
[----:B------:R1:W-:Y:S04]  /*e100*/  SHFL.IDX PT, R27, R227, R221, 0x1f ;  /* 0x00001fdde31b7589 */ /* 0x0003e800000e0000 */
[----:B------:R-:W3:Y:S01]  /*e110*/  SHFL.IDX PT, R30, R18, R232, 0x1f ;  /* 0x00001fe8121e7589 */ /* 0x000ee200000e0000 */
[--C-:B-1----:R-:W-:Y:S01]  /*e120*/  FADD.FTZ R221, R29, -R223.reuse ;  /* 0x800000df1ddd7221 */ /* 0x102fe20000010000 */
[C---:B------:R-:W-:Y:S01]  /*e130*/  IADD3 R29, R10.reuse, 0x18, RZ ;  /* 0x000000180a1d7810 */ /* 0x040fe20007ffe0ff */
[----:B------:R-:W-:Y:S01]  /*e140*/  FADD.FTZ R223, R31, -R223 ;  /* 0x800000df1fdf7221 */ /* 0x000fe20000010000 */
[----:B------:R-:W-:-:S04]  /*e150*/  IADD3 R31, R10, 0x10, RZ ;  /* 0x000000100a1f7810 */ /* 0x000fc80007ffe0ff */
[----:B------:R-:W1:Y:S04]  /*e160*/  SHFL.IDX PT, R29, R227, R29, 0x1f ;  /* 0x00001f1de31d7589 */ /* 0x000e6800000e0000 */
[----:B------:R-:W1:Y:S01]  /*e170*/  SHFL.IDX PT, R31, R18, R31, 0x1f ;  /* 0x00001f1f121f7589 */ /* 0x000e6200000e0000 */
[----:B------:R4:W1:Y:S01]  /*e180*/  MUFU.EX2 R24, R26 ;  /* 0x0000001a00187308 */ /* 0x0008620000000800 */
[--C-:B------:R-:W-:Y:S01]  /*e190*/  FFMA.FTZ R219, R219, UR4, -R25.reuse ;  /* 0x00000004dbdb7c23 */ /* 0x100fe20008010819 */
[----:B----4-:R-:W-:Y:S01]  /*e1a0*/  FFMA.FTZ R26, R228, UR4, -R25 ;  /* 0x00000004e41a7c23 */ /* 0x010fe20008010819 */
[--C-:B------:R-:W-:Y:S01]  /*e1b0*/  FFMA.FTZ R25, R224, UR4, -R231.reuse ;  /* 0x00000004e0197c23 */ /* 0x100fe200080108e7 */
[----:B------:R-:W-:Y:S01]  /*e1c0*/  FFMA.FTZ R231, R222, UR4, -R231 ;  /* 0x00000004dee77c23 */ /* 0x000fe200080108e7 */
[--C-:B--2---:R-:W-:Y:S01]  /*e1d0*/  FADD.FTZ R222, R32, -R28.reuse ;  /* 0x8000001c20de7221 */ /* 0x104fe20000010000 */
[----:B------:R-:W-:Y:S01]  /*e1e0*/  FADD.FTZ R224, R34, -R28 ;  /* 0x8000001c22e07221 */ /* 0x000fe20000010000 */
[--C-:B---3--:R-:W-:Y:S01]  /*e1f0*/  FFMA.FTZ R28, R220, UR4, -R30.reuse ;  /* 0x00000004dc1c7c23 */ /* 0x108fe2000801081e */
[----:B------:R-:W-:Y:S01]  /*e200*/  FFMA.FTZ R30, R217, UR4, -R30 ;  /* 0x00000004d91e7c23 */ /* 0x000fe2000801081e */
[----:B------:R-:W-:-:S02]  /*e210*/  VIADD R32, R10, 0x14 ;  /* 0x000000140a207836 */ /* 0x000fc40000000000 */
[--C-:B-1----:R-:W-:Y:S01]  /*e220*/  FADD.FTZ R217, R36, -R29.reuse ;  /* 0x8000001d24d97221 */ /* 0x102fe20000010000 */
[----:B------:R-:W-:Y:S01]  /*e230*/  FADD.FTZ R220, R38, -R29 ;  /* 0x8000001d26dc7221 */ /* 0x000fe20000010000 */
[----:B------:R-:W-:Y:S01]  /*e240*/  FMUL.FTZ R229, R214, R229 ;  /* 0x000000e5d6e57220 */ /* 0x000fe20000410000 */
[--C-:B------:R-:W-:Y:S01]  /*e250*/  FFMA.FTZ R29, R215, UR4, -R31.reuse ;  /* 0x00000004d71d7c23 */ /* 0x100fe2000801081f */
[----:B------:R-:W-:Y:S01]  /*e260*/  FFMA.FTZ R31, R213, UR4, -R31 ;  /* 0x00000004d51f7c23 */ /* 0x000fe2000801081f */
[----:B------:R-:W-:Y:S01]  /*e270*/  FFMA.FTZ R213, -R19, R19, 1 ;  /* 0x3f80000013d57423 */ /* 0x000fe20000010113 */
[C---:B------:R-:W-:Y:S01]  /*e280*/  VIADD R232, R10.reuse, 0x1c ;  /* 0x0000001c0ae87836 */ /* 0x040fe20000000000 */
[----:B------:R-:W1:Y:S01]  /*e290*/  SHFL.IDX PT, R32, R18, R32, 0x1f ;  /* 0x00001f2012207589 */ /* 0x000e6200000e0000 */
[C---:B------:R-:W-:Y:S01]  /*e2a0*/  IADD3 R34, R10.reuse, 0x18, RZ ;  /* 0x000000180a227810 */ /* 0x040fe20007ffe0ff */
[----:B------:R-:W-:Y:S01]  /*e2b0*/  FMUL.FTZ R213, R213, R229 ;  /* 0x000000e5d5d57220 */ /* 0x000fe20000410000 */
[----:B------:R-:W-:-:S02]  /*e2c0*/  VIADD R229, R10, 0x1c ;  /* 0x0000001c0ae57836 */ /* 0x000fc40000000000 */
[----:B------:R2:W-:Y:S02]  /*e2d0*/  SHFL.IDX PT, R232, R227, R232, 0x1f ;  /* 0x00001fe8e3e87589 */ /* 0x0005e400000e0000 */
[--C-:B--2---:R-:W-:Y:S02]  /*e2e0*/  FADD.FTZ R227, R33, -R27.reuse ;  /* 0x8000001b21e37221 */ /* 0x104fe40000010000 */
[----:B------:R-:W2:Y:S04]  /*e2f0*/  SHFL.IDX PT, R33, R18, R34, 0x1f ;  /* 0x00001f2212217589 */ /* 0x000ea800000e0000 */
[----:B------:R-:W3:Y:S01]  /*e300*/  SHFL.IDX PT, R34, R18, R229, 0x1f ;  /* 0x00001fe512227589 */ /* 0x000ee200000e0000 */
[----:B------:R-:W-:Y:S01]  /*e310*/  FADD.FTZ R228, R35, -R27 ;  /* 0x8000001b23e47221 */ /* 0x000fe20000010000 */
[--C-:B-1----:R-:W-:Y:S01]  /*e320*/  FFMA.FTZ R211, R211, UR4, -R32.reuse ;  /* 0x00000004d3d37c23 */ /* 0x102fe20008010820 */
[----:B------:R-:W-:Y:S01]  /*e330*/  FFMA.FTZ R32, R210, UR4, -R32 ;  /* 0x00000004d2207c23 */ /* 0x000fe20008010820 */
[----:B------:R-:W1:Y:S01]  /*e340*/  SHFL.IDX PT, R35, R12, R10, 0x1f ;  /* 0x00001f0a0c237589 */ /* 0x000e6200000e0000 */
[----:B------:R-:W-:Y:S01]  /*e350*/  IADD3 R215, R10, 0x4, RZ ;  /* 0x000000040ad77810 */ /* 0x000fe20007ffe0ff */
[----:B------:R-:W-:Y:S01]  /*e360*/  FFMA.FTZ R210, -R20, R20, 1 ;  /* 0x3f80000014d27423 */ /* 0x000fe20000010114 */
[----:B------:R2:W-:Y:S08]  /*e370*/  MUFU.EX2 R19, R31 ;  /* 0x0000001f00137308 */ /* 0x0005f00000000800 */
[----:B------:R4:W-:Y:S01]  /*e380*/  MUFU.EX2 R20, R32 ;  /* 0x0000002000147308 */ /* 0x0009e20000000800 */
[--C-:B--2---:R-:W-:Y:S01]  /*e390*/  FFMA.FTZ R31, R208, UR4, -R33.reuse ;  /* 0x00000004d01f7c23 */ /* 0x104fe20008010821 */
[----:B----4-:R-:W-:Y:S01]  /*e3a0*/  FFMA.FTZ R32, R209, UR4, -R33 ;  /* 0x00000004d1207c23 */ /* 0x010fe20008010821 */
[----:B---3--:R-:W-:-:S05]  /*e3b0*/  FFMA.FTZ R33, R206, UR4, -R34 ;  /* 0x00000004ce217c23 */ /* 0x008fca0008010822 */
[----:B------:R-:W2:Y:S01]  /*e3c0*/  MUFU.EX2 R219, R219 ;  /* 0x000000db00db7308 */ /* 0x000ea20000000800 */
[----:B------:R-:W3:Y:S01]  /*e3d0*/  SHFL.IDX PT, R206, R12, R215, 0x1f ;  /* 0x00001fd70cce7589 */ /* 0x000ee200000e0000 */
[----:B------:R-:W-:Y:S01]  /*e3e0*/  FMUL.FTZ R225, R24, R225 ;  /* 0x000000e118e17220 */ /* 0x000fe20000410000 */
[----:B------:R-:W-:Y:S01]  /*e3f0*/  FFMA.FTZ R208, -R230, R230, 1 ;  /* 0x3f800000e6d07423 */ /* 0x000fe200000101e6 */
[--C-:B-1----:R-:W-:Y:S01]  /*e400*/  FFMA.FTZ R204, R204, UR4, -R35.reuse ;  /* 0x00000004cccc7c23 */ /* 0x102fe20008010823 */
[----:B------:R-:W-:Y:S01]  /*e410*/  FFMA.FTZ R36, R205, UR4, -R35 ;  /* 0x00000004cd247c23 */ /* 0x000fe20008010823 */
[----:B------:R-:W-:Y:S01]  /*e420*/  FMUL.FTZ R210, R210, R225 ;  /* 0x000000e1d2d27220 */ /* 0x000fe20000410000 */
[C---:B------:R-:W-:Y:S01]  /*e430*/  IADD3 R209, R10.reuse, 0xc, RZ ;  /* 0x0000000c0ad17810 */ /* 0x040fe20007ffe0ff */
[----:B------:R1:W-:Y:S01]  /*e440*/  MUFU.EX2 R18, R211 ;  /* 0x000000d300127308 */ /* 0x0003e20000000800 */
[C---:B------:R-:W-:Y:S02]  /*e450*/  VIADD R225, R10.reuse, 0x10 ;  /* 0x000000100ae17836 */ /* 0x040fe40000000000 */
[----:B------:R-:W-:-:S02]  /*e460*/  VIADD R230, R10, 0x18 ;  /* 0x000000180ae67836 */ /* 0x000fc40000000000 */
[----:B--2---:R-:W-:Y:S01]  /*e470*/  FMUL.FTZ R226, R219, R226 ;  /* 0x000000e2dbe27220 */ /* 0x004fe20000410000 */
[----:B-1----:R-:W-:Y:S02]  /*e480*/  IADD3 R211, R10, 0x14, RZ ;  /* 0x000000140ad37810 */ /* 0x002fe40007ffe0ff */
[----:B------:R3:W-:Y:S01]  /*e490*/  MUFU.EX2 R35, R204 ;  /* 0x000000cc00237308 */ /* 0x0007e20000000800 */
[----:B------:R-:W-:Y:S01]  /*e4a0*/  FMUL.FTZ R208, R208, R226 ;  /* 0x000000e2d0d07220 */ /* 0x000fe20000410000 */
[----:B------:R-:W-:Y:S02]  /*e4b0*/  VIADD R226, R10, 0x8 ;  /* 0x000000080ae27836 */ /* 0x000fe40000000000 */
[----:B------:R-:W-:Y:S01]  /*e4c0*/  FFMA.FTZ R34, R207, UR4, -R34 ;  /* 0x00000004cf227c23 */ /* 0x000fe20008010822 */
[----:B------:R-:W-:Y:S03]  /*e4d0*/  SHFL.IDX PT, R38, R12, R211, 0x1f ;  /* 0x00001fd30c267589 */ /* 0x000fe600000e0000 */
[----:B------:R1:W-:Y:S01]  /*e4e0*/  MUFU.EX2 R27, R231 ;  /* 0x000000e7001b7308 */ /* 0x0003e20000000800 */
[--C-:B---3--:R-:W-:Y:S01]  /*e4f0*/  FFMA.FTZ R204, R122, UR4, -R206.reuse ;  /* 0x000000047acc7c23 */ /* 0x108fe200080108ce */
[----:B------:R-:W-:Y:S01]  /*e500*/  FFMA.FTZ R206, R124, UR4, -R206 ;  /* 0x000000047cce7c23 */ /* 0x000fe200080108ce */
[----:B------:R-:W-:Y:S04]  /*e510*/  SHFL.IDX PT, R207, R12, R226, 0x1f ;  /* 0x00001fe20ccf7589 */ /* 0x000fe800000e0000 */
[----:B------:R-:W2:Y:S01]  /*e520*/  SHFL.IDX PT, R122, R12, R230, 0x1f ;  /* 0x00001fe60c7a7589 */ /* 0x000ea200000e0000 */
[--C-:B-1----:R-:W-:Y:S01]  /*e530*/  FADD.FTZ R231, R37, -R232.reuse ;  /* 0x800000e825e77221 */ /* 0x102fe20000010000 */
[----:B------:R-:W-:-:S02]  /*e540*/  FADD.FTZ R232, R39, -R232 ;  /* 0x800000e827e87221 */ /* 0x000fc40000010000 */
[----:B------:R-:W-:Y:S04]  /*e550*/  SHFL.IDX PT, R37, R12, R209, 0x1f ;  /* 0x00001fd10c257589 */ /* 0x000fe800000e0000 */
[----:B------:R-:W-:Y:S04]  /*e560*/  SHFL.IDX PT, R39, R12, R225, 0x1f ;  /* 0x00001fe10c277589 */ /* 0x000fe800000e0000 */
[----:B------:R1:W3:Y:S02]  /*e570*/  SHFL.IDX PT, R124, R12, R229, 0x1f ;  /* 0x00001fe50c7c7589 */ /* 0x0002e400000e0000 */
[----:B-1----:R1:W-:Y:S02]  /*e580*/  MUFU.EX2 R12, R204 ;  /* 0x000000cc000c7308 */ /* 0x0023e40000000800 */
[----:B-1----:R-:W1:Y:S01]  /*e590*/  SHFL.IDX PT, R204, R11, R215, 0x1f ;  /* 0x00001fd70bcc7589 */ /* 0x002e6200000e0000 */
[--C-:B--2---:R-:W-:Y:S01]  /*e5a0*/  FFMA.FTZ R112, R112, UR4, -R122.reuse ;  /* 0x0000000470707c23 */ /* 0x104fe2000801087a */
[----:B------:R-:W-:-:S02]  /*e5b0*/  FFMA.FTZ R107, R107, UR4, -R122 ;  /* 0x000000046b6b7c23 */ /* 0x000fc4000801087a */
[----:B------:R-:W2:Y:S01]  /*e5c0*/  SHFL.IDX PT, R205, R11, R10, 0x1f ;  /* 0x00001f0a0bcd7589 */ /* 0x000ea200000e0000 */
[----:B---3--:R-:W-:-:S03]  /*e5d0*/  FFMA.FTZ R122, R97, UR4, -R124 ;  /* 0x00000004617a7c23 */ /* 0x008fc6000801087c */
[----:B------:R-:W3:Y:S01]  /*e5e0*/  SHFL.IDX PT, R97, R11, R225, 0x1f ;  /* 0x00001fe10b617589 */ /* 0x000ee200000e0000 */
[--C-:B------:R-:W-:Y:S01]  /*e5f0*/  FFMA.FTZ R123, R123, UR4, -R207.reuse ;  /* 0x000000047b7b7c23 */ /* 0x100fe200080108cf */
[----:B------:R-:W-:Y:S02]  /*e600*/  FFMA.FTZ R125, R125, UR4, -R207 ;  /* 0x000000047d7d7c23 */ /* 0x000fe400080108cf */
[----:B------:R-:W-:Y:S01]  /*e610*/  SHFL.IDX PT, R207, R11, R226, 0x1f ;  /* 0x00001fe20bcf7589 */ /* 0x000fe200000e0000 */
[--C-:B-1----:R-:W-:Y:S01]  /*e620*/  FFMA.FTZ R119, R119, UR4, -R204.reuse ;  /* 0x0000000477777c23 */ /* 0x102fe200080108cc */
[----:B------:R-:W-:Y:S02]  /*e630*/  FFMA.FTZ R204, R98, UR4, -R204 ;  /* 0x0000000462cc7c23 */ /* 0x000fe400080108cc */
[----:B------:R-:W1:Y:S01]  /*e640*/  SHFL.IDX PT, R98, R11, R230, 0x1f ;  /* 0x00001fe60b627589 */ /* 0x000e6200000e0000 */
[--C-:B------:R-:W-:Y:S01]  /*e650*/  FFMA.FTZ R120, R120, UR4, -R37.reuse ;  /* 0x0000000478787c23 */ /* 0x100fe20008010825 */
[----:B------:R-:W-:Y:S01]  /*e660*/  FFMA.FTZ R121, R121, UR4, -R37 ;  /* 0x0000000479797c23 */ /* 0x000fe20008010825 */
[--C-:B------:R-:W-:Y:S01]  /*e670*/  FFMA.FTZ R109, R109, UR4, -R38.reuse ;  /* 0x000000046d6d7c23 */ /* 0x100fe20008010826 */
[----:B------:R4:W-:Y:S01]  /*e680*/  MUFU.EX2 R37, R206 ;  /* 0x000000ce00257308 */ /* 0x0009e20000000800 */
[--C-:B------:R-:W-:Y:S01]  /*e690*/  FFMA.FTZ R103, R103, UR4, -R39.reuse ;  /* 0x0000000467677c23 */ /* 0x100fe20008010827 */
[----:B------:R-:W-:Y:S01]  /*e6a0*/  FFMA.FTZ R114, R114, UR4, -R39 ;  /* 0x0000000472727c23 */ /* 0x000fe20008010827 */
[--C-:B--2---:R-:W-:Y:S01]  /*e6b0*/  FFMA.FTZ R117, R117, UR4, -R205.reuse ;  /* 0x0000000475757c23 */ /* 0x104fe200080108cd */
[----:B------:R-:W-:Y:S01]  /*e6c0*/  FFMA.FTZ R106, R106, UR4, -R205 ;  /* 0x000000046a6a7c23 */ /* 0x000fe200080108cd */
[----:B----4-:R-:W-:-:S03]  /*e6d0*/  FFMA.FTZ R206, R94, UR4, -R38 ;  /* 0x000000045ece7c23 */ /* 0x010fc60008010826 */
[----:B------:R2:W-:Y:S01]  /*e6e0*/  MUFU.EX2 R38, R123 ;  /* 0x0000007b00267308 */ /* 0x0005e20000000800 */
[----:B------:R-:W-:Y:S01]  /*e6f0*/  SHFL.IDX PT, R205, R11, R229, 0x1f ;  /* 0x00001fe50bcd7589 */ /* 0x000fe200000e0000 */
[--C-:B---3--:R-:W-:Y:S01]  /*e700*/  FFMA.FTZ R101, R101, UR4, -R97.reuse ;  /* 0x0000000465657c23 */ /* 0x108fe20008010861 */
[----:B------:R-:W-:Y:S02]  /*e710*/  FFMA.FTZ R100, R100, UR4, -R97 ;  /* 0x0000000464647c23 */ /* 0x000fe40008010861 */
[----:B--2---:R-:W2:Y:S03]  /*e720*/  SHFL.IDX PT, R123, R11, R209, 0x1f ;  /* 0x00001fd10b7b7589 */ /* 0x004ea600000e0000 */
[----:B------:R3:W-:Y:S02]  /*e730*/  MUFU.EX2 R39, R125 ;  /* 0x0000007d00277308 */ /* 0x0007e40000000800 */
[----:B---3--:R3:W-:Y:S06]  /*e740*/  SHFL.IDX PT, R125, R11, R211, 0x1f ;  /* 0x00001fd30b7d7589 */ /* 0x0087ec00000e0000 */
[----:B------:R1:W-:Y:S08]  /*e750*/  MUFU.EX2 R97, R114 ;  /* 0x0000007200617308 */ /* 0x0003f00000000800 */
[----:B---3--:R3:W-:Y:S01]  /*e760*/  MUFU.EX2 R11, R121 ;  /* 0x00000079000b7308 */ /* 0x0087e20000000800 */
[----:B-1----:R-:W-:Y:S01]  /*e770*/  FFMA.FTZ R114, R95, UR4, -R98 ;  /* 0x000000045f727c23 */ /* 0x002fe20008010862 */
[----:B---3--:R-:W1:Y:S06]  /*e780*/  SHFL.IDX PT, R121, R14, R215, 0x1f ;  /* 0x00001fd70e797589 */ /* 0x008e6c00000e0000 */
[----:B------:R3:W-:Y:S01]  /*e790*/  MUFU.EX2 R95, R109 ;  /* 0x0000006d005f7308 */ /* 0x0007e20000000800 */
[----:B------:R-:W-:-:S07]  /*e7a0*/  FFMA.FTZ R124, R96, UR4, -R124 ;  /* 0x00000004607c7c23 */ /* 0x000fce000801087c */
[----:B------:R4:W-:Y:S01]  /*e7b0*/  MUFU.EX2 R94, R120 ;  /* 0x00000078005e7308 */ /* 0x0009e20000000800 */
[----:B---3--:R-:W3:Y:S01]  /*e7c0*/  SHFL.IDX PT, R109, R14, R225, 0x1f ;  /* 0x00001fe10e6d7589 */ /* 0x008ee200000e0000 */
[----:B----4-:R-:W-:-:S03]  /*e7d0*/  FFMA.FTZ R120, R99, UR4, -R207 ;  /* 0x0000000463787c23 */ /* 0x010fc600080108cf */
[----:B------:R-:W4:Y:S03]  /*e7e0*/  SHFL.IDX PT, R99, R14, R10, 0x1f ;  /* 0x00001f0a0e637589 */ /* 0x000f2600000e0000 */
[----:B------:R-:W3:Y:S01]  /*e7f0*/  MUFU.EX2 R25, R25 ;  /* 0x0000001900197308 */ /* 0x000ee20000000800 */
[----:B--2---:R-:W-:-:S07]  /*e800*/  FFMA.FTZ R105, R105, UR4, -R123 ;  /* 0x0000000469697c23 */ /* 0x004fce000801087b */
[----:B------:R2:W-:Y:S01]  /*e810*/  MUFU.EX2 R96, R103 ;  /* 0x0000006700607308 */ /* 0x0005e20000000800 */
[----:B------:R-:W-:Y:S01]  /*e820*/  FFMA.FTZ R104, R104, UR4, -R123 ;  /* 0x0000000468687c23 */ /* 0x000fe2000801087b */
[----:B--2---:R-:W2:Y:S04]  /*e830*/  SHFL.IDX PT, R103, R14, R209, 0x1f ;  /* 0x00001fd10e677589 */ /* 0x004ea800000e0000 */
[----:B------:R-:W2:Y:S01]  /*e840*/  SHFL.IDX PT, R123, R14, R226, 0x1f ;  /* 0x00001fe20e7b7589 */ /* 0x000ea200000e0000 */
[--C-:B-1----:R-:W-:Y:S01]  /*e850*/  FFMA.FTZ R108, R108, UR4, -R121.reuse ;  /* 0x000000046c6c7c23 */ /* 0x102fe20008010879 */
[----:B------:R-:W-:Y:S02]  /*e860*/  FFMA.FTZ R138, R138, UR4, -R121 ;  /* 0x000000048a8a7c23 */ /* 0x000fe40008010879 */
[----:B------:R-:W1:Y:S01]  /*e870*/  SHFL.IDX PT, R121, R14, R211, 0x1f ;  /* 0x00001fd30e797589 */ /* 0x000e6200000e0000 */
[--C-:B---3--:R-:W-:Y:S01]  /*e880*/  FFMA.FTZ R130, R130, UR4, -R109.reuse ;  /* 0x0000000482827c23 */ /* 0x108fe2000801086d */
[----:B------:R-:W-:Y:S01]  /*e890*/  FFMA.FTZ R137, R137, UR4, -R109 ;  /* 0x0000000489897c23 */ /* 0x000fe2000801086d */
[----:B------:R-:W-:Y:S01]  /*e8a0*/  FMUL.FTZ R216, R25, R216 ;  /* 0x000000d819d87220 */ /* 0x000fe20000410000 */
[----:B------:R-:W-:Y:S01]  /*e8b0*/  FMUL.FTZ R132, R132, UR9 ;  /* 0x0000000984847c20 */ /* 0x000fe20008410000 */
[----:B------:R-:W-:Y:S01]  /*e8c0*/  FMUL.FTZ R134, R134, UR9 ;  /* 0x0000000986867c20 */ /* 0x000fe20008410000 */
[----:B------:R-:W-:Y:S01]  /*e8d0*/  FFMA.FTZ R109, -R237, R237, 1 ;  /* 0x3f800000ed6d7423 */ /* 0x000fe200000101ed */
[--C-:B----4-:R-:W-:Y:S01]  /*e8e0*/  FFMA.FTZ R113, R113, UR4, -R99.reuse ;  /* 0x0000000471717c23 */ /* 0x110fe20008010863 */
[----:B------:R-:W-:-:S02]  /*e8f0*/  FFMA.FTZ R131, R131, UR4, -R99 ;  /* 0x0000000483837c23 */ /* 0x000fc40008010863 */
[----:B------:R3:W-:Y:S01]  /*e900*/  MUFU.EX2 R99, R112 ;  /* 0x0000007000637308 */ /* 0x0007e20000000800 */
[----:B------:R-:W-:Y:S01]  /*e910*/  FMUL.FTZ R109, R109, R216 ;  /* 0x000000d86d6d7220 */ /* 0x000fe20000410000 */
[----:B------:R-:W-:Y:S01]  /*e920*/  FMUL.FTZ R133, R133, UR9 ;  /* 0x0000000985857c20 */ /* 0x000fe20008410000 */
[----:B------:R-:W-:Y:S01]  /*e930*/  FMUL.FTZ R135, R135, UR9 ;  /* 0x0000000987877c20 */ /* 0x000fe20008410000 */
[----:B------:R-:W-:Y:S04]  /*e940*/  SHFL.IDX PT, R216, R17, R10, 0x1f ;  /* 0x00001f0a11d87589 */ /* 0x000fe800000e0000 */
[----:B------:R-:W4:Y:S01]  /*e950*/  MUFU.EX2 R26, R26 ;  /* 0x0000001a001a7308 */ /* 0x000f220000000800 */
[----:B---3--:R-:W3:Y:S01]  /*e960*/  SHFL.IDX PT, R112, R14, R230, 0x1f ;  /* 0x00001fe60e707589 */ /* 0x008ee200000e0000 */
[--C-:B--2---:R-:W-:Y:S01]  /*e970*/  FFMA.FTZ R126, R126, UR4, -R103.reuse ;  /* 0x000000047e7e7c23 */ /* 0x104fe20008010867 */
[----:B------:R-:W-:-:S02]  /*e980*/  FFMA.FTZ R139, R139, UR4, -R103 ;  /* 0x000000048b8b7c23 */ /* 0x000fc40008010867 */
[----:B------:R2:W3:Y:S03]  /*e990*/  SHFL.IDX PT, R103, R14, R229, 0x1f ;  /* 0x00001fe50e677589 */ /* 0x0004e600000e0000 */
[----:B------:R-:W4:Y:S08]  /*e9a0*/  MUFU.TANH R132, R132 ;  /* 0x0000008400847308 */ /* 0x000f300000002400 */
[----:B------:R-:W3:Y:S01]  /*e9b0*/  MUFU.TANH R134, R134 ;  /* 0x0000008600867308 */ /* 0x000ee20000002400 */
[--C-:B------:R-:W-:Y:S01]  /*e9c0*/  FFMA.FTZ R127, R127, UR4, -R123.reuse ;  /* 0x000000047f7f7c23 */ /* 0x100fe2000801087b */
[----:B------:R-:W-:Y:S01]  /*e9d0*/  FFMA.FTZ R129, R129, UR4, -R123 ;  /* 0x0000000481817c23 */ /* 0x000fe2000801087b */
[----:B------:R-:W-:-:S05]  /*e9e0*/  FFMA.FTZ R102, R102, UR4, -R125 ;  /* 0x0000000466667c23 */ /* 0x000fca000801087d */
[----:B------:R-:W-:Y:S01]  /*e9f0*/  MUFU.TANH R133, R133 ;  /* 0x0000008500857308 */ /* 0x000fe20000002400 */
[----:B------:R-:W-:Y:S01]  /*ea00*/  FFMA.FTZ R115, R115, UR4, -R125 ;  /* 0x0000000473737c23 */ /* 0x000fe2000801087d */
[----:B------:R-:W-:-:S06]  /*ea10*/  FSEL R123, R4, -INF , !P3 ;  /* 0xff800000047b7808 */ /* 0x000fcc0005800000 */
[----:B------:R-:W3:Y:S01]  /*ea20*/  MUFU.TANH R135, R135 ;  /* 0x0000008700877308 */ /* 0x000ee20000002400 */
[----:B------:R-:W-:-:S07]  /*ea30*/  FSEL R125, R128, -INF , !P2 ;  /* 0xff800000807d7808 */ /* 0x000fce0005000000 */
[----:B------:R-:W3:Y:S08]  /*ea40*/  MUFU.EX2 R28, R28 ;  /* 0x0000001c001c7308 */ /* 0x000ef00000000800 */
[----:B------:R-:W3:Y:S01]  /*ea50*/  MUFU.EX2 R29, R29 ;  /* 0x0000001d001d7308 */ /* 0x000ee20000000800 */
[----:B-1----:R-:W-:-:S07]  /*ea60*/  FFMA.FTZ R123, R123, UR4, -R121 ;  /* 0x000000047b7b7c23 */ /* 0x002fce0008010879 */
[----:B------:R-:W1:Y:S01]  /*ea70*/  MUFU.EX2 R32, R32 ;  /* 0x0000002000207308 */ /* 0x000e620000000800 */
[--C-:B------:R-:W-:Y:S01]  /*ea80*/  FFMA.FTZ R110, R110, UR4, -R205.reuse ;  /* 0x000000046e6e7c23 */ /* 0x100fe200080108cd */
[----:B------:R-:W-:Y:S01]  /*ea90*/  FFMA.FTZ R118, R118, UR4, -R205 ;  /* 0x0000000476767c23 */ /* 0x000fe200080108cd */
[----:B--2---:R-:W-:-:S05]  /*eaa0*/  FFMA.FTZ R14, -R200, R200, 1 ;  /* 0x3f800000c80e7423 */ /* 0x004fca00000101c8 */
[----:B------:R-:W2:Y:S01]  /*eab0*/  MUFU.EX2 R31, R31 ;  /* 0x0000001f001f7308 */ /* 0x000ea20000000800 */
[----:B----4-:R-:W-:Y:S01]  /*eac0*/  FMUL.FTZ R212, R26, R212 ;  /* 0x000000d41ad47220 */ /* 0x010fe20000410000 */
[----:B------:R-:W-:Y:S01]  /*ead0*/  FFMA.FTZ R121, R125, UR4, -R121 ;  /* 0x000000047d797c23 */ /* 0x000fe20008010879 */
[----:B------:R-:W-:Y:S01]  /*eae0*/  FSEL R125, R132, -INF , !P5 ;  /* 0xff800000847d7808 */ /* 0x000fe20006800000 */
[----:B------:R-:W-:Y:S01]  /*eaf0*/  FMUL.FTZ R218, R27, R218 ;  /* 0x000000da1bda7220 */ /* 0x000fe20000410000 */
[----:B---3--:R-:W-:Y:S01]  /*eb00*/  FSEL R205, R134, -INF , !P0 ;  /* 0xff80000086cd7808 */ /* 0x008fe20004000000 */
[----:B------:R-:W-:Y:S01]  /*eb10*/  FFMA.FTZ R235, -R235, R235, 1 ;  /* 0x3f800000ebeb7423 */ /* 0x000fe200000101eb */
[----:B------:R-:W-:Y:S01]  /*eb20*/  FFMA.FTZ R116, R116, UR4, -R98 ;  /* 0x0000000474747c23 */ /* 0x000fe20008010862 */
[----:B------:R-:W-:Y:S01]  /*eb30*/  FMUL.FTZ R14, R14, R212 ;  /* 0x000000d40e0e7220 */ /* 0x000fe20000410000 */
[----:B------:R-:W-:Y:S01]  /*eb40*/  FFMA.FTZ R111, R111, UR4, -R207 ;  /* 0x000000046f6f7c23 */ /* 0x000fe200080108cf */
[----:B------:R3:W-:Y:S01]  /*eb50*/  MUFU.EX2 R98, R206 ;  /* 0x000000ce00627308 */ /* 0x0007e20000000800 */
[----:B------:R-:W-:Y:S01]  /*eb60*/  FFMA.FTZ R212, -R21, R21, 1 ;  /* 0x3f80000015d47423 */ /* 0x000fe20000010115 */
[--C-:B------:R-:W-:Y:S01]  /*eb70*/  FFMA.FTZ R125, R125, UR4, -R112.reuse ;  /* 0x000000047d7d7c23 */ /* 0x100fe20008010870 */
[----:B------:R-:W-:Y:S01]  /*eb80*/  FFMA.FTZ R205, R205, UR4, -R112 ;  /* 0x00000004cdcd7c23 */ /* 0x000fe20008010870 */
[----:B------:R-:W-:Y:S01]  /*eb90*/  FSEL R207, R135, -INF , !P1 ;  /* 0xff80000087cf7808 */ /* 0x000fe20004800000 */
[----:B------:R-:W-:Y:S01]  /*eba0*/  FFMA.FTZ R21, -R22, R22, 1 ;  /* 0x3f80000016157423 */ /* 0x000fe20000010116 */
[----:B------:R-:W-:Y:S01]  /*ebb0*/  FMUL.FTZ R112, R235, R218 ;  /* 0x000000daeb707220 */ /* 0x000fe20000410000 */
[----:B------:R-:W-:Y:S01]  /*ebc0*/  FMUL.FTZ R221, R28, R221 ;  /* 0x000000dd1cdd7220 */ /* 0x000fe20000410000 */
[----:B------:R-:W-:Y:S01]  /*ebd0*/  FFMA.FTZ R209, -R233, R233, 1 ;  /* 0x3f800000e9d17423 */ /* 0x000fe200000101e9 */
[----:B---3--:R-:W-:Y:S01]  /*ebe0*/  FSEL R206, R133, -INF , !P4 ;  /* 0xff80000085ce7808 */ /* 0x008fe20006000000 */
[----:B------:R-:W-:Y:S01]  /*ebf0*/  FFMA.FTZ R211, -R234, R234, 1 ;  /* 0x3f800000ead37423 */ /* 0x000fe200000101ea */
[----:B------:R-:W-:Y:S01]  /*ec00*/  FMUL.FTZ R222, R29, R222 ;  /* 0x000000de1dde7220 */ /* 0x000fe20000410000 */
[----:B------:R-:W-:Y:S01]  /*ec10*/  FMUL.FTZ R22, R18, R227 ;  /* 0x000000e312167220 */ /* 0x000fe20000410000 */
[--C-:B------:R-:W-:Y:S01]  /*ec20*/  FADD.FTZ R40, R40, -R216.reuse ;  /* 0x800000d828287221 */ /* 0x100fe20000010000 */
[----:B------:R-:W-:Y:S01]  /*ec30*/  FADD.FTZ R42, R42, -R216 ;  /* 0x800000d82a2a7221 */ /* 0x000fe20000010000 */
[----:B------:R-:W3:Y:S01]  /*ec40*/  MUFU.EX2 R30, R30 ;  /* 0x0000001e001e7308 */ /* 0x000ee20000000800 */
[----:B------:R-:W-:Y:S01]  /*ec50*/  FFMA.FTZ R236, -R236, R236, 1 ;  /* 0x3f800000ecec7423 */ /* 0x000fe200000101ec */
[----:B------:R-:W4:Y:S01]  /*ec60*/  SHFL.IDX PT, R218, R17, R215, 0x1f ;  /* 0x00001fd711da7589 */ /* 0x000f2200000e0000 */
[C---:B------:R-:W-:Y:S01]  /*ec70*/  IADD3 R227, R10.reuse, 0x8, RZ ;  /* 0x000000080ae37810 */ /* 0x040fe20007ffe0ff */
[----:B------:R-:W-:-:S02]  /*ec80*/  VIADD R234, R10, 0xc ;  /* 0x0000000c0aea7836 */ /* 0x000fc40000000000 */
[----:B------:R3:W-:Y:S01]  /*ec90*/  LDS R216, [R13+0x400] ;  /* 0x000400000dd87984 */ /* 0x0007e20000000800 */
[----:B-1----:R-:W-:Y:S01]  /*eca0*/  FMUL.FTZ R226, R32, R220 ;  /* 0x000000dc20e27220 */ /* 0x002fe20000410000 */
[--C-:B------:R-:W-:Y:S01]  /*ecb0*/  FFMA.FTZ R206, R206, UR4, -R103.reuse ;  /* 0x00000004cece7c23 */ /* 0x100fe20008010867 */
[----:B------:R-:W-:Y:S01]  /*ecc0*/  FFMA.FTZ R207, R207, UR4, -R103 ;  /* 0x00000004cfcf7c23 */ /* 0x000fe20008010867 */
[----:B------:R-:W-:Y:S01]  /*ecd0*/  FMUL.FTZ R209, R209, R222 ;  /* 0x000000ded1d17220 */ /* 0x000fe20000410000 */
[----:B------:R-:W1:Y:S01]  /*ece0*/  SHFL.IDX PT, R220, R17, R229, 0x1f ;  /* 0x00001fe511dc7589 */ /* 0x000e6200000e0000 */
[----:B------:R-:W-:Y:S01]  /*ecf0*/  FMUL.FTZ R103, R236, R221 ;  /* 0x000000ddec677220 */ /* 0x000fe20000410000 */
[----:B--2---:R-:W-:Y:S02]  /*ed00*/  FMUL.FTZ R222, R31, R217 ;  /* 0x000000d91fde7220 */ /* 0x004fe40000410000 */
[----:B------:R-:W2:Y:S04]  /*ed10*/  SHFL.IDX PT, R221, R17, R227, 0x1f ;  /* 0x00001fe311dd7589 */ /* 0x000ea800000e0000 */
[----:B------:R-:W2:Y:S01]  /*ed20*/  SHFL.IDX PT, R217, R17, R234, 0x1f ;  /* 0x00001fea11d97589 */ /* 0x000ea200000e0000 */
[----:B------:R-:W1:Y:S01]  /*ed30*/  MUFU.EX2 R36, R36 ;  /* 0x0000002400247308 */ /* 0x000e620000000800 */
[----:B---3--:R-:W-:Y:S01]  /*ed40*/  FMUL.FTZ R223, R30, R223 ;  /* 0x000000df1edf7220 */ /* 0x008fe20000410000 */
[C---:B------:R-:W-:Y:S01]  /*ed50*/  IADD3 R233, R10.reuse, 0x10, RZ ;  /* 0x000000100ae97810 */ /* 0x040fe20007ffe0ff */
[----:B------:R-:W-:Y:S01]  /*ed60*/  FMUL.FTZ R224, R19, R224 ;  /* 0x000000e013e07220 */ /* 0x000fe20000410000 */
[----:B------:R-:W-:-:S02]  /*ed70*/  VIADD R235, R10, 0x14 ;  /* 0x000000140aeb7836 */ /* 0x000fc40000000000 */
[----:B------:R-:W-:Y:S01]  /*ed80*/  FMUL.FTZ R211, R211, R223 ;  /* 0x000000dfd3d37220 */ /* 0x000fe20000410000 */
[----:B------:R-:W-:Y:S01]  /*ed90*/  FFMA.FTZ R13, -R171, R171, 1 ;  /* 0x3f800000ab0d7423 */ /* 0x000fe200000101ab */
[----:B------:R-:W3:Y:S01]  /*eda0*/  SHFL.IDX PT, R223, R17, R233, 0x1f ;  /* 0x00001fe911df7589 */ /* 0x000ee200000e0000 */
[----:B------:R-:W-:Y:S01]  /*edb0*/  FMUL.FTZ R40, R35, R40 ;  /* 0x0000002823287220 */ /* 0x000fe20000410000 */
[--C-:B----4-:R-:W-:Y:S01]  /*edc0*/  FADD.FTZ R41, R41, -R218.reuse ;  /* 0x800000da29297221 */ /* 0x110fe20000010000 */
[----:B------:R-:W-:Y:S01]  /*edd0*/  FMUL.FTZ R21, R21, R224 ;  /* 0x000000e015157220 */ /* 0x000fe20000410000 */
[----:B------:R-:W-:Y:S01]  /*ede0*/  FMUL.FTZ R22, R212, R22 ;  /* 0x00000016d4167220 */ /* 0x000fe20000410000 */
[----:B------:R-:W-:Y:S01]  /*edf0*/  FFMA.FTZ R212, -R23, R23, 1 ;  /* 0x3f80000017d47423 */ /* 0x000fe20000010117 */
[----:B------:R-:W4:Y:S01]  /*ee00*/  SHFL.IDX PT, R224, R17, R235, 0x1f ;  /* 0x00001feb11e07589 */ /* 0x000f2200000e0000 */
[----:B------:R-:W-:Y:S01]  /*ee10*/  FADD.FTZ R43, R43, -R218 ;  /* 0x800000da2b2b7221 */ /* 0x000fe20000010000 */
[--C-:B-1----:R-:W-:Y:S01]  /*ee20*/  FADD.FTZ R53, R53, -R220.reuse ;  /* 0x800000dc35357221 */ /* 0x102fe20000010000 */
[----:B------:R-:W-:Y:S01]  /*ee30*/  FADD.FTZ R55, R55, -R220 ;  /* 0x800000dc37377221 */ /* 0x000fe20000010000 */
[----:B------:R-:W-:Y:S01]  /*ee40*/  FMUL.FTZ R13, R13, R40 ;  /* 0x000000280d0d7220 */ /* 0x000fe20000410000 */
[----:B------:R-:W-:Y:S01]  /*ee50*/  FFMA.FTZ R218, -R169, R169, 1 ;  /* 0x3f800000a9da7423 */ /* 0x000fe200000101a9 */
[----:B------:R-:W-:Y:S01]  /*ee60*/  FMUL.FTZ R42, R36, R42 ;  /* 0x0000002a242a7220 */ /* 0x000fe20000410000 */
[----:B------:R-:W-:Y:S01]  /*ee70*/  FFMA.FTZ R40, -R170, R170, 1 ;  /* 0x3f800000aa287423 */ /* 0x000fe200000101aa */
[----:B------:R-:W-:Y:S01]  /*ee80*/  FMUL.FTZ R220, R12, R41 ;  /* 0x000000290cdc7220 */ /* 0x000fe20000410000 */
[----:B--2---:R-:W-:Y:S01]  /*ee90*/  FADD.FTZ R44, R44, -R221 ;  /* 0x800000dd2c2c7221 */ /* 0x004fe20000010000 */
[--C-:B------:R-:W-:Y:S01]  /*eea0*/  FADD.FTZ R45, R45, -R217.reuse ;  /* 0x800000d92d2d7221 */ /* 0x100fe20000010000 */
[----:B------:R-:W-:Y:S01]  /*eeb0*/  FADD.FTZ R47, R47, -R217 ;  /* 0x800000d92f2f7221 */ /* 0x000fe20000010000 */
[----:B------:R-:W-:Y:S01]  /*eec0*/  FFMA.FTZ R215, -R201, R201, 1 ;  /* 0x3f800000c9d77423 */ /* 0x000fe200000101c9 */
[----:B------:R-:W-:Y:S01]  /*eed0*/  FMUL.FTZ R228, R20, R228 ;  /* 0x000000e414e47220 */ /* 0x000fe20000410000 */
[----:B------:R-:W-:Y:S01]  /*eee0*/  FMUL.FTZ R212, R212, R222 ;  /* 0x000000ded4d47220 */ /* 0x000fe20000410000 */
[----:B------:R-:W-:Y:S01]  /*eef0*/  FADD.FTZ R46, R46, -R221 ;  /* 0x800000dd2e2e7221 */ /* 0x000fe20000010000 */
[----:B------:R-:W-:Y:S01]  /*ef00*/  FFMA.FTZ R217, -R168, R168, 1 ;  /* 0x3f800000a8d97423 */ /* 0x000fe200000101a8 */
[----:B------:R-:W-:Y:S01]  /*ef10*/  FMUL.FTZ R43, R37, R43 ;  /* 0x0000002b252b7220 */ /* 0x000fe20000410000 */
[----:B------:R-:W1:Y:S01]  /*ef20*/  SHFL.IDX PT, R222, R17, R230, 0x1f ;  /* 0x00001fe611de7589 */ /* 0x000e6200000e0000 */
[----:B------:R-:W-:Y:S01]  /*ef30*/  FMUL.FTZ R41, R218, R42 ;  /* 0x0000002ada297220 */ /* 0x000fe20000410000 */
[----:B------:R-:W-:Y:S01]  /*ef40*/  FMUL.FTZ R42, R40, R220 ;  /* 0x000000dc282a7220 */ /* 0x000fe20000410000 */
[----:B------:R-:W-:Y:S01]  /*ef50*/  FFMA.FTZ R40, -R167, R167, 1 ;  /* 0x3f800000a7287423 */ /* 0x000fe200000101a7 */
[----:B------:R-:W-:Y:S01]  /*ef60*/  FMUL.FTZ R44, R38, R44 ;  /* 0x0000002c262c7220 */ /* 0x000fe20000410000 */
[----:B------:R-:W-:Y:S01]  /*ef70*/  FMUL.FTZ R23, R215, R228 ;  /* 0x000000e4d7177220 */ /* 0x000fe20000410000 */
[----:B------:R-:W-:Y:S01]  /*ef80*/  FMUL.FTZ R43, R217, R43 ;  /* 0x0000002bd92b7220 */ /* 0x000fe20000410000 */
[----:B------:R-:W-:Y:S01]  /*ef90*/  FFMA.FTZ R88, -R88, R88, 1 ;  /* 0x3f80000058587423 */ /* 0x000fe20000010158 */
[----:B------:R-:W-:Y:S01]  /*efa0*/  FFMA.FTZ R89, -R89, R89, 1 ;  /* 0x3f80000059597423 */ /* 0x000fe20000010159 */
[----:B------:R-:W-:Y:S01]  /*efb0*/  FMUL.FTZ R46, R39, R46 ;  /* 0x0000002e272e7220 */ /* 0x000fe20000410000 */
[----:B------:R-:W-:Y:S01]  /*efc0*/  FMUL.FTZ R217, R94, R45 ;  /* 0x0000002d5ed97220 */ /* 0x000fe20000410000 */
[----:B------:R-:W-:Y:S01]  /*efd0*/  IADD3 R228, R10, 0x4, RZ ;  /* 0x000000040ae47810 */ /* 0x000fe20007ffe0ff */
[----:B------:R-:W-:Y:S01]  /*efe0*/  FMUL.FTZ R45, R40, R44 ;  /* 0x0000002c282d7220 */ /* 0x000fe20000410000 */
[----:B------:R-:W-:Y:S01]  /*eff0*/  FMUL.FTZ R44, R89, R46 ;  /* 0x0000002e592c7220 */ /* 0x000fe20000410000 */
[----:B------:R-:W-:Y:S01]  /*f000*/  FMUL.FTZ R46, R88, R217 ;  /* 0x000000d9582e7220 */ /* 0x000fe20000410000 */
[----:B------:R-:W-:Y:S01]  /*f010*/  FFMA.FTZ R90, -R90, R90, 1 ;  /* 0x3f8000005a5a7423 */ /* 0x000fe2000001015a */
[----:B------:R-:W2:Y:S01]  /*f020*/  SHFL.IDX PT, R88, R216, R228, 0x1f ;  /* 0x00001fe4d8587589 */ /* 0x000ea200000e0000 */
[--C-:B---3--:R-:W-:Y:S01]  /*f030*/  FADD.FTZ R48, R48, -R223.reuse ;  /* 0x800000df30307221 */ /* 0x108fe20000010000 */
[----:B------:R-:W-:Y:S01]  /*f040*/  FADD.FTZ R50, R50, -R223 ;  /* 0x800000df32327221 */ /* 0x000fe20000010000 */
[--C-:B----4-:R-:W-:Y:S01]  /*f050*/  FADD.FTZ R49, R49, -R224.reuse ;  /* 0x800000e031317221 */ /* 0x110fe20000010000 */
[----:B------:R-:W-:Y:S01]  /*f060*/  FMUL.FTZ R47, R11, R47 ;  /* 0x0000002f0b2f7220 */ /* 0x000fe20000410000 */
[----:B------:R-:W-:Y:S01]  /*f070*/  FFMA.FTZ R91, -R91, R91, 1 ;  /* 0x3f8000005b5b7423 */ /* 0x000fe2000001015b */
[----:B------:R-:W-:Y:S01]  /*f080*/  FMUL.FTZ R48, R96, R48 ;  /* 0x0000003060307220 */ /* 0x000fe20000410000 */
[----:B------:R-:W-:Y:S01]  /*f090*/  FMUL.FTZ R40, R97, R50 ;  /* 0x0000003261287220 */ /* 0x000fe20000410000 */
[----:B------:R-:W-:Y:S01]  /*f0a0*/  FADD.FTZ R51, R51, -R224 ;  /* 0x800000e033337221 */ /* 0x000fe20000010000 */
[----:B------:R-:W-:Y:S01]  /*f0b0*/  FFMA.FTZ R93, -R93, R93, 1 ;  /* 0x3f8000005d5d7423 */ /* 0x000fe2000001015d */
[----:B------:R-:W-:Y:S01]  /*f0c0*/  FFMA.FTZ R92, -R92, R92, 1 ;  /* 0x3f8000005c5c7423 */ /* 0x000fe2000001015c */
[----:B------:R-:W-:Y:S01]  /*f0d0*/  FMUL.FTZ R49, R95, R49 ;  /* 0x000000315f317220 */ /* 0x000fe20000410000 */
[----:B------:R-:W-:Y:S01]  /*f0e0*/  FMUL.FTZ R50, R90, R47 ;  /* 0x0000002f5a327220 */ /* 0x000fe20000410000 */
[----:B-1----:R-:W-:Y:S01]  /*f0f0*/  FADD.FTZ R52, R52, -R222 ;  /* 0x800000de34347221 */ /* 0x002fe20000010000 */
[----:B------:R-:W-:Y:S01]  /*f100*/  FMUL.FTZ R48, R91, R48 ;  /* 0x000000305b307220 */ /* 0x000fe20000410000 */
[----:B------:R-:W-:Y:S01]  /*f110*/  FFMA.FTZ R90, -R166, R166, 1 ;  /* 0x3f800000a65a7423 */ /* 0x000fe200000101a6 */
[----:B------:R-:W-:Y:S01]  /*f120*/  FMUL.FTZ R47, R93, R40 ;  /* 0x000000285d2f7220 */ /* 0x000fe20000410000 */
[----:B------:R-:W-:Y:S01]  /*f130*/  FMUL.FTZ R91, R98, R51 ;  /* 0x00000033625b7220 */ /* 0x000fe20000410000 */
[----:B------:R-:W1:Y:S01]  /*f140*/  SHFL.IDX PT, R40, R216, R227, 0x1f ;  /* 0x00001fe3d8287589 */ /* 0x000e6200000e0000 */
[----:B------:R-:W-:Y:S01]  /*f150*/  FMUL.FTZ R49, R92, R49 ;  /* 0x000000315c317220 */ /* 0x000fe20000410000 */
[----:B------:R-:W-:-:S02]  /*f160*/  FMUL.FTZ R93, R99, R52 ;  /* 0x00000034635d7220 */ /* 0x000fc40000410000 */
[----:B------:R-:W3:Y:S01]  /*f170*/  SHFL.IDX PT, R89, R216, R10, 0x1f ;  /* 0x00001f0ad8597589 */ /* 0x000ee200000e0000 */
[----:B------:R-:W-:-:S03]  /*f180*/  FMUL.FTZ R52, R90, R91 ;  /* 0x0000005b5a347220 */ /* 0x000fc60000410000 */
[----:B------:R-:W4:Y:S01]  /*f190*/  SHFL.IDX PT, R92, R216, R234, 0x1f ;  /* 0x00001fead85c7589 */ /* 0x000f2200000e0000 */
[----:B------:R-:W-:-:S03]  /*f1a0*/  FFMA.FTZ R51, -R165, R165, 1 ;  /* 0x3f800000a5337423 */ /* 0x000fc600000101a5 */
[----:B------:R-:W4:Y:S01]  /*f1b0*/  SHFL.IDX PT, R90, R216, R230, 0x1f ;  /* 0x00001fe6d85a7589 */ /* 0x000f2200000e0000 */
[--C-:B--2---:R-:W-:Y:S01]  /*f1c0*/  FADD.FTZ R57, R57, -R88.reuse ;  /* 0x8000005839397221 */ /* 0x104fe20000010000 */
[----:B------:R-:W-:Y:S01]  /*f1d0*/  FADD.FTZ R59, R59, -R88 ;  /* 0x800000583b3b7221 */ /* 0x000fe20000010000 */
[----:B------:R-:W-:Y:S01]  /*f1e0*/  FMUL.FTZ R51, R51, R93 ;  /* 0x0000005d33337220 */ /* 0x000fe20000410000 */
[----:B------:R2:W-:Y:S01]  /*f1f0*/  LDS R88, [R15+0x400] ;  /* 0x000400000f587984 */ /* 0x0005e20000000800 */
[----:B------:R-:W2:Y:S03]  /*f200*/  MUFU.EX2 R117, R117 ;  /* 0x0000007500757308 */ /* 0x000ea60000000800 */
[----:B------:R-:W2:Y:S04]  /*f210*/  SHFL.IDX PT, R93, R216, R233, 0x1f ;  /* 0x00001fe9d85d7589 */ /* 0x000ea800000e0000 */
[----:B------:R-:W-:Y:S01]  /*f220*/  SHFL.IDX PT, R91, R216, R235, 0x1f ;  /* 0x00001febd85b7589 */ /* 0x000fe200000e0000 */
[----:B------:R-:W2:Y:S03]  /*f230*/  MUFU.EX2 R106, R106 ;  /* 0x0000006a006a7308 */ /* 0x000ea60000000800 */
[----:B------:R-:W2:Y:S05]  /*f240*/  SHFL.IDX PT, R216, R216, R229, 0x1f ;  /* 0x00001fe5d8d87589 */ /* 0x000eaa00000e0000 */
[----:B------:R-:W2:Y:S01]  /*f250*/  MUFU.EX2 R119, R119 ;  /* 0x0000007700777308 */ /* 0x000ea20000000800 */
[----:B-1----:R-:W-:-:S07]  /*f260*/  FADD.FTZ R60, R60, -R40 ;  /* 0x800000283c3c7221 */ /* 0x002fce0000010000 */
[----:B------:R-:W1:Y:S01]  /*f270*/  MUFU.EX2 R204, R204 ;  /* 0x000000cc00cc7308 */ /* 0x000e620000000800 */
[----:B---3--:R-:W-:Y:S01]  /*f280*/  FADD.FTZ R56, R56, -R89 ;  /* 0x8000005938387221 */ /* 0x008fe20000010000 */
[----:B------:R-:W-:-:S06]  /*f290*/  FADD.FTZ R40, R62, -R40 ;  /* 0x800000283e287221 */ /* 0x000fcc0000010000 */
[----:B------:R-:W3:Y:S01]  /*f2a0*/  MUFU.EX2 R120, R120 ;  /* 0x0000007800787308 */ /* 0x000ee20000000800 */
[--C-:B----4-:R-:W-:Y:S01]  /*f2b0*/  FADD.FTZ R62, R61, -R92.reuse ;  /* 0x8000005c3d3e7221 */ /* 0x110fe20000010000 */
[----:B------:R-:W-:Y:S01]  /*f2c0*/  FADD.FTZ R58, R58, -R89 ;  /* 0x800000593a3a7221 */ /* 0x000fe20000010000 */
[----:B------:R-:W4:Y:S05]  /*f2d0*/  LDL.LU R200, [R1+0x110] ;  /* 0x0001100001c87983 */ /* 0x000f2a0000300800 */
[----:B------:R-:W3:Y:S01]  /*f2e0*/  MUFU.EX2 R111, R111 ;  /* 0x0000006f006f7308 */ /* 0x000ee20000000800 */
[----:B------:R-:W-:-:S07]  /*f2f0*/  FADD.FTZ R92, R63, -R92 ;  /* 0x8000005c3f5c7221 */ /* 0x000fce0000010000 */
[----:B------:R-:W3:Y:S01]  /*f300*/  MUFU.EX2 R100, R100 ;  /* 0x0000006400647308 */ /* 0x000ee20000000800 */
[----:B------:R-:W-:Y:S01]  /*f310*/  FADD.FTZ R63, R68, -R90 ;  /* 0x8000005a443f7221 */ /* 0x000fe20000010000 */
[----:B------:R-:W-:Y:S01]  /*f320*/  FFMA.FTZ R68, -R161, R161, 1 ;  /* 0x3f800000a1447423 */ /* 0x000fe200000101a1 */
[----:B--2---:R-:W-:-:S05]  /*f330*/  FMUL.FTZ R56, R117, R56 ;  /* 0x0000003875387220 */ /* 0x004fca0000410000 */
[----:B------:R-:W2:Y:S01]  /*f340*/  MUFU.EX2 R102, R102 ;  /* 0x0000006600667308 */ /* 0x000ea20000000800 */
[----:B------:R-:W-:Y:S01]  /*f350*/  FFMA.FTZ R15, -R159, R159, 1 ;  /* 0x3f8000009f0f7423 */ /* 0x000fe2000001019f */
[----:B------:R-:W-:-:S06]  /*f360*/  FMUL.FTZ R58, R106, R58 ;  /* 0x0000003a6a3a7220 */ /* 0x000fcc0000410000 */
[----:B------:R-:W2:Y:S01]  /*f370*/  MUFU.EX2 R116, R116 ;  /* 0x0000007400747308 */ /* 0x000ea20000000800 */
[----:B------:R-:W-:-:S07]  /*f380*/  FMUL.FTZ R68, R68, R56 ;  /* 0x0000003844447220 */ /* 0x000fce0000410000 */
[----:B------:R-:W2:Y:S01]  /*f390*/  MUFU.EX2 R104, R104 ;  /* 0x0000006800687308 */ /* 0x000ea20000000800 */
[----:B------:R-:W-:Y:S01]  /*f3a0*/  FFMA.FTZ R61, -R160, R160, 1 ;  /* 0x3f800000a03d7423 */ /* 0x000fe200000101a0 */
[----:B------:R-:W-:-:S06]  /*f3b0*/  FMUL.FTZ R57, R119, R57 ;  /* 0x0000003977397220 */ /* 0x000fcc0000410000 */
[----:B------:R-:W2:Y:S01]  /*f3c0*/  MUFU.EX2 R107, R107 ;  /* 0x0000006b006b7308 */ /* 0x000ea20000000800 */
[----:B------:R-:W-:-:S07]  /*f3d0*/  FADD.FTZ R66, R66, -R93 ;  /* 0x8000005d42427221 */ /* 0x000fce0000010000 */
[----:B------:R-:W2:Y:S01]  /*f3e0*/  MUFU.EX2 R122, R122 ;  /* 0x0000007a007a7308 */ /* 0x000ea20000000800 */
[----:B-1----:R-:W-:-:S07]  /*f3f0*/  FMUL.FTZ R56, R204, R59 ;  /* 0x0000003bcc387220 */ /* 0x002fce0000410000 */
[----:B------:R-:W1:Y:S01]  /*f400*/  MUFU.EX2 R101, R101 ;  /* 0x0000006500657308 */ /* 0x000e620000000800 */
[----:B------:R-:W-:Y:S01]  /*f410*/  FMUL.FTZ R59, R15, R58 ;  /* 0x0000003a0f3b7220 */ /* 0x000fe20000410000 */
[----:B------:R-:W-:-:S06]  /*f420*/  FADD.FTZ R89, R69, -R216 ;  /* 0x800000d845597221 */ /* 0x000fcc0000010000 */
[----:B------:R-:W1:Y:S01]  /*f430*/  MUFU.EX2 R124, R124 ;  /* 0x0000007c007c7308 */ /* 0x000e620000000800 */
[----:B------:R-:W-:Y:S01]  /*f440*/  FFMA.FTZ R58, -R157, R157, 1 ;  /* 0x3f8000009d3a7423 */ /* 0x000fe2000001019d */
[----:B---3--:R-:W-:Y:S01]  /*f450*/  FMUL.FTZ R60, R120, R60 ;  /* 0x0000003c783c7220 */ /* 0x008fe20000410000 */
[----:B------:R-:W-:Y:S01]  /*f460*/  FADD.FTZ R65, R65, -R91 ;  /* 0x8000005b41417221 */ /* 0x000fe20000010000 */
[----:B------:R-:W-:Y:S01]  /*f470*/  FADD.FTZ R216, R71, -R216 ;  /* 0x800000d847d87221 */ /* 0x000fe20000010000 */
[----:B------:R-:W-:Y:S01]  /*f480*/  FMUL.FTZ R61, R61, R57 ;  /* 0x000000393d3d7220 */ /* 0x000fe20000410000 */
[----:B------:R-:W-:Y:S01]  /*f490*/  FFMA.FTZ R71, -R155, R155, 1 ;  /* 0x3f8000009b477423 */ /* 0x000fe2000001019b */
[----:B------:R-:W-:Y:S01]  /*f4a0*/  FMUL.FTZ R40, R111, R40 ;  /* 0x000000286f287220 */ /* 0x000fe20000410000 */
[----:B------:R-:W-:Y:S01]  /*f4b0*/  FFMA.FTZ R57, -R151, R151, 1 ;  /* 0x3f80000097397423 */ /* 0x000fe20000010197 */
[----:B------:R-:W-:Y:S01]  /*f4c0*/  FMUL.FTZ R66, R100, R66 ;  /* 0x0000004264427220 */ /* 0x000fe20000410000 */
[----:B------:R-:W-:Y:S01]  /*f4d0*/  FADD.FTZ R54, R54, -R222 ;  /* 0x800000de36367221 */ /* 0x000fe20000010000 */
[----:B------:R-:W-:Y:S01]  /*f4e0*/  FADD.FTZ R64, R64, -R93 ;  /* 0x8000005d40407221 */ /* 0x000fe20000010000 */
[----:B------:R-:W-:Y:S01]  /*f4f0*/  FMUL.FTZ R58, R58, R60 ;  /* 0x0000003c3a3a7220 */ /* 0x000fe20000410000 */
[----:B--2---:R-:W-:Y:S01]  /*f500*/  FMUL.FTZ R60, R102, R65 ;  /* 0x00000041663c7220 */ /* 0x004fe20000410000 */
[----:B------:R-:W-:Y:S01]  /*f510*/  FMUL.FTZ R71, R71, R40 ;  /* 0x0000002847477220 */ /* 0x000fe20000410000 */
        /* <DEDUP_REMOVED lines=9> */
[----:B------:R-:W-:Y:S01]  /*f5b0*/  FFMA.FTZ R15, -R154, R154, 1 ;  /* 0x3f8000009a0f7423 */ /* 0x000fe2000001019a */
[----:B-1----:R-:W-:Y:S01]  /*f5c0*/  FMUL.FTZ R64, R101, R64 ;  /* 0x0000004065407220 */ /* 0x002fe20000410000 */
[----:B------:R-:W4:Y:S01]  /*f5d0*/  LDL.LU R201, [R1+0x10c] ;  /* 0x00010c0001c97983 */ /* 0x000f220000300800 */
[----:B------:R-:W-:Y:S01]  /*f5e0*/  FFMA.FTZ R215, -R202, R202, 1 ;  /* 0x3f800000cad77423 */ /* 0x000fe200000101ca */
[----:B------:R-:W-:Y:S01]  /*f5f0*/  FFMA.FTZ R225, -R203, R203, 1 ;  /* 0x3f800000cbe17423 */ /* 0x000fe200000101cb */
[----:B------:R-:W1:Y:S01]  /*f600*/  MUFU.EX2 R115, R115 ;  /* 0x0000007300737308 */ /* 0x000e620000000800 */
[----:B------:R-:W4:Y:S01]  /*f610*/  LDL.LU R202, [R1+0x108] ;  /* 0x0001080001ca7983 */ /* 0x000f220000300800 */
[----:B------:R-:W-:Y:S01]  /*f620*/  FMUL.FTZ R222, R124, R55 ;  /* 0x000000377cde7220 */ /* 0x000fe20000410000 */
[----:B------:R-:W-:Y:S01]  /*f630*/  FMUL.FTZ R66, R66, R63 ;  /* 0x0000003f42427220 */ /* 0x000fe20000410000 */
[----:B------:R-:W-:Y:S01]  /*f640*/  FMUL.FTZ R53, R218, R220 ;  /* 0x000000dcda357220 */ /* 0x000fe20000410000 */
[----:B------:R-:W4:Y:S01]  /*f650*/  LDL.LU R203, [R1+0x104] ;  /* 0x0001040001cb7983 */ /* 0x000f220000300800 */
[----:B------:R-:W-:Y:S01]  /*f660*/  FMUL.FTZ R55, R217, R221 ;  /* 0x000000ddd9377220 */ /* 0x000fe20000410000 */
[----:B------:R-:W-:Y:S01]  /*f670*/  FADD.FTZ R67, R67, -R91 ;  /* 0x8000005b43437221 */ /* 0x000fe20000010000 */
[----:B------:R-:W2:Y:S01]  /*f680*/  MUFU.EX2 R105, R105 ;  /* 0x0000006900697308 */ /* 0x000ea20000000800 */
[----:B------:R3:W5:Y:S01]  /*f690*/  LDL.LU R171, [R1+0x100] ;  /* 0x0001000001ab7983 */ /* 0x0007620000300800 */
[----:B------:R-:W-:Y:S01]  /*f6a0*/  FMUL.FTZ R15, R15, R92 ;  /* 0x0000005c0f0f7220 */ /* 0x000fe20000410000 */
[----:B------:R-:W-:-:S02]  /*f6b0*/  FMUL.FTZ R64, R40, R64 ;  /* 0x0000004028407220 */ /* 0x000fc40000410000 */
[----:B------:R-:W3:Y:S04]  /*f6c0*/  SHFL.IDX PT, R63, R88, R235, 0x1f ;  /* 0x00001feb583f7589 */ /* 0x000ee800000e0000 */
[----:B------:R1:W5:Y:S01]  /*f6d0*/  LDL.LU R170, [R1+0xfc] ;  /* 0x0000fc0001aa7983 */ /* 0x0003620000300800 */
[----:B------:R-:W3:Y:S03]  /*f6e0*/  MUFU.EX2 R114, R114 ;  /* 0x0000007200727308 */ /* 0x000ee60000000800 */
[----:B------:R-:W-:Y:S04]  /*f6f0*/  SHFL.IDX PT, R91, R88, R10, 0x1f ;  /* 0x00001f0a585b7589 */ /* 0x000fe800000e0000 */
[----:B------:R-:W3:Y:S04]  /*f700*/  SHFL.IDX PT, R40, R88, R228, 0x1f ;  /* 0x00001fe458287589 */ /* 0x000ee800000e0000 */
[----:B------:R-:W-:Y:S04]  /*f710*/  SHFL.IDX PT, R93, R88, R227, 0x1f ;  /* 0x00001fe3585d7589 */ /* 0x000fe800000e0000 */
[----:B------:R-:W-:Y:S04]  /*f720*/  SHFL.IDX PT, R217, R88, R234, 0x1f ;  /* 0x00001fea58d97589 */ /* 0x000fe800000e0000 */
[----:B------:R-:W-:Y:S04]  /*f730*/  SHFL.IDX PT, R218, R88, R233, 0x1f ;  /* 0x00001fe958da7589 */ /* 0x000fe800000e0000 */
[----:B------:R-:W-:Y:S04]  /*f740*/  SHFL.IDX PT, R92, R88, R230, 0x1f ;  /* 0x00001fe6585c7589 */ /* 0x000fe800000e0000 */
[----:B------:R1:W5:Y:S04]  /*f750*/  LDL.LU R169, [R1+0xf8] ;  /* 0x0000f80001a97983 */ /* 0x0003680000300800 */
[----:B------:R-:W3:Y:S01]  /*f760*/  SHFL.IDX PT, R88, R88, R229, 0x1f ;  /* 0x00001fe558587589 */ /* 0x000ee200000e0000 */
[----:B------:R-:W3:Y:S03]  /*f770*/  MUFU.EX2 R110, R110 ;  /* 0x0000006e006e7308 */ /* 0x000ee60000000800 */
[----:B------:R1:W5:Y:S04]  /*f780*/  LDL.LU R168, [R1+0xf4] ;  /* 0x0000f40001a87983 */ /* 0x0003680000300800 */
[----:B------:R1:W5:Y:S01]  /*f790*/  LDL.LU R167, [R1+0xf0] ;  /* 0x0000f00001a77983 */ /* 0x0003620000300800 */
[----:B------:R-:W-:-:S03]  /*f7a0*/  FFMA.FTZ R54, -R162, R162, 1 ;  /* 0x3f800000a2367423 */ /* 0x000fc600000101a2 */
[----:B------:R1:W5:Y:S01]  /*f7b0*/  LDL.LU R166, [R1+0xec] ;  /* 0x0000ec0001a67983 */ /* 0x0003620000300800 */
[----:B------:R-:W3:Y:S03]  /*f7c0*/  MUFU.EX2 R118, R118 ;  /* 0x0000007600767308 */ /* 0x000ee60000000800 */
[----:B------:R1:W5:Y:S04]  /*f7d0*/  LDL.LU R165, [R1+0xe8] ;  /* 0x0000e80001a57983 */ /* 0x0003680000300800 */
[----:B------:R1:W5:Y:S04]  /*f7e0*/  LDL.LU R164, [R1+0xe4] ;  /* 0x0000e40001a47983 */ /* 0x0003680000300800 */
[----:B------:R1:W5:Y:S01]  /*f7f0*/  LDL.LU R163, [R1+0xe0] ;  /* 0x0000e00001a37983 */ /* 0x0003620000300800 */
[----:B------:R-:W-:-:S03]  /*f800*/  FFMA.FTZ R69, -R158, R158, 1 ;  /* 0x3f8000009e457423 */ /* 0x000fc6000001019e */
[----:B------:R1:W5:Y:S01]  /*f810*/  LDL.LU R162, [R1+0xdc] ;  /* 0x0000dc0001a27983 */ /* 0x0003620000300800 */
[----:B------:R-:W-:-:S03]  /*f820*/  FADD.FTZ R90, R70, -R90 ;  /* 0x8000005a465a7221 */ /* 0x000fc60000010000 */
[----:B------:R1:W5:Y:S01]  /*f830*/  LDL.LU R161, [R1+0xd8] ;  /* 0x0000d80001a17983 */ /* 0x0003620000300800 */
[----:B------:R-:W3:Y:S03]  /*f840*/  MUFU.EX2 R138, R138 ;  /* 0x0000008a008a7308 */ /* 0x000ee60000000800 */
[----:B------:R1:W5:Y:S01]  /*f850*/  LDL.LU R160, [R1+0xd4] ;  /* 0x0000d40001a07983 */ /* 0x0003620000300800 */
[----:B------:R-:W-:-:S03]  /*f860*/  FFMA.FTZ R70, -R156, R156, 1 ;  /* 0x3f8000009c467423 */ /* 0x000fc6000001019c */
[----:B------:R2:W5:Y:S01]  /*f870*/  LDL.LU R159, [R1+0xd0] ;  /* 0x0000d000019f7983 */ /* 0x0005620000300800 */
[----:B------:R-:W-:-:S03]  /*f880*/  FFMA.FTZ R57, -R149, R149, 1 ;  /* 0x3f80000095397423 */ /* 0x000fc60000010195 */
[----:B------:R3:W5:Y:S01]  /*f890*/  LDL.LU R158, [R1+0xcc] ;  /* 0x0000cc00019e7983 */ /* 0x0007620000300800 */
[----:B-1----:R-:W-:-:S03]  /*f8a0*/  FMUL.FTZ R67, R115, R67 ;  /* 0x0000004373437220 */ /* 0x002fc60000410000 */
[----:B------:R1:W5:Y:S01]  /*f8b0*/  LDL.LU R157, [R1+0xc8] ;  /* 0x0000c800019d7983 */ /* 0x0003620000300800 */
[----:B------:R-:W-:Y:S01]  /*f8c0*/  FMUL.FTZ R69, R69, R56 ;  /* 0x0000003845457220 */ /* 0x000fe20000410000 */
[----:B--2---:R-:W-:Y:S02]  /*f8d0*/  FMUL.FTZ R62, R105, R62 ;  /* 0x0000003e693e7220 */ /* 0x004fe40000410000 */
[----:B------:R1:W5:Y:S01]  /*f8e0*/  LDL.LU R156, [R1+0xc4] ;  /* 0x0000c400019c7983 */ /* 0x0003620000300800 */
[----:B------:R-:W-:-:S03]  /*f8f0*/  FFMA.FTZ R56, -R152, R152, 1 ;  /* 0x3f80000098387423 */ /* 0x000fc60000010198 */
[----:B------:R1:W5:Y:S01]  /*f900*/  LDL.LU R155, [R1+0xc0] ;  /* 0x0000c000019b7983 */ /* 0x0003620000300800 */
[----:B------:R-:W-:-:S03]  /*f910*/  FMUL.FTZ R57, R57, R67 ;  /* 0x0000004339397220 */ /* 0x000fc60000410000 */
[----:B------:R1:W5:Y:S01]  /*f920*/  LDL.LU R154, [R1+0xbc] ;  /* 0x0000bc00019a7983 */ /* 0x0003620000300800 */
[----:B------:R-:W-:-:S03]  /*f930*/  FMUL.FTZ R70, R70, R62 ;  /* 0x0000003e46467220 */ /* 0x000fc60000410000 */
[----:B------:R1:W5:Y:S01]  /*f940*/  LDL.LU R153, [R1+0xb8] ;  /* 0x0000b80001997983 */ /* 0x0003620000300800 */
[----:B------:R-:W-:Y:S01]  /*f950*/  FFMA.FTZ R67, -R147, R147, 1 ;  /* 0x3f80000093437423 */ /* 0x000fe20000010193 */
[----:B---3--:R-:W-:Y:S02]  /*f960*/  FMUL.FTZ R90, R114, R90 ;  /* 0x0000005a725a7220 */ /* 0x008fe40000410000 */
[----:B------:R1:W5:Y:S01]  /*f970*/  LDL.LU R152, [R1+0xb4] ;  /* 0x0000b40001987983 */ /* 0x0003620000300800 */
[----:B------:R-:W-:-:S03]  /*f980*/  FFMA.FTZ R62, -R148, R148, 1 ;  /* 0x3f800000943e7423 */ /* 0x000fc60000010194 */
[----:B------:R1:W5:Y:S01]  /*f990*/  LDL.LU R151, [R1+0xb0] ;  /* 0x0000b00001977983 */ /* 0x0003620000300800 */
[----:B------:R-:W-:Y:S01]  /*f9a0*/  FMUL.FTZ R56, R56, R60 ;  /* 0x0000003c38387220 */ /* 0x000fe20000410000 */
[----:B------:R-:W-:Y:S02]  /*f9b0*/  FMUL.FTZ R89, R110, R89 ;  /* 0x000000596e597220 */ /* 0x000fe40000410000 */
[----:B------:R1:W5:Y:S01]  /*f9c0*/  LDL.LU R150, [R1+0xac] ;  /* 0x0000ac0001967983 */ /* 0x0003620000300800 */
[----:B------:R-:W-:Y:S01]  /*f9d0*/  FFMA.FTZ R60, -R146, R146, 1 ;  /* 0x3f800000923c7423 */ /* 0x000fe20000010192 */
[--C-:B------:R-:W-:Y:S02]  /*f9e0*/  FADD.FTZ R81, R81, -R63.reuse ;  /* 0x8000003f51517221 */ /* 0x100fe40000010000 */
[----:B------:R1:W5:Y:S01]  /*f9f0*/  LDL.LU R149, [R1+0xa8] ;  /* 0x0000a80001957983 */ /* 0x0003620000300800 */
[----:B------:R-:W-:Y:S01]  /*fa00*/  FADD.FTZ R83, R83, -R63 ;  /* 0x8000003f53537221 */ /* 0x000fe20000010000 */
[----:B------:R-:W-:-:S02]  /*fa10*/  FMUL.FTZ R216, R118, R216 ;  /* 0x000000d876d87220 */ /* 0x000fc40000410000 */
[----:B------:R1:W5:Y:S01]  /*fa20*/  LDL.LU R148, [R1+0xa4] ;  /* 0x0000a40001947983 */ /* 0x0003620000300800 */
[----:B------:R-:W-:Y:S01]  /*fa30*/  FMUL.FTZ R67, R67, R90 ;  /* 0x0000005a43437220 */ /* 0x000fe20000410000 */
[--C-:B------:R-:W-:Y:S01]  /*fa40*/  FADD.FTZ R73, R73, -R40.reuse ;  /* 0x8000002849497221 */ /* 0x100fe20000010000 */
[----:B------:R-:W-:Y:S01]  /*fa50*/  FFMA.FTZ R63, -R145, R145, 1 ;  /* 0x3f800000913f7423 */ /* 0x000fe20000010191 */
[----:B------:R1:W5:Y:S01]  /*fa60*/  LDL.LU R147, [R1+0xa0] ;  /* 0x0000a00001937983 */ /* 0x0003620000300800 */
[----:B------:R-:W-:Y:S01]  /*fa70*/  FADD.FTZ R40, R75, -R40 ;  /* 0x800000284b287221 */ /* 0x000fe20000010000 */
[--C-:B------:R-:W-:Y:S01]  /*fa80*/  FADD.FTZ R85, R85, -R88.reuse ;  /* 0x8000005855557221 */ /* 0x100fe20000010000 */
[----:B------:R-:W-:Y:S01]  /*fa90*/  FADD.FTZ R87, R87, -R88 ;  /* 0x8000005857577221 */ /* 0x000fe20000010000 */
[----:B------:R1:W5:Y:S01]  /*faa0*/  LDL.LU R146, [R1+0x9c] ;  /* 0x00009c0001927983 */ /* 0x0003620000300800 */
[----:B------:R-:W-:Y:S01]  /*fab0*/  FFMA.FTZ R90, -R144, R144, 1 ;  /* 0x3f800000905a7423 */ /* 0x000fe20000010190 */
[----:B------:R-:W-:Y:S01]  /*fac0*/  FMUL.FTZ R62, R62, R89 ;  /* 0x000000593e3e7220 */ /* 0x000fe20000410000 */
        /* <DEDUP_REMOVED lines=11> */
[----:B------:R-:W-:Y:S01]  /*fb80*/  FMUL.FTZ R40, R138, R40 ;  /* 0x000000288a287220 */ /* 0x000fe20000410000 */
[----:B------:R1:W5:Y:S01]  /*fb90*/  LDL.LU R142, [R1+0x8c] ;  /* 0x00008c00018e7983 */ /* 0x0003620000300800 */
[----:B------:R-:W-:Y:S01]  /*fba0*/  FFMA.FTZ R216, -R140, R140, 1 ;  /* 0x3f8000008cd87423 */ /* 0x000fe2000001018c */
[--C-:B------:R-:W-:Y:S01]  /*fbb0*/  FADD.FTZ R84, R84, -R92.reuse ;  /* 0x8000005c54547221 */ /* 0x100fe20000010000 */
[----:B------:R-:W-:Y:S01]  /*fbc0*/  FADD.FTZ R86, R86, -R92 ;  /* 0x8000005c56567221 */ /* 0x000fe20000010000 */
[----:B------:R1:W5:Y:S01]  /*fbd0*/  LDL.LU R141, [R1+0x88] ;  /* 0x00008800018d7983 */ /* 0x0003620000300800 */
[----:B------:R-:W-:Y:S01]  /*fbe0*/  FFMA.FTZ R91, -R7, R7, 1 ;  /* 0x3f800000075b7423 */ /* 0x000fe20000010107 */
[----:B------:R-:W-:-:S02]  /*fbf0*/  FFMA.FTZ R92, -R6, R6, 1 ;  /* 0x3f800000065c7423 */ /* 0x000fc40000010106 */
[----:B------:R1:W5:Y:S01]  /*fc00*/  LDL.LU R140, [R1+0x84] ;  /* 0x00008400018c7983 */ /* 0x0003620000300800 */
[--C-:B------:R-:W-:Y:S01]  /*fc10*/  FADD.FTZ R80, R80, -R218.reuse ;  /* 0x800000da50507221 */ /* 0x100fe20000010000 */
[----:B------:R-:W-:Y:S01]  /*fc20*/  FADD.FTZ R82, R82, -R218 ;  /* 0x800000da52527221 */ /* 0x000fe20000010000 */
[----:B------:R-:W-:Y:S01]  /*fc30*/  FFMA.FTZ R220, -R5, R5, 1 ;  /* 0x3f80000005dc7423 */ /* 0x000fe20000010105 */
[----:B------:R1:W5:Y:S01]  /*fc40*/  LDL.LU R7, [R1+0x80] ;  /* 0x0000800001077983 */ /* 0x0003620000300800 */
[----:B------:R-:W-:Y:S01]  /*fc50*/  FMUL.FTZ R89, R89, R40 ;  /* 0x0000002859597220 */ /* 0x000fe20000410000 */
[----:B------:R-:W-:Y:S02]  /*fc60*/  FFMA.FTZ R218, -R4, R4, 1 ;  /* 0x3f80000004da7423 */ /* 0x000fe40000010104 */
[----:B------:R1:W5:Y:S01]  /*fc70*/  LDL.LU R6, [R1+0x7c] ;  /* 0x00007c0001067983 */ /* 0x0003620000300800 */
[----:B------:R-:W-:-:S03]  /*fc80*/  FFMA.FTZ R40, -R2, R2, 1 ;  /* 0x3f80000002287423 */ /* 0x000fc60000010102 */
[----:B------:R1:W5:Y:S04]  /*fc90*/  LDL.LU R5, [R1+0x78] ;  /* 0x0000780001057983 */ /* 0x0003680000300800 */
[----:B------:R1:W5:Y:S04]  /*fca0*/  LDL.LU R4, [R1+0x74] ;  /* 0x0000740001047983 */ /* 0x0003680000300800 */
[----:B------:R1:W5:Y:S04]  /*fcb0*/  LDL.LU R2, [R1+0x70] ;  /* 0x0000700001027983 */ /* 0x0003680000300800 */
[----:B------:R-:W2:Y:S01]  /*fcc0*/  LDL R221, [R1+0x54] ;  /* 0x0000540001dd7983 */ /* 0x000ea20000100800 */
[----:B------:R-:W3:Y:S08]  /*fcd0*/  MUFU.EX2 R131, R131 ;  /* 0x0000008300837308 */ /* 0x000ef00000000800 */
        /* <DEDUP_REMOVED lines=9> */
[----:B------:R-:W4:Y:S08]  /*fd70*/  MUFU.EX2 R123, R123 ;  /* 0x0000007b007b7308 */ /* 0x000f300000000800 */
[----:B------:R-:W4:Y:S08]  /*fd80*/  MUFU.EX2 R121, R121 ;  /* 0x0000007900797308 */ /* 0x000f300000000800 */
[----:B------:R-:W4:Y:S08]  /*fd90*/  MUFU.EX2 R129, R129 ;  /* 0x0000008100817308 */ /* 0x000f300000000800 */
[----:B------:R-:W4:Y:S08]  /*fda0*/  MUFU.EX2 R126, R126 ;  /* 0x0000007e007e7308 */ /* 0x000f300000000800 */
[----:B------:R-:W4:Y:S08]  /*fdb0*/  MUFU.EX2 R139, R139 ;  /* 0x0000008b008b7308 */ /* 0x000f300000000800 */
[----:B------:R-:W4:Y:S08]  /*fdc0*/  MUFU.EX2 R125, R125 ;  /* 0x0000007d007d7308 */ /* 0x000f300000000800 */
[----:B------:R-:W4:Y:S01]  /*fdd0*/  MUFU.EX2 R205, R205 ;  /* 0x000000cd00cd7308 */ /* 0x000f220000000800 */
[----:B---3--:R-:W-:Y:S01]  /*fde0*/  FMUL.FTZ R74, R131, R74 ;  /* 0x0000004a834a7220 */ /* 0x008fe20000410000 */
[----:B-1----:R-:W-:Y:S01]  /*fdf0*/  FMUL.FTZ R76, R127, R76 ;  /* 0x0000004c7f4c7220 */ /* 0x002fe20000410000 */
[----:B------:R-:W-:Y:S01]  /*fe00*/  FMUL.FTZ R82, R137, R82 ;  /* 0x0000005289527220 */ /* 0x000fe20000410000 */
[----:B------:R-:W-:Y:S01]  /*fe10*/  FFMA.FTZ R136, -R136, R136, 1 ;  /* 0x3f80000088887423 */ /* 0x000fe20000010188 */
[----:B------:R-:W-:Y:S01]  /*fe20*/  FMUL.FTZ R231, R33, R231 ;  /* 0x000000e721e77220 */ /* 0x000fe20000410000 */
[----:B------:R-:W-:Y:S01]  /*fe30*/  FMUL.FTZ R232, R34, R232 ;  /* 0x000000e822e87220 */ /* 0x000fe20000410000 */
[--C-:B------:R-:W-:Y:S01]  /*fe40*/  FADD.FTZ R77, R77, -R217.reuse ;  /* 0x800000d94d4d7221 */ /* 0x100fe20000010000 */
[----:B------:R-:W-:Y:S01]  /*fe50*/  FADD.FTZ R79, R79, -R217 ;  /* 0x800000d94f4f7221 */ /* 0x000fe20000010000 */
[----:B------:R-:W-:Y:S01]  /*fe60*/  FMUL.FTZ R73, R108, R73 ;  /* 0x000000496c497220 */ /* 0x000fe20000410000 */
[----:B------:R-:W-:Y:S01]  /*fe70*/  FMUL.FTZ R72, R113, R72 ;  /* 0x0000004871487220 */ /* 0x000fe20000410000 */
[----:B------:R-:W-:Y:S01]  /*fe80*/  FMUL.FTZ R88, R88, R74 ;  /* 0x0000004a58587220 */ /* 0x000fe20000410000 */
[----:B------:R-:W-:Y:S01]  /*fe90*/  FMUL.FTZ R93, R93, R76 ;  /* 0x0000004c5d5d7220 */ /* 0x000fe20000410000 */
[----:B------:R-:W-:Y:S01]  /*fea0*/  FFMA.FTZ R217, -R128, R128, 1 ;  /* 0x3f80000080d97423 */ /* 0x000fe20000010180 */
[----:B------:R-:W-:Y:S01]  /*feb0*/  FMUL.FTZ R128, R40, R82 ;  /* 0x0000005228807220 */ /* 0x000fe20000410000 */
[----:B------:R-:W-:Y:S01]  /*fec0*/  FFMA.FTZ R133, -R133, R133, 1 ;  /* 0x3f80000085857423 */ /* 0x000fe20000010185 */
        /* <DEDUP_REMOVED lines=69> */
[----:B--2---:R-:W-:-:S05]  /*10320*/  IMAD R13, R0, 0x4000, R221 ;  /* 0x00004000000d7824 */ /* 0x004fca00078e02dd */
[----:B------:R-:W-:-:S05]  /*10330*/  LEA R13, R13, R16, 0x1 ;  /* 0x000000100d0d7211 */ /* 0x000fca00078e08ff */
        /* <DEDUP_REMOVED lines=79> */
[----:B------:R-:W-:Y:S01]  /*10830*/  R2UR UR4, R16 ;  /* 0x00000000100472ca */ /* 0x000fe200000e0000 */
[----:B---3--:R-:W-:-:S05]  /*10840*/  IMAD R11, R0, 0x800, R14 ;  /* 0x00000800000b7824 */ /* 0x008fca00078e020e */
        /* <DEDUP_REMOVED lines=65> */
.L_x_1232:
        /* <DEDUP_REMOVED lines=70> */
.L_x_1233:
        /* <DEDUP_REMOVED lines=12> */
.L_x_1223:
        /* <DEDUP_REMOVED lines=34> */
.L_x_1191:
        /* <DEDUP_REMOVED lines=22> */
.L_x_1236:
[----:B------:R-:W-:-:S05]  /*11500*/  VIADD R16, R17, 0x4000 ;  /* 0x0000400011107836 */ /* 0x000fca0000000000 */
        /* <DEDUP_REMOVED lines=18> */
.L_x_1237:
        /* <DEDUP_REMOVED lines=18> */
.L_x_1238:
        /* <DEDUP_REMOVED lines=18> */
.L_x_1239:
        /* <DEDUP_REMOVED lines=22> */
[----:B------:R-:W-:Y:S02]  /*119d0*/  F2FP.F16.F32.PACK_AB R148, R149, R148 ;  /* 0x000000949594723e */ /* 0x000fe400000000ff */
[CC--:B------:R-:W-:Y:S02]  /*119e0*/  LEA.HI R4, R2.reuse, R7.reuse, RZ, 0x4 ;  /* 0x0000000702047211 */ /* 0x0c0fe400078f20ff */
[----:B------:R-:W-:Y:S02]  /*119f0*/  LEA.HI R2, R2, R7, RZ, 0x5 ;  /* 0x0000000702027211 */ /* 0x000fe400078f28ff */
[----:B------:R-:W-:Y:S02]  /*11a00*/  LOP3.LUT R0, R4, 0xfffffff0, RZ, 0xc0, !PT ;  /* 0xfffffff004007812 */ /* 0x000fe400078ec0ff */
[----:B------:R-:W-:-:S02]  /*11a10*/  SHF.R.S32.HI R4, RZ, 0x4, R4 ;  /* 0x00000004ff047819 */ /* 0x000fc40000011404 */
[----:B------:R-:W-:Y:S02]  /*11a20*/  IADD3 R0, R7, -R0, RZ ;  /* 0x8000000007007210 */ /* 0x000fe40007ffe0ff */
[----:B------:R-:W-:Y:S01]  /*11a30*/  SHF.R.S32.HI R2, RZ, 0x5, R2 ;  /* 0x00000005ff027819 */ /* 0x000fe20000011402 */
[----:B------:R-:W-:Y:S01]  /*11a40*/  IMAD.SHL.U32 R7, R4, 0x8, RZ ;  /* 0x0000000804077824 */ /* 0x000fe200078e00ff */
[----:B------:R-:W-:Y:S02]  /*11a50*/  SHF.R.S32.HI R3, RZ, 0x1f, R0 ;  /* 0x0000001fff037819 */ /* 0x000fe40000011400 */
[----:B------:R-:W-:Y:S02]  /*11a60*/  F2FP.F16.F32.PACK_AB R142, R145, R144 ;  /* 0x00000090918e723e */ /* 0x000fe400000000ff */
[----:B------:R-:W-:Y:S02]  /*11a70*/  LEA.HI R3, R3, R0, RZ, 0x3 ;  /* 0x0000000003037211 */ /* 0x000fe400078f18ff */
[----:B------:R-:W-:-:S02]  /*11a80*/  F2FP.F16.F32.PACK_AB R143, R147, R146 ;  /* 0x00000092938f723e */ /* 0x000fc400000000ff */
[C---:B------:R-:W-:Y:S02]  /*11a90*/  LOP3.LUT R5, R3.reuse, 0xfffffff8, RZ, 0xc0, !PT ;  /* 0xfffffff803057812 */ /* 0x040fe400078ec0ff */
[----:B------:R-:W-:Y:S02]  /*11aa0*/  SHF.L.U32 R3, R3, 0x6, RZ ;  /* 0x0000000603037819 */ /* 0x000fe400000006ff */
[----:B------:R-:W-:Y:S01]  /*11ab0*/  F2FP.F16.F32.PACK_AB R149, R151, R150 ;  /* 0x000000969795723e */ /* 0x000fe200000000ff */
[----:B------:R-:W-:Y:S01]  /*11ac0*/  IMAD.IADD R5, R0, 0x1, -R5 ;  /* 0x0000000100057824 */ /* 0x000fe200078e0a05 */
[----:B------:R-:W-:Y:S02]  /*11ad0*/  LOP3.LUT R3, R3, 0x7ffffe00, RZ, 0xc0, !PT ;  /* 0x7ffffe0003037812 */ /* 0x000fe400078ec0ff */
[----:B------:R-:W-:Y:S02]  /*11ae0*/  F2FP.F16.F32.PACK_AB R156, R157, R156 ;  /* 0x0000009c9d9c723e */ /* 0x000fe400000000ff */
[C---:B------:R-:W-:Y:S01]  /*11af0*/  SHF.L.U32 R0, R5.reuse, 0x6, RZ ;  /* 0x0000000605007819 */ /* 0x040fe200000006ff */
[----:B------:R-:W-:Y:S01]  /*11b00*/  IMAD R3, R2, 0x400, R3 ;  /* 0x0000040002037824 */ /* 0x000fe200078e0203 */
[----:B------:R-:W-:Y:S01]  /*11b10*/  R2P PR, R5, 0x6 ;  /* 0x0000000605007804 */ /* 0x000fe20000000000 */
[----:B------:R-:W2:Y:S01]  /*11b20*/  SHFL.IDX PT, R2, R2, RZ, 0x1f ;  /* 0x00001fff02027589 */ /* 0x000ea200000e0000 */
[----:B------:R-:W-:-:S02]  /*11b30*/  LOP3.LUT R0, R0, 0x1c0, RZ, 0xc0, !PT ;  /* 0x000001c000007812 */ /* 0x000fc400078ec0ff */
[----:B------:R-:W-:Y:S02]  /*11b40*/  MOV R5, 0x40 ;  /* 0x0000004000057802 */ /* 0x000fe40000000f00 */
[----:B------:R-:W-:Y:S02]  /*11b50*/  LOP3.LUT R7, R0, 0x8, R7, 0xf8, !PT ;  /* 0x0000000800077812 */ /* 0x000fe400078ef807 */
[----:B------:R-:W-:Y:S02]  /*11b60*/  SHF.R.U32.HI R0, RZ, 0x3, R0 ;  /* 0x00000003ff007819 */ /* 0x000fe40000011600 */
[----:B------:R-:W-:Y:S02]  /*11b70*/  SEL R5, R5, 0xffffffc0, !P2 ;  /* 0xffffffc005057807 */ /* 0x000fe40005000000 */
[----:B------:R-:W-:Y:S02]  /*11b80*/  LOP3.LUT R0, R7, R0, RZ, 0x3c, !PT ;  /* 0x0000000007007212 */ /* 0x000fe400078e3cff */
[----:B------:R-:W-:-:S02]  /*11b90*/  F2FP.F16.F32.PACK_AB R150, R153, R152 ;  /* 0x000000989996723e */ /* 0x000fc400000000ff */
[----:B------:R-:W-:Y:S01]  /*11ba0*/  IADD3 R0, R0, R3, RZ ;  /* 0x0000000300007210 */ /* 0x000fe20007ffe0ff */
[----:B------:R-:W-:Y:S01]  /*11bb0*/  IMAD.MOV.U32 R3, RZ, RZ, 0x20 ;  /* 0x00000020ff037424 */ /* 0x000fe200078e00ff */
[----:B------:R-:W-:Y:S02]  /*11bc0*/  F2FP.F16.F32.PACK_AB R151, R155, R154 ;  /* 0x0000009a9b97723e */ /* 0x000fe400000000ff */
[----:B------:R-:W-:Y:S01]  /*11bd0*/  F2FP.F16.F32.PACK_AB R157, R159, R158 ;  /* 0x0000009e9f9d723e */ /* 0x000fe200000000ff */
[----:B------:R-:W-:Y:S01]  /*11be0*/  IMAD R0, R0, 0x2, R17 ;  /* 0x0000000200007824 */ /* 0x000fe200078e0211 */
[----:B------:R-:W-:Y:S02]  /*11bf0*/  SEL R3, R3, 0xffffffe0, !P1 ;  /* 0xffffffe003037807 */ /* 0x000fe40004800000 */
[----:B------:R-:W-:Y:S02]  /*11c00*/  F2FP.F16.F32.PACK_AB R164, R165, R164 ;  /* 0x000000a4a5a4723e */ /* 0x000fe400000000ff */
[--C-:B------:R-:W-:Y:S01]  /*11c10*/  IADD3 R6, R5, 0x4000, R0.reuse ;  /* 0x0000400005067810 */ /* 0x100fe20007ffe000 */
[----:B------:R3:W-:Y:S01]  /*11c20*/  STSM.16.M88.4 [R0+0x4000], R172 ;  /* 0x004000ac00007844 */ /* 0x0007e20000000200 */
[----:B------:R-:W-:-:S02]  /*11c30*/  IADD3 R4, R3, 0x4000, R0 ;  /* 0x0000400003047810 */ /* 0x000fc40007ffe000 */
[----:B------:R-:W-:Y:S02]  /*11c40*/  IADD3 R3, R3, R6, RZ ;  /* 0x0000000603037210 */ /* 0x000fe40007ffe0ff */
        /* <DEDUP_REMOVED lines=40> */
.L_x_1241:
[----:B------:R-:W-:Y:S05]  /*11ed0*/  BSYNC B0 ;  /* 0x0000000000007941 */ /* 0x000fea0003800000 */
.L_x_1240:
[----:B------:R-:W-:-:S04]  /*11ee0*/  DEPBAR.LE SB0, 0x0 ;  /* 0x000080000000791a */ /* 0x000fc80000000000 */
[----:B------:R-:W-:Y:S05]  /*11ef0*/  BRA `(.L_x_1189) ;  /* 0x0000004000dc7947 */ /* 0x000fea0003800000 */
.L_x_1235:
[----:B------:R-:W2:Y:S01]  /*11f00*/  S2R R0, SR_TID.X ;  /* 0x0000000000007919 */ /* 0x000ea20000002100 */
[----:B------:R-:W3:Y:S01]  /*11f10*/  LDC.64 R16, c[0x0][0x808] ;  /* 0x00020200ff107b82 */ /* 0x000ee20000000a00 */
[----:B------:R-:W-:Y:S01]  /*11f20*/  ULDC.64 UR4, c[0x0][0x820] ;  /* 0x0002080000047ab9 */ /* 0x000fe20000000a00 */
[----:B------:R-:W-:Y:S01]  /*11f30*/  BSSY B0, `(.L_x_1242) ;  /* 0x0000030000007945 */ /* 0x000fe20003800000 */
[----:B------:R-:W4:Y:S01]  /*11f40*/  S2R R23, SR_CTAID.Y ;  /* 0x0000000000177919 */ /* 0x000f220000002600 */
[----:B------:R-:W3:Y:S04]  /*11f50*/  S2R R15, SR_CTAID.X ;  /* 0x00000000000f7919 */ /* 0x000ee80000002500 */
[----:B------:R-:W1:Y:S01]  /*11f60*/  LDC R19, c[0x0][0x83c] ;  /* 0x00020f00ff137b82 */ /* 0x000e620000000800 */
[----:B------:R-:W5:Y:S01]  /*11f70*/  S2R R21, SR_CTAID.Z ;  /* 0x0000000000157919 */ /* 0x000f620000002700 */
[----:B--2---:R-:W-:Y:S01]  /*11f80*/  VIADD R3, R0, 0xffffff80 ;  /* 0xffffff8000037836 */ /* 0x004fe20000000000 */
[----:B----4-:R-:W-:-:S04]  /*11f90*/  SHF.R.S32.HI R13, RZ, 0x1f, R23 ;  /* 0x0000001fff0d7819 */ /* 0x010fc80000011417 */
[----:B------:R-:W-:-:S04]  /*11fa0*/  SHF.R.S32.HI R0, RZ, 0x1f, R3 ;  /* 0x0000001fff007819 */ /* 0x000fc80000011403 */
[----:B------:R-:W-:Y:S02]  /*11fb0*/  LEA.HI R2, R0, R3, RZ, 0x3 ;  /* 0x0000000300027211 */ /* 0x000fe400078f18ff */
[----:B-----5:R-:W-:Y:S02]  /*11fc0*/  SHF.R.S32.HI R12, RZ, 0x1f, R21 ;  /* 0x0000001fff0c7819 */ /* 0x020fe40000011415 */
[----:B------:R-:W-:Y:S02]  /*11fd0*/  LOP3.LUT R0, R2, 0x1ffffff8, RZ, 0xc0, !PT ;  /* 0x1ffffff802007812 */ /* 0x000fe400078ec0ff */
[----:B------:R-:W-:Y:S02]  /*11fe0*/  SHF.R.S32.HI R2, RZ, 0x3, R2 ;  /* 0x00000003ff027819 */ /* 0x000fe40000011402 */
[----:B------:R-:W-:Y:S01]  /*11ff0*/  IADD3 R0, R3, -R0, RZ ;  /* 0x8000000003007210 */ /* 0x000fe20007ffe0ff */
[----:B---3--:R-:W-:Y:S02]  /*12000*/  IMAD R3, R15, -0x80, R16 ;  /* 0xffffff800f037824 */ /* 0x008fe400078e0210 */
[----:B------:R-:W-:-:S02]  /*12010*/  VIADD R8, R2, 0x60 ;  /* 0x0000006002087836 */ /* 0x000fc40000000000 */
[----:B------:R-:W-:Y:S01]  /*12020*/  IMAD.SHL.U32 R6, R0, 0x8, RZ ;  /* 0x0000000800067824 */ /* 0x000fe200078e00ff */
[-C--:B------:R-:W-:Y:S01]  /*12030*/  ISETP.GE.AND P3, PT, R2, R3.reuse, PT ;  /* 0x000000030200720c */ /* 0x080fe20003f66270 */
[----:B------:R-:W-:Y:S01]  /*12040*/  IMAD R0, R13, UR4, RZ ;  /* 0x000000040d007c24 */ /* 0x000fe2000f8e02ff */
[----:B------:R-:W-:Y:S02]  /*12050*/  ISETP.GE.AND P0, PT, R8, R3, PT ;  /* 0x000000030800720c */ /* 0x000fe40003f06270 */
[----:B------:R-:W-:Y:S01]  /*12060*/  SHF.R.S32.HI R7, RZ, 0x1f, R6 ;  /* 0x0000001fff077819 */ /* 0x000fe20000011406 */
[C---:B------:R-:W-:Y:S01]  /*12070*/  IMAD R9, R23.reuse, UR5, R0 ;  /* 0x0000000517097c24 */ /* 0x040fe2000f8e0200 */
[----:B------:R-:W-:Y:S02]  /*12080*/  IADD3 R0, R2, 0x20, RZ ;  /* 0x0000002002007810 */ /* 0x000fe40007ffe0ff */
[----:B------:R-:W-:Y:S01]  /*12090*/  ISETP.GE.OR P6, PT, R6, R17, P3 ;  /* 0x000000110600720c */ /* 0x000fe20001fc6670 */
[----:B------:R-:W-:Y:S01]  /*120a0*/  IMAD.WIDE.U32 R4, R23, UR4, R6 ;  /* 0x0000000417047c25 */ /* 0x000fe2000f8e0006 */
[----:B------:R-:W-:Y:S01]  /*120b0*/  ISETP.GE.AND P2, PT, R0, R3, PT ;  /* 0x000000030000720c */ /* 0x000fe20003f46270 */
[----:B------:R-:W-:Y:S01]  /*120c0*/  ULDC.64 UR4, c[0x0][0x828] ;  /* 0x00020a0000047ab9 */ /* 0x000fe20000000a00 */
[----:B------:R-:W-:Y:S01]  /*120d0*/  IADD3 R0, R2, 0x40, RZ ;  /* 0x0000004002007810 */ /* 0x000fe20007ffe0ff */
[----:B------:R-:W-:Y:S01]  /*120e0*/  IMAD.IADD R5, R5, 0x1, R9 ;  /* 0x0000000105057824 */ /* 0x000fe200078e0209 */
[----:B------:R-:W-:-:S02]  /*120f0*/  ISETP.GE.OR P5, PT, R6, R17, P2 ;  /* 0x000000110600720c */ /* 0x000fc400017a6670 */
[----:B------:R-:W-:Y:S01]  /*12100*/  ISETP.GE.AND P1, PT, R0, R3, PT ;  /* 0x000000030000720c */ /* 0x000fe20003f26270 */
[----:B------:R-:W-:Y:S01]  /*12110*/  IMAD R0, R12, UR4, RZ ;  /* 0x000000040c007c24 */ /* 0x000fe2000f8e02ff */
[----:B------:R-:W-:Y:S01]  /*12120*/  SHF.R.S32.HI R3, RZ, 0x1f, R2 ;  /* 0x0000001fff037819 */ /* 0x000fe20000011402 */
[----:B------:R-:W-:Y:S01]  /*12130*/  IMAD.WIDE.U32 R4, R21, UR4, R4 ;  /* 0x0000000415047c25 */ /* 0x000fe2000f8e0004 */
[----:B------:R-:W-:-:S03]  /*12140*/  ISETP.GE.OR P4, PT, R6, R17, P1 ;  /* 0x000000110600720c */ /* 0x000fc60000f86670 */
[----:B------:R-:W-:Y:S02]  /*12150*/  IMAD R11, R21, UR5, R0 ;  /* 0x00000005150b7c24 */ /* 0x000fe4000f8e0200 */
[----:B------:R-:W-:-:S03]  /*12160*/  IMAD.WIDE R2, R15, 0x80, R2 ;  /* 0x000000800f027825 */ /* 0x000fc600078e0202 */
[----:B------:R-:W-:Y:S01]  /*12170*/  IADD3 R11, R5, R11, RZ ;  /* 0x0000000b050b7210 */ /* 0x000fe20007ffe0ff */
[----:B-1----:R-:W-:Y:S06]  /*12180*/  @P6 BRA `(.L_x_1243) ;  /* 0x0000000000286947 */ /* 0x002fec0003800000 */
        /* <DEDUP_REMOVED lines=10> */
.L_x_1243:
[----:B------:R-:W-:Y:S05]  /*12230*/  BSYNC B0 ;  /* 0x0000000000007941 */ /* 0x000fea0003800000 */
.L_x_1242:
[----:B------:R-:W-:Y:S01]  /*12240*/  BSSY B0, `(.L_x_1244) ;  /* 0x0000010000007945 */ /* 0x000fe20003800000 */
[----:B------:R-:W-:-:S03]  /*12250*/  ISETP.GE.OR P6, PT, R6, R17, P0 ;  /* 0x000000110600720c */ /* 0x000fc600007c6670 */
[----:B------:R-:W-:Y:S10]  /*12260*/  @P5 BRA `(.L_x_1245) ;  /* 0x0000000000345947 */ /* 0x000ff40003800000 */
        /* <DEDUP_REMOVED lines=13> */
.L_x_1245:
[----:B------:R-:W-:Y:S05]  /*12340*/  BSYNC B0 ;  /* 0x0000000000007941 */ /* 0x000fea0003800000 */
.L_x_1244:
[----:B------:R-:W-:Y:S04]  /*12350*/  BSSY B0, `(.L_x_1246) ;  /* 0x000000f000007945 */ /* 0x000fe80003800000 */
[----:B------:R-:W-:Y:S05]  /*12360*/  @P4 BRA `(.L_x_1247) ;  /* 0x0000000000344947 */ /* 0x000fea0003800000 */
[----:B-12---:R-:W-:Y:S01]  /*12370*/  IADD3 R15, P4, R2, 0x40, RZ ;  /* 0x00000040020f7810 */ /* 0x006fe20007f9e0ff */
        /* <DEDUP_REMOVED lines=12> */
.L_x_1247:
[----:B------:R-:W-:Y:S05]  /*12440*/  BSYNC B0 ;  /* 0x0000000000007941 */ /* 0x000fea0003800000 */
.L_x_1246:
[----:B------:R-:W-:Y:S04]  /*12450*/  BSSY B0, `(.L_x_1248) ;  /* 0x000000e000007945 */ /* 0x000fe80003800000 */
[----:B------:R-:W-:Y:S05]  /*12460*/  @P6 BRA `(.L_x_1249) ;  /* 0x0000000000306947 */ /* 0x000fea0003800000 */
[----:B------:R-:W-:Y:S01]  /*12470*/  IADD3 R9, P4, R2, 0x60, RZ ;  /* 0x0000006002097810 */ /* 0x000fe20007f9e0ff */
[----:B------:R-:W-:Y:S01]  /*12480*/  ULDC.64 UR4, c[0x0][0x818] ;  /* 0x0002060000047ab9 */ /* 0x000fe20000000a00 */
[----:B------:R-:W-:-:S03]  /*12490*/  MOV R5, R11 ;  /* 0x0000000b00057202 */ /* 0x000fc60000000f00 */
        /* <DEDUP_REMOVED lines=8> */
[----:B------:R4:W-:Y:S02]  /*12520*/  STG.E.128 desc[UR38][R8.64], RZ ;  /* 0x000000ff08007986 */ /* 0x0009e4000c101d26 */
.L_x_1249:
[----:B------:R-:W-:Y:S05]  /*12530*/  BSYNC B0 ;  /* 0x0000000000007941 */ /* 0x000fea0003800000 */
.L_x_1248:
        /* <DEDUP_REMOVED lines=11> */
[----:B------:R-:W-:Y:S02]  /*125f0*/  IADD3 R5, R5, R13, RZ ;  /* 0x0000000d05057210 */ /* 0x000fe40007ffe0ff */
[C---:B----4-:R-:W-:Y:S02]  /*12600*/  IMAD R9, R21.reuse, UR5, R12 ;  /* 0x0000000515097c24 */ /* 0x050fe4000f8e020c */
[----:B------:R-:W-:-:S04]  /*12610*/  IMAD.WIDE.U32 R4, R21, UR4, R4 ;  /* 0x0000000415047c25 */ /* 0x000fc8000f8e0004 */
[----:B------:R-:W-:Y:S01]  /*12620*/  IMAD.IADD R9, R5, 0x1, R9 ;  /* 0x0000000105097824 */ /* 0x000fe200078e0209 */
[----:B------:R-:W-:Y:S06]  /*12630*/  @P3 BRA `(.L_x_1251) ;  /* 0x0000000000283947 */ /* 0x000fec0003800000 */
        /* <DEDUP_REMOVED lines=9> */
[----:B------:R4:W-:Y:S02]  /*126d0*/  STG.E.128 desc[UR38][R10.64], RZ ;  /* 0x000000ff0a007986 */ /* 0x0009e4000c101d26 */
.L_x_1251:
[----:B------:R-:W-:Y:S05]  /*126e0*/  BSYNC B0 ;  /* 0x0000000000007941 */ /* 0x000fea0003800000 */
.L_x_1250:
[----:B------:R-:W-:Y:S04]  /*126f0*/  BSSY B0, `(.L_x_1252) ;  /* 0x000000f000007945 */ /* 0x000fe80003800000 */
[----:B------:R-:W-:Y:S05]  /*12700*/  @P2 BRA `(.L_x_1253) ;  /* 0x0000000000342947 */ /* 0x000fea0003800000 */
[----:B----4-:R-:W-:Y:S01]  /*12710*/  IADD3 R11, P2, R2, 0x20, RZ ;  /* 0x00000020020b7810 */ /* 0x010fe20007f5e0ff */
[----:B------:R-:W-:Y:S01]  /*12720*/  ULDC.64 UR4, c[0x0][0x848] ;  /* 0x0002120000047ab9 */ /* 0x000fe20000000a00 */
[----:B------:R-:W-:Y:S01]  /*12730*/  MOV R7, R9 ;  /* 0x0000000900077202 */ /* 0x000fe20000000f00 */
[----:B------:R-:W-:Y:S01]  /*12740*/  IMAD.MOV.U32 R6, RZ, RZ, R4 ;  /* 0x000000ffff067224 */ /* 0x000fe200078e0004 */
[----:B------:R-:W-:-:S03]  /*12750*/  IADD3.X R0, RZ, R3, RZ, P2, !PT ;  /* 0x00000003ff007210 */ /* 0x000fc600017fe4ff */
        /* <DEDUP_REMOVED lines=8> */
.L_x_1253:
[----:B------:R-:W-:Y:S05]  /*127e0*/  BSYNC B0 ;  /* 0x0000000000007941 */ /* 0x000fea0003800000 */
.L_x_1252:
        /* <DEDUP_REMOVED lines=15> */
.L_x_1255:
[----:B------:R-:W-:Y:S05]  /*128e0*/  BSYNC B0 ;  /* 0x0000000000007941 */ /* 0x000fea0003800000 */
.L_x_1254:
[----:B------:R-:W-:Y:S05]  /*128f0*/  @P0 BRA `(.L_x_1189) ;  /* 0x00000038005c0947 */ /* 0x000fea0003800000 */
[----:B------:R-:W-:Y:S01]  /*12900*/  IADD3 R5, P0, R2, 0x60, RZ ;  /* 0x0000006002057810 */ /* 0x000fe20007f1e0ff */
[----:B------:R-:W-:Y:S01]  /*12910*/  ULDC.64 UR4, c[0x0][0x848] ;  /* 0x0002120000047ab9 */ /* 0x000fe20000000a00 */
[----:B------:R-:W-:Y:S02]  /*12920*/  IMAD.MOV.U32 R2, RZ, RZ, R4 ;  /* 0x000000ffff027224 */ /* 0x000fe400078e0004 */
[----:B------:R-:W-:Y:S02]  /*12930*/  IADD3.X R0, RZ, R3, RZ, P0, !PT ;  /* 0x00000003ff007210 */ /* 0x000fe400007fe4ff */
[----:B------:R-:W-:-:S03]  /*12940*/  MOV R3, R9 ;  /* 0x0000000900037202 */ /* 0x000fc60000000f00 */
        /* <DEDUP_REMOVED lines=9> */
.L_x_1187:
        /* <DEDUP_REMOVED lines=13> */
[----:B------:R-:W-:Y:S02]  /*12ab0*/  ULDC UR6, c[0x0][0x280] ;  /* 0x0000a00000067ab9 */ /* 0x000fe40000000800 */
[----:B------:R-:W-:-:S04]  /*12ac0*/  UIADD3 UR4, UR6, 0x7f, URZ ;  /* 0x0000007f06047890 */ /* 0x000fc8000fffe03f */
[----:B------:R-:W-:Y:S01]  /*12ad0*/  USHF.R.S32.HI UR5, URZ, 0x1f, UR4 ;  /* 0x0000001f3f057899 */ /* 0x000fe20008011404 */
[----:B------:R-:W2:Y:S03]  /*12ae0*/  S2UR UR16, SR_CTAID.Y ;  /* 0x00000000001079c3 */ /* 0x000ea60000002600 */
[----:B------:R-:W-:-:S04]  /*12af0*/  ULEA.HI UR5, UR5, UR4, URZ, 0x7 ;  /* 0x0000000405057291 */ /* 0x000fc8000f8f383f */
[----:B------:R-:W-:Y:S01]  /*12b00*/  USHF.R.S32.HI UR5, URZ, 0x7, UR5 ;  /* 0x000000073f057899 */ /* 0x000fe20008011405 */
[----:B-1----:R-:W-:Y:S01]  /*12b10*/  ISETP.LE.AND P0, PT, RZ, UR22, PT ;  /* 0x00000016ff007c0c */ /* 0x002fe2000bf03270 */
[----:B--2---:R-:W-:-:S12]  /*12b20*/  USHF.R.S32.HI UR17, URZ, 0x1f, UR16 ;  /* 0x0000001f3f117899 */ /* 0x004fd80008011410 */
[----:B------:R-:W-:Y:S05]  /*12b30*/  @!P0 BRA `(.L_x_1257) ;  /* 0x0000000000308947 */ /* 0x000fea0003800000 */
        /* <DEDUP_REMOVED lines=9> */
[----:B------:R-:W-:-:S06]  /*12bd0*/  USEL UR4, UR5, UR7, UP0 ;  /* 0x0000000705047287 */ /* 0x000fcc0008000000 */
[----:B------:R-:W-:Y:S01]  /*12be0*/  IMAD.U32 R9, RZ, RZ, UR4 ;  /* 0x00000004ff097e24 */ /* 0x000fe2000f8e00ff */
[----:B------:R-:W-:Y:S06]  /*12bf0*/  BRA `(.L_x_1258) ;  /* 0x0000000000047947 */ /* 0x000fec0003800000 */
.L_x_1257:
[----:B------:R-:W-:-:S07]  /*12c00*/  MOV R9, UR5 ;  /* 0x0000000500097c02 */ /* 0x000fce0008000f00 */
.L_x_1258:
[----:B------:R-:W-:Y:S01]  /*12c10*/  ULEA UR6, UR22, UR6, 0x7 ;  /* 0x0000000616067291 */ /* 0x000fe2000f8e383f */
[----:B------:R-:W-:Y:S01]  /*12c20*/  ULDC UR4, c[0x0][0x290] ;  /* 0x0000a40000047ab9 */ /* 0x000fe20000000800 */
[----:B------:R-:W-:Y:S01]  /*12c30*/  ULDC UR7, c[0x0][0x74c] ;  /* 0x0001d30000077ab9 */ /* 0x000fe20000000800 */
[----:B------:R-:W-:Y:S01]  /*12c40*/  ULDC.64 UR8, c[0x0][0x2d8] ;  /* 0x0000b60000087ab9 */ /* 0x000fe20000000a00 */
[----:B------:R-:W-:Y:S02]  /*12c50*/  UIADD3 UR10, -UR7, UR6, -UR4 ;  /* 0x00000006070a7290 */ /* 0x000fe4000fffe904 */
[----:B------:R-:W-:Y:S02]  /*12c60*/  UIMAD UR4, UR17, UR8, URZ ;  /* 0x00000008110472a4 */ /* 0x000fe4000f8e023f */
[----:B------:R-:W-:Y:S02]  /*12c70*/  USHF.R.S32.HI UR11, URZ, 0x1f, UR10 ;  /* 0x0000001f3f0b7899 */ /* 0x000fe4000801140a */
[----:B------:R-:W-:-:S02]  /*12c80*/  UIMAD.WIDE.U32 UR6, UR16, UR8, URZ ;  /* 0x00000008100672a5 */ /* 0x000fc4000f8e003f */
[----:B------:R-:W-:Y:S02]  /*12c90*/  ULEA.HI UR11, UR11, UR10, URZ, 0x7 ;  /* 0x0000000a0b0b7291 */ /* 0x000fe4000f8f383f */
[----:B------:R-:W-:Y:S02]  /*12ca0*/  UIMAD UR4, UR16, UR9, UR4 ;  /* 0x00000009100472a4 */ /* 0x000fe4000f8e0204 */
[----:B------:R-:W-:Y:S02]  /*12cb0*/  USHF.R.S32.HI UR8, URZ, 0x1f, UR15 ;  /* 0x0000001f3f087899 */ /* 0x000fe4000801140f */
[----:B------:R-:W-:Y:S01]  /*12cc0*/  USHF.R.S32.HI UR9, URZ, 0x7, UR11 ;  /* 0x000000073f097899 */ /* 0x000fe2000801140b */
[----:B------:R-:W-:Y:S01]  /*12cd0*/  ULDC.64 UR12, c[0x0][0x2e0] ;  /* 0x0000b800000c7ab9 */ /* 0x000fe20000000a00 */
[----:B------:R-:W-:Y:S01]  /*12ce0*/  ULDC UR14, c[0x0][0x288] ;  /* 0x0000a200000e7ab9 */ /* 0x000fe20000000800 */
[----:B------:R-:W-:Y:S02]  /*12cf0*/  UIMAD UR8, UR8, UR12, URZ ;  /* 0x0000000c080872a4 */ /* 0x000fe4000f8e023f */
[----:B------:R-:W-:-:S02]  /*12d00*/  UISETP.LT.AND UP0, UPT, URZ, UR9, UPT ;  /* 0x000000093f00728c */ /* 0x000fc4000bf01270 */
[----:B------:R-:W-:Y:S02]  /*12d10*/  UIMAD UR11, UR15, UR13, UR8 ;  /* 0x0000000d0f0b72a4 */ /* 0x000fe4000f8e0208 */
[----:B------:R-:W-:Y:S02]  /*12d20*/  USEL UR8, URZ, UR9, !UP0 ;  /* 0x000000093f087287 */ /* 0x000fe4000c000000 */
[----:B------:R-:W-:Y:S02]  /*12d30*/  UIMAD UR10, UR15, UR14, URZ ;  /* 0x0000000e0f0a72a4 */ /* 0x000fe4000f8e023f */
[----:B------:R-:W-:Y:S02]  /*12d40*/  UIADD3 UR7, UR7, UR4, URZ ;  /* 0x0000000407077290 */ /* 0x000fe4000fffe03f */
[----:B------:R-:W-:Y:S01]  /*12d50*/  ISETP.GT.AND P1, PT, R9, UR8, PT ;  /* 0x0000000809007c0c */ /* 0x000fe2000bf24270 */
[----:B------:R-:W-:Y:S02]  /*12d60*/  UIADD3 UR9, UP0, UR10, UR16, URZ ;  /* 0x000000100a097290 */ /* 0x000fe4000ff1e03f */
[----:B------:R-:W-:Y:S01]  /*12d70*/  UIMAD.WIDE.U32 UR6, UR15, UR12, UR6 ;  /* 0x0000000c0f0672a5 */ /* 0x000fe2000f8e0006 */
[----:B------:R-:W-:Y:S01]  /*12d80*/  ELECT P0, URZ, PT ;  /* 0x00000000003f782f */ /* 0x000fe20003800000 */
[----:B------:R-:W-:-:S08]  /*12d90*/  ULEA.HI.X.SX32 UR10, UR10, UR17, 0x1, UP0 ;  /* 0x000000110a0a7291 */ /* 0x000fd000080f0e3f */
[----:B------:R-:W-:Y:S05]  /*12da0*/  @!P1 BRA `(.L_x_1259) ;  /* 0x0000001000409947 */ /* 0x000fea0003800000 */
[----:B------:R-:W1:Y:S01]  /*12db0*/  S2R R2, SR_TID.X ;  /* 0x0000000000027919 */ /* 0x000e620000002100 */
[----:B------:R-:W-:Y:S01]  /*12dc0*/  VIADD R0, R9, -UR8 ;  /* 0x8000000809007c36 */ /* 0x000fe20008000000 */
[----:B------:R-:W-:Y:S01]  /*12dd0*/  ULDC UR12, c[0x0][0x760] ;  /* 0x0001d800000c7ab9 */ /* 0x000fe20000000800 */
[----:B------:R-:W-:Y:S02]  /*12de0*/  UIADD3 UR11, UR7, UR11, URZ ;  /* 0x0000000b070b7290 */ /* 0x000fe4000fffe03f */
[----:B------:R-:W-:Y:S01]  /*12df0*/  UIMAD UR12, UR14, UR12, URZ ;  /* 0x0000000c0e0c72a4 */ /* 0x000fe2000f8e023f */
[----:B------:R-:W-:-:S04]  /*12e00*/  LOP3.LUT R0, R0, 0x1, RZ, 0xc0, !PT ;  /* 0x0000000100007812 */ /* 0x000fc800078ec0ff */
[----:B------:R-:W-:Y:S02]  /*12e10*/  ISETP.NE.U32.AND P1, PT, R0, 0x1, PT ;  /* 0x000000010000780c */ /* 0x000fe40003f25070 */
[----:B-1----:R-:W-:-:S11]  /*12e20*/  LOP3.LUT R10, R2, 0x1f, RZ, 0xc0, !PT ;  /* 0x0000001f020a7812 */ /* 0x002fd600078ec0ff */
[----:B------:R-:W-:Y:S05]  /*12e30*/  @P1 BRA `(.L_x_1260) ;  /* 0x00000004006c1947 */ /* 0x000fea0003800000 */
        /* <DEDUP_REMOVED lines=8> */
[----:B------:R-:W-:-:S04]  /*12ec0*/  MOV R2, UR14 ;  /* 0x0000000e00027c02 */ /* 0x000fc80008000f00 */
[----:B------:R-:W-:Y:S01]  /*12ed0*/  IMAD.U32 R3, RZ, RZ, UR4 ;  /* 0x00000004ff037e24 */ /* 0x000fe2000f8e00ff */
[----:B------:R-:W-:Y:S06]  /*12ee0*/  @P2 BRA `(.L_x_1262) ;  /* 0x0000000000142947 */ /* 0x000fec0003800000 */
.L_x_1263:
[----:B------:R-:W2:Y:S04]  /*12ef0*/  LDG.E.STRONG.GPU R0, desc[UR38][R2.64] ;  /* 0x0000002602007981 */ /* 0x000ea8000c1ef900 */
[----:B--2---:R-:W-:Y:S01]  /*12f00*/  CCTL.IVALL ;  /* 0x00000000ff00798f */ /* 0x004fe20002000000 */
[----:B------:R-:W-:Y:S05]  /*12f10*/  YIELD ;  /* 0x0000000000007946 */ /* 0x000fea0003800000 */
[----:B------:R-:W-:-:S13]  /*12f20*/  ISETP.NE.AND P1, PT, R0, UR22, PT ;  /* 0x0000001600007c0c */ /* 0x000fda000bf25270 */
[----:B------:R-:W-:Y:S05]  /*12f30*/  @P1 BRA `(.L_x_1263) ;  /* 0xfffffffc00ec1947 */ /* 0x000fea000383ffff */
.L_x_1262:
[----:B------:R-:W-:Y:S05]  /*12f40*/  BSYNC B0 ;  /* 0x0000000000007941 */ /* 0x000fea0003800000 */
.L_x_1261:
[----:B------:R-:W-:-:S03]  /*12f50*/  UMOV UR4, 0xffffffff ;  /* 0xffffffff00047882 */ /* 0x000fc60000000000 */
[----:B------:R-:W-:Y:S05]  /*12f60*/  BRA.DIV UR4, `(.L_x_1264) ;  /* 0x0000003604747947 */ /* 0x000fea000b800000 */
[----:B------:R-:W-:Y:S01]  /*12f70*/  NOP ;  /* 0x0000000000007918 */ /* 0x000fe20000000000 */
.L_x_1341:
[----:B------:R-:W-:Y:S01]  /*12f80*/  MOV R8, UR8 ;  /* 0x0000000800087c02 */ /* 0x000fe20008000f00 */
        /* <DEDUP_REMOVED lines=21> */
.L_x_1266:
[----:B------:R-:W-:Y:S05]  /*130e0*/  BSYNC B0 ;  /* 0x0000000000007941 */ /* 0x000fea0003800000 */
.L_x_1265:
        /* <DEDUP_REMOVED lines=20> */
.L_x_1268:
[----:B------:R-:W-:Y:S05]  /*13230*/  BSYNC B0 ;  /* 0x0000000000007941 */ /* 0x000fea0003800000 */
.L_x_1267:
[----:B------:R-:W-:Y:S06]  /*13240*/  BAR.ARV 0xa, 0xa0 ;  /* 0x0282800000007b1d */ /* 0x000fec0000002000 */
[----:B------:R-:W-:Y:S04]  /*13250*/  BSSY B0, `(.L_x_1269) ;  /* 0x0000003000007945 */ /* 0x000fe80003800000 */
[----:B------:R-:W-:Y:S05]  /*13260*/  @!P0 BRA `(.L_x_1270) ;  /* 0x0000000000048947 */ /* 0x000fea0003800000 */
[----:B------:R-:W-:-:S04]  /*13270*/  DEPBAR.LE SB0, 0x0 ;  /* 0x000080000000791a */ /* 0x000fc80000000000 */
.L_x_1270:
[----:B------:R-:W-:Y:S05]  /*13280*/  BSYNC B0 ;  /* 0x0000000000007941 */ /* 0x000fea0003800000 */
.L_x_1269:
        /* <DEDUP_REMOVED lines=19> */
.L_x_1272:
[----:B------:R-:W-:Y:S05]  /*133c0*/  BSYNC B0 ;  /* 0x0000000000007941 */ /* 0x000fea0003800000 */
.L_x_1271:
[----:B------:R-:W-:Y:S01]  /*133d0*/  UIADD3 UR13, UR8, 0x1, URZ ;  /* 0x00000001080d7890 */ /* 0x000fe2000fffe03f */
[----:B------:R-:W-:Y:S11]  /*133e0*/  BRA `(.L_x_1273) ;  /* 0x0000000000047947 */ /* 0x000ff60003800000 */
.L_x_1260:
[----:B------:R-:W-:-:S05]  /*133f0*/  UMOV UR13, UR8 ;  /* 0x00000008000d7c82 */ /* 0x000fca0008000000 */
.L_x_1273:
[----:B------:R-:W-:-:S03]  /*13400*/  UIADD3 UR4, UR8, 0x1, URZ ;  /* 0x0000000108047890 */ /* 0x000fc6000fffe03f */
[----:B------:R-:W-:-:S03]  /*13410*/  UMOV UR8, UR13 ;  /* 0x0000000d00087c82 */ /* 0x000fc60008000000 */
[----:B------:R-:W-:-:S13]  /*13420*/  ISETP.NE.AND P1, PT, R9, UR4, PT ;  /* 0x0000000409007c0c */ /* 0x000fda000bf25270 */
[----:B------:R-:W-:Y:S05]  /*13430*/  @!P1 BRA `(.L_x_1259) ;  /* 0x00000008009c9947 */ /* 0x000fea0003800000 */
[----:B------:R-:W-:Y:S01]  /*13440*/  ULDC.64 UR18, c[0x0][0x2c0] ;  /* 0x0000b00000127ab9 */ /* 0x000fe20000000a00 */
[----:B------:R-:W-:Y:S01]  /*13450*/  UMOV UR4, URZ ;  /* 0x0000003f00047c82 */ /* 0x000fe20008000000 */
[----:B------:R-:W-:Y:S01]  /*13460*/  ULEA UR18, UP0, UR6, UR18, 0x2 ;  /* 0x0000001206127291 */ /* 0x000fe2000f80103f */
[----:B------:R-:W-:-:S03]  /*13470*/  UMOV UR8, UR13 ;  /* 0x0000000d00087c82 */ /* 0x000fc60008000000 */
[----:B------:R-:W-:Y:S02]  /*13480*/  ULEA.HI.X UR19, UR6, UR19, UR11, 0x2, UP0 ;  /* 0x0000001306137291 */ /* 0x000fe400080f140b */
[----:B------:R-:W-:-:S04]  /*13490*/  UIADD3 UR18, UP0, UR18, 0x4000, URZ ;  /* 0x0000400012127890 */ /* 0x000fc8000ff1e03f */
[----:B------:R-:W-:-:S12]  /*134a0*/  UIADD3.X UR19, URZ, UR19, URZ, UP0, !UPT ;  /* 0x000000133f137290 */ /* 0x000fd800087fe43f */
.L_x_1298:
        /* <DEDUP_REMOVED lines=11> */
.L_x_1276:
[----:B------:R-:W2:Y:S04]  /*13560*/  LDG.E.STRONG.GPU R0, desc[UR38][R2.64] ;  /* 0x0000002602007981 */ /* 0x000ea8000c1ef900 */
[----:B--2---:R-:W-:Y:S01]  /*13570*/  CCTL.IVALL ;  /* 0x00000000ff00798f */ /* 0x004fe20002000000 */
[----:B------:R-:W-:Y:S05]  /*13580*/  YIELD ;  /* 0x0000000000007946 */ /* 0x000fea0003800000 */
[----:B------:R-:W-:-:S13]  /*13590*/  ISETP.NE.AND P1, PT, R0, UR22, PT ;  /* 0x0000001600007c0c */ /* 0x000fda000bf25270 */
[----:B------:R-:W-:Y:S05]  /*135a0*/  @P1 BRA `(.L_x_1276) ;  /* 0xfffffffc00ec1947 */ /* 0x000fea000383ffff */
.L_x_1275:
[----:B------:R-:W-:Y:S05]  /*135b0*/  BSYNC B0 ;  /* 0x0000000000007941 */ /* 0x000fea0003800000 */
.L_x_1274:
[----:B------:R-:W-:-:S03]  /*135c0*/  UMOV UR16, 0xffffffff ;  /* 0xffffffff00107882 */ /* 0x000fc60000000000 */
[----:B------:R-:W-:Y:S05]  /*135d0*/  BRA.DIV UR16, `(.L_x_1277) ;  /* 0x0000002e10f47947 */ /* 0x000fea000b800000 */
[----:B------:R-:W-:Y:S01]  /*135e0*/  NOP ;  /* 0x0000000000007918 */ /* 0x000fe20000000000 */
.L_x_1344:
        /* <DEDUP_REMOVED lines=19> */
.L_x_1279:
[----:B------:R-:W-:Y:S05]  /*13720*/  BSYNC B0 ;  /* 0x0000000000007941 */ /* 0x000fea0003800000 */
.L_x_1278:
[----:B------:R-:W-:Y:S01]  /*13730*/  ULEA UR16, UR13, UR4, 0xd ;  /* 0x000000040d107291 */ /* 0x000fe2000f8e683f */
[----:B------:R-:W-:Y:S03]  /*13740*/  BAR.SYNC.DEFER_BLOCKING 0xe, 0xa0 ;  /* 0x0382800000007b1d */ /* 0x000fe60000010000 */
[----:B------:R-:W-:-:S03]  /*13750*/  UIMAD.WIDE UR16, UR16, 0x4, UR18 ;  /* 0x00000004101078a5 */ /* 0x000fc6000f8e0212 */
        /* <DEDUP_REMOVED lines=12> */
.L_x_1281:
[----:B------:R-:W-:Y:S05]  /*13820*/  BSYNC B0 ;  /* 0x0000000000007941 */ /* 0x000fea0003800000 */
.L_x_1280:
[----:B------:R-:W-:Y:S06]  /*13830*/  BAR.ARV 0xa, 0xa0 ;  /* 0x0282800000007b1d */ /* 0x000fec0000002000 */
[----:B------:R-:W-:Y:S04]  /*13840*/  BSSY B0, `(.L_x_1282) ;  /* 0x0000003000007945 */ /* 0x000fe80003800000 */
[----:B------:R-:W-:Y:S05]  /*13850*/  @!P0 BRA `(.L_x_1283) ;  /* 0x0000000000048947 */ /* 0x000fea0003800000 */
[----:B------:R-:W-:-:S04]  /*13860*/  DEPBAR.LE SB0, 0x0 ;  /* 0x000080000000791a */ /* 0x000fc80000000000 */
.L_x_1283:
[----:B------:R-:W-:Y:S05]  /*13870*/  BSYNC B0 ;  /* 0x0000000000007941 */ /* 0x000fea0003800000 */
.L_x_1282:
        /* <DEDUP_REMOVED lines=19> */
.L_x_1285:
[----:B------:R-:W-:Y:S05]  /*139b0*/  BSYNC B0 ;  /* 0x0000000000007941 */ /* 0x000fea0003800000 */
.L_x_1284:
[----:B------:R-:W-:Y:S01]  /*139c0*/  UIADD3 UR20, UR12, UR20, URZ ;  /* 0x000000140c147290 */ /* 0x000fe2000fffe03f */
[----:B------:R-:W-:Y:S03]  /*139d0*/  BSSY B0, `(.L_x_1286) ;  /* 0x000000d000007945 */ /* 0x000fe60003800000 */
[----:B------:R-:W-:-:S04]  /*139e0*/  UIADD3 UR21, UP0, UR20, UR9, URZ ;  /* 0x0000000914157290 */ /* 0x000fc8000ff1e03f */
[----:B------:R-:W-:Y:S02]  /*139f0*/  ULEA.HI.X.SX32 UR20, UR20, UR10, 0x1, UP0 ;  /* 0x0000000a14147291 */ /* 0x000fe400080f0e3f */
[----:B------:R-:W-:-:S04]  /*13a00*/  ULEA UR14, UP0, UR21, UR14, 0x2 ;  /* 0x0000000e150e7291 */ /* 0x000fc8000f80103f */
[----:B------:R-:W-:Y:S02]  /*13a10*/  ULEA.HI.X UR20, UR21, UR15, UR20, 0x2, UP0 ;  /* 0x0000000f15147291 */ /* 0x000fe400080f1414 */
[----:B-1----:R-:W-:-:S04]  /*13a20*/  MOV R2, UR14 ;  /* 0x0000000e00027c02 */ /* 0x002fc80008000f00 */
[----:B------:R-:W-:Y:S01]  /*13a30*/  IMAD.U32 R3, RZ, RZ, UR20 ;  /* 0x00000014ff037e24 */ /* 0x000fe2000f8e00ff */
[----:B------:R-:W-:Y:S06]  /*13a40*/  @P2 BRA `(.L_x_1287) ;  /* 0x0000000000142947 */ /* 0x000fec0003800000 */
.L_x_1288:
[----:B------:R-:W2:Y:S04]  /*13a50*/  LDG.E.STRONG.GPU R0, desc[UR38][R2.64] ;  /* 0x0000002602007981 */ /* 0x000ea8000c1ef900 */
[----:B--2---:R-:W-:Y:S01]  /*13a60*/  CCTL.IVALL ;  /* 0x00000000ff00798f */ /* 0x004fe20002000000 */
[----:B------:R-:W-:Y:S05]  /*13a70*/  YIELD ;  /* 0x0000000000007946 */ /* 0x000fea0003800000 */
[----:B------:R-:W-:-:S13]  /*13a80*/  ISETP.NE.AND P1, PT, R0, UR22, PT ;  /* 0x0000001600007c0c */ /* 0x000fda000bf25270 */
[----:B------:R-:W-:Y:S05]  /*13a90*/  @P1 BRA `(.L_x_1288) ;  /* 0xfffffffc00ec1947 */ /* 0x000fea000383ffff */
.L_x_1287:
[----:B------:R-:W-:Y:S05]  /*13aa0*/  BSYNC B0 ;  /* 0x0000000000007941 */ /* 0x000fea0003800000 */
.L_x_1286:
[----:B------:R-:W-:-:S03]  /*13ab0*/  UMOV UR14, 0xffffffff ;  /* 0xffffffff000e7882 */ /* 0x000fc60000000000 */
[----:B------:R-:W-:Y:S05]  /*13ac0*/  BRA.DIV UR14, `(.L_x_1289) ;  /* 0x0000002a0ed47947 */ /* 0x000fea000b800000 */
[----:B------:R-:W-:Y:S01]  /*13ad0*/  NOP ;  /* 0x0000000000007918 */ /* 0x000fe20000000000 */
.L_x_1347:
[----:B------:R-:W-:Y:S05]  /*13ae0*/  WARPSYNC.ALL ;  /* 0x0000000000007948 */ /* 0x000fea0003800000 */
[----:B------:R-:W-:Y:S06]  /*13af0*/  BAR.SYNC.DEFER_BLOCKING 0xd, 0xa0 ;  /* 0x0342800000007b1d */ /* 0x000fec0000010000 */
[----:B------:R-:W-:Y:S04]  /*13b00*/  BSSY B0, `(.L_x_1290) ;  /* 0x000000d000007945 */ /* 0x000fe80003800000 */
[----:B------:R-:W-:Y:S05]  /*13b10*/  @!P0 BRA `(.L_x_1291) ;  /* 0x00000000002c8947 */ /* 0x000fea0003800000 */
[----:B------:R-:W1:Y:S01]  /*13b20*/  S2UR UR15, SR_CgaCtaId ;  /* 0x00000000000f79c3 */ /* 0x000e620000008800 */
[----:B------:R-:W-:Y:S01]  /*13b30*/  UMOV UR14, 0x400 ;  /* 0x00000400000e7882 */ /* 0x000fe20000000000 */
[----:B------:R-:W-:Y:S01]  /*13b40*/  UIADD3 UR20, UP0, UR16, 0x4000, URZ ;  /* 0x0000400010147890 */ /* 0x000fe2000ff1e03f */
[----:B------:R-:W-:Y:S01]  /*13b50*/  UMOV UR24, 0x0 ;  /* 0x0000000000187882 */ /* 0x000fe20000000000 */
[----:B------:R-:W-:Y:S02]  /*13b60*/  UMOV UR25, 0x14f00000 ;  /* 0x14f0000000197882 */ /* 0x000fe40000000000 */
[----:B------:R-:W-:Y:S02]  /*13b70*/  UIADD3.X UR21, URZ, UR17, URZ, UP0, !UPT ;  /* 0x000000113f157290 */ /* 0x000fe400087fe43f */
[----:B-1----:R-:W-:-:S03]  /*13b80*/  ULEA UR14, UR15, UR14, 0x18 ;  /* 0x0000000e0f0e7291 */ /* 0x002fc6000f8ec03f */
[----:B------:R-:W-:Y:S01]  /*13b90*/  UMOV UR15, 0x400 ;  /* 0x00000400000f7882 */ /* 0x000fe20000000000 */
[----:B------:R-:W-:-:S09]  /*13ba0*/  UIADD3 UR14, UR14, 0x8000, URZ ;  /* 0x000080000e0e7890 */ /* 0x000fd2000fffe03f */
[----:B------:R1:W-:Y:S02]  /*13bb0*/  UBLKRED.G.S.ADD.F32.RN [UR20], [UR14], UR15, desc[UR24] ;  /* 0x000018140e0073bb */ /* 0x0003e400080a140f */
[----:B-1----:R0:W-:Y:S02]  /*13bc0*/  UTMACMDFLUSH ;  /* 0x00000000000079b7 */ /* 0x0021e40000000000 */
.L_x_1291:
[----:B------:R-:W-:Y:S05]  /*13bd0*/  BSYNC B0 ;  /* 0x0000000000007941 */ /* 0x000fea0003800000 */
.L_x_1290:
        /* <DEDUP_REMOVED lines=12> */
[----:B------:R1:W-:Y:S01]  /*13ca0*/  UBLKRED.G.S.ADD.F32.RN [UR20], [UR14], UR15, desc[UR24] ;  /* 0x000018140e0073bb */ /* 0x0003e200080a140f */
[----:B------:R0:W-:Y:S01]  /*13cb0*/  UTMACMDFLUSH ;  /* 0x00000000000079b7 */ /* 0x0001e20000000000 */
[----:B-1----:R-:W-:-:S04]  /*13cc0*/  DEPBAR.LE SB0, 0x1 ;  /* 0x000080400000791a */ /* 0x002fc80000000000 */
.L_x_1293:
[----:B------:R-:W-:Y:S05]  /*13cd0*/  BSYNC B0 ;  /* 0x0000000000007941 */ /* 0x000fea0003800000 */
.L_x_1292:
[----:B------:R-:W-:Y:S06]  /*13ce0*/  BAR.ARV 0xa, 0xa0 ;  /* 0x0282800000007b1d */ /* 0x000fec0000002000 */
[----:B------:R-:W-:Y:S04]  /*13cf0*/  BSSY B0, `(.L_x_1294) ;  /* 0x0000003000007945 */ /* 0x000fe80003800000 */
[----:B------:R-:W-:Y:S05]  /*13d00*/  @!P0 BRA `(.L_x_1295) ;  /* 0x0000000000048947 */ /* 0x000fea0003800000 */
[----:B------:R-:W-:-:S04]  /*13d10*/  DEPBAR.LE SB0, 0x0 ;  /* 0x000080000000791a */ /* 0x000fc80000000000 */
.L_x_1295:
[----:B------:R-:W-:Y:S05]  /*13d20*/  BSYNC B0 ;  /* 0x0000000000007941 */ /* 0x000fea0003800000 */
.L_x_1294:
        /* <DEDUP_REMOVED lines=19> */
.L_x_1297:
[----:B------:R-:W-:Y:S05]  /*13e60*/  BSYNC B0 ;  /* 0x0000000000007941 */ /* 0x000fea0003800000 */
.L_x_1296:
[----:B------:R-:W-:Y:S02]  /*13e70*/  UIADD3 UR8, UR8, 0x2, URZ ;  /* 0x0000000208087890 */ /* 0x000fe4000fffe03f */
[----:B------:R-:W-:-:S04]  /*13e80*/  UIADD3 UR4, UR4, 0x4000, URZ ;  /* 0x0000400004047890 */ /* 0x000fc8000fffe03f */
[----:B------:R-:W-:-:S13]  /*13e90*/  ISETP.LE.AND P1, PT, R9, UR8, PT ;  /* 0x0000000809007c0c */ /* 0x000fda000bf23270 */
[----:B------:R-:W-:Y:S05]  /*13ea0*/  @!P1 BRA `(.L_x_1298) ;  /* 0xfffffff400809947 */ /* 0x000fea000383ffff */
.L_x_1259:
[----:B------:R-:W-:-:S06]  /*13eb0*/  UISETP.GT.AND UP0, UPT, UR5, UR8, UPT ;  /* 0x000000080500728c */ /* 0x000fcc000bf04270 */
[----:B------:R-:W-:-:S13]  /*13ec0*/  PLOP3.LUT P0, PT, PT, PT, UP0, 0x80, 0x0 ;  /* 0x000000000000781c */ /* 0x000fda0003f0f008 */
[----:B------:R-:W-:Y:S05]  /*13ed0*/  @!P0 BRA `(.L_x_1189) ;  /* 0x0000002000e48947 */ /* 0x000fea0003800000 */
[----:B------:R-:W2:Y:S01]  /*13ee0*/  S2R R0, SR_TID.X ;  /* 0x0000000000007919 */ /* 0x000ea20000002100 */
[----:B------:R-:W-:Y:S01]  /*13ef0*/  UIADD3 UR4, UR5, -UR8, URZ ;  /* 0x8000000805047290 */ /* 0x000fe2000fffe03f */
[----:B------:R-:W-:Y:S01]  /*13f00*/  ULDC UR16, c[0x0][0x288] ;  /* 0x0000a20000107ab9 */ /* 0x000fe20000000800 */
[----:B------:R-:W-:Y:S02]  /*13f10*/  ULDC UR17, c[0x0][0x760] ;  /* 0x0001d80000117ab9 */ /* 0x000fe40000000800 */
[----:B------:R-:W-:Y:S02]  /*13f20*/  ULOP3.LUT UR4, UR4, 0x1, URZ, 0xc0, !UPT ;  /* 0x0000000104047892 */ /* 0x000fe4000f8ec03f */
[----:B------:R-:W-:Y:S02]  /*13f30*/  UIMAD UR18, UR16, UR17, URZ ;  /* 0x00000011101272a4 */ /* 0x000fe4000f8e023f */
[----:B------:R-:W-:-:S06]  /*13f40*/  UISETP.NE.U32.AND UP0, UPT, UR4, 0x1, UPT ;  /* 0x000000010400788c */ /* 0x000fcc000bf05070 */
[----:B------:R-:W-:Y:S02]  /*13f50*/  PLOP3.LUT P0, PT, PT, PT, UP0, 0x80, 0x0 ;  /* 0x000000000000781c */ /* 0x000fe40003f0f008 */
[----:B--2---:R-:W-:-:S11]  /*13f60*/  LOP3.LUT R0, R0, 0x1f, RZ, 0xc0, !PT ;  /* 0x0000001f00007812 */ /* 0x004fd600078ec0ff */
[----:B------:R-:W-:Y:S05]  /*13f70*/  @P0 BRA `(.L_x_1299) ;  /* 0x0000000000780947 */ /* 0x000fea0003800000 */
[----:B------:R-:W-:Y:S01]  /*13f80*/  UIMAD UR4, UR18, UR8, URZ ;  /* 0x00000008120472a4 */ /* 0x000fe2000f8e023f */
[----:B------:R-:W-:Y:S01]  /*13f90*/  ISETP.NE.AND P0, PT, R0, RZ, PT ;  /* 0x000000ff0000720c */ /* 0x000fe20003f05270 */
[----:B------:R-:W-:Y:S01]  /*13fa0*/  ULDC.64 UR12, c[0x0][0x768] ;  /* 0x0001da00000c7ab9 */ /* 0x000fe20000000a00 */
[----:B------:R-:W-:Y:S01]  /*13fb0*/  BSSY B0, `(.L_x_1300) ;  /* 0x0000019000007945 */ /* 0x000fe20003800000 */
[----:B------:R-:W-:-:S04]  /*13fc0*/  UIADD3 UR6, UP0, UR4, UR9, URZ ;  /* 0x0000000904067290 */ /* 0x000fc8000ff1e03f */
[----:B------:R-:W-:Y:S02]  /*13fd0*/  ULEA.HI.X.SX32 UR7, UR4, UR10, 0x1, UP0 ;  /* 0x0000000a04077291 */ /* 0x000fe400080f0e3f */
[----:B------:R-:W-:Y:S02]  /*13fe0*/  ULEA UR11, UP0, UR6, UR12, 0x2 ;  /* 0x0000000c060b7291 */ /* 0x000fe4000f80103f */
[----:B------:R-:W-:Y:S02]  /*13ff0*/  UIADD3 UR4, UR8, 0x1, URZ ;  /* 0x0000000108047890 */ /* 0x000fe4000fffe03f */
[----:B------:R-:W-:Y:S01]  /*14000*/  ULEA.HI.X UR7, UR6, UR13, UR7, 0x2, UP0 ;  /* 0x0000000d06077291 */ /* 0x000fe200080f1407 */
[----:B------:R-:W-:Y:S01]  /*14010*/  NOP ;  /* 0x0000000000007918 */ /* 0x000fe20000000000 */
[----:B------:R-:W-:Y:S10]  /*14020*/  @P0 BRA `(.L_x_1301) ;  /* 0x0000000000440947 */ /* 0x000ff40003800000 */
        /* <DEDUP_REMOVED lines=9> */
[----:B-1----:R-:W1:Y:S01]  /*140c0*/  S2R R2, SR_LANEID ;  /* 0x0000000000027919 */ /* 0x002e620000000000 */
[----:B------:R-:W-:Y:S01]  /*140d0*/  VOTEU.ANY UR6, UPT, PT ;  /* 0x0000000000067886 */ /* 0x000fe200038e0100 */
[----:B------:R-:W-:Y:S01]  /*140e0*/  IMAD.U32 R3, RZ, RZ, UR7 ;  /* 0x00000007ff037e24 */ /* 0x000fe2000f8e00ff */
[----:B------:R-:W-:-:S02]  /*140f0*/  UFLO.U32 UR12, UR6 ;  /* 0x00000006000c72bd */ /* 0x000fc400080e0000 */
[----:B------:R-:W2:Y:S04]  /*14100*/  POPC R5, UR6 ;  /* 0x0000000600057d09 */ /* 0x000ea80008000000 */
[----:B-1----:R-:W-:Y:S02]  /*14110*/  ISETP.EQ.U32.AND P0, PT, R2, UR12, PT ;  /* 0x0000000c02007c0c */ /* 0x002fe4000bf02070 */
[----:B------:R-:W-:-:S11]  /*14120*/  MOV R2, UR11 ;  /* 0x0000000b00027c02 */ /* 0x000fd60008000f00 */
[----:B--2---:R2:W-:Y:S02]  /*14130*/  @P0 REDG.E.ADD.S32.STRONG.GPU desc[UR38][R2.64], R5 ;  /* 0x000000050200098e */ /* 0x0045e4000c10e3a6 */
.L_x_1301:
[----:B------:R-:W-:Y:S05]  /*14140*/  BSYNC B0 ;  /* 0x0000000000007941 */ /* 0x000fea0003800000 */
.L_x_1300:
[----:B------:R-:W-:Y:S05]  /*14150*/  BRA `(.L_x_1302) ;  /* 0x0000000000047947 */ /* 0x000fea0003800000 */
.L_x_1299:
[----:B------:R-:W-:-:S05]  /*14160*/  UMOV UR4, UR8 ;  /* 0x0000000800047c82 */ /* 0x000fca0008000000 */
.L_x_1302:
[----:B------:R-:W-:-:S04]  /*14170*/  UIADD3 UR6, UR8, 0x1, URZ ;  /* 0x0000000108067890 */ /* 0x000fc8000fffe03f */
[----:B------:R-:W-:-:S06]  /*14180*/  UISETP.NE.AND UP0, UPT, UR5, UR6, UPT ;  /* 0x000000060500728c */ /* 0x000fcc000bf05270 */
[----:B------:R-:W-:-:S13]  /*14190*/  PLOP3.LUT P0, PT, PT, PT, UP0, 0x80, 0x0 ;  /* 0x000000000000781c */ /* 0x000fda0003f0f008 */
[----:B------:R-:W-:Y:S05]  /*141a0*/  @!P0 BRA `(.L_x_1189) ;  /* 0x0000002000308947 */ /* 0x000fea0003800000 */
[----:B------:R-:W-:Y:S01]  /*141b0*/  UIADD3 UR6, UR4, 0x1, URZ ;  /* 0x0000000104067890 */ /* 0x000fe2000fffe03f */
[----:B------:R-:W-:Y:S01]  /*141c0*/  ISETP.NE.AND P1, PT, R0, RZ, PT ;  /* 0x000000ff0000720c */ /* 0x000fe20003f25270 */
[----:B------:R-:W-:Y:S02]  /*141d0*/  UIMAD UR7, UR4, UR16, URZ ;  /* 0x00000010040772a4 */ /* 0x000fe4000f8e023f */
[----:B------:R-:W-:Y:S02]  /*141e0*/  UIADD3 UR11, -UR5, UR4, URZ ;  /* 0x00000004050b7290 */ /* 0x000fe4000fffe13f */
[----:B------:R-:W-:Y:S02]  /*141f0*/  UIMAD UR6, UR18, UR6, URZ ;  /* 0x00000006120672a4 */ /* 0x000fe4000f8e023f */
[----:B------:R-:W-:Y:S01]  /*14200*/  UIMAD UR7, UR7, UR17, URZ ;  /* 0x00000011070772a4 */ /* 0x000fe2000f8e023f */
[----:B------:R-:W-:-:S11]  /*14210*/  ULDC.64 UR20, c[0x0][0x768] ;  /* 0x0001da0000147ab9 */ /* 0x000fd60000000a00 */
.L_x_1307:
[----:B------:R-:W-:Y:S01]  /*14220*/  UIADD3 UR12, UP0, UR7, UR9, URZ ;  /* 0x00000009070c7290 */ /* 0x000fe2000ff1e03f */
[----:B------:R-:W-:-:S03]  /*14230*/  NOP ;  /* 0x0000000000007918 */ /* 0x000fc60000000000 */
[----:B------:R-:W-:Y:S01]  /*14240*/  ULEA.HI.X.SX32 UR13, UR7, UR10, 0x1, UP0 ;  /* 0x0000000a070d7291 */ /* 0x000fe200080f0e3f */
[----:B------:R-:W-:Y:S01]  /*14250*/  BSSY B0, `(.L_x_1303) ;  /* 0x0000015000007945 */ /* 0x000fe20003800000 */
[----:B------:R-:W-:-:S04]  /*14260*/  ULEA UR15, UP0, UR12, UR20, 0x2 ;  /* 0x000000140c0f7291 */ /* 0x000fc8000f80103f */
[----:B------:R-:W-:Y:S01]  /*14270*/  ULEA.HI.X UR13, UR12, UR21, UR13, 0x2, UP0 ;  /* 0x000000150c0d7291 */ /* 0x000fe200080f140d */
[----:B---34-:R-:W-:Y:S11]  /*14280*/  @P1 BRA `(.L_x_1304) ;  /* 0x0000000000441947 */ /* 0x018ff60003800000 */
        /* <DEDUP_REMOVED lines=8> */
[----:B012345:R-:W-:Y:S01]  /*14310*/  CCTL.IVALL ;  /* 0x00000000ff00798f */ /* 0x03ffe20002000000 */
[----:B------:R-:W3:Y:S01]  /*14320*/  S2R R0, SR_LANEID ;  /* 0x0000000000007919 */ /* 0x000ee20000000000 */
[----:B------:R-:W-:Y:S01]  /*14330*/  VOTEU.ANY UR12, UPT, PT ;  /* 0x00000000000c7886 */ /* 0x000fe200038e0100 */
[----:B-12---:R-:W-:Y:S01]  /*14340*/  MOV R2, UR15 ;  /* 0x0000000f00027c02 */ /* 0x006fe20008000f00 */
[----:B------:R-:W-:-:S02]  /*14350*/  UFLO.U32 UR14, UR12 ;  /* 0x0000000c000e72bd */ /* 0x000fc400080e0000 */
[----:B------:R-:W1:Y:S01]  /*14360*/  POPC R5, UR12 ;  /* 0x0000000c00057d09 */ /* 0x000e620008000000 */
[----:B------:R-:W-:-:S03]  /*14370*/  IMAD.U32 R3, RZ, RZ, UR13 ;  /* 0x0000000dff037e24 */ /* 0x000fc6000f8e00ff */
[----:B---3--:R-:W-:-:S13]  /*14380*/  ISETP.EQ.U32.AND P0, PT, R0, UR14, PT ;  /* 0x0000000e00007c0c */ /* 0x008fda000bf02070 */
[----:B-1----:R3:W-:Y:S02]  /*14390*/  @P0 REDG.E.ADD.S32.STRONG.GPU desc[UR38][R2.64], R5 ;  /* 0x000000050200098e */ /* 0x0027e4000c10e3a6 */
.L_x_1304:
[----:B------:R-:W-:Y:S05]  /*143a0*/  BSYNC B0 ;  /* 0x0000000000007941 */ /* 0x000fea0003800000 */
.L_x_1303:
[----:B------:R-:W-:Y:S01]  /*143b0*/  UIADD3 UR12, UP0, UR6, UR9, URZ ;  /* 0x00000009060c7290 */ /* 0x000fe2000ff1e03f */
[----:B------:R-:W-:-:S03]  /*143c0*/  NOP ;  /* 0x0000000000007918 */ /* 0x000fc60000000000 */
[----:B------:R-:W-:Y:S01]  /*143d0*/  ULEA.HI.X.SX32 UR13, UR6, UR10, 0x1, UP0 ;  /* 0x0000000a060d7291 */ /* 0x000fe200080f0e3f */
[----:B------:R-:W-:Y:S01]  /*143e0*/  BSSY B0, `(.L_x_1305) ;  /* 0x0000015000007945 */ /* 0x000fe20003800000 */
[----:B------:R-:W-:-:S04]  /*143f0*/  ULEA UR15, UP0, UR12, UR20, 0x2 ;  /* 0x000000140c0f7291 */ /* 0x000fc8000f80103f */
[----:B------:R-:W-:Y:S01]  /*14400*/  ULEA.HI.X UR13, UR12, UR21, UR13, 0x2, UP0 ;  /* 0x000000150c0d7291 */ /* 0x000fe200080f140d */
[----:B------:R-:W-:Y:S11]  /*14410*/  @P1 BRA `(.L_x_1306) ;  /* 0x0000000000441947 */ /* 0x000ff60003800000 */
[----:B------:R-:W-:Y:S01]  /*14420*/  @!PT LDS RZ, [RZ] ;  /* 0x00000000fffff984 */ /* 0x000fe20000000800 */
[----:B------:R-:W-:Y:S01]  /*14430*/  @!PT LDS RZ, [RZ] ;  /* 0x00000000fffff984 */ /* 0x000fe20000000800 */
[----:B------:R-:W-:Y:S01]  /*14440*/  @!PT LDS RZ, [RZ] ;  /* 0x00000000fffff984 */ /* 0x000fe20000000800 */
[----:B------:R-:W-:Y:S01]  /*14450*/  @!PT LDS RZ, [RZ] ;  /* 0x00000000fffff984 */ /* 0x000fe20000000800 */
[----:B------:R4:W-:Y:S06]  /*14460*/  MEMBAR.ALL.CTA ;  /* 0x0000000000007992 */ /* 0x0009ec0000008000 */
[----:B----4-:R-:W-:Y:S06]  /*14470*/  MEMBAR.ALL.GPU ;  /* 0x0000000000007992 */ /* 0x010fec000000a000 */
[----:B------:R-:W-:-:S00]  /*14480*/  ERRBAR ;  /* 0x00000000000079ab */ /* 0x000fc00000000000 */
[----:B------:R-:W-:Y:S06]  /*14490*/  CGAERRBAR ;  /* 0x00000000000075ab */ /* 0x000fec0000000000 */
[----:B012345:R-:W-:Y:S01]  /*144a0*/  CCTL.IVALL ;  /* 0x00000000ff00798f */ /* 0x03ffe20002000000 */
[----:B------:R-:W4:Y:S01]  /*144b0*/  S2R R0, SR_LANEID ;  /* 0x0000000000007919 */ /* 0x000f220000000000 */
[----:B------:R-:W-:Y:S01]  /*144c0*/  VOTEU.ANY UR12, UPT, PT ;  /* 0x00000000000c7886 */ /* 0x000fe200038e0100 */
[----:B-123--:R-:W-:Y:S01]  /*144d0*/  MOV R2, UR15 ;  /* 0x0000000f00027c02 */ /* 0x00efe20008000f00 */
[----:B------:R-:W-:-:S02]  /*144e0*/  UFLO.U32 UR14, UR12 ;  /* 0x0000000c000e72bd */ /* 0x000fc400080e0000 */
[----:B------:R-:W1:Y:S01]  /*144f0*/  POPC R5, UR12 ;  /* 0x0000000c00057d09 */ /* 0x000e620008000000 */
[----:B------:R-:W-:-:S03]  /*14500*/  IMAD.U32 R3, RZ, RZ, UR13 ;  /* 0x0000000dff037e24 */ /* 0x000fc6000f8e00ff */
[----:B----4-:R-:W-:-:S13]  /*14510*/  ISETP.EQ.U32.AND P0, PT, R0, UR14, PT ;  /* 0x0000000e00007c0c */ /* 0x010fda000bf02070 */
[----:B-1----:R4:W-:Y:S02]  /*14520*/  @P0 REDG.E.ADD.S32.STRONG.GPU desc[UR38][R2.64], R5 ;  /* 0x000000050200098e */ /* 0x0029e4000c10e3a6 */
.L_x_1306:
[----:B------:R-:W-:Y:S05]  /*14530*/  BSYNC B0 ;  /* 0x0000000000007941 */ /* 0x000fea0003800000 */
.L_x_1305:
[----:B------:R-:W-:Y:S02]  /*14540*/  UIADD3 UR11, UR11, 0x2, URZ ;  /* 0x000000020b0b7890 */ /* 0x000fe4000fffe03f */
[----:B------:R-:W-:Y:S02]  /*14550*/  ULEA UR6, UR18, UR6, 0x1 ;  /* 0x0000000612067291 */ /* 0x000fe4000f8e083f */
[----:B------:R-:W-:Y:S02]  /*14560*/  ULEA UR7, UR18, UR7, 0x1 ;  /* 0x0000000712077291 */ /* 0x000fe4000f8e083f */
[----:B------:R-:W-:-:S13]  /*14570*/  ISETP.NE.AND P0, PT, RZ, UR11, PT ;  /* 0x0000000bff007c0c */ /* 0x000fda000bf05270 */
[----:B------:R-:W-:Y:S05]  /*14580*/  @!P0 BRA `(.L_x_1189) ;  /* 0x0000001c00388947 */ /* 0x000fea0003800000 */
[----:B------:R-:W-:Y:S05]  /*14590*/  BRA `(.L_x_1307) ;  /* 0xfffffffc00207947 */ /* 0x000fea000383ffff */
.L_x_1256:
[----:B------:R-:W1:Y:S01]  /*145a0*/  S2UR UR21, SR_CTAID.Z ;  /* 0x00000000001579c3 */ /* 0x000e620000002700 */
[----:B------:R-:W-:Y:S02]  /*145b0*/  MOV R11, 0x1 ;  /* 0x00000001000b7802 */ /* 0x000fe40000000f00 */
        /* <DEDUP_REMOVED lines=20> */
[----:B------:R-:W-:Y:S01]  /*14700*/  IMAD.U32 R0, RZ, RZ, UR4 ;  /* 0x00000004ff007e24 */ /* 0x000fe2000f8e00ff */
[----:B--2---:R-:W-:Y:S07]  /*14710*/  @!P0 BRA `(.L_x_1309) ;  /* 0x0000000000248947 */ /* 0x004fee0003800000 */
[----:B------:R-:W1:Y:S01]  /*14720*/  LDC R3, c[0x0][0x748] ;  /* 0x0001d200ff037b82 */ /* 0x000e620000000800 */
[----:B------:R-:W-:Y:S01]  /*14730*/  ULEA UR6, UR8, UR6, 0x7 ;  /* 0x0000000608067291 */ /* 0x000fe2000f8e383f */
[----:B------:R-:W-:-:S03]  /*14740*/  ULDC UR4, c[0x0][0x290] ;  /* 0x0000a40000047ab9 */ /* 0x000fc60000000800 */
[----:B------:R-:W-:-:S06]  /*14750*/  UIADD3 UR4, -UR4, 0xff, UR6 ;  /* 0x000000ff04047890 */ /* 0x000fcc000fffe106 */
[----:B-1----:R-:W-:-:S04]  /*14760*/  IADD3 R3, R3, UR4, RZ ;  /* 0x0000000403037c10 */ /* 0x002fc8000fffe0ff */
[----:B------:R-:W-:-:S04]  /*14770*/  SHF.R.S32.HI R4, RZ, 0x1f, R3 ;  /* 0x0000001fff047819 */ /* 0x000fc80000011403 */
[----:B------:R-:W-:-:S04]  /*14780*/  LEA.HI R4, R4, R3, RZ, 0x7 ;  /* 0x0000000304047211 */ /* 0x000fc800078f38ff */
[----:B------:R-:W-:-:S04]  /*14790*/  SHF.R.S32.HI R3, RZ, 0x7, R4 ;  /* 0x00000007ff037819 */ /* 0x000fc80000011404 */
[----:B------:R-:W-:-:S07]  /*147a0*/  VIMNMX R0, R3, R0, PT ;  /* 0x0000000003007248 */ /* 0x000fce0003fe0100 */
.L_x_1309:
[----:B------:R-:W-:-:S13]  /*147b0*/  ISETP.GT.AND P0, PT, R0, UR10, PT ;  /* 0x0000000a00007c0c */ /* 0x000fda000bf04270 */
[----:B------:R-:W-:Y:S05]  /*147c0*/  @!P0 BRA `(.L_x_1308) ;  /* 0x0000001800148947 */ /* 0x000fea0003800000 */
[----:B------:R-:W-:Y:S01]  /*147d0*/  USHF.R.S32.HI UR8, URZ, 0x1f, UR20 ;  /* 0x0000001f3f087899 */ /* 0x000fe20008011414 */
[----:B------:R-:W-:Y:S01]  /*147e0*/  IMAD.U32 R4, RZ, RZ, UR10 ;  /* 0x0000000aff047e24 */ /* 0x000fe2000f8e00ff */
[----:B------:R-:W-:Y:S01]  /*147f0*/  ULDC.64 UR6, c[0x0][0x718] ;  /* 0x0001c60000067ab9 */ /* 0x000fe20000000a00 */
[----:B------:R-:W-:Y:S01]  /*14800*/  ULDC.64 UR12, c[0x0][0x730] ;  /* 0x0001cc00000c7ab9 */ /* 0x000fe20000000a00 */
[----:B------:R-:W-:Y:S01]  /*14810*/  UIMAD.WIDE.U32 UR4, UR20, UR6, URZ ;  /* 0x00000006140472a5 */ /* 0x000fe2000f8e003f */
[----:B------:R-:W-:Y:S01]  /*14820*/  BSSY B0, `(.L_x_1308) ;  /* 0x000017f000007945 */ /* 0x000fe20003800000 */
[----:B------:R-:W-:Y:S01]  /*14830*/  UIMAD UR6, UR8, UR6, URZ ;  /* 0x00000006080672a4 */ /* 0x000fe2000f8e023f */
[----:B------:R-:W-:Y:S01]  /*14840*/  MOV R2, RZ ;  /* 0x000000ff00027202 */ /* 0x000fe20000000f00 */
        /* <DEDUP_REMOVED lines=27> */
[----:B-1----:R-:W-:Y:S01]  /*14a00*/  LEA R16, R3, R16, 0x18 ;  /* 0x0000001003107211 */ /* 0x002fe200078ec0ff */
[----:B------:R-:W-:-:S05]  /*14a10*/  IMAD.MOV.U32 R3, RZ, RZ, 0x1 ;  /* 0x00000001ff037424 */ /* 0x000fca00078e00ff */
[----:B------:R-:W-:-:S04]  /*14a20*/  SHF.L.U32 R3, R3, 0x1f, RZ ;  /* 0x0000001f03037819 */ /* 0x000fc800000006ff */
[----:B------:R-:W1:Y:S02]  /*14a30*/  SYNCS.PHASECHK.TRANS64.TRYWAIT P0, [R16+URZ+0x30c20], R3 ;  /* 0x030c2003100075a7 */ /* 0x000e64000800017f */
[----:B-1----:R-:W-:Y:S05]  /*14a40*/  @!P0 BRA `(.L_x_1311) ;  /* 0x0000001c00108947 */ /* 0x002fea0003800000 */
.L_x_1348:
[----:B------:R-:W2:Y:S01]  /*14a50*/  S2R R2, SR_TID.X ;  /* 0x0000000000027919 */ /* 0x000ea20000002100 */
[----:B------:R-:W-:Y:S01]  /*14a60*/  MOV R15, UR15 ;  /* 0x0000000f000f7c02 */ /* 0x000fe20008000f00 */
[----:B------:R-:W-:Y:S01]  /*14a70*/  IMAD.U32 R14, RZ, RZ, UR7 ;  /* 0x00000007ff0e7e24 */ /* 0x000fe2000f8e00ff */
[----:B------:R-:W-:Y:S02]  /*14a80*/  MOV R11, 0x1 ;  /* 0x00000001000b7802 */ /* 0x000fe40000000f00 */
[----:B------:R-:W-:Y:S01]  /*14a90*/  IADD3 R15, R15, UR5, RZ ;  /* 0x000000050f0f7c10 */ /* 0x000fe2000fffe0ff */
[----:B------:R-:W-:Y:S01]  /*14aa0*/  VIADD R14, R14, UR4 ;  /* 0x000000040e0e7c36 */ /* 0x000fe20008000000 */
[----:B--2---:R-:W-:-:S04]  /*14ab0*/  LOP3.LUT R2, R2, 0x7f, RZ, 0xc0, !PT ;  /* 0x0000007f02027812 */ /* 0x004fc800078ec0ff */
[----:B------:R-:W-:-:S13]  /*14ac0*/  ISETP.NE.AND P0, PT, R2, RZ, PT ;  /* 0x000000ff0200720c */ /* 0x000fda0003f05270 */
[----:B------:R-:W-:Y:S05]  /*14ad0*/  @P0 BRA `(.L_x_1312) ;  /* 0x0000000000180947 */ /* 0x000fea0003800000 */
[----:B------:R-:W2:Y:S01]  /*14ae0*/  S2R R2, SR_TID.X ;  /* 0x0000000000027919 */ /* 0x000ea20000002100 */
[----:B-1----:R-:W-:-:S04]  /*14af0*/  IMAD.MOV.U32 R3, RZ, RZ, 0x4200 ;  /* 0x00004200ff037424 */ /* 0x002fc800078e00ff */
[----:B------:R3:W-:Y:S01]  /*14b00*/  SYNCS.ARRIVE.TRANS64 RZ, [R16+URZ+0x30c10], R3 ;  /* 0x030c100310ff79a7 */ /* 0x0007e2000800003f */
[----:B--2---:R-:W-:-:S13]  /*14b10*/  LOP3.LUT P1, RZ, R2, 0x1f, RZ, 0xc0, !PT ;  /* 0x0000001f02ff7812 */ /* 0x004fda000782c0ff */
[----:B---3--:R-:W-:Y:S05]  /*14b20*/  @!P1 BRA `(.L_x_1312) ;  /* 0x0000000000049947 */ /* 0x008fea0003800000 */
[----:B------:R-:W-:Y:S01]  /*14b30*/  BPT.TRAP 0x1 ;  /* 0x000000040000795c */ /* 0x000fe20000300000 */
.L_x_1312:
[----:B------:R-:W-:Y:S01]  /*14b40*/  R2UR UR19, R4 ;  /* 0x00000000041372ca */ /* 0x000fe200000e0000 */
[----:B------:R-:W2:Y:S01]  /*14b50*/  LDC.64 R12, c[0x0][0x198] ;  /* 0x00006600ff0c7b82 */ /* 0x000ea20000000a00 */
[----:B------:R-:W-:Y:S01]  /*14b60*/  R2UR UR8, R15 ;  /* 0x000000000f0872ca */ /* 0x000fe200000e0000 */
[----:B------:R-:W-:Y:S01]  /*14b70*/  ULDC.64 UR16, c[0x0][0x700] ;  /* 0x0001c00000107ab9 */ /* 0x000fe20000000a00 */
[----:B------:R-:W-:Y:S01]  /*14b80*/  UMOV UR32, 0x0 ;  /* 0x0000000000207882 */ /* 0x000fe20000000000 */
[----:B------:R-:W-:Y:S01]  /*14b90*/  MOV R10, UR16 ;  /* 0x00000010000a7c02 */ /* 0x000fe20008000f00 */
[----:B------:R-:W-:Y:S01]  /*14ba0*/  UMOV UR33, 0x14f00000 ;  /* 0x14f0000000217882 */ /* 0x000fe20000000000 */
[----:B------:R-:W-:Y:S01]  /*14bb0*/  MOV R9, UR17 ;  /* 0x0000001100097c02 */ /* 0x000fe20008000f00 */
[----:B------:R-:W-:Y:S01]  /*14bc0*/  UMOV UR18, URZ ;  /* 0x0000003f00127c82 */ /* 0x000fe20008000000 */
[----:B------:R-:W-:Y:S01]  /*14bd0*/  UMOV UR25, 0x20 ;  /* 0x0000002000197882 */ /* 0x000fe20000000000 */
[----:B------:R-:W-:Y:S01]  /*14be0*/  UMOV UR34, 0x0 ;  /* 0x0000000000227882 */ /* 0x000fe20000000000 */
[----:B------:R-:W-:Y:S01]  /*14bf0*/  UMOV UR35, 0x10000000 ;  /* 0x1000000000237882 */ /* 0x000fe20000000000 */
[----:B------:R-:W-:Y:S01]  /*14c00*/  UMOV UR13, UR21 ;  /* 0x00000015000d7c82 */ /* 0x000fe20008000000 */
[----:B------:R-:W-:Y:S01]  /*14c10*/  USHF.L.U32 UR19, UR19, 0x7, URZ ;  /* 0x0000000713137899 */ /* 0x000fe2000800063f */
[----:B------:R-:W-:Y:S01]  /*14c20*/  MOV R19, RZ ;  /* 0x000000ff00137202 */ /* 0x000fe20000000f00 */
[----:B------:R-:W-:Y:S01]  /*14c30*/  UMOV UR10, UR18 ;  /* 0x00000012000a7c82 */ /* 0x000fe20008000000 */
[----:B------:R-:W-:Y:S01]  /*14c40*/  UMOV UR27, UR11 ;  /* 0x0000000b001b7c82 */ /* 0x000fe20008000000 */
[----:B------:R-:W-:Y:S01]  /*14c50*/  UIADD3 UR9, UP0, UR19, UR14, URZ ;  /* 0x0000000e13097290 */ /* 0x000fe2000ff1e03f */
[----:B------:R-:W-:Y:S01]  /*14c60*/  UMOV UR28, UR12 ;  /* 0x0000000c001c7c82 */ /* 0x000fe20008000000 */
[----:B------:R-:W-:-:S02]  /*14c70*/  UMOV UR29, UR21 ;  /* 0x00000015001d7c82 */ /* 0x000fc40008000000 */
[----:B------:R-:W-:Y:S02]  /*14c80*/  ULEA.HI.X.SX32 UR8, UR19, UR8, 0x1, UP0 ;  /* 0x0000000813087291 */ /* 0x000fe400080f0e3f */
[----:B-1----:R-:W-:Y:S01]  /*14c90*/  IMAD.U32 R3, RZ, RZ, UR9 ;  /* 0x00000009ff037e24 */ /* 0x002fe2000f8e00ff */
[----:B------:R-:W-:Y:S01]  /*14ca0*/  UMOV UR26, UR18 ;  /* 0x00000012001a7c82 */ /* 0x000fe20008000000 */
[----:B--2---:R-:W-:Y:S01]  /*14cb0*/  IMAD.MOV.U32 R8, RZ, RZ, R12 ;  /* 0x000000ffff087224 */ /* 0x004fe200078e000c */
[----:B------:R-:W-:Y:S01]  /*14cc0*/  MOV R7, R13 ;  /* 0x0000000d00077202 */ /* 0x000fe20000000f00 */
[----:B------:R-:W-:Y:S01]  /*14cd0*/  IMAD.U32 R6, RZ, RZ, UR9 ;  /* 0x00000009ff067e24 */ /* 0x000fe2000f8e00ff */
[----:B------:R-:W-:Y:S02]  /*14ce0*/  LEA R2, P1, R3, R10, 0x2 ;  /* 0x0000000a03027211 */ /* 0x000fe400078210ff */
[----:B------:R-:W-:Y:S02]  /*14cf0*/  MOV R3, UR8 ;  /* 0x0000000800037c02 */ /* 0x000fe40008000f00 */
[----:B------:R-:W-:-:S02]  /*14d00*/  R2UR UR22, R2 ;  /* 0x00000000021672ca */ /* 0x000fc400000e0000 */
[----:B------:R-:W-:Y:S02]  /*14d10*/  IADD3 R2, P2, R8, 0x2f0, RZ ;  /* 0x000002f008027810 */ /* 0x000fe40007f5e0ff */
[----:B------:R-:W-:Y:S01]  /*14d20*/  LEA.HI.X R3, R6, R9, R3, 0x2, P1 ;  /* 0x0000000906037211 */ /* 0x000fe200008f1403 */
[----:B------:R-:W-:Y:S01]  /*14d30*/  VIADD R6, R0, 0xffffffff ;  /* 0xffffffff00067836 */ /* 0x000fe20000000000 */
[----:B------:R-:W-:Y:S02]  /*14d40*/  R2UR UR42, R2 ;  /* 0x00000000022a72ca */ /* 0x000fe400000e0000 */
[----:B------:R-:W-:Y:S02]  /*14d50*/  IADD3 R2, P3, R8, 0x3f0, RZ ;  /* 0x000003f008027810 */ /* 0x000fe40007f7e0ff */
[----:B------:R-:W-:Y:S01]  /*14d60*/  R2UR UR8, R16 ;  /* 0x00000000100872ca */ /* 0x000fe200000e0000 */
[----:B------:R1:W-:Y:S01]  /*14d70*/  STL [R1], R6 ;  /* 0x0000000601007387 */ /* 0x0003e20000100800 */
[----:B------:R-:W-:-:S02]  /*14d80*/  R2UR UR44, R2 ;  /* 0x00000000022c72ca */ /* 0x000fc400000e0000 */
[----:B------:R-:W-:Y:S02]  /*14d90*/  IADD3 R2, P1, R8, 0xf0, RZ ;  /* 0x000000f008027810 */ /* 0x000fe40007f3e0ff */
[----:B------:R-:W-:Y:S02]  /*14da0*/  R2UR UR23, R3 ;  /* 0x00000000031772ca */ /* 0x000fe400000e0000 */
[----:B------:R-:W-:Y:S01]  /*14db0*/  IADD3.X R5, RZ, R7, RZ, P2, !PT ;  /* 0x00000007ff057210 */ /* 0x000fe200017fe4ff */
[--C-:B------:R-:W-:Y:S01]  /*14dc0*/  IMAD.X R3, RZ, RZ, R7.reuse, P1 ;  /* 0x000000ffff037224 */ /* 0x100fe200008e0607 */
[----:B------:R-:W-:Y:S02]  /*14dd0*/  R2UR UR30, R2 ;  /* 0x00000000021e72ca */ /* 0x000fe400000e0000 */
[----:B------:R-:W-:Y:S01]  /*14de0*/  R2UR UR43, R5 ;  /* 0x00000000052b72ca */ /* 0x000fe200000e0000 */
[----:B------:R-:W-:Y:S01]  /*14df0*/  IMAD.X R5, RZ, RZ, R7, P3 ;  /* 0x000000ffff057224 */ /* 0x000fe200018e0607 */
[----:B------:R-:W-:Y:S01]  /*14e00*/  R2UR UR31, R3 ;  /* 0x00000000031f72ca */ /* 0x000fe200000e0000 */
[----:B------:R-:W-:Y:S01]  /*14e10*/  UIADD3 UR16, UR8, 0x10000, URZ ;  /* 0x0001000008107890 */ /* 0x000fe2000fffe03f */
[----:B------:R-:W-:Y:S01]  /*14e20*/  ISETP.GE.AND P1, PT, R4, R6, PT ;  /* 0x000000060400720c */ /* 0x000fe20003f26270 */
[----:B------:R-:W-:Y:S01]  /*14e30*/  UIADD3 UR17, UR8, 0x30c10, URZ ;  /* 0x00030c1008117890 */ /* 0x000fe2000fffe03f */
[----:B------:R-:W-:Y:S01]  /*14e40*/  R2UR UR45, R5 ;  /* 0x00000000052d72ca */ /* 0x000fe200000e0000 */
[----:B------:R-:W-:Y:S01]  /*14e50*/  UIADD3 UR40, UR8, 0x20000, URZ ;  /* 0x0002000008287890 */ /* 0x000fe2000fffe03f */
[----:B------:R-:W-:Y:S01]  /*14e60*/  MOV R5, 0x8000 ;  /* 0x0000800000057802 */ /* 0x000fe20000000f00 */
[----:B------:R-:W-:-:S02]  /*14e70*/  UIADD3 UR9, UR8, 0x30c00, URZ ;  /* 0x00030c0008097890 */ /* 0x000fc4000fffe03f */
[----:B------:R-:W-:Y:S01]  /*14e80*/  UIADD3 UR24, UR8, 0x4000, URZ ;  /* 0x0000400008187890 */ /* 0x000fe2000fffe03f */
[----:B------:R-:W-:-:S03]  /*14e90*/  UMOV UR41, UR17 ;  /* 0x0000001100297c82 */ /* 0x000fc60008000000 */
        /* <DEDUP_REMOVED lines=9> */
[----:B------:R-:W-:-:S03]  /*14f30*/  IMAD.MOV.U32 R11, RZ, RZ, 0x1 ;  /* 0x00000001ff0b7424 */ /* 0x000fc600078e00ff */
[----:B------:R-:W-:Y:S01]  /*14f40*/  IMAD.IADD R20, R5, 0x1, R0 ;  /* 0x0000000105147824 */ /* 0x000fe200078e0200 */
[----:B------:R-:W-:Y:S02]  /*14f50*/  IADD3 R5, R0, -0x2, RZ ;  /* 0xfffffffe00057810 */ /* 0x000fe40007ffe0ff */
[-C--:B------:R-:W-:Y:S02]  /*14f60*/  MOV R0, R4.reuse ;  /* 0x0000000400007202 */ /* 0x080fe40000000f00 */
[----:B------:R-:W-:Y:S02]  /*14f70*/  ISETP.NE.AND P1, PT, R5, R4, PT ;  /* 0x000000040500720c */ /* 0x000fe40003f25270 */
[----:B------:R-:W-:-:S05]  /*14f80*/  LOP3.LUT R5, R20, 0x1, RZ, 0xc0, !PT ;  /* 0x0000000114057812 */ /* 0x000fca00078ec0ff */
[----:B------:R2:W-:Y:S01]  /*14f90*/  STL [R1+0x4], R5 ;  /* 0x0000040501007387 */ /* 0x0005e20000100800 */
[----:B-1----:R-:W-:-:S05]  /*14fa0*/  LOP3.LUT R6, R12, 0x1f, RZ, 0xc0, !PT ;  /* 0x0000001f0c067812 */ /* 0x002fca00078ec0ff */
[----:B--2---:R-:W-:Y:S05]  /*14fb0*/  @!P1 BRA `(.L_x_1314) ;  /* 0x0000000800389947 */ /* 0x004fea0003800000 */
[----:B------:R-:W-:Y:S01]  /*14fc0*/  IMAD.IADD R20, R20, 0x1, -R5 ;  /* 0x0000000114147824 */ /* 0x000fe200078e0a05 */
[----:B------:R-:W-:Y:S01]  /*14fd0*/  MOV R0, R4 ;  /* 0x0000000400007202 */ /* 0x000fe20000000f00 */
[----:B------:R-:W-:-:S07]  /*14fe0*/  IMAD.MOV.U32 R11, RZ, RZ, 0x1 ;  /* 0x00000001ff0b7424 */ /* 0x000fce00078e00ff */
.L_x_1323:
[----:B--234-:R-:W-:-:S04]  /*14ff0*/  SHF.L.U32 R21, R11, 0x1f, RZ ;  /* 0x0000001f0b157819 */ /* 0x01cfc800000006ff */
[----:B------:R-:W1:Y:S02]  /*15000*/  SYNCS.PHASECHK.TRANS64.TRYWAIT P1, [R16+URZ+0x30c40], R21 ;  /* 0x030c4015100075a7 */ /* 0x000e64000802017f */
[----:B-1----:R-:W-:Y:S05]  /*15010*/  @!P1 BRA `(.L_x_1315) ;  /* 0x0000001400b09947 */ /* 0x002fea0003800000 */
.L_x_1349:
[----:B------:R-:W-:Y:S05]  /*15020*/  @P0 BRA `(.L_x_1316) ;  /* 0x0000000000140947 */ /* 0x000fea0003800000 */
[----:B------:R-:W-:Y:S02]  /*15030*/  ISETP.NE.AND P1, PT, R6, RZ, PT ;  /* 0x000000ff0600720c */ /* 0x000fe40003f25270 */
[----:B------:R-:W-:-:S04]  /*15040*/  MOV R3, 0x4200 ;  /* 0x0000420000037802 */ /* 0x000fc80000000f00 */
[----:B------:R2:W-:Y:S07]  /*15050*/  SYNCS.ARRIVE.TRANS64 RZ, [R16+URZ+0x30c30], R3 ;  /* 0x030c300310ff79a7 */ /* 0x0005ee000800003f */
[----:B------:R-:W-:Y:S05]  /*15060*/  @!P1 BRA `(.L_x_1316) ;  /* 0x0000000000049947 */ /* 0x000fea0003800000 */
[----:B------:R-:W-:Y:S01]  /*15070*/  BPT.TRAP 0x1 ;  /* 0x000000040000795c */ /* 0x000fe20000300000 */
.L_x_1316:
[----:B------:R-:W2:Y:S01]  /*15080*/  LDC.64 R12, c[0x0][0x728] ;  /* 0x0001ca00ff0c7b82 */ /* 0x000ea20000000a00 */
[----:B------:R-:W-:Y:S01]  /*15090*/  IMAD.SHL.U32 R18, R0, 0x80, RZ ;  /* 0x0000008000127824 */ /* 0x000fe200078e00ff */
[----:B------:R-:W-:Y:S01]  /*150a0*/  R2UR UR8, R16 ;  /* 0x00000000100872ca */ /* 0x000fe200000e0000 */
[----:B------:R-:W-:Y:S01]  /*150b0*/  UMOV UR26, 0x0 ;  /* 0x00000000001a7882 */ /* 0x000fe20000000000 */
[----:B------:R-:W-:Y:S01]  /*150c0*/  UMOV UR27, 0x14f00000 ;  /* 0x14f00000001b7882 */ /* 0x000fe20000000000 */
[----:B------:R-:W-:Y:S01]  /*150d0*/  UMOV UR18, URZ ;  /* 0x0000003f00127c82 */ /* 0x000fe20008000000 */
[C---:B------:R-:W-:Y:S01]  /*150e0*/  IADD3 R2, P1, R18.reuse, UR6, RZ ;  /* 0x0000000612027c10 */ /* 0x040fe2000ff3e0ff */
[----:B------:R-:W-:Y:S01]  /*150f0*/  UMOV UR10, 0x20 ;  /* 0x00000020000a7882 */ /* 0x000fe20000000000 */
[----:B------:R-:W3:Y:S01]  /*15100*/  LDC.64 R4, c[0x0][0x198] ;  /* 0x00006600ff047b82 */ /* 0x000ee20000000a00 */
[----:B------:R-:W-:-:S06]  /*15110*/  R2UR UR19, R18 ;  /* 0x00000000121372ca */ /* 0x000fcc00000e0000 */
[----:B------:R-:W-:Y:S02]  /*15120*/  UIADD3 UR16, UR8, 0x18000, URZ ;  /* 0x0001800008107890 */ /* 0x000fe4000fffe03f */
[----:B------:R-:W-:Y:S02]  /*15130*/  UIADD3 UR17, UR8, 0x30c30, URZ ;  /* 0x00030c3008117890 */ /* 0x000fe4000fffe03f */
[----:B------:R-:W-:Y:S01]  /*15140*/  UIADD3 UR8, UR8, 0x20400, URZ ;  /* 0x0002040008087890 */ /* 0x000fe2000fffe03f */
[----:B--2---:R-:W-:-:S04]  /*15150*/  LEA R3, P2, R2, R12, 0x2 ;  /* 0x0000000c02037211 */ /* 0x004fc800078410ff */
[----:B------:R-:W-:Y:S01]  /*15160*/  UMOV UR9, UR17 ;  /* 0x0000001100097c82 */ /* 0x000fe20008000000 */
[----:B------:R-:W-:Y:S02]  /*15170*/  R2UR UR22, R3 ;  /* 0x00000000031672ca */ /* 0x000fe400000e0000 */
[----:B------:R-:W-:Y:S02]  /*15180*/  LEA.HI.X.SX32 R3, R18, R14, 0x1, P1 ;  /* 0x0000000e12037211 */ /* 0x000fe400008f0eff */
[----:B---3--:R-:W-:Y:S01]  /*15190*/  MOV R8, R4 ;  /* 0x0000000400087202 */ /* 0x008fe20000000f00 */
        /* <DEDUP_REMOVED lines=11> */
.L_x_1350:
[----:B------:R-:W-:Y:S05]  /*15250*/  @P0 BRA `(.L_x_1318) ;  /* 0x0000000000140947 */ /* 0x000fea0003800000 */
[----:B------:R-:W-:Y:S01]  /*15260*/  ISETP.NE.AND P1, PT, R6, RZ, PT ;  /* 0x000000ff0600720c */ /* 0x000fe20003f25270 */
[----:B------:R-:W-:-:S04]  /*15270*/  IMAD.MOV.U32 R2, RZ, RZ, 0x4200 ;  /* 0x00004200ff027424 */ /* 0x000fc800078e00ff */
[----:B------:R3:W-:Y:S08]  /*15280*/  SYNCS.ARRIVE.TRANS64 RZ, [R16+URZ+0x30c18], R2 ;  /* 0x030c180210ff79a7 */ /* 0x0007f0000800003f */
[----:B------:R-:W-:Y:S05]  /*15290*/  @!P1 BRA `(.L_x_1318) ;  /* 0x0000000000049947 */ /* 0x000fea0003800000 */
[----:B------:R-:W-:Y:S01]  /*152a0*/  BPT.TRAP 0x1 ;  /* 0x000000040000795c */ /* 0x000fe20000300000 */
.L_x_1318:
[----:B------:R-:W-:Y:S01]  /*152b0*/  IADD3 R18, R18, 0x80, RZ ;  /* 0x0000008012127810 */ /* 0x000fe20007ffe0ff */
[----:B------:R-:W-:Y:S01]  /*152c0*/  ULDC.64 UR8, c[0x0][0x700] ;  /* 0x0001c00000087ab9 */ /* 0x000fe20000000a00 */
[----:B------:R-:W-:Y:S01]  /*152d0*/  R2UR UR24, R16 ;  /* 0x00000000101872ca */ /* 0x000fe200000e0000 */
[----:B------:R-:W-:Y:S01]  /*152e0*/  IMAD.U32 R10, RZ, RZ, UR8 ;  /* 0x00000008ff0a7e24 */ /* 0x000fe2000f8e00ff */
[----:B---3--:R-:W-:Y:S01]  /*152f0*/  IADD3 R2, P1, R18, UR14, RZ ;  /* 0x0000000e12027c10 */ /* 0x008fe2000ff3e0ff */
[----:B------:R-:W-:Y:S01]  /*15300*/  UMOV UR22, 0x0 ;  /* 0x0000000000167882 */ /* 0x000fe20000000000 */
[----:B------:R-:W-:Y:S01]  /*15310*/  SHF.R.S32.HI R17, RZ, 0x1f, R18 ;  /* 0x0000001fff117819 */ /* 0x000fe20000011412 */
[----:B------:R-:W-:Y:S01]  /*15320*/  UMOV UR23, 0x14f00000 ;  /* 0x14f0000000177882 */ /* 0x000fe20000000000 */
[----:B------:R-:W-:Y:S01]  /*15330*/  LEA R3, P2, R2, R10, 0x2 ;  /* 0x0000000a02037211 */ /* 0x000fe200078410ff */
[----:B------:R-:W-:Y:S01]  /*15340*/  UMOV UR18, URZ ;  /* 0x0000003f00127c82 */ /* 0x000fe20008000000 */
[----:B------:R-:W-:Y:S01]  /*15350*/  MOV R9, UR9 ;  /* 0x0000000900097c02 */ /* 0x000fe20008000f00 */
[----:B------:R-:W-:Y:S01]  /*15360*/  UMOV UR10, 0x20 ;  /* 0x00000020000a7882 */ /* 0x000fe20000000000 */
[----:B------:R-:W-:Y:S01]  /*15370*/  R2UR UR26, R3 ;  /* 0x00000000031a72ca */ /* 0x000fe200000e0000 */
[----:B------:R-:W-:Y:S01]  /*15380*/  IMAD.X R3, R17, 0x1, R15, P1 ;  /* 0x0000000111037824 */ /* 0x000fe200008e060f */
[----:B------:R-:W-:Y:S01]  /*15390*/  R2UR UR19, R18 ;  /* 0x00000000121372ca */ /* 0x000fe200000e0000 */
[----:B------:R-:W-:-:S02]  /*153a0*/  UIADD3 UR16, UR24, 0x14000, URZ ;  /* 0x0001400018107890 */ /* 0x000fc4000fffe03f */
[----:B------:R-:W-:Y:S01]  /*153b0*/  UIADD3 UR17, UR24, 0x30c18, URZ ;  /* 0x00030c1818117890 */ /* 0x000fe2000fffe03f */
[----:B------:R-:W-:Y:S01]  /*153c0*/  LEA.HI.X R3, R2, R9, R3, 0x2, P2 ;  /* 0x0000000902037211 */ /* 0x000fe200010f1403 */
[----:B------:R-:W-:Y:S01]  /*153d0*/  UIADD3 UR24, UR24, 0x20200, URZ ;  /* 0x0002020018187890 */ /* 0x000fe2000fffe03f */
[----:B------:R-:W-:Y:S02]  /*153e0*/  IADD3 R2, P1, R8, 0xf0, RZ ;  /* 0x000000f008027810 */ /* 0x000fe40007f3e0ff */
[----:B------:R-:W-:Y:S02]  /*153f0*/  R2UR UR27, R3 ;  /* 0x00000000031b72ca */ /* 0x000fe400000e0000 */
[----:B------:R-:W-:Y:S01]  /*15400*/  IADD3.X R3, RZ, R7, RZ, P1, !PT ;  /* 0x00000007ff037210 */ /* 0x000fe20000ffe4ff */
[----:B------:R-:W-:Y:S01]  /*15410*/  UMOV UR25, UR17 ;  /* 0x0000001100197c82 */ /* 0x000fe20008000000 */
[----:B------:R-:W-:Y:S02]  /*15420*/  R2UR UR8, R2 ;  /* 0x00000000020872ca */ /* 0x000fe400000e0000 */
[----:B------:R-:W-:-:S13]  /*15430*/  R2UR UR9, R3 ;  /* 0x00000000030972ca */ /* 0x000fda00000e0000 */
[----:B------:R3:W-:Y:S01]  /*15440*/  UTMALDG.4D [UR16], [UR8], desc[UR22] ;  /* 0x00001610080075b4 */ /* 0x0007e20008019000 */
[----:B------:R3:W-:Y:S01]  /*15450*/  UBLKCP.S.G [UR24], [UR26], UR10 ;  /* 0x000000181a0073ba */ /* 0x0007e2000800020a */
[----:B------:R-:W4:Y:S02]  /*15460*/  SYNCS.PHASECHK.TRANS64.TRYWAIT P1, [R16+URZ+0x30c48], R21 ;  /* 0x030c4815100075a7 */ /* 0x000f24000802017f */
[----:B---34-:R-:W-:Y:S05]  /*15470*/  @!P1 BRA `(.L_x_1319) ;  /* 0x0000001000c09947 */ /* 0x018fea0003800000 */
.L_x_1351:
[----:B------:R-:W-:Y:S05]  /*15480*/  @P0 BRA `(.L_x_1320) ;  /* 0x0000000000140947 */ /* 0x000fea0003800000 */
[----:B------:R-:W-:Y:S01]  /*15490*/  ISETP.NE.AND P1, PT, R6, RZ, PT ;  /* 0x000000ff0600720c */ /* 0x000fe20003f25270 */
[----:B-123--:R-:W-:-:S04]  /*154a0*/  IMAD.MOV.U32 R21, RZ, RZ, 0x4200 ;  /* 0x00004200ff157424 */ /* 0x00efc800078e00ff */
[----:B------:R4:W-:Y:S08]  /*154b0*/  SYNCS.ARRIVE.TRANS64 RZ, [R16+URZ+0x30c38], R21 ;  /* 0x030c381510ff79a7 */ /* 0x0009f0000800003f */
[----:B------:R-:W-:Y:S05]  /*154c0*/  @!P1 BRA `(.L_x_1320) ;  /* 0x0000000000049947 */ /* 0x000fea0003800000 */
[----:B------:R-:W-:Y:S01]  /*154d0*/  BPT.TRAP 0x1 ;  /* 0x000000040000795c */ /* 0x000fe20000300000 */
.L_x_1320:
[C---:B------:R-:W-:Y:S01]  /*154e0*/  R2UR UR19, R18.reuse ;  /* 0x00000000121372ca */ /* 0x040fe200000e0000 */
[----:B------:R-:W-:Y:S01]  /*154f0*/  UMOV UR22, 0x0 ;  /* 0x0000000000167882 */ /* 0x000fe20000000000 */
[----:B------:R-:W-:Y:S01]  /*15500*/  IADD3 R18, P1, R18, UR6, RZ ;  /* 0x0000000612127c10 */ /* 0x000fe2000ff3e0ff */
        /* <DEDUP_REMOVED lines=19> */
[----:B------:R-:W5:Y:S02]  /*15640*/  SYNCS.PHASECHK.TRANS64.TRYWAIT P1, [R16+URZ+0x30c20], R5 ;  /* 0x030c2005100075a7 */ /* 0x000f64000802017f */
[----:B-1---5:R-:W-:Y:S05]  /*15650*/  @!P1 BRA `(.L_x_1321) ;  /* 0x00000010005c9947 */ /* 0x022fea0003800000 */
.L_x_1353:
[----:B------:R-:W-:Y:S05]  /*15660*/  @P0 BRA `(.L_x_1322) ;  /* 0x0000000000140947 */ /* 0x000fea0003800000 */
[----:B------:R-:W-:Y:S01]  /*15670*/  ISETP.NE.AND P1, PT, R6, RZ, PT ;  /* 0x000000ff0600720c */ /* 0x000fe20003f25270 */
[----:B------:R-:W-:-:S04]  /*15680*/  IMAD.MOV.U32 R5, RZ, RZ, 0x4200 ;  /* 0x00004200ff057424 */ /* 0x000fc800078e00ff */
[----:B------:R1:W-:Y:S08]  /*15690*/  SYNCS.ARRIVE.TRANS64 RZ, [R16+URZ+0x30c10], R5 ;  /* 0x030c100510ff79a7 */ /* 0x0003f0000800003f */
[----:B------:R-:W-:Y:S05]  /*156a0*/  @!P1 BRA `(.L_x_1322) ;  /* 0x0000000000049947 */ /* 0x000fea0003800000 */
[----:B------:R-:W-:Y:S01]  /*156b0*/  BPT.TRAP 0x1 ;  /* 0x000000040000795c */ /* 0x000fe20000300000 */
.L_x_1322:
[----:B------:R-:W-:Y:S01]  /*156c0*/  R2UR UR10, R0 ;  /* 0x00000000000a72ca */ /* 0x000fe200000e0000 */
[----:B------:R-:W-:Y:S01]  /*156d0*/  VIADD R20, R20, 0xfffffffe ;  /* 0xfffffffe14147836 */ /* 0x000fe20000000000 */
[----:B------:R-:W-:Y:S01]  /*156e0*/  R2UR UR8, R15 ;  /* 0x000000000f0872ca */ /* 0x000fe200000e0000 */
[----:B------:R-:W-:Y:S01]  /*156f0*/  UMOV UR22, 0x0 ;  /* 0x0000000000167882 */ /* 0x000fe20000000000 */
[----:B------:R-:W-:Y:S01]  /*15700*/  R2UR UR24, R16 ;  /* 0x00000000101872ca */ /* 0x000fe200000e0000 */
[----:B------:R-:W-:Y:S01]  /*15710*/  UMOV UR23, 0x14f00000 ;  /* 0x14f0000000177882 */ /* 0x000fe20000000000 */
[----:B------:R-:W-:Y:S01]  /*15720*/  UMOV UR18, URZ ;  /* 0x0000003f00127c82 */ /* 0x000fe20008000000 */
[----:B------:R-:W-:-:S06]  /*15730*/  UMOV UR13, 0x20 ;  /* 0x00000020000d7882 */ /* 0x000fcc0000000000 */
[----:B------:R-:W-:-:S04]  /*15740*/  UIADD3 UR10, UR10, 0x2, URZ ;  /* 0x000000020a0a7890 */ /* 0x000fc8000fffe03f */
[----:B------:R-:W-:Y:S02]  /*15750*/  USHF.L.U32 UR19, UR10, 0x7, URZ ;  /* 0x000000070a137899 */ /* 0x000fe4000800063f */
[----:B------:R-:W-:Y:S02]  /*15760*/  UIADD3 UR16, UR24, 0x10000, URZ ;  /* 0x0001000018107890 */ /* 0x000fe4000fffe03f */
[----:B------:R-:W-:Y:S02]  /*15770*/  UIADD3 UR9, UP0, UR19, UR14, URZ ;  /* 0x0000000e13097290 */ /* 0x000fe4000ff1e03f */
[----:B------:R-:W-:Y:S02]  /*15780*/  UIADD3 UR17, UR24, 0x30c10, URZ ;  /* 0x00030c1018117890 */ /* 0x000fe4000fffe03f */
[----:B------:R-:W-:Y:S02]  /*15790*/  ULEA.HI.X.SX32 UR8, UR19, UR8, 0x1, UP0 ;  /* 0x0000000813087291 */ /* 0x000fe400080f0e3f */
[----:B-1----:R-:W-:Y:S01]  /*157a0*/  MOV R5, UR9 ;  /* 0x0000000900057c02 */ /* 0x002fe20008000f00 */
[----:B------:R-:W-:-:S02]  /*157b0*/  UIADD3 UR24, UR24, 0x20000, URZ ;  /* 0x0002000018187890 */ /* 0x000fc4000fffe03f */
[----:B------:R-:W-:Y:S01]  /*157c0*/  UMOV UR25, UR17 ;  /* 0x0000001100197c82 */ /* 0x000fe20008000000 */
[----:B------:R-:W-:Y:S02]  /*157d0*/  LEA R0, P1, R5, R10, 0x2 ;  /* 0x0000000a05007211 */ /* 0x000fe400078210ff */
[----:B------:R-:W-:Y:S02]  /*157e0*/  MOV R4, UR8 ;  /* 0x0000000800047c02 */ /* 0x000fe40008000f00 */
[----:B------:R-:W-:Y:S01]  /*157f0*/  R2UR UR26, R0 ;  /* 0x00000000001a72ca */ /* 0x000fe200000e0000 */
[----:B------:R-:W-:Y:S01]  /*15800*/  IMAD.U32 R0, RZ, RZ, UR9 ;  /* 0x00000009ff007e24 */ /* 0x000fe2000f8e00ff */
[----:B------:R-:W-:Y:S02]  /*15810*/  R2UR UR8, R2 ;  /* 0x00000000020872ca */ /* 0x000fe400000e0000 */
[----:B------:R-:W-:Y:S02]  /*15820*/  R2UR UR9, R3 ;  /* 0x00000000030972ca */ /* 0x000fe400000e0000 */
[----:B------:R-:W-:-:S02]  /*15830*/  LEA.HI.X R0, R0, R9, R4, 0x2, P1 ;  /* 0x0000000900007211 */ /* 0x000fc400008f1404 */
[----:B------:R-:W-:Y:S02]  /*15840*/  ISETP.NE.AND P1, PT, R20, RZ, PT ;  /* 0x000000ff1400720c */ /* 0x000fe40003f25270 */
[----:B------:R-:W-:Y:S02]  /*15850*/  R2UR UR27, R0 ;  /* 0x00000000001b72ca */ /* 0x000fe400000e0000 */
[----:B------:R-:W-:-:S05]  /*15860*/  MOV R0, UR10 ;  /* 0x0000000a00007c02 */ /* 0x000fca0008000f00 */
[----:B------:R1:W-:Y:S06]  /*15870*/  UTMALDG.4D [UR16], [UR8], desc[UR22] ;  /* 0x00001610080075b4 */ /* 0x0003ec0008019000 */
[----:B------:R1:W-:Y:S02]  /*15880*/  UBLKCP.S.G [UR24], [UR26], UR13 ;  /* 0x000000181a0073ba */ /* 0x0003e4000800020d */
[----:B-1----:R-:W-:Y:S05]  /*15890*/  @P1 BRA `(.L_x_1323) ;  /* 0xfffffff400d41947 */ /* 0x002fea000383ffff */
.L_x_1314:
[----:B------:R-:W2:Y:S02]  /*158a0*/  LDL.LU R4, [R1+0x4] ;  /* 0x0000040001047983 */ /* 0x000ea40000300800 */
[----:B--2---:R-:W-:Y:S02]  /*158b0*/  ISETP.NE.AND P1, PT, R4, RZ, PT ;  /* 0x000000ff0400720c */ /* 0x004fe40003f25270 */
[----:B------:R2:W5:Y:S11]  /*158c0*/  LDL R4, [R1] ;  /* 0x0000000001047983 */ /* 0x0005760000100800 */
[----:B--2---:R-:W-:Y:S05]  /*158d0*/  @!P1 BRA `(.L_x_1313) ;  /* 0x0000000400109947 */ /* 0x004fea0003800000 */
[----:B------:R-:W-:-:S04]  /*158e0*/  SHF.L.U32 R13, R11, 0x1f, RZ ;  /* 0x0000001f0b0d7819 */ /* 0x000fc800000006ff */
[----:B------:R-:W1:Y:S02]  /*158f0*/  SYNCS.PHASECHK.TRANS64.TRYWAIT P1, [R16+URZ+0x30c40], R13 ;  /* 0x030c400d100075a7 */ /* 0x000e64000802017f */
[----:B-1----:R-:W-:Y:S05]  /*15900*/  @!P1 BRA `(.L_x_1324) ;  /* 0x0000000c00c89947 */ /* 0x002fea0003800000 */
.L_x_1354:
[----:B------:R-:W-:Y:S05]  /*15910*/  @P0 BRA `(.L_x_1325) ;  /* 0x0000000000140947 */ /* 0x000fea0003800000 */
[----:B------:R-:W-:Y:S01]  /*15920*/  ISETP.NE.AND P1, PT, R6, RZ, PT ;  /* 0x000000ff0600720c */ /* 0x000fe20003f25270 */
[----:B------:R-:W-:-:S04]  /*15930*/  IMAD.MOV.U32 R5, RZ, RZ, 0x4200 ;  /* 0x00004200ff057424 */ /* 0x000fc800078e00ff */
[----:B------:R2:W-:Y:S08]  /*15940*/  SYNCS.ARRIVE.TRANS64 RZ, [R16+URZ+0x30c30], R5 ;  /* 0x030c300510ff79a7 */ /* 0x0005f0000800003f */
[----:B------:R-:W-:Y:S05]  /*15950*/  @!P1 BRA `(.L_x_1325) ;  /* 0x0000000000049947 */ /* 0x000fea0003800000 */
[----:B------:R-:W-:Y:S01]  /*15960*/  BPT.TRAP 0x1 ;  /* 0x000000040000795c */ /* 0x000fe20000300000 */
.L_x_1325:
[----:B--2--5:R-:W2:Y:S01]  /*15970*/  LDC.64 R4, c[0x0][0x728] ;  /* 0x0001ca00ff047b82 */ /* 0x024ea20000000a00 */
[----:B------:R-:W-:Y:S01]  /*15980*/  SHF.L.U32 R17, R0, 0x7, RZ ;  /* 0x0000000700117819 */ /* 0x000fe200000006ff */
[----:B------:R-:W-:Y:S01]  /*15990*/  UMOV UR22, 0x0 ;  /* 0x0000000000167882 */ /* 0x000fe20000000000 */
[----:B------:R-:W-:Y:S01]  /*159a0*/  R2UR UR24, R16 ;  /* 0x00000000101872ca */ /* 0x000fe200000e0000 */
[----:B------:R-:W-:Y:S01]  /*159b0*/  UMOV UR23, 0x14f00000 ;  /* 0x14f0000000177882 */ /* 0x000fe20000000000 */
[C---:B------:R-:W-:Y:S01]  /*159c0*/  IADD3 R0, P1, R17.reuse, UR6, RZ ;  /* 0x0000000611007c10 */ /* 0x040fe2000ff3e0ff */
[----:B------:R-:W-:Y:S01]  /*159d0*/  UMOV UR18, URZ ;  /* 0x0000003f00127c82 */ /* 0x000fe20008000000 */
[----:B------:R-:W-:Y:S01]  /*159e0*/  R2UR UR19, R17 ;  /* 0x00000000111372ca */ /* 0x000fe200000e0000 */
[----:B------:R-:W-:-:S08]  /*159f0*/  UMOV UR10, 0x20 ;  /* 0x00000020000a7882 */ /* 0x000fd00000000000 */
        /* <DEDUP_REMOVED lines=15> */
[----:B------:R-:W1:Y:S02]  /*15af0*/  SYNCS.PHASECHK.TRANS64.TRYWAIT P1, [R16+URZ+0x30c28], R13 ;  /* 0x030c280d100075a7 */ /* 0x000e64000802017f */
[----:B-12---:R-:W-:Y:S05]  /*15b00*/  @!P1 BRA `(.L_x_1326) ;  /* 0x0000000c005c9947 */ /* 0x006fea0003800000 */
.L_x_1355:
[----:B------:R-:W-:Y:S05]  /*15b10*/  @P0 BRA `(.L_x_1327) ;  /* 0x0000000000140947 */ /* 0x000fea0003800000 */
[----:B------:R-:W-:Y:S02]  /*15b20*/  ISETP.NE.AND P0, PT, R6, RZ, PT ;  /* 0x000000ff0600720c */ /* 0x000fe40003f05270 */
[----:B------:R-:W-:-:S04]  /*15b30*/  MOV R5, 0x4200 ;  /* 0x0000420000057802 */ /* 0x000fc80000000f00 */
[----:B------:R2:W-:Y:S07]  /*15b40*/  SYNCS.ARRIVE.TRANS64 RZ, [R16+URZ+0x30c18], R5 ;  /* 0x030c180510ff79a7 */ /* 0x0005ee000800003f */
[----:B------:R-:W-:Y:S05]  /*15b50*/  @!P0 BRA `(.L_x_1327) ;  /* 0x0000000000048947 */ /* 0x000fea0003800000 */
[----:B------:R-:W-:Y:S01]  /*15b60*/  BPT.TRAP 0x1 ;  /* 0x000000040000795c */ /* 0x000fe20000300000 */
.L_x_1327:
        /* <DEDUP_REMOVED lines=11> */
[----:B--2---:R-:W-:Y:S01]  /*15c20*/  IMAD.U32 R5, RZ, RZ, UR9 ;  /* 0x00000009ff057e24 */ /* 0x004fe2000f8e00ff */
[----:B------:R-:W-:Y:S01]  /*15c30*/  MOV R0, UR9 ;  /* 0x0000000900007c02 */ /* 0x000fe20008000f00 */
[----:B------:R-:W-:Y:S01]  /*15c40*/  UIADD3 UR17, UR24, 0x30c18, URZ ;  /* 0x00030c1818117890 */ /* 0x000fe2000fffe03f */
[----:B------:R-:W-:Y:S01]  /*15c50*/  R2UR UR9, R3 ;  /* 0x00000000030972ca */ /* 0x000fe200000e0000 */
[----:B------:R-:W-:Y:S01]  /*15c60*/  IMAD.U32 R4, RZ, RZ, UR8 ;  /* 0x00000008ff047e24 */ /* 0x000fe2000f8e00ff */
[----:B------:R-:W-:Y:S01]  /*15c70*/  LEA R10, P0, R5, R10, 0x2 ;  /* 0x0000000a050a7211 */ /* 0x000fe200078010ff */
[----:B------:R-:W-:Y:S01]  /*15c80*/  UIADD3 UR24, UR24, 0x20200, URZ ;  /* 0x0002020018187890 */ /* 0x000fe2000fffe03f */
[----:B------:R-:W-:-:S02]  /*15c90*/  R2UR UR8, R2 ;  /* 0x00000000020872ca */ /* 0x000fc400000e0000 */
[----:B------:R-:W-:Y:S01]  /*15ca0*/  LEA.HI.X R9, R0, R9, R4, 0x2, P0 ;  /* 0x0000000900097211 */ /* 0x000fe200000f1404 */
[----:B------:R-:W-:Y:S01]  /*15cb0*/  UMOV UR25, UR17 ;  /* 0x0000001100197c82 */ /* 0x000fe20008000000 */
[----:B------:R2:W5:Y:S01]  /*15cc0*/  LDL.LU R4, [R1] ;  /* 0x0000000001047983 */ /* 0x0005620000300800 */
[----:B------:R-:W-:Y:S02]  /*15cd0*/  R2UR UR26, R10 ;  /* 0x000000000a1a72ca */ /* 0x000fe400000e0000 */
[----:B------:R-:W-:-:S06]  /*15ce0*/  R2UR UR27, R9 ;  /* 0x00000000091b72ca */ /* 0x000fcc00000e0000 */
[----:B------:R2:W-:Y:S07]  /*15cf0*/  UTMALDG.4D [UR16], [UR8], desc[UR22] ;  /* 0x00001610080075b4 */ /* 0x0005ee0008019000 */
[----:B------:R2:W-:Y:S02]  /*15d00*/  UBLKCP.S.G [UR24], [UR26], UR10 ;  /* 0x000000181a0073ba */ /* 0x0005e4000800020a */
[----:B--2---:R-:W-:-:S07]  /*15d10*/  MOV R19, 0x1 ;  /* 0x0000000100137802 */ /* 0x004fce0000000f00 */
.L_x_1313:
[----:B------:R-:W2:Y:S01]  /*15d20*/  S2R R0, SR_TID.X ;  /* 0x0000000000007919 */ /* 0x000ea20000002100 */
[----:B------:R-:W-:Y:S01]  /*15d30*/  IMAD R3, R19, 0x8, R16 ;  /* 0x0000000813037824 */ /* 0x000fe200078e0210 */
[----:B--2---:R-:W-:Y:S02]  /*15d40*/  LOP3.LUT R2, R0, 0x7f, RZ, 0xc0, !PT ;  /* 0x0000007f00027812 */ /* 0x004fe400078ec0ff */
[----:B------:R-:W-:Y:S02]  /*15d50*/  SHF.L.U32 R0, R11, 0x1f, RZ ;  /* 0x0000001f0b007819 */ /* 0x000fe400000006ff */
[----:B------:R-:W-:Y:S02]  /*15d60*/  ISETP.NE.AND P1, PT, R2, RZ, PT ;  /* 0x000000ff0200720c */ /* 0x000fe40003f25270 */
[----:B------:R-:W2:Y:S02]  /*15d70*/  SYNCS.PHASECHK.TRANS64.TRYWAIT P0, [R3+URZ+0x30c40], R0 ;  /* 0x030c4000030075a7 */ /* 0x000ea4000800017f */
[----:B--2---:R-:W-:Y:S09]  /*15d80*/  @!P0 BRA `(.L_x_1328) ;  /* 0x0000000800d08947 */ /* 0x004ff20003800000 */
.L_x_1356:
[----:B------:R-:W-:Y:S05]  /*15d90*/  @P1 BRA `(.L_x_1329) ;  /* 0x0000000000181947 */ /* 0x000fea0003800000 */
[----:B------:R-:W1:Y:S01]  /*15da0*/  S2R R2, SR_TID.X ;  /* 0x0000000000027919 */ /* 0x000e620000002100 */
[----:B--2---:R-:W-:-:S04]  /*15db0*/  MOV R0, 0x4200 ;  /* 0x0000420000007802 */ /* 0x004fc80000000f00 */
[----:B------:R2:W-:Y:S01]  /*15dc0*/  SYNCS.ARRIVE.TRANS64 RZ, [R3+URZ+0x30c30], R0 ;  /* 0x030c300003ff79a7 */ /* 0x0005e2000800003f */
[----:B-1----:R-:W-:-:S13]  /*15dd0*/  LOP3.LUT P0, RZ, R2, 0x1f, RZ, 0xc0, !PT ;  /* 0x0000001f02ff7812 */ /* 0x002fda000780c0ff */
[----:B--2---:R-:W-:Y:S05]  /*15de0*/  @!P0 BRA `(.L_x_1329) ;  /* 0x0000000000048947 */ /* 0x004fea0003800000 */
[----:B------:R-:W-:Y:S01]  /*15df0*/  BPT.TRAP 0x1 ;  /* 0x000000040000795c */ /* 0x000fe20000300000 */
.L_x_1329:
[----:B-----5:R-:W-:Y:S01]  /*15e00*/  R2UR UR19, R4 ;  /* 0x00000000041372ca */ /* 0x020fe200000e0000 */
[C---:B--2---:R-:W-:Y:S01]  /*15e10*/  IMAD R0, R19.reuse, 0x4000, R16 ;  /* 0x0000400013007824 */ /* 0x044fe200078e0210 */
[----:B-1----:R-:W-:Y:S01]  /*15e20*/  R2UR UR9, R14 ;  /* 0x000000000e0972ca */ /* 0x002fe200000e0000 */
[----:B------:R-:W-:Y:S01]  /*15e30*/  ULDC.64 UR24, c[0x0][0x728] ;  /* 0x0001ca0000187ab9 */ /* 0x000fe20000000a00 */
[----:B---34-:R-:W-:Y:S01]  /*15e40*/  LEA R16, R19, R16, 0x9 ;  /* 0x0000001013107211 */ /* 0x018fe200078e48ff */
[----:B------:R-:W-:Y:S01]  /*15e50*/  UMOV UR18, URZ ;  /* 0x0000003f00127c82 */ /* 0x000fe20008000000 */
[----:B------:R-:W-:Y:S02]  /*15e60*/  IADD3 R8, P0, R8, 0x1f0, RZ ;  /* 0x000001f008087810 */ /* 0x000fe40007f1e0ff */
[----:B------:R-:W-:Y:S02]  /*15e70*/  R2UR UR17, R3 ;  /* 0x00000000031172ca */ /* 0x000fe400000e0000 */
[----:B------:R-:W-:Y:S01]  /*15e80*/  R2UR UR16, R0 ;  /* 0x00000000001072ca */ /* 0x000fe200000e0000 */
[----:B------:R-:W-:Y:S01]  /*15e90*/  IMAD.X R7, RZ, RZ, R7, P0 ;  /* 0x000000ffff077224 */ /* 0x000fe200000e0607 */
[----:B------:R-:W-:Y:S01]  /*15ea0*/  R2UR UR10, R16 ;  /* 0x00000000100a72ca */ /* 0x000fe200000e0000 */
[----:B------:R-:W-:Y:S01]  /*15eb0*/  USHF.L.U32 UR19, UR19, 0x7, URZ ;  /* 0x0000000713137899 */ /* 0x000fe2000800063f */
[----:B------:R-:W-:-:S02]  /*15ec0*/  R2UR UR22, R8 ;  /* 0x00000000081672ca */ /* 0x000fc400000e0000 */
[----:B------:R-:W-:Y:S01]  /*15ed0*/  R2UR UR23, R7 ;  /* 0x00000000071772ca */ /* 0x000fe200000e0000 */
[----:B------:R-:W-:Y:S01]  /*15ee0*/  UIADD3 UR13, UP0, UR19, UR6, URZ ;  /* 0x00000006130d7290 */ /* 0x000fe2000ff1e03f */
[----:B------:R-:W-:-:S03]  /*15ef0*/  IADD3 R2, R19, 0x1, RZ ;  /* 0x0000000113027810 */ /* 0x000fc60007ffe0ff */
[----:B------:R-:W-:Y:S01]  /*15f00*/  ULEA UR8, UP1, UR13, UR24, 0x2 ;  /* 0x000000180d087291 */ /* 0x000fe2000f82103f */
[C---:B------:R-:W-:Y:S01]  /*15f10*/  ISETP.NE.AND P0, PT, R2.reuse, 0x2, PT ;  /* 0x000000020200780c */ /* 0x040fe20003f05270 */
[----:B------:R-:W-:Y:S02]  /*15f20*/  ULEA.HI.X.SX32 UR9, UR19, UR9, 0x1, UP0 ;  /* 0x0000000913097291 */ /* 0x000fe400080f0e3f */
[----:B------:R-:W-:Y:S01]  /*15f30*/  UIADD3 UR17, UR17, 0x30c30, URZ ;  /* 0x00030c3011117890 */ /* 0x000fe2000fffe03f */
        /* <DEDUP_REMOVED lines=13> */
.L_x_1310:
[----:B------:R-:W-:Y:S05]  /*16010*/  BSYNC B0 ;  /* 0x0000000000007941 */ /* 0x000fea0003800000 */
.L_x_1308:
[----:B------:R-:W-:-:S03]  /*16020*/  UMOV UR8, 0xffffffff ;  /* 0xffffffff00087882 */ /* 0x000fc60000000000 */
[----:B------:R-:W-:Y:S05]  /*16030*/  BRA.DIV UR8, `(.L_x_1330) ;  /* 0x0000000a08387947 */ /* 0x000fea000b800000 */
[----:B------:R-:W-:-:S13]  /*16040*/  ELECT P6, URZ, PT ;  /* 0x00000000003f782f */ /* 0x000fda00038c0000 */
.L_x_1359:
[----:B------:R-:W-:Y:S05]  /*16050*/  @!P6 BRA `(.L_x_1189) ;  /* 0x000000000084e947 */ /* 0x000fea0003800000 */
[----:B------:R-:W-:-:S06]  /*16060*/  ULOP3.LUT UR8, UR36, 0x2, URZ, 0xfc, !UPT ;  /* 0x0000000224087892 */ /* 0x000fcc000f8efc3f */
[----:B------:R-:W-:-:S05]  /*16070*/  IMAD.U32 R0, RZ, RZ, UR8 ;  /* 0x00000008ff007e24 */ /* 0x000fca000f8e00ff */
[----:B------:R-:W-:-:S13]  /*16080*/  ISETP.NE.AND P2, PT, R0, 0x3, PT ;  /* 0x000000030000780c */ /* 0x000fda0003f45270 */
[----:B------:R-:W-:Y:S05]  /*16090*/  @!P2 BRA `(.L_x_1331) ;  /* 0x000000000004a947 */ /* 0x000fea0003800000 */
[----:B------:R-:W-:Y:S01]  /*160a0*/  BPT.TRAP 0x1 ;  /* 0x000000040000795c */ /* 0x000fe20000300000 */
.L_x_1331:
        /* <DEDUP_REMOVED lines=15> */
.L_x_1360:
[----:B------:R-:W2:Y:S02]  /*161a0*/  SYNCS.PHASECHK.TRANS64.TRYWAIT P0, [R3+URZ], R0 ;  /* 0x00000000030075a7 */ /* 0x000ea4000800017f */
[----:B--2---:R-:W-:Y:S05]  /*161b0*/  @!P0 BRA `(.L_x_1333) ;  /* 0x00000008000c8947 */ /* 0x004fea0003800000 */
.L_x_1361:
[----:B------:R-:W-:Y:S05]  /*161c0*/  @!P2 BRA `(.L_x_1334) ;  /* 0x000000000004a947 */ /* 0x000fea0003800000 */
[----:B------:R-:W-:Y:S01]  /*161d0*/  BPT.TRAP 0x1 ;  /* 0x000000040000795c */ /* 0x000fe20000300000 */
.L_x_1334:
[----:B--2---:R-:W-:-:S05]  /*161e0*/  IADD3 R3, R7, 0x30c40, RZ ;  /* 0x00030c4007037810 */ /* 0x004fca0007ffe0ff */
[----:B------:R-:W-:-:S04]  /*161f0*/  IMAD R2, R2, 0x8, R3 ;  /* 0x0000000802027824 */ /* 0x000fc800078e0203 */
[----:B------:R-:W2:Y:S02]  /*16200*/  SYNCS.PHASECHK.TRANS64.TRYWAIT P0, [R2+URZ], R5 ;  /* 0x00000005020075a7 */ /* 0x000ea4000800017f */
[----:B--2---:R-:W-:Y:S05]  /*16210*/  @!P0 BRA `(.L_x_1335) ;  /* 0x0000000800088947 */ /* 0x004fea0003800000 */
.L_x_1362:
[----:B------:R-:W-:-:S07]  /*16220*/  LEA R3, R4, R3, 0x3 ;  /* 0x0000000304037211 */ /* 0x000fce00078e18ff */
.L_x_1336:
[----:B---3--:R3:W4:Y:S02]  /*16230*/  SYNCS.PHASECHK.TRANS64.TRYWAIT P0, [R3+URZ], R0 ;  /* 0x00000000030075a7 */ /* 0x008724000800017f */
[----:B----4-:R-:W-:Y:S05]  /*16240*/  @!P0 NANOSLEEP.SYNCS 0x989680 ;  /* 0x009896800000895d */ /* 0x010fea0003900000 */
[----:B------:R-:W4:Y:S02]  /*16250*/  @!P0 SYNCS.PHASECHK.TRANS64 P0, [R3+URZ], R0 ;  /* 0x00000000030085a7 */ /* 0x000f24000800007f */
[----:B----4-:R-:W-:Y:S05]  /*16260*/  @!P0 BRA `(.L_x_1336) ;  /* 0xfffffffc00f08947 */ /* 0x010fea000383ffff */
.L_x_1189:
[----:B------:R-:W-:Y:S05]  /*16270*/  BSYNC B6 ;  /* 0x0000000000067941 */ /* 0x000fea0003800000 */
.L_x_1186:
[----:B------:R-:W-:Y:S05]  /*16280*/  EXIT ;  /* 0x000000000000794d */ /* 0x000fea0003800000 */
.L_x_1196:
[----:B------:R-:W-:Y:S01]  /*16290*/  IMAD.MOV.U32 R13, RZ, RZ, R18 ;  /* 0x000000ffff0d7224 */ /* 0x000fe200078e0012 */
[----:B------:R-:W-:Y:S01]  /*162a0*/  MOV R12, RZ ;  /* 0x000000ff000c7202 */ /* 0x000fe20000000f00 */
[----:B------:R-:W-:Y:S01]  /*162b0*/  IMAD.MOV.U32 R11, RZ, RZ, 0x1f ;  /* 0x0000001fff0b7424 */ /* 0x000fe200078e00ff */
[----:B------:R-:W-:-:S07]  /*162c0*/  MOV R15, 0xffffffff ;  /* 0xffffffff000f7802 */ /* 0x000fce0000000f00 */
[----:B------:R-:W-:Y:S05]  /*162d0*/  WARPSYNC.COLLECTIVE R15, `(.L_x_1337) ;  /* 0x000000000f087348 */ /* 0x000fea0003c00000 */
[----:B------:R1:W2:Y:S02]  /*162e0*/  SHFL.IDX P6, R14, R13, R12, R11 ;  /* 0x0000000c0d0e7389 */ /* 0x0002a400000c000b */
[----:B-12---:R-:W-:Y:S01]  /*162f0*/  ENDCOLLECTIVE ;  /* 0x000000000000791b */ /* 0x006fe20003800000 */
.L_x_1337:
[----:B------:R-:W-:Y:S05]  /*16300*/  BRA `(.L_x_1338) ;  /* 0xfffffeac00307947 */ /* 0x000fea000383ffff */
.L_x_1198:
[----:B--2---:R2:W3:Y:S02]  /*16310*/  SYNCS.PHASECHK.TRANS64.TRYWAIT P0, [R16+URZ+0x30c00], R11 ;  /* 0x030c000b100075a7 */ /* 0x0044e4000800017f */
[----:B---3--:R-:W-:Y:S05]  /*16320*/  @!P0 NANOSLEEP.SYNCS 0x989680 ;  /* 0x009896800000895d */ /* 0x008fea0003900000 */
[----:B------:R-:W3:Y:S02]  /*16330*/  @!P0 SYNCS.PHASECHK.TRANS64 P0, [R16+URZ+0x30c00], R11 ;  /* 0x030c000b100085a7 */ /* 0x000ee4000800007f */
[----:B---3--:R-:W-:Y:S05]  /*16340*/  @!P0 BRA `(.L_x_1198) ;  /* 0xfffffffc00f08947 */ /* 0x008fea000383ffff */
[----:B------:R-:W-:Y:S05]  /*16350*/  BRA `(.L_x_1197) ;  /* 0xfffffeac007c7947 */ /* 0x000fea000383ffff */
.L_x_1203:
[----:B--2---:R2:W3:Y:S02]  /*16360*/  SYNCS.PHASECHK.TRANS64.TRYWAIT P0, [R6+URZ+0x30c10], R23 ;  /* 0x030c1017060075a7 */ /* 0x0044e4000800017f */
[----:B---3--:R-:W-:Y:S05]  /*16370*/  @!P0 NANOSLEEP.SYNCS 0x989680 ;  /* 0x009896800000895d */ /* 0x008fea0003900000 */
[----:B------:R-:W3:Y:S02]  /*16380*/  @!P0 SYNCS.PHASECHK.TRANS64 P0, [R6+URZ+0x30c10], R23 ;  /* 0x030c1017060085a7 */ /* 0x000ee4000800007f */
[----:B---3--:R-:W-:Y:S05]  /*16390*/  @!P0 BRA `(.L_x_1203) ;  /* 0xfffffffc00f08947 */ /* 0x008fea000383ffff */
[----:B------:R-:W-:Y:S05]  /*163a0*/  BRA `(.L_x_1202) ;  /* 0xfffffeb400c47947 */ /* 0x000fea000383ffff */
.L_x_1207:
[----:B------:R1:W1:Y:S02]  /*163b0*/  SYNCS.PHASECHK.TRANS64.TRYWAIT P0, [R6+URZ+0x30c30], R23 ;  /* 0x030c3017060075a7 */ /* 0x000264000800017f */
[----:B-1----:R-:W-:Y:S05]  /*163c0*/  @!P0 NANOSLEEP.SYNCS 0x989680 ;  /* 0x009896800000895d */ /* 0x002fea0003900000 */
[----:B------:R-:W1:Y:S02]  /*163d0*/  @!P0 SYNCS.PHASECHK.TRANS64 P0, [R6+URZ+0x30c30], R23 ;  /* 0x030c3017060085a7 */ /* 0x000e64000800007f */
[----:B-1----:R-:W-:Y:S05]  /*163e0*/  @!P0 BRA `(.L_x_1207) ;  /* 0xfffffffc00f08947 */ /* 0x002fea000383ffff */
[----:B------:R-:W-:Y:S05]  /*163f0*/  BRA `(.L_x_1206) ;  /* 0xfffffeb800cc7947 */ /* 0x000fea000383ffff */
.L_x_1215:
[----:B--2---:R2:W3:Y:S02]  /*16400*/  SYNCS.PHASECHK.TRANS64.TRYWAIT P1, [R6+URZ+0x30c10], R23 ;  /* 0x030c1017060075a7 */ /* 0x0044e4000802017f */
[----:B---3--:R-:W-:Y:S05]  /*16410*/  @!P1 NANOSLEEP.SYNCS 0x989680 ;  /* 0x009896800000995d */ /* 0x008fea0003900000 */
[----:B------:R-:W3:Y:S02]  /*16420*/  @!P1 SYNCS.PHASECHK.TRANS64 P1, [R6+URZ+0x30c10], R23 ;  /* 0x030c1017060095a7 */ /* 0x000ee4000802007f */
[----:B---3--:R-:W-:Y:S05]  /*16430*/  @!P1 BRA `(.L_x_1215) ;  /* 0xfffffffc00f09947 */ /* 0x008fea000383ffff */
[----:B------:R-:W-:Y:S05]  /*16440*/  BRA `(.L_x_1214) ;  /* 0xffffff0c00ec7947 */ /* 0x000fea000383ffff */
.L_x_1219:
[----:B------:R1:W1:Y:S02]  /*16450*/  SYNCS.PHASECHK.TRANS64.TRYWAIT P1, [R6+URZ+0x30c30], R23 ;  /* 0x030c3017060075a7 */ /* 0x000264000802017f */
[----:B-1----:R-:W-:Y:S05]  /*16460*/  @!P1 NANOSLEEP.SYNCS 0x989680 ;  /* 0x009896800000995d */ /* 0x002fea0003900000 */
[----:B------:R-:W1:Y:S02]  /*16470*/  @!P1 SYNCS.PHASECHK.TRANS64 P1, [R6+URZ+0x30c30], R23 ;  /* 0x030c3017060095a7 */ /* 0x000e64000802007f */
[----:B-1----:R-:W-:Y:S05]  /*16480*/  @!P1 BRA `(.L_x_1219) ;  /* 0xfffffffc00f09947 */ /* 0x002fea000383ffff */
[----:B------:R-:W-:Y:S05]  /*16490*/  BRA `(.L_x_1218) ;  /* 0xffffff1000ec7947 */ /* 0x000fea000383ffff */
.L_x_1227:
[----:B--2---:R2:W3:Y:S02]  /*164a0*/  SYNCS.PHASECHK.TRANS64.TRYWAIT P0, [R6+URZ+0x30c10], R19 ;  /* 0x030c1013060075a7 */ /* 0x0044e4000800017f */
[----:B---3--:R-:W-:Y:S05]  /*164b0*/  @!P0 NANOSLEEP.SYNCS 0x989680 ;  /* 0x009896800000895d */ /* 0x008fea0003900000 */
[----:B------:R-:W3:Y:S02]  /*164c0*/  @!P0 SYNCS.PHASECHK.TRANS64 P0, [R6+URZ+0x30c10], R19 ;  /* 0x030c1013060085a7 */ /* 0x000ee4000800007f */
[----:B---3--:R-:W-:Y:S05]  /*164d0*/  @!P0 BRA `(.L_x_1227) ;  /* 0xfffffffc00f08947 */ /* 0x008fea000383ffff */
[----:B------:R-:W-:Y:S05]  /*164e0*/  BRA `(.L_x_1226) ;  /* 0xffffff5c00247947 */ /* 0x000fea000383ffff */
.L_x_1231:
[----:B------:R1:W1:Y:S02]  /*164f0*/  SYNCS.PHASECHK.TRANS64.TRYWAIT P0, [R6+URZ+0x30c30], R19 ;  /* 0x030c3013060075a7 */ /* 0x000264000800017f */
[----:B-1----:R-:W-:Y:S05]  /*16500*/  @!P0 NANOSLEEP.SYNCS 0x989680 ;  /* 0x009896800000895d */ /* 0x002fea0003900000 */
[----:B------:R-:W1:Y:S02]  /*16510*/  @!P0 SYNCS.PHASECHK.TRANS64 P0, [R6+URZ+0x30c30], R19 ;  /* 0x030c3013060085a7 */ /* 0x000e64000800007f */
[----:B-1----:R-:W-:Y:S05]  /*16520*/  @!P0 BRA `(.L_x_1231) ;  /* 0xfffffffc00f08947 */ /* 0x002fea000383ffff */
[----:B------:R-:W-:Y:S05]  /*16530*/  BRA `(.L_x_1230) ;  /* 0xffffff60002c7947 */ /* 0x000fea000383ffff */
.L_x_1264:
[----:B------:R-:W-:Y:S01]  /*16540*/  BSSY B0, `(.L_x_1339) ;  /* 0x0000005000007945 */ /* 0x000fe20003800000 */
[----:B------:R-:W-:-:S07]  /*16550*/  IMAD.MOV.U32 R15, RZ, RZ, -0x1 ;  /* 0xffffffffff0f7424 */ /* 0x000fce00078e00ff */
[----:B------:R-:W-:Y:S05]  /*16560*/  WARPSYNC.COLLECTIVE R15, `(.L_x_1340) ;  /* 0x000000000f087348 */ /* 0x000fea0003c00000 */
[----:B------:R-:W-:Y:S01]  /*16570*/  NOP ;  /* 0x0000000000007918 */ /* 0x000fe20000000000 */
[----:B------:R-:W-:Y:S01]  /*16580*/  ENDCOLLECTIVE ;  /* 0x000000000000791b */ /* 0x000fe20003800000 */
.L_x_1340:
[----:B------:R-:W-:Y:S05]  /*16590*/  BSYNC B0 ;  /* 0x0000000000007941 */ /* 0x000fea0003800000 */
.L_x_1339:
[----:B------:R-:W-:Y:S05]  /*165a0*/  BRA `(.L_x_1341) ;  /* 0xffffffc800747947 */ /* 0x000fea000383ffff */
.L_x_1277:
[----:B------:R-:W-:Y:S01]  /*165b0*/  BSSY B0, `(.L_x_1342) ;  /* 0x0000005000007945 */ /* 0x000fe20003800000 */
[----:B------:R-:W-:-:S07]  /*165c0*/  MOV R15, 0xffffffff ;  /* 0xffffffff000f7802 */ /* 0x000fce0000000f00 */
[----:B------:R-:W-:Y:S05]  /*165d0*/  WARPSYNC.COLLECTIVE R15, `(.L_x_1343) ;  /* 0x000000000f087348 */ /* 0x000fea0003c00000 */
[----:B------:R-:W-:Y:S01]  /*165e0*/  NOP ;  /* 0x0000000000007918 */ /* 0x000fe20000000000 */
[----:B------:R-:W-:Y:S01]  /*165f0*/  ENDCOLLECTIVE ;  /* 0x000000000000791b */ /* 0x000fe20003800000 */
.L_x_1343:
[----:B------:R-:W-:Y:S05]  /*16600*/  BSYNC B0 ;  /* 0x0000000000007941 */ /* 0x000fea0003800000 */
.L_x_1342:
[----:B------:R-:W-:Y:S05]  /*16610*/  BRA `(.L_x_1344) ;  /* 0xffffffcc00f47947 */ /* 0x000fea000383ffff */
.L_x_1289:
[----:B------:R-:W-:Y:S01]  /*16620*/  BSSY B0, `(.L_x_1345) ;  /* 0x0000005000007945 */ /* 0x000fe20003800000 */
[----:B------:R-:W-:-:S07]  /*16630*/  IMAD.MOV.U32 R15, RZ, RZ, -0x1 ;  /* 0xffffffffff0f7424 */ /* 0x000fce00078e00ff */
[----:B------:R-:W-:Y:S05]  /*16640*/  WARPSYNC.COLLECTIVE R15, `(.L_x_1346) ;  /* 0x000000000f087348 */ /* 0x000fea0003c00000 */
[----:B------:R-:W-:Y:S01]  /*16650*/  NOP ;  /* 0x0000000000007918 */ /* 0x000fe20000000000 */
[----:B------:R-:W-:Y:S01]  /*16660*/  ENDCOLLECTIVE ;  /* 0x000000000000791b */ /* 0x000fe20003800000 */
.L_x_1346:
[----:B------:R-:W-:Y:S05]  /*16670*/  BSYNC B0 ;  /* 0x0000000000007941 */ /* 0x000fea0003800000 */
.L_x_1345:
[----:B------:R-:W-:Y:S05]  /*16680*/  BRA `(.L_x_1347) ;  /* 0xffffffd400147947 */ /* 0x000fea000383ffff */
.L_x_1311:
[----:B-1----:R1:W2:Y:S02]  /*16690*/  SYNCS.PHASECHK.TRANS64.TRYWAIT P0, [R16+URZ+0x30c20], R3 ;  /* 0x030c2003100075a7 */ /* 0x0022a4000800017f */
[----:B--2---:R-:W-:Y:S05]  /*166a0*/  @!P0 NANOSLEEP.SYNCS 0x989680 ;  /* 0x009896800000895d */ /* 0x004fea0003900000 */
[----:B------:R-:W2:Y:S02]  /*166b0*/  @!P0 SYNCS.PHASECHK.TRANS64 P0, [R16+URZ+0x30c20], R3 ;  /* 0x030c2003100085a7 */ /* 0x000ea4000800007f */
[----:B--2---:R-:W-:Y:S05]  /*166c0*/  @!P0 BRA `(.L_x_1311) ;  /* 0xfffffffc00f08947 */ /* 0x004fea000383ffff */
[----:B------:R-:W-:Y:S05]  /*166d0*/  BRA `(.L_x_1348) ;  /* 0xffffffe000dc7947 */ /* 0x000fea000383ffff */
.L_x_1315:
[----:B-1----:R1:W2:Y:S02]  /*166e0*/  SYNCS.PHASECHK.TRANS64.TRYWAIT P1, [R16+URZ+0x30c40], R21 ;  /* 0x030c4015100075a7 */ /* 0x0022a4000802017f */
[----:B--2---:R-:W-:Y:S05]  /*166f0*/  @!P1 NANOSLEEP.SYNCS 0x989680 ;  /* 0x009896800000995d */ /* 0x004fea0003900000 */
[----:B------:R-:W2:Y:S02]  /*16700*/  @!P1 SYNCS.PHASECHK.TRANS64 P1, [R16+URZ+0x30c40], R21 ;  /* 0x030c4015100095a7 */ /* 0x000ea4000802007f */
[----:B--2---:R-:W-:Y:S05]  /*16710*/  @!P1 BRA `(.L_x_1315) ;  /* 0xfffffffc00f09947 */ /* 0x004fea000383ffff */
[----:B------:R-:W-:Y:S05]  /*16720*/  BRA `(.L_x_1349) ;  /* 0xffffffe8003c7947 */ /* 0x000fea000383ffff */
.L_x_1317:
[----:B--2---:R2:W3:Y:S02]  /*16730*/  SYNCS.PHASECHK.TRANS64.TRYWAIT P1, [R16+URZ+0x30c28], R21 ;  /* 0x030c2815100075a7 */ /* 0x0044e4000802017f */
[----:B---3--:R-:W-:Y:S05]  /*16740*/  @!P1 NANOSLEEP.SYNCS 0x989680 ;  /* 0x009896800000995d */ /* 0x008fea0003900000 */
[----:B------:R-:W3:Y:S02]  /*16750*/  @!P1 SYNCS.PHASECHK.TRANS64 P1, [R16+URZ+0x30c28], R21 ;  /* 0x030c2815100095a7 */ /* 0x000ee4000802007f */
[----:B---3--:R-:W-:Y:S05]  /*16760*/  @!P1 BRA `(.L_x_1317) ;  /* 0xfffffffc00f09947 */ /* 0x008fea000383ffff */
[----:B------:R-:W-:Y:S05]  /*16770*/  BRA `(.L_x_1350) ;  /* 0xffffffe800b47947 */ /* 0x000fea000383ffff */
.L_x_1319:
[----:B---3--:R3:W4:Y:S02]  /*16780*/  SYNCS.PHASECHK.TRANS64.TRYWAIT P1, [R16+URZ+0x30c48], R21 ;  /* 0x030c4815100075a7 */ /* 0x008724000802017f */
[----:B----4-:R-:W-:Y:S05]  /*16790*/  @!P1 NANOSLEEP.SYNCS 0x989680 ;  /* 0x009896800000995d */ /* 0x010fea0003900000 */
[----:B------:R-:W4:Y:S02]  /*167a0*/  @!P1 SYNCS.PHASECHK.TRANS64 P1, [R16+URZ+0x30c48], R21 ;  /* 0x030c4815100095a7 */ /* 0x000f24000802007f */
[----:B----4-:R-:W-:Y:S05]  /*167b0*/  @!P1 BRA `(.L_x_1319) ;  /* 0xfffffffc00f09947 */ /* 0x010fea000383ffff */
[----:B------:R-:W-:Y:S05]  /*167c0*/  BRA `(.L_x_1351) ;  /* 0xffffffec002c7947 */ /* 0x000fea000383ffff */
.L_x_1321:
[----:B------:R-:W-:-:S07]  /*167d0*/  SHF.L.U32 R5, R11, 0x1f, RZ ;  /* 0x0000001f0b057819 */ /* 0x000fce00000006ff */
.L_x_1352:
[----:B------:R1:W1:Y:S02]  /*167e0*/  SYNCS.PHASECHK.TRANS64.TRYWAIT P1, [R16+URZ+0x30c20], R5 ;  /* 0x030c2005100075a7 */ /* 0x000264000802017f */
[----:B-1----:R-:W-:Y:S05]  /*167f0*/  @!P1 NANOSLEEP.SYNCS 0x989680 ;  /* 0x009896800000995d */ /* 0x002fea0003900000 */
[----:B------:R-:W1:Y:S02]  /*16800*/  @!P1 SYNCS.PHASECHK.TRANS64 P1, [R16+URZ+0x30c20], R5 ;  /* 0x030c2005100095a7 */ /* 0x000e64000802007f */
[----:B-1----:R-:W-:Y:S05]  /*16810*/  @!P1 BRA `(.L_x_1352) ;  /* 0xfffffffc00f09947 */ /* 0x002fea000383ffff */
[----:B------:R-:W-:Y:S05]  /*16820*/  BRA `(.L_x_1353) ;  /* 0xffffffec008c7947 */ /* 0x000fea000383ffff */
.L_x_1324:
[----:B-1----:R1:W2:Y:S02]  /*16830*/  SYNCS.PHASECHK.TRANS64.TRYWAIT P1, [R16+URZ+0x30c40], R13 ;  /* 0x030c400d100075a7 */ /* 0x0022a4000802017f */
[----:B--2---:R-:W-:Y:S05]  /*16840*/  @!P1 NANOSLEEP.SYNCS 0x989680 ;  /* 0x009896800000995d */ /* 0x004fea0003900000 */
[----:B------:R-:W2:Y:S02]  /*16850*/  @!P1 SYNCS.PHASECHK.TRANS64 P1, [R16+URZ+0x30c40], R13 ;  /* 0x030c400d100095a7 */ /* 0x000ea4000802007f */
[----:B--2---:R-:W-:Y:S05]  /*16860*/  @!P1 BRA `(.L_x_1324) ;  /* 0xfffffffc00f09947 */ /* 0x004fea000383ffff */
[----:B------:R-:W-:Y:S05]  /*16870*/  BRA `(.L_x_1354) ;  /* 0xfffffff000247947 */ /* 0x000fea000383ffff */
.L_x_1326:
[----:B-1----:R1:W2:Y:S02]  /*16880*/  SYNCS.PHASECHK.TRANS64.TRYWAIT P1, [R16+URZ+0x30c28], R13 ;  /* 0x030c280d100075a7 */ /* 0x0022a4000802017f */
[----:B--2---:R-:W-:Y:S05]  /*16890*/  @!P1 NANOSLEEP.SYNCS 0x989680 ;  /* 0x009896800000995d */ /* 0x004fea0003900000 */
[----:B------:R-:W2:Y:S02]  /*168a0*/  @!P1 SYNCS.PHASECHK.TRANS64 P1, [R16+URZ+0x30c28], R13 ;  /* 0x030c280d100095a7 */ /* 0x000ea4000802007f */
[----:B--2---:R-:W-:Y:S05]  /*168b0*/  @!P1 BRA `(.L_x_1326) ;  /* 0xfffffffc00f09947 */ /* 0x004fea000383ffff */
[----:B------:R-:W-:Y:S05]  /*168c0*/  BRA `(.L_x_1355) ;  /* 0xfffffff000907947 */ /* 0x000fea000383ffff */
.L_x_1328:
[----:B--2---:R2:W1:Y:S02]  /*168d0*/  SYNCS.PHASECHK.TRANS64.TRYWAIT P0, [R3+URZ+0x30c40], R0 ;  /* 0x030c4000030075a7 */ /* 0x004464000800017f */
[----:B-1----:R-:W-:Y:S05]  /*168e0*/  @!P0 NANOSLEEP.SYNCS 0x989680 ;  /* 0x009896800000895d */ /* 0x002fea0003900000 */
[----:B------:R-:W1:Y:S02]  /*168f0*/  @!P0 SYNCS.PHASECHK.TRANS64 P0, [R3+URZ+0x30c40], R0 ;  /* 0x030c4000030085a7 */ /* 0x000e64000800007f */
[----:B-1----:R-:W-:Y:S05]  /*16900*/  @!P0 BRA `(.L_x_1328) ;  /* 0xfffffffc00f08947 */ /* 0x002fea000383ffff */
[----:B------:R-:W-:Y:S05]  /*16910*/  BRA `(.L_x_1356) ;  /* 0xfffffff4001c7947 */ /* 0x000fea000383ffff */
.L_x_1330:
[----:B------:R-:W-:Y:S01]  /*16920*/  BSSY B0, `(.L_x_1357) ;  /* 0x0000006000007945 */ /* 0x000fe20003800000 */
[----:B------:R-:W-:-:S07]  /*16930*/  MOV R15, 0xffffffff ;  /* 0xffffffff000f7802 */ /* 0x000fce0000000f00 */
[----:B------:R-:W-:Y:S05]  /*16940*/  WARPSYNC.COLLECTIVE R15, `(.L_x_1358) ;  /* 0x000000000f0c7348 */ /* 0x000fea0003c00000 */
[----:B------:R-:W-:Y:S02]  /*16950*/  ELECT P6, UR62, PT ;  /* 0x00000000003e782f */ /* 0x000fe400038c0000 */
[----:B------:R-:W-:Y:S01]  /*16960*/  MOV R14, UR62 ;  /* 0x0000003e000e7c02 */ /* 0x000fe20008000f00 */
[----:B------:R-:W-:Y:S10]  /*16970*/  ENDCOLLECTIVE ;  /* 0x000000000000791b */ /* 0x000ff40003800000 */
.L_x_1358:
[----:B------:R-:W-:Y:S05]  /*16980*/  BSYNC B0 ;  /* 0x0000000000007941 */ /* 0x000fea0003800000 */
.L_x_1357:
[----:B------:R-:W-:Y:S05]  /*16990*/  BRA `(.L_x_1359) ;  /* 0xfffffff400ac7947 */ /* 0x000fea000383ffff */
.L_x_1332:
[----:B-1----:R1:W2:Y:S02]  /*169a0*/  SYNCS.PHASECHK.TRANS64.TRYWAIT P0, [R6+URZ], R5 ;  /* 0x00000005060075a7 */ /* 0x0022a4000800017f */
[----:B--2---:R-:W-:Y:S05]  /*169b0*/  @!P0 NANOSLEEP.SYNCS 0x989680 ;  /* 0x009896800000895d */ /* 0x004fea0003900000 */
[----:B------:R-:W2:Y:S02]  /*169c0*/  @!P0 SYNCS.PHASECHK.TRANS64 P0, [R6+URZ], R5 ;  /* 0x00000005060085a7 */ /* 0x000ea4000800007f */
[----:B--2---:R-:W-:Y:S05]  /*169d0*/  @!P0 BRA `(.L_x_1332) ;  /* 0xfffffffc00f08947 */ /* 0x004fea000383ffff */
[----:B------:R-:W-:Y:S05]  /*169e0*/  BRA `(.L_x_1360) ;  /* 0xfffffff400ec7947 */ /* 0x000fea000383ffff */
.L_x_1333:
[----:B--2---:R2:W3:Y:S02]  /*169f0*/  SYNCS.PHASECHK.TRANS64.TRYWAIT P0, [R3+URZ], R0 ;  /* 0x00000000030075a7 */ /* 0x0044e4000800017f */
[----:B---3--:R-:W-:Y:S05]  /*16a00*/  @!P0 NANOSLEEP.SYNCS 0x989680 ;  /* 0x009896800000895d */ /* 0x008fea0003900000 */
[----:B------:R-:W3:Y:S02]  /*16a10*/  @!P0 SYNCS.PHASECHK.TRANS64 P0, [R3+URZ], R0 ;  /* 0x00000000030085a7 */ /* 0x000ee4000800007f */
[----:B---3--:R-:W-:Y:S05]  /*16a20*/  @!P0 BRA `(.L_x_1333) ;  /* 0xfffffffc00f08947 */ /* 0x008fea000383ffff */
[----:B------:R-:W-:Y:S05]  /*16a30*/  BRA `(.L_x_1361) ;  /* 0xfffffff400e07947 */ /* 0x000fea000383ffff */
.L_x_1335:
[----:B--2---:R2:W3:Y:S02]  /*16a40*/  SYNCS.PHASECHK.TRANS64.TRYWAIT P0, [R2+URZ], R5 ;  /* 0x00000005020075a7 */ /* 0x0044e4000800017f */
[----:B---3--:R-:W-:Y:S05]  /*16a50*/  @!P0 NANOSLEEP.SYNCS 0x989680 ;  /* 0x009896800000895d */ /* 0x008fea0003900000 */
[----:B------:R-:W3:Y:S02]  /*16a60*/  @!P0 SYNCS.PHASECHK.TRANS64 P0, [R2+URZ], R5 ;  /* 0x00000005020085a7 */ /* 0x000ee4000800007f */
[----:B---3--:R-:W-:Y:S05]  /*16a70*/  @!P0 BRA `(.L_x_1335) ;  /* 0xfffffffc00f08947 */ /* 0x008fea000383ffff */
[----:B------:R-:W-:Y:S05]  /*16a80*/  BRA `(.L_x_1362) ;  /* 0xfffffff400e47947 */ /* 0x000fea000383ffff */
.L_x_1363:
        /* <DEDUP_REMOVED lines=15> */
.L_x_3727:


//--------------------- .text._ZN7cutlass13device_kernelIN5flash11enable_sm90INS1_16FlashAttnBwdSm90INS1_25CollectiveMainloopBwdSm90ILi2ELi2ELi2EN4cute5tupleIJNS5_1CILi1EEES8_S8_EEENS6_IJNS7_ILi128EEESA_NS7_ILi64EEEEEENS_6half_tEfNS_4arch4Sm90ELb0ELb1ELb1ELb0ELb0ELb1ELb0ELb0ELi2ELi1ELi2ELi2ELb0EEENS1_24CollectiveEpilogueBwdGQAISC_fSF_Li256ELb0ELb0EEENS1_19SingleTileSchedulerILb0ELb0ELb0ELi128EEEEEEEEEvNT_6ParamsE --------------------------
	.section	.text._ZN7cutlass13device_kernelIN5flash11enable_sm90INS1_16FlashAttnBwdSm90INS1_25CollectiveMainloopBwdSm90ILi2ELi2ELi2EN4cute5tupleIJNS5_1CILi1EEES8_S8_EEENS6_IJNS7_ILi128EEESA_NS7_ILi64EEEEEENS_6half_tEfNS_4arch4Sm90ELb0ELb1ELb1ELb0ELb0ELb1ELb0ELb0ELi2ELi1ELi2ELi2ELb0EEENS1_24CollectiveEpilogueBwdGQAISC_fSF_Li256ELb0ELb0EEENS1_19SingleTileSchedulerILb0ELb0ELb0ELi128EEEEEEEEEvNT_6ParamsE,"ax",@progbits
	.align	128
.text._ZN7cutlass13device_kernelIN5flash11enable_sm90INS1_16FlashAttnBwdSm90INS1_25CollectiveMainloopBwdSm90ILi2ELi2ELi2EN4cute5tupleIJNS5_1CILi1EEES8_S8_EEENS6_IJNS7_ILi128EEESA_NS7_ILi64EEEEEENS_6half_tEfNS_4arch4Sm90ELb0ELb1ELb1ELb0ELb0ELb1ELb0ELb0ELi2ELi1ELi2ELi2ELb0EEENS1_24CollectiveEpilogueBwdGQAISC_fSF_Li256ELb0ELb0EEENS1_19SingleTileSchedulerILb0ELb0ELb0ELi128EEEEEEEEEvNT_6ParamsE:
        .type           _ZN7cutlass13device_kernelIN5flash11enable_sm90INS1_16FlashAttnBwdSm90INS1_25CollectiveMainloopBwdSm90ILi2ELi2ELi2EN4cute5tupleIJNS5_1CILi1EEES8_S8_EEENS6_IJNS7_ILi128EEESA_NS7_ILi64EEEEEENS_6half_tEfNS_4arch4Sm90ELb0ELb1ELb1ELb0ELb0ELb1ELb0ELb0ELi2ELi1ELi2ELi2ELb0EEENS1_24CollectiveEpilogueBwdGQAISC_fSF_Li256ELb0ELb0EEENS1_19SingleTileSchedulerILb0ELb0ELb0ELi128EEEEEEEEEvNT_6ParamsE,@function
        .size           _ZN7cutlass13device_kernelIN5flash11enable_sm90INS1_16FlashAttnBwdSm90INS1_25CollectiveMainloopBwdSm90ILi2ELi2ELi2EN4cute5tupleIJNS5_1CILi1EEES8_S8_EEENS6_IJNS7_ILi128EEESA_NS7_ILi64EEEEEENS_6half_tEfNS_4arch4Sm90ELb0ELb1ELb1ELb0ELb0ELb1ELb0ELb0ELi2ELi1ELi2ELi2ELb0EEENS1_24CollectiveEpilogueBwdGQAISC_fSF_Li256ELb0ELb0EEENS1_19SingleTileSchedulerILb0ELb0ELb0ELi128EEEEEEEEEvNT_6ParamsE,(.L_x_3728 - _ZN7cutlass13device_kernelIN5flash11enable_sm90INS1_16FlashAttnBwdSm90INS1_25CollectiveMainloopBwdSm90ILi2ELi2ELi2EN4cute5tupleIJNS5_1CILi1EEES8_S8_EEENS6_IJNS7_ILi128EEESA_NS7_ILi64EEEEEENS_6half_tEfNS_4arch4Sm90ELb0ELb1ELb1ELb0ELb0ELb1ELb0ELb0ELi2ELi1ELi2ELi2ELb0EEENS1_24CollectiveEpilogueBwdGQAISC_fSF_Li256ELb0ELb0EEENS1_19SingleTileSchedulerILb0ELb0ELb0ELi128EEEEEEEEEvNT_6ParamsE)
        .other          _ZN7cutlass13device_kernelIN5flash11enable_sm90INS1_16FlashAttnBwdSm90INS1_25CollectiveMainloopBwdSm90ILi2ELi2ELi2EN4cute5tupleIJNS5_1CILi1EEES8_S8_EEENS6_IJNS7_ILi128EEESA_NS7_ILi64EEEEEENS_6half_tEfNS_4arch4Sm90ELb0ELb1ELb1ELb0ELb0ELb1ELb0ELb0ELi2ELi1ELi2ELi2ELb0EEENS1_24CollectiveEpilogueBwdGQAISC_fSF_Li256ELb0ELb0EEENS1_19SingleTileSchedulerILb0ELb0ELb0ELi128EEEEEEEEEvNT_6ParamsE,@"STO_CUDA_ENTRY STV_DEFAULT"
_ZN7cutlass13device_kernelIN5flash11enable_sm90INS1_16FlashAttnBwdSm90INS1_25CollectiveMainloopBwdSm90ILi2ELi2ELi2EN4cute5tupleIJNS5_1CILi1EEES8_S8_EEENS6_IJNS7_ILi128EEESA_NS7_ILi64EEEEEENS_6half_tEfNS_4arch4Sm90ELb0ELb1ELb1ELb0ELb0ELb1ELb0ELb0ELi2ELi1ELi2ELi2ELb0EEENS1_24CollectiveEpilogueBwdGQAISC_fSF_Li256ELb0ELb0EEENS1_19SingleTileSchedulerILb0ELb0ELb0ELi128EEEEEEEEEvNT_6ParamsE:
        /* <DEDUP_REMOVED lines=24> */
.L_x_1365:
[----:B------:R-:W-:Y:S05]  /*0180*/  BSYNC B0 ;  /* 0x0000000000007941 */ /* 0x000fea0003800000 */
.L_x_1364:
        /* <DEDUP_REMOVED lines=37> */
.L_x_1366:
        /* <DEDUP_REMOVED lines=22> */
.L_x_1367:
[----:B------:R-:W-:Y:S01]  /*0540*/  PLOP3.LUT P0, PT, PT, PT, UP0, 0x80, 0x0 ;  /* 0x000000000000781c */ /* 0x000fe20003f0f008 */
[----:B------:R-:W-:Y:S01]  /*0550*/  NOP ;  /* 0x0000000000007918 */ /* 0x000fe20000000000 */
[----:B------:R-:W-:Y:S01]  /*0560*/  BSSY B6, `(.L_x_1368) ;  /* 0x0001416000067945 */ /* 0x000fe20003800000 */
[----:B-12-4-:R-:W-:Y:S10]  /*0570*/  BAR.SYNC.DEFER_BLOCKING 0x0 ;  /* 0x0000000000007b1d */ /* 0x016ff40000010000 */
[----:B------:R-:W-:Y:S05]  /*0580*/  @!P0 BRA `(.L_x_1369) ;  /* 0x0000011400ec8947 */ /* 0x000fea0003800000 */
.L_x_1370:
        /* <DEDUP_REMOVED lines=13> */
[----:B----4-:R-:W-:Y:S05]  /*0660*/  @!P0 BRA `(.L_x_1371) ;  /* 0x0000014000148947 */ /* 0x010fea0003800000 */
        /* <DEDUP_REMOVED lines=57> */
.L_x_1372:
        /* <DEDUP_REMOVED lines=28> */
.L_x_1375:
        /* <DEDUP_REMOVED lines=15> */
.L_x_1374:
        /* <DEDUP_REMOVED lines=22> */
.L_x_1377:
        /* <DEDUP_REMOVED lines=15> */
.L_x_1376:
[----:B------:R-:W-:Y:S01]  /*0f00*/  SHF.R.S32.HI R6, RZ, 0x1f, R17 ;  /* 0x0000001fff067819 */ /* 0x000fe20000011411 */
[----:B------:R-:W-:-:S03]  /*0f10*/  UMOV UR4, 0xffffffff ;  /* 0xffffffff00047882 */ /* 0x000fc60000000000 */
[----:B------:R-:W-:-:S04]  /*0f20*/  LEA.HI R0, R6, R17, RZ, 0x7 ;  /* 0x0000001106007211 */ /* 0x000fc800078f38ff */
[----:B------:R-:W-:Y:S01]  /*0f30*/  SHF.R.S32.HI R18, RZ, 0x7, R0 ;  /* 0x00000007ff127819 */ /* 0x000fe20000011400 */
[----:B------:R-:W-:Y:S06]  /*0f40*/  BRA.DIV UR4, `(.L_x_1378) ;  /* 0x0000013604e47947 */ /* 0x000fec000b800000 */
[----:B------:R1:W2:Y:S02]  /*0f50*/  SHFL.IDX PT, R14, R18, RZ, 0x1f ;  /* 0x00001fff120e7589 */ /* 0x0002a400000e0000 */
.L_x_1474:
        /* <DEDUP_REMOVED lines=24> */
.L_x_1379:
        /* <DEDUP_REMOVED lines=64> */
[----:B------:R-:W-:Y:S01]  /*14e0*/  UIMAD UR4, UR39, -0x80, UR6 ;  /* 0xffffff80270478a4 */ /* 0x000fe2000f8e0206 */
[--C-:B------:R-:W-:Y:S02]  /*14f0*/  SHF.R.S32.HI R7, RZ, 0x2, R8.reuse ;  /* 0x00000002ff077819 */ /* 0x100fe40000011408 */
[----:B------:R-:W-:Y:S02]  /*1500*/  CS2R R170, SRZ ;  /* 0x0000000000aa7805 */ /* 0x000fe4000001ff00 */
[----:B------:R-:W-:Y:S01]  /*1510*/  SHF.R.S32.HI R4, RZ, 0x1f, R8 ;  /* 0x0000001fff047819 */ /* 0x000fe20000011408 */
[----:B------:R-:W-:Y:S01]  /*1520*/  IMAD.IADD R0, R17, 0x1, -R0 ;  /* 0x0000000111007824 */ /* 0x000fe200078e0a00 */
[----:B------:R-:W-:Y:S02]  /*1530*/  LEA.HI R6, R6, R17, RZ, 0x2 ;  /* 0x0000001106067211 */ /* 0x000fe400078f10ff */
[----:B------:R-:W-:-:S02]  /*1540*/  CS2R R168, SRZ ;  /* 0x0000000000a87805 */ /* 0x000fc4000001ff00 */
[----:B------:R-:W-:Y:S02]  /*1550*/  LEA.HI R4, R4, R7, RZ, 0x3 ;  /* 0x0000000704047211 */ /* 0x000fe400078f18ff */
[----:B------:R-:W-:Y:S02]  /*1560*/  CS2R R166, SRZ ;  /* 0x0000000000a67805 */ /* 0x000fe4000001ff00 */
[----:B------:R-:W-:Y:S02]  /*1570*/  LOP3.LUT R8, R6, 0xfffffffc, RZ, 0xc0, !PT ;  /* 0xfffffffc06087812 */ /* 0x000fe400078ec0ff */
[----:B------:R-:W-:Y:S02]  /*1580*/  CS2R R164, SRZ ;  /* 0x0000000000a47805 */ /* 0x000fe4000001ff00 */
[----:B------:R-:W-:Y:S02]  /*1590*/  SHF.R.S32.HI R5, RZ, 0x1f, R0 ;  /* 0x0000001fff057819 */ /* 0x000fe40000011400 */
[----:B------:R-:W-:-:S02]  /*15a0*/  CS2R R162, SRZ ;  /* 0x0000000000a27805 */ /* 0x000fc4000001ff00 */
[----:B------:R-:W-:Y:S02]  /*15b0*/  LOP3.LUT R6, R4, 0xfffffff8, RZ, 0xc0, !PT ;  /* 0xfffffff804067812 */ /* 0x000fe400078ec0ff */
[----:B------:R-:W-:Y:S02]  /*15c0*/  CS2R R160, SRZ ;  /* 0x0000000000a07805 */ /* 0x000fe4000001ff00 */
[----:B------:R-:W-:Y:S02]  /*15d0*/  IADD3 R9, R17, -R8, RZ ;  /* 0x8000000811097210 */ /* 0x000fe40007ffe0ff */
[----:B------:R-:W-:Y:S02]  /*15e0*/  CS2R R158, SRZ ;  /* 0x00000000009e7805 */ /* 0x000fe4000001ff00 */
[----:B------:R-:W-:Y:S01]  /*15f0*/  LEA.HI R4, R5, R0, RZ, 0x3 ;  /* 0x0000000005047211 */ /* 0x000fe200078f18ff */
[----:B------:R-:W-:Y:S01]  /*1600*/  IMAD.IADD R6, R7, 0x1, -R6 ;  /* 0x0000000107067824 */ /* 0x000fe200078e0a06 */
[----:B------:R-:W-:-:S02]  /*1610*/  LEA.HI R8, R11, R13, RZ, 0x5 ;  /* 0x0000000d0b087211 */ /* 0x000fc400078f28ff */
[----:B------:R-:W-:Y:S02]  /*1620*/  CS2R R156, SRZ ;  /* 0x00000000009c7805 */ /* 0x000fe4000001ff00 */
[----:B------:R-:W-:Y:S02]  /*1630*/  LEA.HI R5, R5, R0, RZ, 0x2 ;  /* 0x0000000005057211 */ /* 0x000fe400078f10ff */
[----:B------:R-:W-:Y:S02]  /*1640*/  CS2R R154, SRZ ;  /* 0x00000000009a7805 */ /* 0x000fe4000001ff00 */
[----:B------:R-:W-:Y:S02]  /*1650*/  LEA.HI R10, R12, R12, RZ, 0x1 ;  /* 0x0000000c0c0a7211 */ /* 0x000fe400078f08ff */
[----:B------:R-:W-:Y:S02]  /*1660*/  CS2R R152, SRZ ;  /* 0x0000000000987805 */ /* 0x000fe4000001ff00 */
[----:B------:R-:W-:-:S02]  /*1670*/  SHF.R.S32.HI R0, RZ, 0x3, R4 ;  /* 0x00000003ff007819 */ /* 0x000fc40000011404 */
[----:B------:R-:W-:Y:S02]  /*1680*/  CS2R R150, SRZ ;  /* 0x0000000000967805 */ /* 0x000fe4000001ff00 */
[----:B------:R-:W-:Y:S02]  /*1690*/  SHF.R.S32.HI R7, RZ, 0x1f, R4 ;  /* 0x0000001fff077819 */ /* 0x000fe40000011404 */
[----:B------:R-:W-:Y:S02]  /*16a0*/  CS2R R148, SRZ ;  /* 0x0000000000947805 */ /* 0x000fe4000001ff00 */
[----:B------:R-:W-:Y:S02]  /*16b0*/  SHF.R.S32.HI R11, RZ, 0x5, R8 ;  /* 0x00000005ff0b7819 */ /* 0x000fe40000011408 */
[----:B------:R-:W-:Y:S02]  /*16c0*/  CS2R R146, SRZ ;  /* 0x0000000000927805 */ /* 0x000fe4000001ff00 */
[----:B------:R-:W-:-:S02]  /*16d0*/  SHF.R.S32.HI R4, RZ, 0x2, R5 ;  /* 0x00000002ff047819 */ /* 0x000fc40000011405 */
[----:B------:R-:W-:Y:S02]  /*16e0*/  CS2R R144, SRZ ;  /* 0x0000000000907805 */ /* 0x000fe4000001ff00 */
[----:B------:R-:W-:Y:S01]  /*16f0*/  LOP3.LUT R10, R10, 0x3fffffe, RZ, 0xc0, !PT ;  /* 0x03fffffe0a0a7812 */ /* 0x000fe200078ec0ff */
[----:B------:R-:W-:Y:S01]  /*1700*/  IMAD R11, R11, 0x10, R6 ;  /* 0x000000100b0b7824 */ /* 0x000fe200078e0206 */
[----:B------:R-:W-:Y:S02]  /*1710*/  LEA.HI R5, R5, R4, RZ, 0x1 ;  /* 0x0000000405057211 */ /* 0x000fe400078f08ff */
[----:B------:R-:W-:Y:S02]  /*1720*/  CS2R R142, SRZ ;  /* 0x00000000008e7805 */ /* 0x000fe4000001ff00 */
[----:B------:R-:W-:Y:S01]  /*1730*/  IADD3 R6, R4, 0x8, RZ ;  /* 0x0000000804067810 */ /* 0x000fe20007ffe0ff */
[----:B------:R-:W-:Y:S01]  /*1740*/  IMAD.IADD R10, R12, 0x1, -R10 ;  /* 0x000000010c0a7824 */ /* 0x000fe200078e0a0a */
[----:B------:R-:W-:Y:S01]  /*1750*/  LOP3.LUT R5, R5, 0xfffffffe, RZ, 0xc0, !PT ;  /* 0xfffffffe05057812 */ /* 0x000fe200078ec0ff */
[----:B------:R-:W-:Y:S01]  /*1760*/  VIADD R12, R4, 0x18 ;  /* 0x00000018040c7836 */ /* 0x000fe20000000000 */
[----:B------:R-:W-:Y:S01]  /*1770*/  LEA.HI R8, R6, R6, RZ, 0x1 ;  /* 0x0000000606087211 */ /* 0x000fe200078f08ff */
[----:B-1----:R-:W-:Y:S01]  /*1780*/  IMAD R18, R10, 0x40, R11 ;  /* 0x000000400a127824 */ /* 0x002fe200078e020b */
[----:B------:R-:W-:Y:S01]  /*1790*/  LEA.HI R7, R7, R0, RZ, 0x4 ;  /* 0x0000000007077211 */ /* 0x000fe200078f20ff */
[C---:B------:R-:W-:Y:S01]  /*17a0*/  VIADD R10, R4.reuse, 0x10 ;  /* 0x00000010040a7836 */ /* 0x040fe20000000000 */
[----:B------:R-:W-:-:S02]  /*17b0*/  IADD3 R5, R4, -R5, RZ ;  /* 0x8000000504057210 */ /* 0x000fc40007ffe0ff */
[----:B------:R-:W-:Y:S02]  /*17c0*/  CS2R R140, SRZ ;  /* 0x00000000008c7805 */ /* 0x000fe4000001ff00 */
[--C-:B------:R-:W-:Y:S02]  /*17d0*/  SHF.R.S32.HI R4, RZ, 0x1, R8.reuse ;  /* 0x00000001ff047819 */ /* 0x100fe40000011408 */
[----:B------:R-:W-:Y:S02]  /*17e0*/  CS2R R202, SRZ ;  /* 0x0000000000ca7805 */ /* 0x000fe4000001ff00 */
[----:B------:R-:W-:Y:S02]  /*17f0*/  SHF.R.S32.HI R11, RZ, 0x1f, R8 ;  /* 0x0000001fff0b7819 */ /* 0x000fe40000011408 */
[----:B------:R-:W-:Y:S02]  /*1800*/  CS2R R200, SRZ ;  /* 0x0000000000c87805 */ /* 0x000fe4000001ff00 */
[----:B------:R-:W-:-:S02]  /*1810*/  LOP3.LUT R7, R7, 0x1ffffff0, RZ, 0xc0, !PT ;  /* 0x1ffffff007077812 */ /* 0x000fc400078ec0ff */
[----:B------:R-:W-:Y:S02]  /*1820*/  CS2R R198, SRZ ;  /* 0x0000000000c67805 */ /* 0x000fe4000001ff00 */
[----:B------:R-:W-:Y:S02]  /*1830*/  LEA.HI R11, R11, R4, RZ, 0x4 ;  /* 0x000000040b0b7211 */ /* 0x000fe400078f20ff */
[----:B------:R-:W-:Y:S02]  /*1840*/  CS2R R196, SRZ ;  /* 0x0000000000c47805 */ /* 0x000fe4000001ff00 */
[----:B------:R-:W-:Y:S02]  /*1850*/  IADD3 R0, R0, -R7, RZ ;  /* 0x8000000700007210 */ /* 0x000fe40007ffe0ff */
[----:B------:R-:W-:Y:S02]  /*1860*/  CS2R R194, SRZ ;  /* 0x0000000000c27805 */ /* 0x000fe4000001ff00 */
[----:B------:R-:W-:-:S02]  /*1870*/  LOP3.LUT R7, R8, 0xfffffffe, RZ, 0xc0, !PT ;  /* 0xfffffffe08077812 */ /* 0x000fc400078ec0ff */
[----:B------:R-:W-:Y:S02]  /*1880*/  CS2R R192, SRZ ;  /* 0x0000000000c07805 */ /* 0x000fe4000001ff00 */
[----:B------:R-:W-:Y:S01]  /*1890*/  LOP3.LUT R11, R11, 0x1ffffff0, RZ, 0xc0, !PT ;  /* 0x1ffffff00b0b7812 */ /* 0x000fe200078ec0ff */
[----:B------:R-:W-:Y:S01]  /*18a0*/  IMAD R0, R0, 0x8, R5 ;  /* 0x0000000800007824 */ /* 0x000fe200078e0205 */
[----:B------:R-:W-:Y:S01]  /*18b0*/  LEA.HI R14, R12, R12, RZ, 0x1 ;  /* 0x0000000c0c0e7211 */ /* 0x000fe200078f08ff */
[----:B------:R-:W-:Y:S01]  /*18c0*/  IMAD.IADD R7, R6, 0x1, -R7 ;  /* 0x0000000106077824 */ /* 0x000fe200078e0a07 */
[----:B------:R-:W-:Y:S01]  /*18d0*/  LEA.HI R6, R10, R10, RZ, 0x1 ;  /* 0x0000000a0a067211 */ /* 0x000fe200078f08ff */
[----:B------:R-:W-:Y:S01]  /*18e0*/  IMAD.IADD R4, R4, 0x1, -R11 ;  /* 0x0000000104047824 */ /* 0x000fe200078e0a0b */
[----:B------:R-:W-:Y:S01]  /*18f0*/  STL [R1+0x64], R0 ;  /* 0x0000640001007387 */ /* 0x000fe20000100800 */
[----:B------:R-:W-:Y:S02]  /*1900*/  SHF.R.S32.HI R17, RZ, 0x1f, R14 ;  /* 0x0000001fff117819 */ /* 0x000fe4000001140e */
[----:B------:R-:W-:Y:S01]  /*1910*/  CS2R R190, SRZ ;  /* 0x0000000000be7805 */ /* 0x000fe2000001ff00 */
[----:B------:R-:W-:Y:S01]  /*1920*/  IMAD R5, R4, 0x8, R7 ;  /* 0x0000000804057824 */ /* 0x000fe200078e0207 */
[----:B------:R-:W-:-:S02]  /*1930*/  LOP3.LUT R13, R6, 0xfffffffe, RZ, 0xc0, !PT ;  /* 0xfffffffe060d7812 */ /* 0x000fc400078ec0ff */
[----:B------:R-:W-:Y:S02]  /*1940*/  CS2R R188, SRZ ;  /* 0x0000000000bc7805 */ /* 0x000fe4000001ff00 */
[--C-:B------:R-:W-:Y:S02]  /*1950*/  SHF.R.S32.HI R8, RZ, 0x1, R6.reuse ;  /* 0x00000001ff087819 */ /* 0x100fe40000011406 */
[----:B------:R-:W-:Y:S01]  /*1960*/  CS2R R186, SRZ ;  /* 0x0000000000ba7805 */ /* 0x000fe2000001ff00 */
[----:B------:R1:W-:Y:S01]  /*1970*/  STL [R1+0x60], R5 ;  /* 0x0000600501007387 */ /* 0x0003e20000100800 */
[----:B------:R-:W-:Y:S01]  /*1980*/  SHF.R.S32.HI R15, RZ, 0x1f, R6 ;  /* 0x0000001fff0f7819 */ /* 0x000fe20000011406 */
[----:B------:R-:W-:Y:S01]  /*1990*/  IMAD.IADD R13, R10, 0x1, -R13 ;  /* 0x000000010a0d7824 */ /* 0x000fe200078e0a0d */
[----:B------:R-:W-:Y:S02]  /*19a0*/  SHF.R.S32.HI R6, RZ, 0x1, R14 ;  /* 0x00000001ff067819 */ /* 0x000fe4000001140e */
[----:B------:R-:W-:-:S02]  /*19b0*/  CS2R R184, SRZ ;  /* 0x0000000000b87805 */ /* 0x000fc4000001ff00 */
[----:B------:R-:W-:Y:S02]  /*19c0*/  LEA.HI R15, R15, R8, RZ, 0x4 ;  /* 0x000000080f0f7211 */ /* 0x000fe400078f20ff */
[----:B------:R-:W-:Y:S02]  /*19d0*/  CS2R R182, SRZ ;  /* 0x0000000000b67805 */ /* 0x000fe4000001ff00 */
[----:B------:R-:W-:Y:S02]  /*19e0*/  LEA.HI R10, R17, R6, RZ, 0x4 ;  /* 0x00000006110a7211 */ /* 0x000fe400078f20ff */
[----:B------:R-:W-:Y:S02]  /*19f0*/  CS2R R180, SRZ ;  /* 0x0000000000b47805 */ /* 0x000fe4000001ff00 */
[----:B------:R-:W-:Y:S01]  /*1a00*/  LOP3.LUT R15, R15, 0x1ffffff0, RZ, 0xc0, !PT ;  /* 0x1ffffff00f0f7812 */ /* 0x000fe200078ec0ff */
[----:B-1----:R-:W1:Y:S01]  /*1a10*/  S2R R5, SR_CTAID.X ;  /* 0x0000000000057919 */ /* 0x002e620000002500 */
[----:B------:R-:W-:-:S02]  /*1a20*/  LOP3.LUT R17, R14, 0xfffffffe, RZ, 0xc0, !PT ;  /* 0xfffffffe0e117812 */ /* 0x000fc400078ec0ff */
[----:B------:R-:W-:Y:S02]  /*1a30*/  CS2R R178, SRZ ;  /* 0x0000000000b27805 */ /* 0x000fe4000001ff00 */
[----:B------:R-:W-:Y:S01]  /*1a40*/  LOP3.LUT R19, R10, 0x1ffffff0, RZ, 0xc0, !PT ;  /* 0x1ffffff00a137812 */ /* 0x000fe200078ec0ff */
[----:B------:R-:W-:Y:S01]  /*1a50*/  IMAD.IADD R8, R8, 0x1, -R15 ;  /* 0x0000000108087824 */ /* 0x000fe200078e0a0f */
[----:B------:R-:W-:Y:S02]  /*1a60*/  IADD3 R17, R12, -R17, RZ ;  /* 0x800000110c117210 */ /* 0x000fe40007ffe0ff */
[----:B------:R-:W-:Y:S02]  /*1a70*/  CS2R R176, SRZ ;  /* 0x0000000000b07805 */ /* 0x000fe4000001ff00 */
[----:B------:R-:W-:Y:S02]  /*1a80*/  IADD3 R6, R6, -R19, RZ ;  /* 0x8000001306067210 */ /* 0x000fe40007ffe0ff */
[----:B------:R-:W-:-:S02]  /*1a90*/  CS2R R174, SRZ ;  /* 0x0000000000ae7805 */ /* 0x000fc4000001ff00 */
[----:B------:R-:W-:Y:S02]  /*1aa0*/  LEA R4, R8, R13, 0x3 ;  /* 0x0000000d08047211 */ /* 0x000fe400078e18ff */
[----:B------:R-:W-:Y:S02]  /*1ab0*/  CS2R R172, SRZ ;  /* 0x0000000000ac7805 */ /* 0x000fe4000001ff00 */
[----:B------:R-:W-:Y:S01]  /*1ac0*/  IADD3 R7, -R18, UR4, RZ ;  /* 0x0000000412077c10 */ /* 0x000fe2000fffe1ff */
[----:B------:R-:W-:Y:S01]  /*1ad0*/  IMAD R0, R6, 0x8, R17 ;  /* 0x0000000806007824 */ /* 0x000fe200078e0211 */
[----:B------:R2:W-:Y:S04]  /*1ae0*/  STL [R1+0x5c], R4 ;  /* 0x00005c0401007387 */ /* 0x0005e80000100800 */
[----:B------:R3:W-:Y:S01]  /*1af0*/  STL [R1+0x58], R0 ;  /* 0x0000580001007387 */ /* 0x0007e20000100800 */
[----:B--2---:R-:W-:Y:S01]  /*1b00*/  IMAD.MOV.U32 R4, RZ, RZ, RZ ;  /* 0x000000ffff047224 */ /* 0x004fe200078e00ff */
[----:B---3--:R-:W-:Y:S01]  /*1b10*/  MOV R0, RZ ;  /* 0x000000ff00007202 */ /* 0x008fe20000000f00 */
[----:B-1----:R-:W-:-:S07]  /*1b20*/  IMAD R8, R5, -0x80, -R18 ;  /* 0xffffff8005087824 */ /* 0x002fce00078e0a12 */
.L_x_1392:
[----:B------:R-:W-:-:S06]  /*1b30*/  ULOP3.LUT UR4, UR36, 0x1, URZ, 0xfc, !UPT ;  /* 0x0000000124047892 */ /* 0x000fcc000f8efc3f */
[----:B------:R-:W-:-:S05]  /*1b40*/  IMAD.U32 R5, RZ, RZ, UR4 ;  /* 0x00000004ff057e24 */ /* 0x000fca000f8e00ff */
[----:B------:R-:W-:-:S13]  /*1b50*/  ISETP.NE.AND P6, PT, R5, 0x3, PT ;  /* 0x000000030500780c */ /* 0x000fda0003fc5270 */
[----:B------:R-:W-:Y:S05]  /*1b60*/  @!P6 BRA `(.L_x_1382) ;  /* 0x000000000004e947 */ /* 0x000fea0003800000 */
[----:B------:R-:W-:Y:S01]  /*1b70*/  BPT.TRAP 0x1 ;  /* 0x000000040000795c */ /* 0x000fe20000300000 */
.L_x_1382:
[----:B------:R-:W-:Y:S01]  /*1b80*/  IMAD R6, R0, 0x8, R16 ;  /* 0x0000000800067824 */ /* 0x000fe200078e0210 */
[----:B------:R-:W-:-:S04]  /*1b90*/  SHF.L.U32 R23, R4, 0x1f, RZ ;  /* 0x0000001f04177819 */ /* 0x000fc800000006ff */
[----:B------:R1:W2:Y:S01]  /*1ba0*/  SYNCS.PHASECHK.TRANS64.TRYWAIT P0, [R6+URZ+0x30c10], R23 ;  /* 0x030c1017060075a7 */ /* 0x0002a2000800017f */
[----:B------:R-:W-:Y:S05]  /*1bb0*/  @!P6 BRA `(.L_x_1383) ;  /* 0x000000000004e947 */ /* 0x000fea0003800000 */
[----:B------:R-:W-:Y:S01]  /*1bc0*/  BPT.TRAP 0x1 ;  /* 0x000000040000795c */ /* 0x000fe20000300000 */
.L_x_1383:
[----:B------:R-:W-:-:S04]  /*1bd0*/  IADD3 R5, R16, 0x10000, RZ ;  /* 0x0001000010057810 */ /* 0x000fc80007ffe0ff */
[----:B------:R-:W-:-:S04]  /*1be0*/  SHF.R.U32.HI R5, RZ, 0x4, R5 ;  /* 0x00000004ff057819 */ /* 0x000fc80000011605 */
[----:B------:R-:W-:Y:S01]  /*1bf0*/  LOP3.LUT R5, R5, 0x3fff, RZ, 0xc0, !PT ;  /* 0x00003fff05057812 */ /* 0x000fe200078ec0ff */
[----:B--2---:R-:W-:Y:S06]  /*1c00*/  @P0 BRA `(.L_x_1384) ;  /* 0x0000000000080947 */ /* 0x004fec0003800000 */
[----:B------:R-:W2:Y:S02]  /*1c10*/  SYNCS.PHASECHK.TRANS64.TRYWAIT P0, [R6+URZ+0x30c10], R23 ;  /* 0x030c1017060075a7 */ /* 0x000ea4000800017f */
[----:B--2---:R-:W-:Y:S05]  /*1c20*/  @!P0 BRA `(.L_x_1385) ;  /* 0x0000012800e08947 */ /* 0x004fea0003800000 */
.L_x_1384:
[----:B------:R-:W-:Y:S05]  /*1c30*/  WARPSYNC.ALL ;  /* 0x0000000000007948 */ /* 0x000fea0003800000 */
[----:B------:R-:W-:Y:S01]  /*1c40*/  LOP3.LUT R11, R5, 0x10000, RZ, 0xfc, !PT ;  /* 0x00010000050b7812 */ /* 0x000fe200078efcff */
[----:B------:R-:W3:Y:S04]  /*1c50*/  LDL R10, [R1+0x50] ;  /* 0x00005000010a7983 */ /* 0x000ee80000100800 */
[----:B------:R-:W-:Y:S01]  /*1c60*/  IMAD R11, R0, 0x400, R11 ;  /* 0x00000400000b7824 */ /* 0x000fe200078e020b */
[----:B------:R-:W4:Y:S04]  /*1c70*/  LDL R14, [R1+0x5c] ;  /* 0x00005c00010e7983 */ /* 0x000f280000100800 */
[----:B------:R-:W-:Y:S01]  /*1c80*/  R2UR UR8, R11 ;  /* 0x000000000b0872ca */ /* 0x000fe200000e0000 */
[----:B------:R-:W-:Y:S01]  /*1c90*/  WARPGROUP.ARRIVE ;  /* 0x00000000000079c5 */ /* 0x000fe20000000000 */
[----:B------:R-:W-:Y:S01]  /*1ca0*/  UMOV UR7, 0x40000040 ;  /* 0x4000004000077882 */ /* 0x000fe20000000000 */
[----:B------:R-:W-:Y:S01]  /*1cb0*/  UMOV UR5, 0x40000040 ;  /* 0x4000004000057882 */ /* 0x000fe20000000000 */
[----:B------:R-:W5:Y:S04]  /*1cc0*/  LDL R15, [R1+0x64] ;  /* 0x00006400010f7983 */ /* 0x000f680000100800 */
[----:B------:R-:W2:Y:S04]  /*1cd0*/  LDL R12, [R1+0x60] ;  /* 0x00006000010c7983 */ /* 0x000ea80000100800 */
[----:B------:R-:W2:Y:S01]  /*1ce0*/  LDL R13, [R1+0x58] ;  /* 0x00005800010d7983 */ /* 0x000ea20000100800 */
        /* <DEDUP_REMOVED lines=27> */
[C---:B-----5:R-:W-:Y:S01]  /*1ea0*/  LEA R10, R0.reuse, R15, 0x7 ;  /* 0x0000000f000a7211 */ /* 0x060fe200078e38ff */
[C---:B--2---:R-:W-:Y:S01]  /*1eb0*/  IMAD R12, R0.reuse, 0x80, R12 ;  /* 0x00000080000c7824 */ /* 0x044fe200078e020c */
[----:B------:R-:W-:Y:S02]  /*1ec0*/  LEA R18, R0, R13, 0x7 ;  /* 0x0000000d00127211 */ /* 0x000fe400078e38ff */
        /* <DEDUP_REMOVED lines=23> */
.L_x_1386:
[----:B------:R1:W1:Y:S01]  /*2040*/  SYNCS.PHASECHK.TRANS64.TRYWAIT P0, [R6+URZ+0x30c30], R23 ;  /* 0x030c3017060075a7 */ /* 0x000262000800017f */
[----:B------:R-:W-:Y:S05]  /*2050*/  @!P6 BRA `(.L_x_1387) ;  /* 0x000000000004e947 */ /* 0x000fea0003800000 */
[----:B------:R-:W-:Y:S01]  /*2060*/  BPT.TRAP 0x1 ;  /* 0x000000040000795c */ /* 0x000fe20000300000 */
.L_x_1387:
[----:B-1----:R-:W-:Y:S05]  /*2070*/  @P0 BRA `(.L_x_1388) ;  /* 0x0000000000080947 */ /* 0x002fea0003800000 */
[----:B------:R-:W1:Y:S02]  /*2080*/  SYNCS.PHASECHK.TRANS64.TRYWAIT P0, [R6+URZ+0x30c30], R23 ;  /* 0x030c3017060075a7 */ /* 0x000e64000800017f */
[----:B-1----:R-:W-:Y:S05]  /*2090*/  @!P0 BRA `(.L_x_1389) ;  /* 0x0000012400d88947 */ /* 0x002fea0003800000 */
.L_x_1388:
        /* <DEDUP_REMOVED lines=37> */
[----:B------:R-:W-:Y:S01]  /*22f0*/  UMOV UR4, UR9 ;  /* 0x0000000900047c82 */ /* 0x000fe20008000000 */
[----:B------:R-:W-:Y:S01]  /*2300*/  UMOV UR5, 0x40000040 ;  /* 0x4000004000057882 */ /* 0x000fe20000000000 */
[----:B--2---:R-:W-:Y:S01]  /*2310*/  MUFU.TANH R195, R84 ;  /* 0x0000005400c37308 */ /* 0x004fe20000002400 */
[----:B------:R-:W-:Y:S01]  /*2320*/  STL [R1+0x134], R197 ;  /* 0x000134c501007387 */ /* 0x000fe20000100800 */
[----:B------:R-:W-:Y:S01]  /*2330*/  FMUL.FTZ R90, R90, UR13 ;  /* 0x0000000d5a5a7c20 */ /* 0x000fe20008410000 */
[----:B------:R-:W-:Y:S01]  /*2340*/  FMUL.FTZ R88, R88, UR13 ;  /* 0x0000000d58587c20 */ /* 0x000fe20008410000 */
[----:B------:R-:W-:Y:S01]  /*2350*/  FMUL.FTZ R89, R89, UR13 ;  /* 0x0000000d59597c20 */ /* 0x000fe20008410000 */
[----:B------:R-:W-:Y:S01]  /*2360*/  STL [R1+0x130], R198 ;  /* 0x000130c601007387 */ /* 0x000fe20000100800 */
[----:B------:R-:W-:Y:S01]  /*2370*/  FMUL.FTZ R115, R115, UR13 ;  /* 0x0000000d73737c20 */ /* 0x000fe20008410000 */
[----:B------:R-:W-:Y:S01]  /*2380*/  FMUL.FTZ R91, R91, UR13 ;  /* 0x0000000d5b5b7c20 */ /* 0x000fe20008410000 */
[----:B---3--:R1:W-:Y:S01]  /*2390*/  MUFU.TANH R196, R85 ;  /* 0x0000005500c47308 */ /* 0x0083e20000002400 */
[----:B------:R2:W-:Y:S01]  /*23a0*/  STL [R1+0x12c], R199 ;  /* 0x00012cc701007387 */ /* 0x0005e20000100800 */
[----:B------:R-:W-:Y:S01]  /*23b0*/  ISETP.GT.AND P2, PT, R8, RZ, PT ;  /* 0x000000ff0800720c */ /* 0x000fe20003f44270 */
[----:B------:R-:W-:Y:S01]  /*23c0*/  FMUL.FTZ R92, R92, UR13 ;  /* 0x0000000d5c5c7c20 */ /* 0x000fe20008410000 */
[----:B------:R-:W-:Y:S01]  /*23d0*/  ISETP.GT.AND P1, PT, R7, RZ, PT ;  /* 0x000000ff0700720c */ /* 0x000fe20003f24270 */
[----:B------:R-:W-:Y:S01]  /*23e0*/  STL [R1+0x128], R200 ;  /* 0x000128c801007387 */ /* 0x000fe20000100800 */
[----:B------:R-:W-:Y:S01]  /*23f0*/  ISETP.GT.AND P0, PT, R8, 0x8, PT ;  /* 0x000000080800780c */ /* 0x000fe20003f04270 */
[----:B------:R-:W-:Y:S01]  /*2400*/  FMUL.FTZ R93, R93, UR13 ;  /* 0x0000000d5d5d7c20 */ /* 0x000fe20008410000 */
        /* <DEDUP_REMOVED lines=14> */
[----:B------:R-:W-:Y:S01]  /*24f0*/  UIADD3 UR10, UR8, 0x6, URZ ;  /* 0x00000006080a7890 */ /* 0x000fe2000fffe03f */
[----:B------:R2:W-:Y:S01]  /*2500*/  STL [R1+0x118], R171 ;  /* 0x000118ab01007387 */ /* 0x0005e20000100800 */
[----:B------:R-:W-:Y:S01]  /*2510*/  UMOV UR11, 0x40000040 ;  /* 0x40000040000b7882 */ /* 0x000fe20000000000 */
[----:B-1----:R-:W-:Y:S01]  /*2520*/  MUFU.TANH R201, R90 ;  /* 0x0000005a00c97308 */ /* 0x002fe20000002400 */
[----:B------:R-:W-:Y:S01]  /*2530*/  FMUL.FTZ R105, R105, UR13 ;  /* 0x0000000d69697c20 */ /* 0x000fe20008410000 */
        /* <DEDUP_REMOVED lines=13> */
[----:B------:R-:W-:Y:S01]  /*2610*/  IMAD R132, R0, 0x400, R132 ;  /* 0x0000040000847824 */ /* 0x000fe200078e0284 */
[----:B------:R-:W3:Y:S01]  /*2620*/  MUFU.TANH R22, R22 ;  /* 0x0000001600167308 */ /* 0x000ee20000002400 */
[----:B-1----:R-:W1:Y:S01]  /*2630*/  LDC.64 R88, c[0x0][0x748] ;  /* 0x0001d200ff587b82 */ /* 0x002e620000000a00 */
[----:B------:R-:W-:Y:S01]  /*2640*/  STL [R1+0x104], R166 ;  /* 0x000104a601007387 */ /* 0x000fe20000100800 */
[----:B------:R-:W-:Y:S01]  /*2650*/  FMUL.FTZ R104, R104, UR13 ;  /* 0x0000000d68687c20 */ /* 0x000fe20008410000 */
[----:B------:R-:W-:Y:S01]  /*2660*/  FMUL.FTZ R108, R108, UR13 ;  /* 0x0000000d6c6c7c20 */ /* 0x000fe20008410000 */
[----:B------:R-:W-:Y:S01]  /*2670*/  FMUL.FTZ R109, R109, UR13 ;  /* 0x0000000d6d6d7c20 */ /* 0x000fe20008410000 */
[----:B------:R-:W-:Y:S01]  /*2680*/  STL [R1+0x100], R165 ;  /* 0x000100a501007387 */ /* 0x000fe20000100800 */
[----:B------:R-:W-:Y:S01]  /*2690*/  FMUL.FTZ R121, R121, UR13 ;  /* 0x0000000d79797c20 */ /* 0x000fe20008410000 */
[----:B------:R-:W3:Y:S01]  /*26a0*/  MUFU.TANH R230, R230 ;  /* 0x000000e600e67308 */ /* 0x000ee20000002400 */
[----:B------:R-:W-:Y:S01]  /*26b0*/  R2UR UR12, R132 ;  /* 0x00000000840c72ca */ /* 0x000fe200000e0000 */
        /* <DEDUP_REMOVED lines=22> */
[----:B--2---:R-:W-:Y:S01]  /*2820*/  MUFU.TANH R171, R91 ;  /* 0x0000005b00ab7308 */ /* 0x004fe20000002400 */
[----:B------:R-:W-:Y:S01]  /*2830*/  FMUL.FTZ R126, R126, UR13 ;  /* 0x0000000d7e7e7c20 */ /* 0x000fe20008410000 */
[----:B------:R-:W-:Y:S01]  /*2840*/  STL [R1+0xe4], R158 ;  /* 0x0000e49e01007387 */ /* 0x000fe20000100800 */
[----:B------:R-:W-:Y:S01]  /*2850*/  FMUL.FTZ R125, R125, UR13 ;  /* 0x0000000d7d7d7c20 */ /* 0x000fe20008410000 */
[----:B------:R-:W-:Y:S01]  /*2860*/  FMUL.FTZ R127, R127, UR13 ;  /* 0x0000000d7f7f7c20 */ /* 0x000fe20008410000 */
[----:B------:R-:W-:Y:S01]  /*2870*/  FMUL.FTZ R227, R129, UR13 ;  /* 0x0000000d81e37c20 */ /* 0x000fe20008410000 */
[----:B------:R-:W-:Y:S01]  /*2880*/  STL [R1+0xe0], R157 ;  /* 0x0000e09d01007387 */ /* 0x000fe20000100800 */
[----:B------:R-:W-:Y:S01]  /*2890*/  FMUL.FTZ R131, R131, UR13 ;  /* 0x0000000d83837c20 */ /* 0x000fe20008410000 */
        /* <DEDUP_REMOVED lines=18> */
[----:B------:R-:W3:Y:S02]  /*29c0*/  MUFU.TANH R167, R97 ;  /* 0x0000006100a77308 */ /* 0x000ee40000002400 */
[----:B------:R-:W-:Y:S04]  /*29d0*/  STL [R1+0xac], R144 ;  /* 0x0000ac9001007387 */ /* 0x000fe80000100800 */
[----:B------:R-:W-:Y:S02]  /*29e0*/  STL [R1+0xa8], R143 ;  /* 0x0000a88f01007387 */ /* 0x000fe40000100800 */
[----:B------:R4:W-:Y:S02]  /*29f0*/  MUFU.TANH R197, R133 ;  /* 0x0000008500c57308 */ /* 0x0009e40000002400 */
[----:B------:R-:W-:Y:S04]  /*2a00*/  STL [R1+0xa4], R142 ;  /* 0x0000a48e01007387 */ /* 0x000fe80000100800 */
[----:B------:R-:W-:Y:S02]  /*2a10*/  STL [R1+0xa0], R141 ;  /* 0x0000a08d01007387 */ /* 0x000fe40000100800 */
[----:B------:R-:W3:Y:S02]  /*2a20*/  MUFU.TANH R20, R20 ;  /* 0x0000001400147308 */ /* 0x000ee40000002400 */
[----:B------:R2:W-:Y:S01]  /*2a30*/  STL [R1+0x9c], R140 ;  /* 0x00009c8c01007387 */ /* 0x0005e20000100800 */
[----:B------:R-:W-:-:S02]  /*2a40*/  WARPGROUP.DEPBAR.LE gsb0, 0x0 ;  /* 0x00008000000079c5 */ /* 0x000fc40000010000 */
[----:B------:R-:W-:Y:S01]  /*2a50*/  WARPGROUP.ARRIVE ;  /* 0x00000000000079c5 */ /* 0x000fe20000000000 */
[----:B------:R-:W-:Y:S02]  /*2a60*/  STL [R1+0x98], R6 ;  /* 0x0000980601007387 */ /* 0x000fe40000100800 */
[----:B------:R-:W3:Y:S02]  /*2a70*/  MUFU.TANH R21, R21 ;  /* 0x0000001500157308 */ /* 0x000ee40000002400 */
[----:B------:R-:W-:Y:S01]  /*2a80*/  STL [R1+0x94], R5 ;  /* 0x0000940501007387 */ /* 0x000fe20000100800 */
[----:B------:R-:W-:Y:S01]  /*2a90*/  HGMMA.64x128x16.F32 R24, gdesc[UR4], R24, gsb0 ;  /* 0x01e00000041879f0 */ /* 0x000fe20008000818 */
[----:B------:R-:W-:Y:S01]  /*2aa0*/  ULDC UR4, c[0x0][0x280] ;  /* 0x0000a00000047ab9 */ /* 0x000fe20000000800 */
[----:B------:R-:W-:Y:S01]  /*2ab0*/  UIADD3 UR6, UR8, 0x4, URZ ;  /* 0x0000000408067890 */ /* 0x000fe2000fffe03f */
[----:B------:R-:W-:Y:S01]  /*2ac0*/  STL [R1+0x90], R4 ;  /* 0x0000900401007387 */ /* 0x000fe20000100800 */
[----:B------:R-:W-:Y:S01]  /*2ad0*/  ULEA UR4, UR38, -UR4, 0x7 ;  /* 0x8000000426047291 */ /* 0x000fe2000f8e383f */
[----:B------:R-:W3:Y:S01]  /*2ae0*/  MUFU.TANH R23, R23 ;  /* 0x0000001700177308 */ /* 0x000ee20000002400 */
[----:B------:R-:W-:Y:S01]  /*2af0*/  UMOV UR7, 0x40000040 ;  /* 0x4000004000077882 */ /* 0x000fe20000000000 */
[----:B------:R-:W-:Y:S01]  /*2b00*/  UMOV UR5, 0x40000040 ;  /* 0x4000004000057882 */ /* 0x000fe20000000000 */
[----:B------:R-:W-:Y:S01]  /*2b10*/  UIADD3 UR8, UR9, 0x6, URZ ;  /* 0x0000000609087890 */ /* 0x000fe2000fffe03f */
[----:B------:R-:W-:Y:S01]  /*2b20*/  STL [R1+0x8c], R2 ;  /* 0x00008c0201007387 */ /* 0x000fe20000100800 */
[----:B------:R-:W-:Y:S01]  /*2b30*/  LEA R90, R3, UR4, 0x1 ;  /* 0x00000004035a7c11 */ /* 0x000fe2000f8e08ff */
[----:B------:R-:W-:-:S02]  /*2b40*/  UIADD3 UR4, UR9, 0x4, URZ ;  /* 0x0000000409047890 */ /* 0x000fc4000fffe03f */
[----:B------:R-:W3:Y:S01]  /*2b50*/  MUFU.TANH R232, R232 ;  /* 0x000000e800e87308 */ /* 0x000ee20000002400 */
[----:B------:R-:W-:Y:S01]  /*2b60*/  UMOV UR9, 0x40000040 ;  /* 0x4000004000097882 */ /* 0x000fe20000000000 */
[----:B------:R-:W-:-:S05]  /*2b70*/  IMAD.IADD R90, R7, 0x1, R90 ;  /* 0x00000001075a7824 */ /* 0x000fca00078e025a */
[----:B-1----:R-:W-:Y:S01]  /*2b80*/  IADD3 R115, -R90, R88, RZ ;  /* 0x000000585a737210 */ /* 0x002fe20007ffe1ff */
[----:B------:R-:W1:Y:S01]  /*2b90*/  MUFU.TANH R228, R228 ;  /* 0x000000e400e47308 */ /* 0x000e620000002400 */
[--C-:B------:R-:W-:Y:S02]  /*2ba0*/  IADD3 R91, RZ, -R90, -R89.reuse ;  /* 0x8000005aff5b7210 */ /* 0x100fe40007ffe859 */
[----:B------:R-:W-:Y:S01]  /*2bb0*/  IADD3 R215, R88, 0x8, -R90 ;  /* 0x0000000858d77810 */ /* 0x000fe20007ffe85a */
[----:B------:R-:W-:Y:S01]  /*2bc0*/  FMUL.FTZ R88, R124, UR13 ;  /* 0x0000000d7c587c20 */ /* 0x000fe20008410000 */
[----:B------:R-:W-:Y:S02]  /*2bd0*/  SEL R115, R115, 0x80, !P2 ;  /* 0x0000008073737807 */ /* 0x000fe40005000000 */
[----:B------:R-:W-:Y:S01]  /*2be0*/  IADD3 R214, -R90, 0x8, -R89 ;  /* 0x000000085ad67810 */ /* 0x000fe20007ffe959 */
[----:B------:R-:W1:Y:S01]  /*2bf0*/  MUFU.TANH R237, R237 ;  /* 0x000000ed00ed7308 */ /* 0x000e620000002400 */
[----:B------:R-:W-:-:S02]  /*2c00*/  SEL R124, R91, 0x80, P1 ;  /* 0x000000805b7c7807 */ /* 0x000fc40000800000 */
[----:B------:R-:W-:Y:S02]  /*2c10*/  SEL R215, R215, 0x80, !P0 ;  /* 0x00000080d7d77807 */ /* 0x000fe40004000000 */
[C---:B------:R-:W-:Y:S02]  /*2c20*/  ISETP.GE.AND P4, PT, R115.reuse, RZ, PT ;  /* 0x000000ff7300720c */ /* 0x040fe40003f86270 */
[C---:B------:R-:W-:Y:S01]  /*2c30*/  ISETP.GE.AND P2, PT, R115.reuse, 0x8, PT ;  /* 0x000000087300780c */ /* 0x040fe20003f46270 */
[----:B------:R3:W-:Y:S01]  /*2c40*/  MUFU.TANH R198, R134 ;  /* 0x0000008600c67308 */ /* 0x0007e20000002400 */
[C---:B------:R-:W-:Y:S02]  /*2c50*/  ISETP.GE.AND P0, PT, R115.reuse, 0x9, PT ;  /* 0x000000097300780c */ /* 0x040fe40003f06270 */
[----:B------:R-:W-:Y:S02]  /*2c60*/  ISETP.GE.AND P1, PT, R115, 0x10, PT ;  /* 0x000000107300780c */ /* 0x000fe40003f26270 */
[----:B------:R-:W-:-:S02]  /*2c70*/  SEL R214, R214, 0x80, P3 ;  /* 0x00000080d6d67807 */ /* 0x000fc40001800000 */
[----:B------:R-:W-:Y:S01]  /*2c80*/  ISETP.GE.AND P3, PT, R115, 0x1, PT ;  /* 0x000000017300780c */ /* 0x000fe20003f66270 */
[----:B------:R-:W-:Y:S01]  /*2c90*/  MUFU.TANH R159, R105 ;  /* 0x00000069009f7308 */ /* 0x000fe20000002400 */
[C---:B------:R-:W-:Y:S02]  /*2ca0*/  ISETP.GT.OR P4, PT, R124.reuse, RZ, !P4 ;  /* 0x000000ff7c00720c */ /* 0x040fe40006784670 */
[C---:B------:R-:W-:Y:S02]  /*2cb0*/  ISETP.GT.OR P2, PT, R124.reuse, 0x8, !P2 ;  /* 0x000000087c00780c */ /* 0x040fe40005744670 */
[C---:B------:R-:W-:Y:S02]  /*2cc0*/  ISETP.GT.OR P0, PT, R124.reuse, 0x9, !P0 ;  /* 0x000000097c00780c */ /* 0x040fe40004704670 */
[C---:B------:R-:W-:Y:S01]  /*2cd0*/  ISETP.GT.OR P1, PT, R124.reuse, 0x10, !P1 ;  /* 0x000000107c00780c */ /* 0x040fe20004f24670 */
[----:B------:R1:W-:Y:S01]  /*2ce0*/  MUFU.TANH R153, R112 ;  /* 0x0000007000997308 */ /* 0x0003e20000002400 */
[----:B------:R-:W-:-:S02]  /*2cf0*/  ISETP.GT.OR P3, PT, R124, 0x1, !P3 ;  /* 0x000000017c00780c */ /* 0x000fc40005f64670 */
[----:B------:R-:W-:Y:S02]  /*2d00*/  FSEL R210, R18, -INF , !P4 ;  /* 0xff80000012d27808 */ /* 0x000fe40006000000 */
[----:B------:R-:W-:Y:S02]  /*2d10*/  FSEL R220, R22, -INF , !P2 ;  /* 0xff80000016dc7808 */ /* 0x000fe40005000000 */
[C---:B------:R-:W-:Y:S01]  /*2d20*/  FSEL R225, R230.reuse, -INF , !P0 ;  /* 0xff800000e6e17808 */ /* 0x040fe20004000000 */
[----:B------:R1:W-:Y:S01]  /*2d30*/  MUFU.TANH R151, R113 ;  /* 0x0000007100977308 */ /* 0x0003e20000002400 */
[----:B------:R-:W-:Y:S01]  /*2d40*/  FSEL R209, R231, -INF , !P1 ;  /* 0xff800000e7d17808 */ /* 0x000fe20004800000 */
[----:B------:R-:W-:Y:S01]  /*2d50*/  FFMA.FTZ R230, -R230, R230, 1 ;  /* 0x3f800000e6e67423 */ /* 0x000fe200000101e6 */
[C---:B------:R-:W-:Y:S02]  /*2d60*/  ISETP.GE.AND P4, PT, R115.reuse, 0x11, PT ;  /* 0x000000117300780c */ /* 0x040fe40003f86270 */
[----:B------:R-:W-:-:S02]  /*2d70*/  ISETP.GE.AND P2, PT, R115, 0x19, PT ;  /* 0x000000197300780c */ /* 0x000fc40003f46270 */
[C---:B------:R-:W-:Y:S01]  /*2d80*/  ISETP.GE.AND P0, PT, R115.reuse, 0x20, PT ;  /* 0x000000207300780c */ /* 0x040fe20003f06270 */
[----:B------:R-:W1:Y:S01]  /*2d90*/  MUFU.TANH R236, R236 ;  /* 0x000000ec00ec7308 */ /* 0x000e620000002400 */
[----:B------:R-:W-:Y:S02]  /*2da0*/  ISETP.GE.AND P1, PT, R115, 0x21, PT ;  /* 0x000000217300780c */ /* 0x000fe40003f26270 */
[----:B------:R-:W-:Y:S02]  /*2db0*/  FSEL R211, R19, -INF , !P3 ;  /* 0xff80000013d37808 */ /* 0x000fe40005800000 */
[----:B------:R-:W-:Y:S02]  /*2dc0*/  ISETP.GE.AND P3, PT, R115, 0x18, PT ;  /* 0x000000187300780c */ /* 0x000fe40003f66270 */
[C---:B------:R-:W-:Y:S01]  /*2dd0*/  ISETP.GT.OR P4, PT, R124.reuse, 0x11, !P4 ;  /* 0x000000117c00780c */ /* 0x040fe20006784670 */
[----:B------:R-:W1:Y:S01]  /*2de0*/  MUFU.TANH R234, R234 ;  /* 0x000000ea00ea7308 */ /* 0x000e620000002400 */
[----:B------:R-:W-:-:S02]  /*2df0*/  ISETP.GT.OR P2, PT, R124, 0x19, !P2 ;  /* 0x000000197c00780c */ /* 0x000fc40005744670 */
[C---:B------:R-:W-:Y:S02]  /*2e00*/  ISETP.GT.OR P0, PT, R124.reuse, 0x20, !P0 ;  /* 0x000000207c00780c */ /* 0x040fe40004704670 */
[C---:B------:R-:W-:Y:S02]  /*2e10*/  ISETP.GT.OR P1, PT, R124.reuse, 0x21, !P1 ;  /* 0x000000217c00780c */ /* 0x040fe40004f24670 */
[----:B------:R-:W-:Y:S01]  /*2e20*/  ISETP.GT.OR P3, PT, R124, 0x18, !P3 ;  /* 0x000000187c00780c */ /* 0x000fe20005f64670 */
[----:B--2---:R2:W-:Y:S01]  /*2e30*/  MUFU.TANH R140, R88 ;  /* 0x00000058008c7308 */ /* 0x0045e20000002400 */
[----:B------:R-:W-:Y:S02]  /*2e40*/  FSEL R207, R229, -INF , !P4 ;  /* 0xff800000e5cf7808 */ /* 0x000fe40006000000 */
[----:B------:R-:W-:Y:S02]  /*2e50*/  FSEL R138, R194, -INF , !P2 ;  /* 0xff800000c28a7808 */ /* 0x000fe40005000000 */
[----:B------:R-:W-:-:S02]  /*2e60*/  FSEL R136, R195, -INF , !P0 ;  /* 0xff800000c3887808 */ /* 0x000fc40004000000 */
[----:B----4-:R-:W-:Y:S01]  /*2e70*/  FSEL R133, R196, -INF , !P1 ;  /* 0xff800000c4857808 */ /* 0x010fe20004800000 */
[----:B------:R-:W4:Y:S01]  /*2e80*/  MUFU.TANH R170, R94 ;  /* 0x0000005e00aa7308 */ /* 0x000f220000002400 */
[C---:B------:R-:W-:Y:S02]  /*2e90*/  ISETP.GE.AND P4, PT, R115.reuse, 0x28, PT ;  /* 0x000000287300780c */ /* 0x040fe40003f86270 */
[C---:B------:R-:W-:Y:S02]  /*2ea0*/  ISETP.GE.AND P2, PT, R115.reuse, 0x30, PT ;  /* 0x000000307300780c */ /* 0x040fe40003f46270 */
[C---:B------:R-:W-:Y:S02]  /*2eb0*/  ISETP.GE.AND P0, PT, R115.reuse, 0x31, PT ;  /* 0x000000317300780c */ /* 0x040fe40003f06270 */
[----:B------:R-:W-:Y:S01]  /*2ec0*/  ISETP.GE.AND P1, PT, R115, 0x38, PT ;  /* 0x000000387300780c */ /* 0x000fe20003f26270 */
[----:B------:R-:W4:Y:S01]  /*2ed0*/  MUFU.TANH R169, R95 ;  /* 0x0000005f00a97308 */ /* 0x000f220000002400 */
[C---:B------:R-:W-:Y:S01]  /*2ee0*/  FSEL R205, R235.reuse, -INF , !P3 ;  /* 0xff800000ebcd7808 */ /* 0x040fe20005800000 */
[----:B------:R-:W-:Y:S01]  /*2ef0*/  FFMA.FTZ R235, -R235, R235, 1 ;  /* 0x3f800000ebeb7423 */ /* 0x000fe200000101eb */
[----:B------:R-:W-:-:S02]  /*2f00*/  ISETP.GE.AND P3, PT, R115, 0x29, PT ;  /* 0x000000297300780c */ /* 0x000fc40003f66270 */
[----:B------:R-:W-:Y:S02]  /*2f10*/  ISETP.GE.AND P5, PT, R115, 0x39, PT ;  /* 0x000000397300780c */ /* 0x000fe40003fa6270 */
[C---:B------:R-:W-:Y:S01]  /*2f20*/  ISETP.GT.OR P4, PT, R124.reuse, 0x28, !P4 ;  /* 0x000000287c00780c */ /* 0x040fe20006784670 */
[----:B------:R-:W4:Y:S01]  /*2f30*/  MUFU.TANH R166, R98 ;  /* 0x0000006200a67308 */ /* 0x000f220000002400 */
[C---:B------:R-:W-:Y:S02]  /*2f40*/  ISETP.GT.OR P2, PT, R124.reuse, 0x30, !P2 ;  /* 0x000000307c00780c */ /* 0x040fe40005744670 */
[C---:B------:R-:W-:Y:S02]  /*2f50*/  ISETP.GT.OR P0, PT, R124.reuse, 0x31, !P0 ;  /* 0x000000317c00780c */ /* 0x040fe40004704670 */
[C---:B------:R-:W-:Y:S02]  /*2f60*/  ISETP.GT.OR P1, PT, R124.reuse, 0x38, !P1 ;  /* 0x000000387c00780c */ /* 0x040fe40004f24670 */
[C---:B------:R-:W-:Y:S01]  /*2f70*/  ISETP.GT.OR P3, PT, R124.reuse, 0x29, !P3 ;  /* 0x000000297c00780c */ /* 0x040fe20005f64670 */
[----:B------:R-:W4:Y:S01]  /*2f80*/  MUFU.TANH R165, R99 ;  /* 0x0000006300a57308 */ /* 0x000f220000002400 */
[----:B------:R-:W-:-:S02]  /*2f90*/  ISETP.GT.OR P5, PT, R124, 0x39, !P5 ;  /* 0x000000397c00780c */ /* 0x000fc40006fa4670 */
[----:B---3--:R-:W-:Y:S02]  /*2fa0*/  FSEL R134, R199, -INF , !P4 ;  /* 0xff800000c7867808 */ /* 0x008fe40006000000 */
[----:B-1----:R-:W-:Y:S02]  /*2fb0*/  FSEL R112, R202, -INF , !P2 ;  /* 0xff800000ca707808 */ /* 0x002fe40005000000 */
[----:B------:R-:W-:Y:S01]  /*2fc0*/  FSEL R113, R203, -INF , !P0 ;  /* 0xff800000cb717808 */ /* 0x000fe20004000000 */
[----:B------:R-:W1:Y:S01]  /*2fd0*/  MUFU.TANH R164, R100 ;  /* 0x0000006400a47308 */ /* 0x000e620000002400 */
[----:B------:R-:W-:Y:S02]  /*2fe0*/  FSEL R105, R168, -INF , !P1 ;  /* 0xff800000a8697808 */ /* 0x000fe40004800000 */
[C---:B------:R-:W-:Y:S02]  /*2ff0*/  ISETP.GE.AND P4, PT, R215.reuse, RZ, PT ;  /* 0x000000ffd700720c */ /* 0x040fe40003f86270 */
[----:B------:R-:W-:-:S02]  /*3000*/  ISETP.GE.AND P2, PT, R215, 0x1, PT ;  /* 0x00000001d700780c */ /* 0x000fc40003f46270 */
[C---:B------:R-:W-:Y:S01]  /*3010*/  ISETP.GE.AND P0, PT, R215.reuse, 0x8, PT ;  /* 0x00000008d700780c */ /* 0x040fe20003f06270 */
[----:B------:R-:W3:Y:S01]  /*3020*/  MUFU.TANH R163, R101 ;  /* 0x0000006500a37308 */ /* 0x000ee20000002400 */
[----:B------:R-:W-:Y:S02]  /*3030*/  WARPGROUP.DEPBAR.LE gsb0, 0x0 ;  /* 0x00008000000079c5 */ /* 0x000fe40000010000 */
[----:B------:R-:W4:Y:S01]  /*3040*/  LDS R218, [R218+0x400] ;  /* 0x00040000dada7984 */ /* 0x000f220000000800 */
[----:B------:R-:W-:Y:S01]  /*3050*/  WARPGROUP.ARRIVE ;  /* 0x00000000000079c5 */ /* 0x000fe20000000000 */
[----:B------:R-:W-:Y:S02]  /*3060*/  ISETP.GE.AND P1, PT, R215, 0x9, PT ;  /* 0x00000009d700780c */ /* 0x000fe40003f26270 */
[----:B--2---:R-:W-:Y:S01]  /*3070*/  FSEL R88, R200, -INF , !P3 ;  /* 0xff800000c8587808 */ /* 0x004fe20005800000 */
[----:B------:R-:W2:Y:S01]  /*3080*/  MUFU.TANH R160, R104 ;  /* 0x0000006800a07308 */ /* 0x000ea20000002400 */
[----:B------:R-:W-:Y:S01]  /*3090*/  FSEL R91, R167, -INF , !P5 ;  /* 0xff800000a75b7808 */ /* 0x000fe20006800000 */
[----:B------:R-:W-:Y:S01]  /*30a0*/  HGMMA.64x128x16.F32 R24, gdesc[UR4], R24, gsb0 ;  /* 0x01e00000041879f0 */ /* 0x000fe20008000818 */
[C---:B------:R-:W-:Y:S01]  /*30b0*/  ISETP.GE.AND P3, PT, R215.reuse, 0x10, PT ;  /* 0x00000010d700780c */ /* 0x040fe20003f66270 */
[----:B------:R-:W-:Y:S01]  /*30c0*/  ULDC UR4, c[0x0][0x744] ;  /* 0x0001d10000047ab9 */ /* 0x000fe20000000800 */
[----:B------:R-:W-:-:S02]  /*30d0*/  ISETP.GE.AND P5, PT, R215, 0x11, PT ;  /* 0x00000011d700780c */ /* 0x000fc40003fa6270 */
[C---:B------:R-:W-:Y:S01]  /*30e0*/  ISETP.GT.OR P4, PT, R214.reuse, RZ, !P4 ;  /* 0x000000ffd600720c */ /* 0x040fe20006784670 */
[----:B------:R-:W2:Y:S01]  /*30f0*/  MUFU.TANH R156, R108 ;  /* 0x0000006c009c7308 */ /* 0x000ea20000002400 */
[C---:B------:R-:W-:Y:S02]  /*3100*/  ISETP.GT.OR P2, PT, R214.reuse, 0x1, !P2 ;  /* 0x00000001d600780c */ /* 0x040fe40005744670 */
[C---:B------:R-:W-:Y:S02]  /*3110*/  ISETP.GT.OR P0, PT, R214.reuse, 0x8, !P0 ;  /* 0x00000008d600780c */ /* 0x040fe40004704670 */
[C---:B------:R-:W-:Y:S02]  /*3120*/  ISETP.GT.OR P1, PT, R214.reuse, 0x9, !P1 ;  /* 0x00000009d600780c */ /* 0x040fe40004f24670 */
[C---:B------:R-:W-:Y:S01]  /*3130*/  ISETP.GT.OR P3, PT, R214.reuse, 0x10, !P3 ;  /* 0x00000010d600780c */ /* 0x040fe20005f64670 */
[----:B------:R-:W2:Y:S01]  /*3140*/  MUFU.TANH R155, R109 ;  /* 0x0000006d009b7308 */ /* 0x000ea20000002400 */
[----:B------:R-:W-:-:S02]  /*3150*/  ISETP.GT.OR P5, PT, R214, 0x11, !P5 ;  /* 0x00000011d600780c */ /* 0x000fc40006fa4670 */
[----:B------:R-:W-:Y:S02]  /*3160*/  FSEL R212, R20, -INF , !P4 ;  /* 0xff80000014d47808 */ /* 0x000fe40006000000 */
[C---:B------:R-:W-:Y:S01]  /*3170*/  FSEL R213, R21.reuse, -INF , !P2 ;  /* 0xff80000015d57808 */ /* 0x040fe20005000000 */
[----:B------:R-:W-:Y:S01]  /*3180*/  FFMA.FTZ R21, -R21, R21, 1 ;  /* 0x3f80000015157423 */ /* 0x000fe20000010115 */
[C---:B------:R-:W-:Y:S01]  /*3190*/  FSEL R219, R23.reuse, -INF , !P0 ;  /* 0xff80000017db7808 */ /* 0x040fe20004000000 */
[----:B------:R1:W-:Y:S01]  /*31a0*/  MUFU.TANH R143, R121 ;  /* 0x00000079008f7308 */ /* 0x0003e20000002400 */
[----:B------:R-:W-:Y:S01]  /*31b0*/  FSEL R224, R232, -INF , !P1 ;  /* 0xff800000e8e07808 */ /* 0x000fe20004800000 */
[----:B------:R-:W-:Y:S01]  /*31c0*/  FFMA.FTZ R23, -R23, R23, 1 ;  /* 0x3f80000017177423 */ /* 0x000fe20000010117 */
[C---:B------:R-:W-:Y:S02]  /*31d0*/  ISETP.GE.AND P4, PT, R215.reuse, 0x18, PT ;  /* 0x00000018d700780c */ /* 0x040fe40003f86270 */
[----:B------:R-:W-:-:S02]  /*31e0*/  ISETP.GE.AND P2, PT, R215, 0x19, PT ;  /* 0x00000019d700780c */ /* 0x000fc40003f46270 */
[C---:B------:R-:W-:Y:S01]  /*31f0*/  ISETP.GE.AND P0, PT, R215.reuse, 0x20, PT ;  /* 0x00000020d700780c */ /* 0x040fe20003f06270 */
[----:B------:R-:W2:Y:S01]  /*3200*/  MUFU.TANH R162, R102 ;  /* 0x0000006600a27308 */ /* 0x000ea20000002400 */
[----:B------:R-:W-:Y:S02]  /*3210*/  ISETP.GE.AND P1, PT, R215, 0x21, PT ;  /* 0x00000021d700780c */ /* 0x000fe40003f26270 */
[C---:B------:R-:W-:Y:S01]  /*3220*/  FSEL R208, R228.reuse, -INF , !P3 ;  /* 0xff800000e4d07808 */ /* 0x040fe20005800000 */
[----:B----4-:R-:W-:Y:S01]  /*3230*/  SHFL.IDX PT, R223, R218, R9, 0x1f ;  /* 0x00001f09dadf7589 */ /* 0x010fe200000e0000 */
[----:B------:R-:W-:Y:S01]  /*3240*/  FSEL R206, R237, -INF , !P5 ;  /* 0xff800000edce7808 */ /* 0x000fe20006800000 */
[----:B------:R-:W-:Y:S01]  /*3250*/  FFMA.FTZ R228, -R228, R228, 1 ;  /* 0x3f800000e4e47423 */ /* 0x000fe200000101e4 */
[C---:B------:R-:W-:Y:S01]  /*3260*/  ISETP.GE.AND P3, PT, R215.reuse, 0x28, PT ;  /* 0x00000028d700780c */ /* 0x040fe20003f66270 */
[----:B------:R4:W-:Y:S01]  /*3270*/  MUFU.TANH R150, R114 ;  /* 0x0000007200967308 */ /* 0x0009e20000002400 */
[----:B------:R-:W-:-:S02]  /*3280*/  ISETP.GE.AND P5, PT, R215, 0x29, PT ;  /* 0x00000029d700780c */ /* 0x000fc40003fa6270 */
[C---:B------:R-:W-:Y:S02]  /*3290*/  ISETP.GT.OR P4, PT, R214.reuse, 0x18, !P4 ;  /* 0x00000018d600780c */ /* 0x040fe40006784670 */
[C---:B------:R-:W-:Y:S02]  /*32a0*/  ISETP.GT.OR P2, PT, R214.reuse, 0x19, !P2 ;  /* 0x00000019d600780c */ /* 0x040fe40005744670 */
[C---:B------:R-:W-:Y:S01]  /*32b0*/  ISETP.GT.OR P0, PT, R214.reuse, 0x20, !P0 ;  /* 0x00000020d600780c */ /* 0x040fe20004704670 */
[----:B------:R-:W2:Y:S01]  /*32c0*/  MUFU.TANH R161, R103 ;  /* 0x0000006700a17308 */ /* 0x000ea20000002400 */
[C---:B------:R-:W-:Y:S02]  /*32d0*/  ISETP.GT.OR P1, PT, R214.reuse, 0x21, !P1 ;  /* 0x00000021d600780c */ /* 0x040fe40004f24670 */
[C---:B------:R-:W-:Y:S02]  /*32e0*/  ISETP.GT.OR P3, PT, R214.reuse, 0x28, !P3 ;  /* 0x00000028d600780c */ /* 0x040fe40005f64670 */
[----:B------:R-:W-:-:S02]  /*32f0*/  ISETP.GT.OR P5, PT, R214, 0x29, !P5 ;  /* 0x00000029d600780c */ /* 0x000fc40006fa4670 */
[----:B------:R-:W-:Y:S01]  /*3300*/  FSEL R204, R236, -INF , !P4 ;  /* 0xff800000eccc7808 */ /* 0x000fe20006000000 */
[----:B------:R-:W2:Y:S01]  /*3310*/  MUFU.TANH R158, R106 ;  /* 0x0000006a009e7308 */ /* 0x000ea20000002400 */
[----:B------:R-:W-:Y:S02]  /*3320*/  FSEL R139, R234, -INF , !P2 ;  /* 0xff800000ea8b7808 */ /* 0x000fe40005000000 */
[----:B------:R-:W-:Y:S02]  /*3330*/  FSEL R137, R197, -INF , !P0 ;  /* 0xff800000c5897808 */ /* 0x000fe40004000000 */
[----:B------:R-:W-:Y:S02]  /*3340*/  FSEL R135, R198, -INF , !P1 ;  /* 0xff800000c6877808 */ /* 0x000fe40004800000 */
[C---:B------:R-:W-:Y:S01]  /*3350*/  ISETP.GE.AND P4, PT, R215.reuse, 0x30, PT ;  /* 0x00000030d700780c */ /* 0x040fe20003f86270 */
[----:B------:R-:W2:Y:S01]  /*3360*/  MUFU.TANH R157, R107 ;  /* 0x0000006b009d7308 */ /* 0x000ea20000002400 */
[----:B------:R-:W-:-:S02]  /*3370*/  ISETP.GE.AND P2, PT, R215, 0x31, PT ;  /* 0x00000031d700780c */ /* 0x000fc40003f46270 */
[C---:B------:R-:W-:Y:S02]  /*3380*/  ISETP.GE.AND P0, PT, R215.reuse, 0x38, PT ;  /* 0x00000038d700780c */ /* 0x040fe40003f06270 */
[----:B------:R-:W-:Y:S02]  /*3390*/  ISETP.GE.AND P1, PT, R215, 0x39, PT ;  /* 0x00000039d700780c */ /* 0x000fe40003f26270 */
[----:B------:R-:W-:Y:S01]  /*33a0*/  FSEL R132, R201, -INF , !P3 ;  /* 0xff800000c9847808 */ /* 0x000fe20005800000 */
[----:B------:R3:W-:Y:S01]  /*33b0*/  MUFU.TANH R152, R111 ;  /* 0x0000006f00987308 */ /* 0x0007e20000002400 */
[----:B-1----:R-:W-:Y:S02]  /*33c0*/  FSEL R121, R171, -INF , !P5 ;  /* 0xff800000ab797808 */ /* 0x002fe40006800000 */
[C---:B------:R-:W-:Y:S02]  /*33d0*/  ISETP.GE.AND P3, PT, R115.reuse, 0x40, PT ;  /* 0x000000407300780c */ /* 0x040fe40003f66270 */
[----:B------:R-:W-:-:S02]  /*33e0*/  ISETP.GE.AND P5, PT, R115, 0x41, PT ;  /* 0x000000417300780c */ /* 0x000fc40003fa6270 */
[C---:B------:R-:W-:Y:S01]  /*33f0*/  ISETP.GT.OR P4, PT, R214.reuse, 0x30, !P4 ;  /* 0x00000030d600780c */ /* 0x040fe20006784670 */
[----:B------:R-:W1:Y:S01]  /*3400*/  MUFU.TANH R154, R110 ;  /* 0x0000006e009a7308 */ /* 0x000e620000002400 */
[C---:B------:R-:W-:Y:S02]  /*3410*/  ISETP.GT.OR P2, PT, R214.reuse, 0x31, !P2 ;  /* 0x00000031d600780c */ /* 0x040fe40005744670 */
[C---:B------:R-:W-:Y:S02]  /*3420*/  ISETP.GT.OR P0, PT, R214.reuse, 0x38, !P0 ;  /* 0x00000038d600780c */ /* 0x040fe40004704670 */
[----:B------:R-:W-:Y:S02]  /*3430*/  ISETP.GT.OR P1, PT, R214, 0x39, !P1 ;  /* 0x00000039d600780c */ /* 0x000fe40004f24670 */
[C---:B------:R-:W-:Y:S01]  /*3440*/  ISETP.GT.OR P3, PT, R124.reuse, 0x40, !P3 ;  /* 0x000000407c00780c */ /* 0x040fe20005f64670 */
[----:B------:R-:W1:Y:S01]  /*3450*/  MUFU.TANH R148, R116 ;  /* 0x0000007400947308 */ /* 0x000e620000002400 */
[----:B------:R-:W-:-:S02]  /*3460*/  ISETP.GT.OR P5, PT, R124, 0x41, !P5 ;  /* 0x000000417c00780c */ /* 0x000fc40006fa4670 */
[----:B----4-:R-:W-:Y:S02]  /*3470*/  FSEL R114, R170, -INF , !P4 ;  /* 0xff800000aa727808 */ /* 0x010fe40006000000 */
[----:B------:R-:W-:Y:S02]  /*3480*/  FSEL R89, R169, -INF , !P2 ;  /* 0xff800000a9597808 */ /* 0x000fe40005000000 */
[----:B------:R-:W-:Y:S01]  /*3490*/  FSEL R102, R166, -INF , !P0 ;  /* 0xff800000a6667808 */ /* 0x000fe20004000000 */
[----:B------:R-:W4:Y:S01]  /*34a0*/  MUFU.TANH R147, R117 ;  /* 0x0000007500937308 */ /* 0x000f220000002400 */
[----:B------:R-:W-:Y:S02]  /*34b0*/  FSEL R92, R165, -INF , !P1 ;  /* 0xff800000a55c7808 */ /* 0x000fe40004800000 */
[C---:B------:R-:W-:Y:S02]  /*34c0*/  ISETP.GE.AND P4, PT, R115.reuse, 0x48, PT ;  /* 0x000000487300780c */ /* 0x040fe40003f86270 */
[----:B------:R-:W-:-:S02]  /*34d0*/  ISETP.GE.AND P2, PT, R115, 0x49, PT ;  /* 0x000000497300780c */ /* 0x000fc40003f46270 */
[C---:B------:R-:W-:Y:S01]  /*34e0*/  ISETP.GE.AND P0, PT, R115.reuse, 0x50, PT ;  /* 0x000000507300780c */ /* 0x040fe20003f06270 */
[----:B------:R-:W4:Y:S01]  /*34f0*/  MUFU.TANH R144, R120 ;  /* 0x0000007800907308 */ /* 0x000f220000002400 */
[----:B------:R-:W-:Y:S02]  /*3500*/  ISETP.GE.AND P1, PT, R115, 0x51, PT ;  /* 0x000000517300780c */ /* 0x000fe40003f26270 */
[----:B------:R-:W-:Y:S02]  /*3510*/  FSEL R109, R164, -INF , !P3 ;  /* 0xff800000a46d7808 */ /* 0x000fe40005800000 */
[----:B---3--:R-:W-:Y:S02]  /*3520*/  FSEL R111, R163, -INF , !P5 ;  /* 0xff800000a36f7808 */ /* 0x008fe40006800000 */
[C---:B------:R-:W-:Y:S01]  /*3530*/  ISETP.GE.AND P3, PT, R115.reuse, 0x58, PT ;  /* 0x000000587300780c */ /* 0x040fe20003f66270 */
[----:B------:R-:W3:Y:S01]  /*3540*/  MUFU.TANH R146, R118 ;  /* 0x0000007600927308 */ /* 0x000ee20000002400 */
[----:B------:R-:W-:-:S02]  /*3550*/  ISETP.GE.AND P5, PT, R115, 0x59, PT ;  /* 0x000000597300780c */ /* 0x000fc40003fa6270 */
[C---:B------:R-:W-:Y:S02]  /*3560*/  ISETP.GT.OR P4, PT, R124.reuse, 0x48, !P4 ;  /* 0x000000487c00780c */ /* 0x040fe40006784670 */
[C---:B------:R-:W-:Y:S02]  /*3570*/  ISETP.GT.OR P2, PT, R124.reuse, 0x49, !P2 ;  /* 0x000000497c00780c */ /* 0x040fe40005744670 */
[C---:B------:R-:W-:Y:S01]  /*3580*/  ISETP.GT.OR P0, PT, R124.reuse, 0x50, !P0 ;  /* 0x000000507c00780c */ /* 0x040fe20004704670 */
[----:B------:R-:W3:Y:S01]  /*3590*/  MUFU.TANH R145, R119 ;  /* 0x0000007700917308 */ /* 0x000ee20000002400 */
[C---:B------:R-:W-:Y:S02]  /*35a0*/  ISETP.GT.OR P1, PT, R124.reuse, 0x51, !P1 ;  /* 0x000000517c00780c */ /* 0x040fe40004f24670 */
[C---:B------:R-:W-:Y:S02]  /*35b0*/  ISETP.GT.OR P3, PT, R124.reuse, 0x58, !P3 ;  /* 0x000000587c00780c */ /* 0x040fe40005f64670 */
[----:B------:R-:W-:-:S02]  /*35c0*/  ISETP.GT.OR P5, PT, R124, 0x59, !P5 ;  /* 0x000000597c00780c */ /* 0x000fc40006fa4670 */
[----:B--2---:R-:W-:Y:S01]  /*35d0*/  FSEL R95, R160, -INF , !P4 ;  /* 0xff800000a05f7808 */ /* 0x004fe20006000000 */
[----:B------:R-:W2:Y:S01]  /*35e0*/  MUFU.TANH R142, R122 ;  /* 0x0000007a008e7308 */ /* 0x000ea20000002400 */
[----:B------:R-:W-:Y:S02]  /*35f0*/  FSEL R100, R159, -INF , !P2 ;  /* 0xff8000009f647808 */ /* 0x000fe40005000000 */
[----:B------:R-:W-:Y:S02]  /*3600*/  FSEL R97, R156, -INF , !P0 ;  /* 0xff8000009c617808 */ /* 0x000fe40004000000 */
[----:B------:R-:W-:Y:S02]  /*3610*/  FSEL R98, R155, -INF , !P1 ;  /* 0xff8000009b627808 */ /* 0x000fe40004800000 */
[C---:B------:R-:W-:Y:S01]  /*3620*/  ISETP.GE.AND P4, PT, R215.reuse, 0x40, PT ;  /* 0x00000040d700780c */ /* 0x040fe20003f86270 */
[----:B------:R-:W-:Y:S02]  /*3630*/  WARPGROUP.DEPBAR.LE gsb0, 0x0 ;  /* 0x00008000000079c5 */ /* 0x000fe40000010000 */
[----:B------:R-:W-:Y:S01]  /*3640*/  WARPGROUP.ARRIVE ;  /* 0x00000000000079c5 */ /* 0x000fe20000000000 */
[C---:B------:R-:W-:Y:S01]  /*3650*/  ISETP.GE.AND P2, PT, R215.reuse, 0x41, PT ;  /* 0x00000041d700780c */ /* 0x040fe20003f46270 */
[----:B------:R-:W2:Y:S01]  /*3660*/  MUFU.TANH R141, R123 ;  /* 0x0000007b008d7308 */ /* 0x000ea20000002400 */
[----:B------:R-:W-:-:S02]  /*3670*/  ISETP.GE.AND P0, PT, R215, 0x48, PT ;  /* 0x00000048d700780c */ /* 0x000fc40003f06270 */
[----:B------:R-:W-:Y:S01]  /*3680*/  ISETP.GE.AND P1, PT, R215, 0x49, PT ;  /* 0x00000049d700780c */ /* 0x000fe20003f26270 */
[----:B------:R-:W-:Y:S01]  /*3690*/  HGMMA.64x128x16.F32 R24, gdesc[UR8], R24, gsb0 ;  /* 0x01e00000081879f0 */ /* 0x000fe20008000818 */
[----:B------:R-:W-:Y:S02]  /*36a0*/  FSEL R108, R153, -INF , !P3 ;  /* 0xff800000996c7808 */ /* 0x000fe40005800000 */
[----:B------:R-:W-:Y:S01]  /*36b0*/  FSEL R103, R151, -INF , !P5 ;  /* 0xff80000097677808 */ /* 0x000fe20006800000 */
[----:B------:R1:W2:Y:S01]  /*36c0*/  MUFU.TANH R5, R126 ;  /* 0x0000007e00057308 */ /* 0x0002a20000002400 */
[C---:B------:R-:W-:Y:S02]  /*36d0*/  ISETP.GE.AND P3, PT, R215.reuse, 0x50, PT ;  /* 0x00000050d700780c */ /* 0x040fe40003f66270 */
[----:B------:R-:W-:Y:S02]  /*36e0*/  ISETP.GE.AND P5, PT, R215, 0x51, PT ;  /* 0x00000051d700780c */ /* 0x000fe40003fa6270 */
[----:B------:R-:W-:-:S02]  /*36f0*/  ISETP.GT.OR P4, PT, R214, 0x40, !P4 ;  /* 0x00000040d600780c */ /* 0x000fc40006784670 */
[C---:B------:R-:W-:Y:S01]  /*3700*/  ISETP.GT.OR P2, PT, R214.reuse, 0x41, !P2 ;  /* 0x00000041d600780c */ /* 0x040fe20005744670 */
[----:B------:R4:W-:Y:S01]  /*3710*/  MUFU.TANH R6, R125 ;  /* 0x0000007d00067308 */ /* 0x0009e20000002400 */
[C---:B------:R-:W-:Y:S01]  /*3720*/  ISETP.GT.OR P0, PT, R214.reuse, 0x48, !P0 ;  /* 0x00000048d600780c */ /* 0x040fe20004704670 */
[----:B-1----:R-:W-:Y:S01]  /*3730*/  VIADD R126, R9, 0x8 ;  /* 0x00000008097e7836 */ /* 0x002fe20000000000 */
[C---:B------:R-:W-:Y:S02]  /*3740*/  ISETP.GT.OR P1, PT, R214.reuse, 0x49, !P1 ;  /* 0x00000049d600780c */ /* 0x040fe40004f24670 */
[C---:B------:R-:W-:Y:S02]  /*3750*/  ISETP.GT.OR P3, PT, R214.reuse, 0x50, !P3 ;  /* 0x00000050d600780c */ /* 0x040fe40005f64670 */
[----:B------:R-:W-:Y:S01]  /*3760*/  ISETP.GT.OR P5, PT, R214, 0x51, !P5 ;  /* 0x00000051d600780c */ /* 0x000fe20006fa4670 */
[----:B------:R-:W-:Y:S01]  /*3770*/  SHFL.IDX PT, R216, R218, R126, 0x1f ;  /* 0x00001f7edad87589 */ /* 0x000fe200000e0000 */
[----:B------:R-:W-:Y:S01]  /*3780*/  FSEL R101, R162, -INF , !P4 ;  /* 0xff800000a2657808 */ /* 0x000fe20006000000 */
[----:B----4-:R-:W-:Y:S01]  /*3790*/  FMUL.FTZ R125, R128, UR13 ;  /* 0x0000000d807d7c20 */ /* 0x010fe20008410000 */
[----:B------:R-:W-:Y:S01]  /*37a0*/  FSEL R90, R161, -INF , !P2 ;  /* 0xff800000a15a7808 */ /* 0x000fe20005000000 */
[----:B------:R1:W-:Y:S01]  /*37b0*/  MUFU.TANH R4, R127 ;  /* 0x0000007f00047308 */ /* 0x0003e20000002400 */
[----:B------:R-:W-:-:S02]  /*37c0*/  FSEL R104, R158, -INF , !P0 ;  /* 0xff8000009e687808 */ /* 0x000fc40004000000 */
[----:B------:R-:W-:Y:S02]  /*37d0*/  FSEL R99, R157, -INF , !P1 ;  /* 0xff8000009d637808 */ /* 0x000fe40004800000 */
[C---:B------:R-:W-:Y:S02]  /*37e0*/  ISETP.GE.AND P4, PT, R215.reuse, 0x58, PT ;  /* 0x00000058d700780c */ /* 0x040fe40003f86270 */
[----:B------:R-:W-:Y:S01]  /*37f0*/  ISETP.GE.AND P2, PT, R215, 0x59, PT ;  /* 0x00000059d700780c */ /* 0x000fe20003f46270 */
[----:B------:R4:W-:Y:S01]  /*3800*/  MUFU.TANH R2, R125 ;  /* 0x0000007d00027308 */ /* 0x0009e20000002400 */
[C---:B------:R-:W-:Y:S01]  /*3810*/  ISETP.GE.AND P0, PT, R115.reuse, 0x60, PT ;  /* 0x000000607300780c */ /* 0x040fe20003f06270 */
[----:B-1----:R-:W-:Y:S01]  /*3820*/  FMUL.FTZ R127, R130, UR13 ;  /* 0x0000000d827f7c20 */ /* 0x002fe20008410000 */
[----:B------:R-:W-:Y:S02]  /*3830*/  ISETP.GE.AND P1, PT, R115, 0x61, PT ;  /* 0x000000617300780c */ /* 0x000fe40003f26270 */
[----:B------:R-:W-:-:S02]  /*3840*/  FSEL R96, R154, -INF , !P3 ;  /* 0xff8000009a607808 */ /* 0x000fc40005800000 */
[----:B------:R-:W-:Y:S01]  /*3850*/  FSEL R107, R152, -INF , !P5 ;  /* 0xff800000986b7808 */ /* 0x000fe20006800000 */
[----:B------:R-:W-:Y:S01]  /*3860*/  MUFU.TANH R127, R127 ;  /* 0x0000007f007f7308 */ /* 0x000fe20000002400 */
[C---:B------:R-:W-:Y:S02]  /*3870*/  ISETP.GE.AND P3, PT, R115.reuse, 0x68, PT ;  /* 0x000000687300780c */ /* 0x040fe40003f66270 */
[----:B------:R-:W-:Y:S02]  /*3880*/  ISETP.GE.AND P5, PT, R115, 0x69, PT ;  /* 0x000000697300780c */ /* 0x000fe40003fa6270 */
[C---:B------:R-:W-:Y:S02]  /*3890*/  ISETP.GT.OR P4, PT, R214.reuse, 0x58, !P4 ;  /* 0x00000058d600780c */ /* 0x040fe40006784670 */
[----:B------:R-:W-:Y:S01]  /*38a0*/  ISETP.GT.OR P2, PT, R214, 0x59, !P2 ;  /* 0x00000059d600780c */ /* 0x000fe20005744670 */
[----:B------:R-:W-:Y:S01]  /*38b0*/  MUFU.TANH R227, R227 ;  /* 0x000000e300e37308 */ /* 0x000fe20000002400 */
[----:B------:R-:W-:-:S02]  /*38c0*/  ISETP.GT.OR P0, PT, R124, 0x60, !P0 ;  /* 0x000000607c00780c */ /* 0x000fc40004704670 */
[C---:B------:R-:W-:Y:S02]  /*38d0*/  ISETP.GT.OR P1, PT, R124.reuse, 0x61, !P1 ;  /* 0x000000617c00780c */ /* 0x040fe40004f24670 */
[C---:B------:R-:W-:Y:S02]  /*38e0*/  ISETP.GT.OR P3, PT, R124.reuse, 0x68, !P3 ;  /* 0x000000687c00780c */ /* 0x040fe40005f64670 */
[----:B------:R-:W-:Y:S01]  /*38f0*/  ISETP.GT.OR P5, PT, R124, 0x69, !P5 ;  /* 0x000000697c00780c */ /* 0x000fe20006fa4670 */
[----:B------:R-:W-:Y:S01]  /*3900*/  MUFU.TANH R131, R131 ;  /* 0x0000008300837308 */ /* 0x000fe20000002400 */
[----:B------:R-:W-:Y:S02]  /*3910*/  FSEL R93, R150, -INF , !P4 ;  /* 0xff800000965d7808 */ /* 0x000fe40006000000 */
[----:B------:R-:W-:Y:S02]  /*3920*/  FSEL R110, R149, -INF , !P2 ;  /* 0xff800000956e7808 */ /* 0x000fe40005000000 */
[----:B------:R-:W-:-:S02]  /*3930*/  FSEL R106, R148, -INF , !P0 ;  /* 0xff800000946a7808 */ /* 0x000fc40004000000 */
[----:B------:R-:W-:Y:S02]  /*3940*/  FSEL R94, R147, -INF , !P1 ;  /* 0xff800000935e7808 */ /* 0x000fe40004800000 */
[C---:B------:R-:W-:Y:S02]  /*3950*/  ISETP.GE.AND P4, PT, R115.reuse, 0x70, PT ;  /* 0x000000707300780c */ /* 0x040fe40003f86270 */
[C---:B------:R-:W-:Y:S02]  /*3960*/  ISETP.GE.AND P2, PT, R115.reuse, 0x71, PT ;  /* 0x000000717300780c */ /* 0x040fe40003f46270 */
[C---:B------:R-:W-:Y:S02]  /*3970*/  ISETP.GE.AND P0, PT, R115.reuse, 0x78, PT ;  /* 0x000000787300780c */ /* 0x040fe40003f06270 */
[----:B------:R-:W-:Y:S02]  /*3980*/  ISETP.GE.AND P1, PT, R115, 0x79, PT ;  /* 0x000000797300780c */ /* 0x000fe40003f26270 */
[----:B------:R-:W-:-:S02]  /*3990*/  FSEL R115, R144, -INF , !P3 ;  /* 0xff80000090737808 */ /* 0x000fc40005800000 */
[----:B------:R-:W-:Y:S02]  /*39a0*/  FSEL R116, R143, -INF , !P5 ;  /* 0xff8000008f747808 */ /* 0x000fe40006800000 */
[C---:B------:R-:W-:Y:S02]  /*39b0*/  ISETP.GE.AND P3, PT, R215.reuse, 0x60, PT ;  /* 0x00000060d700780c */ /* 0x040fe40003f66270 */
[----:B------:R-:W-:Y:S02]  /*39c0*/  ISETP.GE.AND P5, PT, R215, 0x61, PT ;  /* 0x00000061d700780c */ /* 0x000fe40003fa6270 */
[----:B------:R-:W-:Y:S02]  /*39d0*/  ISETP.GT.OR P4, PT, R124, 0x70, !P4 ;  /* 0x000000707c00780c */ /* 0x000fe40006784670 */
[C---:B------:R-:W-:Y:S02]  /*39e0*/  ISETP.GT.OR P3, PT, R214.reuse, 0x60, !P3 ;  /* 0x00000060d600780c */ /* 0x040fe40005f64670 */
[----:B------:R-:W-:-:S02]  /*39f0*/  ISETP.GT.OR P5, PT, R214, 0x61, !P5 ;  /* 0x00000061d600780c */ /* 0x000fc40006fa4670 */
[----:B------:R-:W-:Y:S02]  /*3a00*/  FSEL R118, R140, -INF , !P4 ;  /* 0xff8000008c767808 */ /* 0x000fe40006000000 */
[----:B---3--:R-:W-:Y:S02]  /*3a10*/  FSEL R119, R146, -INF , !P3 ;  /* 0xff80000092777808 */ /* 0x008fe40005800000 */
[----:B------:R-:W-:Y:S02]  /*3a20*/  FSEL R122, R145, -INF , !P5 ;  /* 0xff800000917a7808 */ /* 0x000fe40006800000 */
[C---:B------:R-:W-:Y:S02]  /*3a30*/  ISETP.GE.AND P4, PT, R215.reuse, 0x68, PT ;  /* 0x00000068d700780c */ /* 0x040fe40003f86270 */
[C---:B------:R-:W-:Y:S02]  /*3a40*/  ISETP.GE.AND P3, PT, R215.reuse, 0x69, PT ;  /* 0x00000069d700780c */ /* 0x040fe40003f66270 */
[----:B------:R-:W-:-:S02]  /*3a50*/  ISETP.GE.AND P5, PT, R215, 0x70, PT ;  /* 0x00000070d700780c */ /* 0x000fc40003fa6270 */
[C---:B------:R-:W-:Y:S02]  /*3a60*/  ISETP.GT.OR P2, PT, R124.reuse, 0x71, !P2 ;  /* 0x000000717c00780c */ /* 0x040fe40005744670 */
[C---:B------:R-:W-:Y:S02]  /*3a70*/  ISETP.GT.OR P0, PT, R124.reuse, 0x78, !P0 ;  /* 0x000000787c00780c */ /* 0x040fe40004704670 */
[----:B------:R-:W-:Y:S01]  /*3a80*/  ISETP.GT.OR P1, PT, R124, 0x79, !P1 ;  /* 0x000000797c00780c */ /* 0x000fe20004f24670 */
[----:B------:R-:W-:Y:S01]  /*3a90*/  VIADD R124, R9, 0x4 ;  /* 0x00000004097c7836 */ /* 0x000fe20000000000 */
[C---:B------:R-:W-:Y:S02]  /*3aa0*/  ISETP.GT.OR P4, PT, R214.reuse, 0x68, !P4 ;  /* 0x00000068d600780c */ /* 0x040fe40006784670 */
[C---:B------:R-:W-:Y:S02]  /*3ab0*/  ISETP.GT.OR P3, PT, R214.reuse, 0x69, !P3 ;  /* 0x00000069d600780c */ /* 0x040fe40005f64670 */
[----:B------:R-:W-:Y:S01]  /*3ac0*/  ISETP.GT.OR P5, PT, R214, 0x70, !P5 ;  /* 0x00000070d600780c */ /* 0x000fe20006fa4670 */
[----:B------:R-:W1:Y:S01]  /*3ad0*/  SHFL.IDX PT, R128, R218, R124, 0x1f ;  /* 0x00001f7cda807589 */ /* 0x000e6200000e0000 */
[----:B--2---:R-:W-:-:S02]  /*3ae0*/  FSEL R117, R142, -INF , !P4 ;  /* 0xff8000008e757808 */ /* 0x004fc40006000000 */
[----:B------:R-:W-:Y:S01]  /*3af0*/  FSEL R123, R141, -INF , !P3 ;  /* 0xff8000008d7b7808 */ /* 0x000fe20005800000 */
[----:B------:R-:W2:Y:S01]  /*3b00*/  SHFL.IDX PT, R217, R17, R124, 0x1f ;  /* 0x00001f7c11d97589 */ /* 0x000ea200000e0000 */
[----:B------:R-:W-:Y:S02]  /*3b10*/  FSEL R120, R5, -INF , !P5 ;  /* 0xff80000005787808 */ /* 0x000fe40006800000 */
[C---:B------:R-:W-:Y:S02]  /*3b20*/  ISETP.GE.AND P4, PT, R215.reuse, 0x71, PT ;  /* 0x00000071d700780c */ /* 0x040fe40003f86270 */
[C---:B------:R-:W-:Y:S02]  /*3b30*/  ISETP.GE.AND P3, PT, R215.reuse, 0x78, PT ;  /* 0x00000078d700780c */ /* 0x040fe40003f66270 */
[----:B------:R-:W-:Y:S02]  /*3b40*/  ISETP.GE.AND P5, PT, R215, 0x79, PT ;  /* 0x00000079d700780c */ /* 0x000fe40003fa6270 */
[----:B------:R-:W3:Y:S01]  /*3b50*/  SHFL.IDX PT, R215, R17, R9, 0x1f ;  /* 0x00001f0911d77589 */ /* 0x000ee200000e0000 */
[----:B----4-:R-:W-:-:S02]  /*3b60*/  IADD3 R125, R9, 0xc, RZ ;  /* 0x0000000c097d7810 */ /* 0x010fc40007ffe0ff */
[C---:B------:R-:W-:Y:S02]  /*3b70*/  ISETP.GT.OR P4, PT, R214.reuse, 0x71, !P4 ;  /* 0x00000071d600780c */ /* 0x040fe40006784670 */
[C---:B------:R-:W-:Y:S01]  /*3b80*/  ISETP.GT.OR P3, PT, R214.reuse, 0x78, !P3 ;  /* 0x00000078d600780c */ /* 0x040fe20005f64670 */
[----:B------:R-:W4:Y:S01]  /*3b90*/  SHFL.IDX PT, R233, R17, R125, 0x1f ;  /* 0x00001f7d11e97589 */ /* 0x000f2200000e0000 */
[----:B------:R-:W-:-:S03]  /*3ba0*/  ISETP.GT.OR P5, PT, R214, 0x79, !P5 ;  /* 0x00000079d600780c */ /* 0x000fc60006fa4670 */
[----:B------:R-:W4:Y:S01]  /*3bb0*/  SHFL.IDX PT, R214, R218, R125, 0x1f ;  /* 0x00001f7ddad67589 */ /* 0x000f2200000e0000 */
[----:B------:R-:W-:Y:S02]  /*3bc0*/  WARPGROUP.DEPBAR.LE gsb0, 0x0 ;  /* 0x00008000000079c5 */ /* 0x000fe40000010000 */
[----:B-1----:R-:W-:Y:S01]  /*3bd0*/  FADD.FTZ R221, R25, -R128 ;  /* 0x8000008019dd7221 */ /* 0x002fe20000010000 */
[--C-:B------:R-:W-:Y:S01]  /*3be0*/  FADD.FTZ R129, R28, -R216.reuse ;  /* 0x800000d81c817221 */ /* 0x100fe20000010000 */
[----:B------:R-:W-:Y:S01]  /*3bf0*/  FADD.FTZ R130, R30, -R216 ;  /* 0x800000d81e827221 */ /* 0x000fe20000010000 */
[--C-:B------:R-:W-:Y:S01]  /*3c00*/  FADD.FTZ R226, R24, -R223.reuse ;  /* 0x800000df18e27221 */ /* 0x100fe20000010000 */
[----:B------:R-:W-:Y:S01]  /*3c10*/  FADD.FTZ R223, R26, -R223 ;  /* 0x800000df1adf7221 */ /* 0x000fe20000010000 */
[--C-:B--2---:R-:W-:Y:S01]  /*3c20*/  FFMA.FTZ R211, R211, UR4, -R217.reuse ;  /* 0x00000004d3d37c23 */ /* 0x104fe200080108d9 */
[----:B------:R-:W-:Y:S01]  /*3c30*/  FFMA.FTZ R26, R213, UR4, -R217 ;  /* 0x00000004d51a7c23 */ /* 0x000fe200080108d9 */
[----:B------:R-:W-:Y:S01]  /*3c40*/  FADD.FTZ R128, R27, -R128 ;  /* 0x800000801b807221 */ /* 0x000fe20000010000 */
[C---:B------:R-:W-:Y:S01]  /*3c50*/  VIADD R217, R9.reuse, 0x14 ;  /* 0x0000001409d97836 */ /* 0x040fe20000000000 */
[----:B------:R-:W1:Y:S01]  /*3c60*/  SHFL.IDX PT, R28, R17, R126, 0x1f ;  /* 0x00001f7e111c7589 */ /* 0x000e6200000e0000 */
[----:B------:R-:W-:-:S02]  /*3c70*/  VIADD R213, R9, 0x1c ;  /* 0x0000001c09d57836 */ /* 0x000fc40000000000 */
[--C-:B---3--:R-:W-:Y:S01]  /*3c80*/  FFMA.FTZ R216, R210, UR4, -R215.reuse ;  /* 0x00000004d2d87c23 */ /* 0x108fe200080108d7 */
[----:B------:R-:W-:Y:S01]  /*3c90*/  FFMA.FTZ R25, R212, UR4, -R215 ;  /* 0x00000004d4197c23 */ /* 0x000fe200080108d7 */
[C---:B------:R-:W-:Y:S01]  /*3ca0*/  VIADD R215, R9.reuse, 0x10 ;  /* 0x0000001009d77836 */ /* 0x040fe20000000000 */
[----:B------:R-:W2:Y:S01]  /*3cb0*/  SHFL.IDX PT, R222, R218, R217, 0x1f ;  /* 0x00001fd9dade7589 */ /* 0x000ea200000e0000 */
[----:B------:R-:W-:Y:S01]  /*3cc0*/  IADD3 R212, R9, 0x18, RZ ;  /* 0x0000001809d47810 */ /* 0x000fe20007ffe0ff */
[----:B------:R-:W3:Y:S01]  /*3cd0*/  MUFU.EX2 R211, R211 ;  /* 0x000000d300d37308 */ /* 0x000ee20000000800 */
[----:B----4-:R-:W-:Y:S01]  /*3ce0*/  FFMA.FTZ R224, R224, UR4, -R233 ;  /* 0x00000004e0e07c23 */ /* 0x010fe200080108e9 */
[----:B------:R-:W4:Y:S01]  /*3cf0*/  SHFL.IDX PT, R27, R218, R215, 0x1f ;  /* 0x00001fd7da1b7589 */ /* 0x000f2200000e0000 */
[--C-:B------:R-:W-:Y:S01]  /*3d00*/  FADD.FTZ R210, R29, -R214.reuse ;  /* 0x800000d61dd27221 */ /* 0x100fe20000010000 */
[----:B------:R-:W-:Y:S02]  /*3d10*/  FADD.FTZ R214, R31, -R214 ;  /* 0x800000d61fd67221 */ /* 0x000fe40000010000 */
[----:B------:R-:W4:Y:S02]  /*3d20*/  SHFL.IDX PT, R29, R218, R213, 0x1f ;  /* 0x00001fd5da1d7589 */ /* 0x000f2400000e0000 */
[----:B------:R-:W4:Y:S02]  /*3d30*/  MUFU.EX2 R26, R26 ;  /* 0x0000001a001a7308 */ /* 0x000f240000000800 */
[----:B------:R4:W4:Y:S04]  /*3d40*/  SHFL.IDX PT, R30, R218, R212, 0x1f ;  /* 0x00001fd4da1e7589 */ /* 0x00092800000e0000 */
[----:B------:R-:W4:Y:S02]  /*3d50*/  SHFL.IDX PT, R31, R17, R215, 0x1f ;  /* 0x00001fd7111f7589 */ /* 0x000f2400000e0000 */
[----:B------:R-:W4:Y:S01]  /*3d60*/  MUFU.EX2 R25, R25 ;  /* 0x0000001900197308 */ /* 0x000f220000000800 */
[--C-:B-1----:R-:W-:Y:S01]  /*3d70*/  FFMA.FTZ R24, R220, UR4, -R28.reuse ;  /* 0x00000004dc187c23 */ /* 0x102fe2000801081c */
[----:B------:R-:W-:Y:S01]  /*3d80*/  FFMA.FTZ R28, R219, UR4, -R28 ;  /* 0x00000004db1c7c23 */ /* 0x000fe2000801081c */
[----:B---3--:R-:W-:Y:S01]  /*3d90*/  FMUL.FTZ R221, R211, R221 ;  /* 0x000000ddd3dd7220 */ /* 0x008fe20000410000 */
[--C-:B--2---:R-:W-:Y:S01]  /*3da0*/  FADD.FTZ R220, R33, -R222.reuse ;  /* 0x800000de21dc7221 */ /* 0x104fe20000010000 */
[----:B------:R-:W-:Y:S01]  /*3db0*/  FADD.FTZ R222, R35, -R222 ;  /* 0x800000de23de7221 */ /* 0x000fe20000010000 */
[----:B------:R-:W1:Y:S02]  /*3dc0*/  SHFL.IDX PT, R33, R17, R212, 0x1f ;  /* 0x00001fd411217589 */ /* 0x000e6400000e0000 */
[----:B------:R-:W2:Y:S01]  /*3dd0*/  MUFU.EX2 R24, R24 ;  /* 0x0000001800187308 */ /* 0x000ea20000000800 */
[--C-:B----4-:R-:W-:Y:S01]  /*3de0*/  FADD.FTZ R218, R32, -R27.reuse ;  /* 0x8000001b20da7221 */ /* 0x110fe20000010000 */
[----:B------:R-:W-:Y:S01]  /*3df0*/  FADD.FTZ R219, R34, -R27 ;  /* 0x8000001b22db7221 */ /* 0x000fe20000010000 */
[----:B------:R-:W3:Y:S01]  /*3e00*/  SHFL.IDX PT, R32, R17, R217, 0x1f ;  /* 0x00001fd911207589 */ /* 0x000ee200000e0000 */
[----:B------:R-:W-:Y:S01]  /*3e10*/  FMUL.FTZ R128, R26, R128 ;  /* 0x000000801a807220 */ /* 0x000fe20000410000 */
[----:B------:R-:W-:-:S02]  /*3e20*/  FADD.FTZ R37, R37, -R29 ;  /* 0x8000001d25257221 */ /* 0x000fc40000010000 */
[----:B------:R-:W4:Y:S01]  /*3e30*/  SHFL.IDX PT, R34, R17, R213, 0x1f ;  /* 0x00001fd511227589 */ /* 0x000f2200000e0000 */
[----:B------:R-:W-:Y:S01]  /*3e40*/  FADD.FTZ R39, R39, -R29 ;  /* 0x8000001d27277221 */ /* 0x000fe20000010000 */
[----:B------:R2:W-:Y:S01]  /*3e50*/  MUFU.EX2 R27, R28 ;  /* 0x0000001c001b7308 */ /* 0x0005e20000000800 */
[--C-:B------:R-:W-:Y:S01]  /*3e60*/  FADD.FTZ R36, R36, -R30.reuse ;  /* 0x8000001e24247221 */ /* 0x100fe20000010000 */
[----:B------:R-:W-:Y:S01]  /*3e70*/  SHFL.IDX PT, R35, R15, R9, 0x1f ;  /* 0x00001f090f237589 */ /* 0x000fe200000e0000 */
[----:B------:R-:W-:Y:S01]  /*3e80*/  FADD.FTZ R38, R38, -R30 ;  /* 0x8000001e26267221 */ /* 0x000fe20000010000 */
[----:B------:R-:W-:Y:S01]  /*3e90*/  FMUL.FTZ R223, R25, R223 ;  /* 0x000000df19df7220 */ /* 0x000fe20000410000 */
[--C-:B------:R-:W-:Y:S01]  /*3ea0*/  FFMA.FTZ R29, R209, UR4, -R31.reuse ;  /* 0x00000004d11d7c23 */ /* 0x100fe2000801081f */
[----:B------:R-:W-:Y:S01]  /*3eb0*/  FFMA.FTZ R31, R208, UR4, -R31 ;  /* 0x00000004d01f7c23 */ /* 0x000fe2000801081f */
[----:B------:R-:W-:Y:S01]  /*3ec0*/  FFMA.FTZ R208, -R18, R18, 1 ;  /* 0x3f80000012d07423 */ /* 0x000fe20000010112 */
[----:B------:R-:W4:Y:S01]  /*3ed0*/  SHFL.IDX PT, R209, R15, R126, 0x1f ;  /* 0x00001f7e0fd17589 */ /* 0x000f2200000e0000 */
[----:B------:R-:W4:Y:S01]  /*3ee0*/  MUFU.EX2 R30, R224 ;  /* 0x000000e0001e7308 */ /* 0x000f220000000800 */
[----:B--2---:R-:W-:Y:S01]  /*3ef0*/  FFMA.FTZ R28, R225, UR4, -R233 ;  /* 0x00000004e11c7c23 */ /* 0x004fe200080108e9 */
[----:B------:R-:W-:Y:S01]  /*3f00*/  FFMA.FTZ R234, -R234, R234, 1 ;  /* 0x3f800000eaea7423 */ /* 0x000fe200000101ea */
[----:B------:R-:W-:Y:S01]  /*3f10*/  FMUL.FTZ R129, R24, R129 ;  /* 0x0000008118817220 */ /* 0x000fe20000410000 */
[----:B-1----:R-:W-:-:S04]  /*3f20*/  FFMA.FTZ R204, R204, UR4, -R33 ;  /* 0x00000004cccc7c23 */ /* 0x002fc80008010821 */
[----:B------:R1:W-:Y:S01]  /*3f30*/  MUFU.EX2 R18, R31 ;  /* 0x0000001f00127308 */ /* 0x0003e20000000800 */
[--C-:B---3--:R-:W-:Y:S01]  /*3f40*/  FFMA.FTZ R207, R207, UR4, -R32.reuse ;  /* 0x00000004cfcf7c23 */ /* 0x108fe20008010820 */
[----:B------:R-:W-:Y:S01]  /*3f50*/  FFMA.FTZ R32, R206, UR4, -R32 ;  /* 0x00000004ce207c23 */ /* 0x000fe20008010820 */
[----:B------:R-:W-:-:S04]  /*3f60*/  FFMA.FTZ R206, -R20, R20, 1 ;  /* 0x3f80000014ce7423 */ /* 0x000fc80000010114 */
[----:B------:R-:W-:Y:S01]  /*3f70*/  FMUL.FTZ R206, R206, R223 ;  /* 0x000000dfcece7220 */ /* 0x000fe20000410000 */
[----:B------:R2:W3:Y:S01]  /*3f80*/  MUFU.EX2 R20, R32 ;  /* 0x0000002000147308 */ /* 0x0004e20000000800 */
[----:B-1----:R-:W-:Y:S01]  /*3f90*/  FFMA.FTZ R31, R205, UR4, -R33 ;  /* 0x00000004cd1f7c23 */ /* 0x002fe20008010821 */
[----:B----4-:R-:W-:Y:S01]  /*3fa0*/  FFMA.FTZ R33, R139, UR4, -R34 ;  /* 0x000000048b217c23 */ /* 0x010fe20008010822 */
[----:B------:R-:W-:Y:S01]  /*3fb0*/  FMUL.FTZ R214, R30, R214 ;  /* 0x000000d61ed67220 */ /* 0x000fe20000410000 */
[----:B------:R-:W1:Y:S01]  /*3fc0*/  SHFL.IDX PT, R139, R15, R124, 0x1f ;  /* 0x00001f7c0f8b7589 */ /* 0x000e6200000e0000 */
[----:B------:R-:W-:Y:S01]  /*3fd0*/  FFMA.FTZ R223, -R194, R194, 1 ;  /* 0x3f800000c2df7423 */ /* 0x000fe200000101c2 */
[--C-:B------:R-:W-:Y:S02]  /*3fe0*/  FFMA.FTZ R205, R134, UR4, -R209.reuse ;  /* 0x0000000486cd7c23 */ /* 0x100fe400080108d1 */
[----:B------:R4:W1:Y:S01]  /*3ff0*/  MUFU.EX2 R17, R207 ;  /* 0x000000cf00117308 */ /* 0x0008620000000800 */
[----:B--2---:R-:W-:Y:S01]  /*4000*/  FFMA.FTZ R32, -R19, R19, 1 ;  /* 0x3f80000013207423 */ /* 0x004fe20000010113 */
[----:B------:R-:W-:Y:S01]  /*4010*/  FFMA.FTZ R134, R132, UR4, -R209 ;  /* 0x0000000484867c23 */ /* 0x000fe200080108d1 */
[----:B------:R-:W2:Y:S04]  /*4020*/  LDL.LU R194, [R1+0x140] ;  /* 0x0001400001c27983 */ /* 0x000ea80000300800 */
[----:B------:R-:W1:Y:S01]  /*4030*/  SHFL.IDX PT, R209, R10, R126, 0x1f ;  /* 0x00001f7e0ad17589 */ /* 0x000e6200000e0000 */
[----:B------:R1:W-:Y:S01]  /*4040*/  MUFU.EX2 R19, R204 ;  /* 0x000000cc00137308 */ /* 0x0003e20000000800 */
[----:B---3--:R-:W-:-:S02]  /*4050*/  FMUL.FTZ R222, R20, R222 ;  /* 0x000000de14de7220 */ /* 0x008fc40000410000 */
[----:B----4-:R-:W3:Y:S05]  /*4060*/  SHFL.IDX PT, R207, R15, R125, 0x1f ;  /* 0x00001f7d0fcf7589 */ /* 0x010eea00000e0000 */
        /* <DEDUP_REMOVED lines=15> */
[--C-:B---3--:R-:W-:Y:S01]  /*4160*/  FFMA.FTZ R136, R88, UR4, -R207.reuse ;  /* 0x0000000458887c23 */ /* 0x108fe200080108cf */
[----:B------:R-:W-:Y:S02]  /*4170*/  FFMA.FTZ R132, R121, UR4, -R207 ;  /* 0x0000000479847c23 */ /* 0x000fe400080108cf */
[----:B------:R-:W3:Y:S03]  /*4180*/  SHFL.IDX PT, R207, R10, R9, 0x1f ;  /* 0x00001f090acf7589 */ /* 0x000ee600000e0000 */
[----:B------:R1:W-:Y:S01]  /*4190*/  MUFU.EX2 R88, R135 ;  /* 0x0000008700587308 */ /* 0x0003e20000000800 */
[----:B------:R-:W3:Y:S07]  /*41a0*/  SHFL.IDX PT, R121, R10, R124, 0x1f ;  /* 0x00001f7c0a797589 */ /* 0x000eee00000e0000 */
[----:B----4-:R4:W-:Y:S01]  /*41b0*/  MUFU.EX2 R15, R133 ;  /* 0x00000085000f7308 */ /* 0x0109e20000000800 */
[----:B-1----:R-:W-:Y:S01]  /*41c0*/  FFMA.FTZ R135, R114, UR4, -R137 ;  /* 0x0000000472877c23 */ /* 0x002fe20008010889 */
[----:B------:R-:W-:Y:S01]  /*41d0*/  FMUL.FTZ R37, R32, R37 ;  /* 0x0000002520257220 */ /* 0x000fe20000410000 */
[----:B------:R-:W-:-:S05]  /*41e0*/  FMUL.FTZ R210, R28, R210 ;  /* 0x000000d21cd27220 */ /* 0x000fca0000410000 */
[----:B------:R-:W1:Y:S01]  /*41f0*/  MUFU.EX2 R29, R29 ;  /* 0x0000001d001d7308 */ /* 0x000e620000000800 */
[----:B----4-:R-:W-:Y:S01]  /*4200*/  FFMA.FTZ R133, R112, UR4, -R137 ;  /* 0x0000000470857c23 */ /* 0x010fe20008010889 */
[--C-:B------:R-:W-:Y:S01]  /*4210*/  FFMA.FTZ R137, R113, UR4, -R138.reuse ;  /* 0x0000000471897c23 */ /* 0x100fe2000801088a */
[----:B------:R-:W-:Y:S01]  /*4220*/  FFMA.FTZ R138, R89, UR4, -R138 ;  /* 0x00000004598a7c23 */ /* 0x000fe2000801088a */
[----:B------:R-:W-:Y:S01]  /*4230*/  FFMA.FTZ R113, R91, UR4, -R139 ;  /* 0x000000045b717c23 */ /* 0x000fe2000801088b */
[--C-:B------:R-:W-:Y:S01]  /*4240*/  FFMA.FTZ R112, R105, UR4, -R221.reuse ;  /* 0x0000000469707c23 */ /* 0x100fe200080108dd */
[----:B------:R-:W-:Y:S01]  /*4250*/  FFMA.FTZ R105, R102, UR4, -R221 ;  /* 0x0000000466697c23 */ /* 0x000fe200080108dd */
[----:B---3--:R-:W-:Y:S01]  /*4260*/  FFMA.FTZ R114, R101, UR4, -R207 ;  /* 0x0000000465727c23 */ /* 0x008fe200080108cf */
[----:B------:R3:W-:Y:S01]  /*4270*/  MUFU.EX2 R89, R205 ;  /* 0x000000cd00597308 */ /* 0x0007e20000000800 */
[----:B------:R-:W-:Y:S01]  /*4280*/  LDS R221, [R13+0x400] ;  /* 0x000400000ddd7984 */ /* 0x000fe20000000800 */
[----:B------:R-:W-:Y:S01]  /*4290*/  FFMA.FTZ R101, R90, UR4, -R121 ;  /* 0x000000045a657c23 */ /* 0x000fe20008010879 */
[----:B------:R-:W-:Y:S01]  /*42a0*/  FFMA.FTZ R102, R92, UR4, -R139 ;  /* 0x000000045c667c23 */ /* 0x000fe2000801088b */
[----:B------:R-:W-:Y:S01]  /*42b0*/  FFMA.FTZ R109, R109, UR4, -R207 ;  /* 0x000000046d6d7c23 */ /* 0x000fe200080108cf */
[----:B------:R-:W4:Y:S01]  /*42c0*/  SHFL.IDX PT, R139, R10, R213, 0x1f ;  /* 0x00001fd50a8b7589 */ /* 0x000f2200000e0000 */
[----:B------:R-:W-:Y:S01]  /*42d0*/  FFMA.FTZ R111, R111, UR4, -R121 ;  /* 0x000000046f6f7c23 */ /* 0x000fe20008010879 */
[----:B------:R-:W-:Y:S01]  /*42e0*/  FFMA.FTZ R121, R95, UR4, -R209 ;  /* 0x000000045f797c23 */ /* 0x000fe200080108d1 */
[----:B------:R1:W-:Y:S01]  /*42f0*/  MUFU.EX2 R91, R134 ;  /* 0x00000086005b7308 */ /* 0x0003e20000000800 */
[----:B---3--:R-:W3:Y:S01]  /*4300*/  SHFL.IDX PT, R205, R10, R125, 0x1f ;  /* 0x00001f7d0acd7589 */ /* 0x008ee200000e0000 */
[----:B------:R-:W-:Y:S01]  /*4310*/  FFMA.FTZ R209, -R232, R232, 1 ;  /* 0x3f800000e8d17423 */ /* 0x000fe200000101e8 */
[----:B-1----:R-:W-:-:S02]  /*4320*/  FMUL.FTZ R218, R29, R218 ;  /* 0x000000da1dda7220 */ /* 0x002fc40000410000 */
[----:B------:R-:W1:Y:S01]  /*4330*/  SHFL.IDX PT, R207, R10, R217, 0x1f ;  /* 0x00001fd90acf7589 */ /* 0x000e6200000e0000 */
[----:B------:R-:W-:Y:S02]  /*4340*/  FMUL.FTZ R209, R209, R214 ;  /* 0x000000d6d1d17220 */ /* 0x000fe40000410000 */
[----:B------:R4:W-:Y:S01]  /*4350*/  MUFU.EX2 R90, R136 ;  /* 0x00000088005a7308 */ /* 0x0009e20000000800 */
[----:B------:R-:W1:Y:S07]  /*4360*/  SHFL.IDX PT, R134, R10, R215, 0x1f ;  /* 0x00001fd70a867589 */ /* 0x000e6e00000e0000 */
[----:B------:R1:W-:Y:S01]  /*4370*/  MUFU.EX2 R92, R133 ;  /* 0x00000085005c7308 */ /* 0x0003e20000000800 */
[----:B----4-:R4:W4:Y:S01]  /*4380*/  SHFL.IDX PT, R136, R10, R212, 0x1f ;  /* 0x00001fd40a887589 */ /* 0x01092200000e0000 */
[--C-:B------:R-:W-:Y:S01]  /*4390*/  FFMA.FTZ R103, R103, UR4, -R139.reuse ;  /* 0x0000000467677c23 */ /* 0x100fe2000801088b */
[----:B------:R-:W-:Y:S01]  /*43a0*/  FFMA.FTZ R110, R110, UR4, -R139 ;  /* 0x000000046e6e7c23 */ /* 0x000fe2000801088b */
[----:B------:R-:W-:-:S04]  /*43b0*/  FFMA.FTZ R139, -R231, R231, 1 ;  /* 0x3f800000e78b7423 */ /* 0x000fc800000101e7 */
[----:B------:R4:W-:Y:S01]  /*43c0*/  MUFU.EX2 R95, R135 ;  /* 0x00000087005f7308 */ /* 0x0009e20000000800 */
[----:B---3--:R-:W-:Y:S01]  /*43d0*/  FFMA.FTZ R100, R100, UR4, -R205 ;  /* 0x0000000464647c23 */ /* 0x008fe200080108cd */
[----:B------:R-:W-:Y:S01]  /*43e0*/  FMUL.FTZ R139, R139, R218 ;  /* 0x000000da8b8b7220 */ /* 0x000fe20000410000 */
[----:B-1----:R-:W-:-:S05]  /*43f0*/  FFMA.FTZ R107, R107, UR4, -R207 ;  /* 0x000000046b6b7c23 */ /* 0x002fca00080108cf */
[----:B----4-:R1:W-:Y:S01]  /*4400*/  MUFU.EX2 R10, R132 ;  /* 0x00000084000a7308 */ /* 0x0103e20000000800 */
[--C-:B------:R-:W-:Y:S01]  /*4410*/  FFMA.FTZ R133, R97, UR4, -R134.reuse ;  /* 0x0000000461857c23 */ /* 0x100fe20008010886 */
[----:B------:R-:W-:Y:S01]  /*4420*/  FFMA.FTZ R134, R96, UR4, -R134 ;  /* 0x0000000460867c23 */ /* 0x000fe20008010886 */
[----:B------:R-:W3:Y:S01]  /*4430*/  SHFL.IDX PT, R97, R12, R126, 0x1f ;  /* 0x00001f7e0c617589 */ /* 0x000ee200000e0000 */
[----:B------:R-:W-:Y:S01]  /*4440*/  FFMA.FTZ R135, R98, UR4, -R207 ;  /* 0x0000000462877c23 */ /* 0x000fe200080108cf */
[----:B------:R-:W-:Y:S02]  /*4450*/  FSEL R207, R227, -INF , !P1 ;  /* 0xff800000e3cf7808 */ /* 0x000fe40004800000 */
[----:B------:R-:W4:Y:S01]  /*4460*/  SHFL.IDX PT, R96, R12, R125, 0x1f ;  /* 0x00001f7d0c607589 */ /* 0x000f2200000e0000 */
[----:B------:R-:W3:Y:S01]  /*4470*/  MUFU.EX2 R31, R31 ;  /* 0x0000001f001f7308 */ /* 0x000ee20000000800 */
[----:B-1----:R-:W-:Y:S01]  /*4480*/  FFMA.FTZ R132, R99, UR4, -R205 ;  /* 0x0000000463847c23 */ /* 0x002fe200080108cd */
[--C-:B------:R-:W-:Y:S01]  /*4490*/  FFMA.FTZ R108, R108, UR4, -R136.reuse ;  /* 0x000000046c6c7c23 */ /* 0x100fe20008010888 */
[----:B------:R-:W1:Y:S01]  /*44a0*/  SHFL.IDX PT, R99, R12, R124, 0x1f ;  /* 0x00001f7c0c637589 */ /* 0x000e6200000e0000 */
[----:B------:R-:W-:-:S03]  /*44b0*/  FFMA.FTZ R136, R93, UR4, -R136 ;  /* 0x000000045d887c23 */ /* 0x000fc60008010888 */
[----:B------:R-:W1:Y:S01]  /*44c0*/  SHFL.IDX PT, R205, R12, R9, 0x1f ;  /* 0x00001f090ccd7589 */ /* 0x000e6200000e0000 */
[----:B------:R1:W-:Y:S03]  /*44d0*/  MUFU.EX2 R93, R137 ;  /* 0x00000089005d7308 */ /* 0x0003e60000000800 */
[----:B------:R-:W-:Y:S04]  /*44e0*/  SHFL.IDX PT, R214, R221, R124, 0x1f ;  /* 0x00001f7cddd67589 */ /* 0x000fe800000e0000 */
[----:B------:R-:W1:Y:S01]  /*44f0*/  SHFL.IDX PT, R98, R12, R215, 0x1f ;  /* 0x00001fd70c627589 */ /* 0x000e6200000e0000 */
[----:B------:R-:W-:Y:S01]  /*4500*/  MUFU.EX2 R13, R113 ;  /* 0x00000071000d7308 */ /* 0x000fe20000000800 */
[----:B---3--:R-:W-:Y:S01]  /*4510*/  FMUL.FTZ R36, R31, R36 ;  /* 0x000000241f247220 */ /* 0x008fe20000410000 */
[--C-:B------:R-:W-:Y:S01]  /*4520*/  FFMA.FTZ R115, R115, UR4, -R97.reuse ;  /* 0x0000000473737c23 */ /* 0x100fe20008010861 */
[----:B------:R-:W-:Y:S01]  /*4530*/  FFMA.FTZ R117, R117, UR4, -R97 ;  /* 0x0000000475757c23 */ /* 0x000fe20008010861 */
[----:B------:R-:W-:Y:S01]  /*4540*/  SHFL.IDX PT, R218, R221, R126, 0x1f ;  /* 0x00001f7eddda7589 */ /* 0x000fe200000e0000 */
[--C-:B----4-:R-:W-:Y:S01]  /*4550*/  FFMA.FTZ R116, R116, UR4, -R96.reuse ;  /* 0x0000000474747c23 */ /* 0x110fe20008010860 */
[----:B------:R-:W-:-:S02]  /*4560*/  FFMA.FTZ R123, R123, UR4, -R96 ;  /* 0x000000047b7b7c23 */ /* 0x000fc40008010860 */
[----:B------:R-:W3:Y:S01]  /*4570*/  SHFL.IDX PT, R97, R12, R212, 0x1f ;  /* 0x00001fd40c617589 */ /* 0x000ee200000e0000 */
[----:B------:R4:W-:Y:S01]  /*4580*/  MUFU.EX2 R96, R112 ;  /* 0x0000007000607308 */ /* 0x0009e20000000800 */
[--C-:B-1----:R-:W-:Y:S01]  /*4590*/  FFMA.FTZ R137, R94, UR4, -R99.reuse ;  /* 0x000000045e897c23 */ /* 0x102fe20008010863 */
[----:B------:R-:W-:Y:S02]  /*45a0*/  FFMA.FTZ R122, R122, UR4, -R99 ;  /* 0x000000047a7a7c23 */ /* 0x000fe40008010863 */
[----:B------:R-:W-:Y:S01]  /*45b0*/  SHFL.IDX PT, R99, R12, R217, 0x1f ;  /* 0x00001fd90c637589 */ /* 0x000fe200000e0000 */
[--C-:B------:R-:W-:Y:S01]  /*45c0*/  FFMA.FTZ R106, R106, UR4, -R205.reuse ;  /* 0x000000046a6a7c23 */ /* 0x100fe200080108cd */
[----:B------:R-:W-:Y:S02]  /*45d0*/  FFMA.FTZ R119, R119, UR4, -R205 ;  /* 0x0000000477777c23 */ /* 0x000fe400080108cd */
[----:B------:R1:W3:Y:S01]  /*45e0*/  SHFL.IDX PT, R205, R12, R213, 0x1f ;  /* 0x00001fd50ccd7589 */ /* 0x0002e200000e0000 */
[----:B----4-:R-:W-:Y:S01]  /*45f0*/  FFMA.FTZ R112, -R22, R22, 1 ;  /* 0x3f80000016707423 */ /* 0x010fe20000010116 */
[----:B------:R-:W-:Y:S01]  /*4600*/  FSEL R22, R2, -INF , !P0 ;  /* 0xff80000002167808 */ /* 0x000fe20004000000 */
[----:B------:R4:W-:Y:S01]  /*4610*/  MUFU.EX2 R94, R138 ;  /* 0x0000008a005e7308 */ /* 0x0009e20000000800 */
[--C-:B------:R-:W-:Y:S01]  /*4620*/  FFMA.FTZ R118, R118, UR4, -R98.reuse ;  /* 0x0000000476767c23 */ /* 0x100fe20008010862 */
[----:B------:R-:W-:Y:S01]  /*4630*/  FFMA.FTZ R120, R120, UR4, -R98 ;  /* 0x0000000478787c23 */ /* 0x000fe20008010862 */
[----:B------:R-:W-:Y:S01]  /*4640*/  FMUL.FTZ R112, R112, R129 ;  /* 0x0000008170707220 */ /* 0x000fe20000410000 */
[----:B------:R-:W-:Y:S01]  /*4650*/  FMUL.FTZ R98, R27, R130 ;  /* 0x000000821b627220 */ /* 0x000fe20000410000 */
[----:B------:R-:W-:-:S03]  /*4660*/  FSEL R129, R127, -INF , !P3 ;  /* 0xff8000007f817808 */ /* 0x000fc60005800000 */
[----:B-1----:R1:W-:Y:S01]  /*4670*/  MUFU.EX2 R12, R105 ;  /* 0x00000069000c7308 */ /* 0x0023e20000000800 */
[----:B----4-:R-:W-:Y:S01]  /*4680*/  FFMA.FTZ R138, -R229, R229, 1 ;  /* 0x3f800000e58a7423 */ /* 0x010fe200000101e5 */
[--C-:B---3--:R-:W-:Y:S01]  /*4690*/  FFMA.FTZ R130, R22, UR4, -R97.reuse ;  /* 0x0000000416827c23 */ /* 0x108fe20008010861 */
[----:B------:R-:W-:Y:S02]  /*46a0*/  FFMA.FTZ R129, R129, UR4, -R97 ;  /* 0x0000000481817c23 */ /* 0x000fe40008010861 */
[----:B------:R-:W-:-:S03]  /*46b0*/  FMUL.FTZ R138, R138, R220 ;  /* 0x000000dc8a8a7220 */ /* 0x000fc60000410000 */
[----:B------:R3:W-:Y:S01]  /*46c0*/  MUFU.EX2 R97, R111 ;  /* 0x0000006f00617308 */ /* 0x0007e20000000800 */
[----:B-1----:R-:W-:Y:S01]  /*46d0*/  FMUL.FTZ R105, R21, R128 ;  /* 0x0000008015697220 */ /* 0x002fe20000410000 */
[----:B------:R-:W-:Y:S01]  /*46e0*/  FSEL R21, R6, -INF , !P2 ;  /* 0xff80000006157808 */ /* 0x000fe20005000000 */
[----:B------:R-:W-:Y:S01]  /*46f0*/  SHFL.IDX PT, R220, R221, R215, 0x1f ;  /* 0x00001fd7dddc7589 */ /* 0x000fe200000e0000 */
[----:B------:R-:W-:Y:S01]  /*4700*/  FSEL R128, R4, -INF , !P4 ;  /* 0xff80000004807808 */ /* 0x000fe20006000000 */
[----:B------:R-:W-:Y:S02]  /*4710*/  FFMA.FTZ R207, R207, UR4, -R205 ;  /* 0x00000004cfcf7c23 */ /* 0x000fe400080108cd */
[--C-:B------:R-:W-:Y:S01]  /*4720*/  FFMA.FTZ R113, R21, UR4, -R99.reuse ;  /* 0x0000000415717c23 */ /* 0x100fe20008010863 */
[----:B------:R1:W-:Y:S01]  /*4730*/  MUFU.EX2 R22, R109 ;  /* 0x0000006d00167308 */ /* 0x0003e20000000800 */
[----:B------:R-:W-:Y:S01]  /*4740*/  FFMA.FTZ R128, R128, UR4, -R99 ;  /* 0x0000000480807c23 */ /* 0x000fe20008010863 */
[----:B---3--:R-:W-:-:S04]  /*4750*/  FFMA.FTZ R111, -R237, R237, 1 ;  /* 0x3f800000ed6f7423 */ /* 0x008fc800000101ed */
[----:B------:R-:W-:Y:S02]  /*4760*/  FMUL.FTZ R111, R111, R222 ;  /* 0x000000de6f6f7220 */ /* 0x000fe40000410000 */
[----:B------:R3:W-:Y:S01]  /*4770*/  MUFU.EX2 R99, R121 ;  /* 0x0000007900637308 */ /* 0x0007e20000000800 */
[----:B-1----:R-:W-:Y:S01]  /*4780*/  FMUL.FTZ R109, R230, R210 ;  /* 0x000000d2e66d7220 */ /* 0x002fe20000410000 */
[----:B------:R-:W-:Y:S04]  /*4790*/  SHFL.IDX PT, R222, R221, R217, 0x1f ;  /* 0x00001fd9ddde7589 */ /* 0x000fe800000e0000 */
[----:B------:R-:W1:Y:S02]  /*47a0*/  SHFL.IDX PT, R210, R221, R9, 0x1f ;  /* 0x00001f09ddd27589 */ /* 0x000e6400000e0000 */
[----:B------:R4:W-:Y:S01]  /*47b0*/  MUFU.EX2 R21, R102 ;  /* 0x0000006600157308 */ /* 0x0009e20000000800 */
[----:B---3--:R-:W-:Y:S01]  /*47c0*/  FMUL.FTZ R121, R33, R39 ;  /* 0x0000002721797220 */ /* 0x008fe20000410000 */
[----:B------:R-:W-:-:S03]  /*47d0*/  FMUL.FTZ R39, R223, R37 ;  /* 0x00000025df277220 */ /* 0x000fc60000410000 */
[----:B------:R-:W-:Y:S01]  /*47e0*/  FMUL.FTZ R37, R234, R121 ;  /* 0x00000079ea257220 */ /* 0x000fe20000410000 */
[----:B------:R-:W-:Y:S02]  /*47f0*/  FADD.FTZ R121, R41, -R214 ;  /* 0x800000d629797221 */ /* 0x000fe40000010000 */
[----:B------:R3:W-:Y:S01]  /*4800*/  LDS R41, [R11+0x400] ;  /* 0x000400000b297984 */ /* 0x0007e20000000800 */
[----:B----4-:R-:W-:Y:S01]  /*4810*/  FMUL.FTZ R102, R23, R98 ;  /* 0x0000006217667220 */ /* 0x010fe20000410000 */
[----:B------:R-:W-:Y:S01]  /*4820*/  FSEL R23, R131, -INF , !P5 ;  /* 0xff80000083177808 */ /* 0x000fe20006800000 */
[----:B------:R4:W-:Y:S04]  /*4830*/  MUFU.EX2 R98, R101 ;  /* 0x0000006500627308 */ /* 0x0009e80000000800 */
[----:B------:R-:W-:-:S04]  /*4840*/  FFMA.FTZ R205, R23, UR4, -R205 ;  /* 0x0000000417cd7c23 */ /* 0x000fc800080108cd */
[----:B------:R3:W-:Y:S01]  /*4850*/  MUFU.EX2 R23, R114 ;  /* 0x0000007200177308 */ /* 0x0007e20000000800 */
[----:B----4-:R-:W-:Y:S02]  /*4860*/  FMUL.FTZ R101, R235, R36 ;  /* 0x00000024eb657220 */ /* 0x010fe40000410000 */
[----:B------:R-:W-:Y:S05]  /*4870*/  SHFL.IDX PT, R36, R221, R212, 0x1f ;  /* 0x00001fd4dd247589 */ /* 0x000fea00000e0000 */
[----:B------:R-:W4:Y:S01]  /*4880*/  MUFU.EX2 R35, R35 ;  /* 0x0000002300237308 */ /* 0x000f220000000800 */
[----:B---3--:R-:W-:Y:S02]  /*4890*/  FMUL.FTZ R114, R18, R219 ;  /* 0x000000db12727220 */ /* 0x008fe40000410000 */
[----:B------:R-:W-:Y:S01]  /*48a0*/  SHFL.IDX PT, R219, R221, R125, 0x1f ;  /* 0x00001f7ddddb7589 */ /* 0x000fe200000e0000 */
[----:B-1----:R-:W-:Y:S01]  /*48b0*/  FADD.FTZ R42, R42, -R210 ;  /* 0x800000d22a2a7221 */ /* 0x002fe20000010000 */
[----:B------:R-:W-:-:S03]  /*48c0*/  FADD.FTZ R214, R43, -R214 ;  /* 0x800000d62bd67221 */ /* 0x000fc60000010000 */
[----:B------:R-:W1:Y:S01]  /*48d0*/  MUFU.EX2 R34, R34 ;  /* 0x0000002200227308 */ /* 0x000e620000000800 */
[----:B------:R-:W3:Y:S01]  /*48e0*/  SHFL.IDX PT, R221, R221, R213, 0x1f ;  /* 0x00001fd5dddd7589 */ /* 0x000ee200000e0000 */
[----:B------:R-:W-:Y:S01]  /*48f0*/  FADD.FTZ R40, R40, -R210 ;  /* 0x800000d228287221 */ /* 0x000fe20000010000 */
[----:B------:R-:W-:Y:S01]  /*4900*/  FADD.FTZ R48, R48, -R220 ;  /* 0x800000dc30307221 */ /* 0x000fe20000010000 */
[----:B------:R-:W-:Y:S01]  /*4910*/  FMUL.FTZ R121, R15, R121 ;  /* 0x000000790f797220 */ /* 0x000fe20000410000 */
[----:B------:R-:W-:Y:S01]  /*4920*/  FADD.FTZ R44, R44, -R218 ;  /* 0x800000da2c2c7221 */ /* 0x000fe20000010000 */
[----:B------:R-:W-:Y:S02]  /*4930*/  FFMA.FTZ R11, -R201, R201, 1 ;  /* 0x3f800000c90b7423 */ /* 0x000fe400000101c9 */
[----:B------:R-:W1:Y:S08]  /*4940*/  MUFU.EX2 R104, R104 ;  /* 0x0000006800687308 */ /* 0x000e700000000800 */
[----:B------:R-:W2:Y:S08]  /*4950*/  MUFU.EX2 R100, R100 ;  /* 0x0000006400647308 */ /* 0x000eb00000000800 */
[----:B------:R-:W-:Y:S01]  /*4960*/  MUFU.EX2 R133, R133 ;  /* 0x0000008500857308 */ /* 0x000fe20000000800 */
[--C-:B---3--:R-:W-:Y:S01]  /*4970*/  FADD.FTZ R53, R53, -R221.reuse ;  /* 0x800000dd35357221 */ /* 0x108fe20000010000 */
[----:B------:R-:W-:-:S06]  /*4980*/  FADD.FTZ R55, R55, -R221 ;  /* 0x800000dd37377221 */ /* 0x000fcc0000010000 */
[----:B------:R-:W-:Y:S01]  /*4990*/  MUFU.EX2 R135, R135 ;  /* 0x0000008700877308 */ /* 0x000fe20000000800 */
[----:B------:R-:W3:Y:S01]  /*49a0*/  SHFL.IDX PT, R221, R41, R125, 0x1f ;  /* 0x00001f7d29dd7589 */ /* 0x000ee200000e0000 */
[--C-:B------:R-:W-:Y:S01]  /*49b0*/  FADD.FTZ R43, R45, -R219.reuse ;  /* 0x800000db2d2b7221 */ /* 0x100fe20000010000 */
[----:B------:R-:W-:Y:S01]  /*49c0*/  FFMA.FTZ R45, -R197, R197, 1 ;  /* 0x3f800000c52d7423 */ /* 0x000fe200000101c5 */
[----:B----4-:R-:W-:Y:S01]  /*49d0*/  FMUL.FTZ R42, R35, R42 ;  /* 0x0000002a232a7220 */ /* 0x010fe20000410000 */
[----:B------:R-:W-:Y:S01]  /*49e0*/  FADD.FTZ R47, R47, -R219 ;  /* 0x800000db2f2f7221 */ /* 0x000fe20000010000 */
[----:B------:R-:W-:Y:S01]  /*49f0*/  FADD.FTZ R210, R49, -R222 ;  /* 0x800000de31d27221 */ /* 0x000fe20000010000 */
[----:B------:R-:W-:Y:S01]  /*4a00*/  FADD.FTZ R219, R52, -R36 ;  /* 0x8000002434db7221 */ /* 0x000fe20000010000 */
[----:B------:R-:W-:Y:S01]  /*4a10*/  FMUL.FTZ R45, R45, R42 ;  /* 0x0000002a2d2d7220 */ /* 0x000fe20000410000 */
[----:B------:R-:W-:Y:S01]  /*4a20*/  FFMA.FTZ R42, -R171, R171, 1 ;  /* 0x3f800000ab2a7423 */ /* 0x000fe200000101ab */
[----:B------:R-:W-:Y:S01]  /*4a30*/  FMUL.FTZ R47, R10, R47 ;  /* 0x0000002f0a2f7220 */ /* 0x000fe20000410000 */
[----:B------:R-:W-:Y:S01]  /*4a40*/  FADD.FTZ R222, R51, -R222 ;  /* 0x800000de33de7221 */ /* 0x000fe20000010000 */
[----:B------:R-:W-:Y:S01]  /*4a50*/  FADD.FTZ R36, R54, -R36 ;  /* 0x8000002436247221 */ /* 0x000fe20000010000 */
[----:B------:R-:W-:Y:S01]  /*4a60*/  FFMA.FTZ R51, -R196, R196, 1 ;  /* 0x3f800000c4337423 */ /* 0x000fe200000101c4 */
[----:B------:R-:W-:Y:S01]  /*4a70*/  FMUL.FTZ R54, R92, R48 ;  /* 0x000000305c367220 */ /* 0x000fe20000410000 */
[----:B------:R-:W-:Y:S01]  /*4a80*/  FMUL.FTZ R48, R42, R47 ;  /* 0x0000002f2a307220 */ /* 0x000fe20000410000 */
[----:B------:R-:W-:Y:S01]  /*4a90*/  FMUL.FTZ R219, R96, R219 ;  /* 0x000000db60db7220 */ /* 0x000fe20000410000 */
[----:B------:R-:W-:Y:S01]  /*4aa0*/  FFMA.FTZ R42, -R168, R168, 1 ;  /* 0x3f800000a82a7423 */ /* 0x000fe200000101a8 */
[----:B------:R-:W-:Y:S01]  /*4ab0*/  FMUL.FTZ R51, R51, R121 ;  /* 0x0000007933337220 */ /* 0x000fe20000410000 */
[----:B------:R-:W-:Y:S08]  /*4ac0*/  MUFU.EX2 R134, R134 ;  /* 0x0000008600867308 */ /* 0x000ff00000000800 */
[----:B------:R-:W-:Y:S01]  /*4ad0*/  MUFU.EX2 R107, R107 ;  /* 0x0000006b006b7308 */ /* 0x000fe20000000800 */
[--C-:B---3--:R-:W-:Y:S01]  /*4ae0*/  FADD.FTZ R61, R61, -R221.reuse ;  /* 0x800000dd3d3d7221 */ /* 0x108fe20000010000 */
[----:B------:R-:W-:-:S06]  /*4af0*/  FADD.FTZ R221, R63, -R221 ;  /* 0x800000dd3fdd7221 */ /* 0x000fcc0000010000 */
[----:B------:R-:W3:Y:S01]  /*4b00*/  MUFU.EX2 R103, R103 ;  /* 0x0000006700677308 */ /* 0x000ee20000000800 */
[----:B------:R-:W-:Y:S01]  /*4b10*/  LDS R63, [R14+0x400] ;  /* 0x000400000e3f7984 */ /* 0x000fe20000000800 */
[----:B------:R-:W-:-:S06]  /*4b20*/  FMUL.FTZ R42, R42, R219 ;  /* 0x000000db2a2a7220 */ /* 0x000fcc0000410000 */
[----:B------:R-:W-:Y:S01]  /*4b30*/  MUFU.EX2 R106, R106 ;  /* 0x0000006a006a7308 */ /* 0x000fe20000000800 */
[----:B------:R-:W4:Y:S01]  /*4b40*/  SHFL.IDX PT, R121, R41, R126, 0x1f ;  /* 0x00001f7e29797589 */ /* 0x000f2200000e0000 */
[----:B------:R-:W-:Y:S01]  /*4b50*/  FADD.FTZ R218, R46, -R218 ;  /* 0x800000da2eda7221 */ /* 0x000fe20000010000 */
[----:B------:R-:W-:-:S05]  /*4b60*/  FMUL.FTZ R214, R88, R214 ;  /* 0x000000d658d67220 */ /* 0x000fca0000410000 */
[----:B------:R-:W-:Y:S01]  /*4b70*/  MUFU.EX2 R136, R136 ;  /* 0x0000008800887308 */ /* 0x000fe20000000800 */
[----:B------:R-:W2:Y:S01]  /*4b80*/  SHFL.IDX PT, R219, R41, R213, 0x1f ;  /* 0x00001fd529db7589 */ /* 0x000ea200000e0000 */
[----:B------:R-:W-:Y:S01]  /*4b90*/  FFMA.FTZ R46, -R195, R195, 1 ;  /* 0x3f800000c32e7423 */ /* 0x000fe200000101c3 */
[----:B-1----:R-:W-:Y:S01]  /*4ba0*/  FMUL.FTZ R40, R34, R40 ;  /* 0x0000002822287220 */ /* 0x002fe20000410000 */
[----:B------:R-:W-:Y:S01]  /*4bb0*/  FFMA.FTZ R49, -R198, R198, 1 ;  /* 0x3f800000c6317423 */ /* 0x000fe200000101c6 */
[----:B------:R-:W-:Y:S01]  /*4bc0*/  FFMA.FTZ R52, -R199, R199, 1 ;  /* 0x3f800000c7347423 */ /* 0x000fe200000101c7 */
[----:B------:R-:W-:Y:S01]  /*4bd0*/  FMUL.FTZ R44, R89, R44 ;  /* 0x0000002c592c7220 */ /* 0x000fe20000410000 */
[----:B------:R-:W-:Y:S01]  /*4be0*/  FMUL.FTZ R218, R91, R218 ;  /* 0x000000da5bda7220 */ /* 0x000fe20000410000 */
[----:B------:R-:W-:Y:S01]  /*4bf0*/  FMUL.FTZ R46, R46, R40 ;  /* 0x000000282e2e7220 */ /* 0x000fe20000410000 */
[----:B------:R-:W-:Y:S01]  /*4c00*/  FMUL.FTZ R49, R49, R214 ;  /* 0x000000d631317220 */ /* 0x000fe20000410000 */
[----:B------:R-:W-:Y:S01]  /*4c10*/  FMUL.FTZ R210, R93, R210 ;  /* 0x000000d25dd27220 */ /* 0x000fe20000410000 */
[----:B------:R-:W-:Y:S01]  /*4c20*/  FFMA.FTZ R40, -R203, R203, 1 ;  /* 0x3f800000cb287423 */ /* 0x000fe200000101cb */
[----:B------:R-:W1:Y:S01]  /*4c30*/  SHFL.IDX PT, R214, R41, R9, 0x1f ;  /* 0x00001f0929d67589 */ /* 0x000e6200000e0000 */
[----:B------:R-:W-:Y:S01]  /*4c40*/  FMUL.FTZ R52, R52, R44 ;  /* 0x0000002c34347220 */ /* 0x000fe20000410000 */
[----:B------:R-:W-:Y:S01]  /*4c50*/  FMUL.FTZ R44, R11, R218 ;  /* 0x000000da0b2c7220 */ /* 0x000fe20000410000 */
[----:B------:R-:W-:Y:S01]  /*4c60*/  FADD.FTZ R220, R50, -R220 ;  /* 0x800000dc32dc7221 */ /* 0x000fe20000010000 */
[----:B------:R-:W3:Y:S01]  /*4c70*/  SHFL.IDX PT, R218, R41, R212, 0x1f ;  /* 0x00001fd429da7589 */ /* 0x000ee200000e0000 */
[----:B------:R-:W-:Y:S01]  /*4c80*/  FMUL.FTZ R40, R40, R210 ;  /* 0x000000d228287220 */ /* 0x000fe20000410000 */
[----:B------:R-:W-:Y:S01]  /*4c90*/  FMUL.FTZ R222, R94, R222 ;  /* 0x000000de5ede7220 */ /* 0x000fe20000410000 */
[----:B------:R-:W-:Y:S01]  /*4ca0*/  MUFU.EX2 R137, R137 ;  /* 0x0000008900897308 */ /* 0x000fe20000000800 */
[----:B------:R-:W3:Y:S01]  /*4cb0*/  SHFL.IDX PT, R210, R41, R124, 0x1f ;  /* 0x00001f7c29d27589 */ /* 0x000ee200000e0000 */
[----:B------:R-:W-:Y:S01]  /*4cc0*/  FMUL.FTZ R220, R95, R220 ;  /* 0x000000dc5fdc7220 */ /* 0x000fe20000410000 */
[----:B------:R-:W-:Y:S01]  /*4cd0*/  FFMA.FTZ R11, -R170, R170, 1 ;  /* 0x3f800000aa0b7423 */ /* 0x000fe200000101aa */
[----:B------:R-:W-:Y:S01]  /*4ce0*/  FFMA.FTZ R47, -R169, R169, 1 ;  /* 0x3f800000a92f7423 */ /* 0x000fe200000101a9 */
[----:B------:R-:W-:Y:S01]  /*4cf0*/  FFMA.FTZ R50, -R200, R200, 1 ;  /* 0x3f800000c8327423 */ /* 0x000fe200000101c8 */
[----:B------:R-:W-:Y:S01]  /*4d00*/  FMUL.FTZ R43, R90, R43 ;  /* 0x0000002b5a2b7220 */ /* 0x000fe20000410000 */
[----:B------:R-:W-:Y:S01]  /*4d10*/  FMUL.FTZ R11, R11, R220 ;  /* 0x000000dc0b0b7220 */ /* 0x000fe20000410000 */
[----:B------:R-:W-:Y:S01]  /*4d20*/  FMUL.FTZ R47, R47, R222 ;  /* 0x000000de2f2f7220 */ /* 0x000fe20000410000 */
[----:B------:R-:W-:Y:S01]  /*4d30*/  SHFL.IDX PT, R220, R41, R217, 0x1f ;  /* 0x00001fd929dc7589 */ /* 0x000fe200000e0000 */
[--C-:B----4-:R-:W-:Y:S01]  /*4d40*/  FADD.FTZ R62, R62, -R121.reuse ;  /* 0x800000793e3e7221 */ /* 0x110fe20000010000 */
[----:B------:R-:W-:Y:S01]  /*4d50*/  FMUL.FTZ R50, R50, R43 ;  /* 0x0000002b32327220 */ /* 0x000fe20000410000 */
[----:B------:R-:W4:Y:S01]  /*4d60*/  MUFU.EX2 R108, R108 ;  /* 0x0000006c006c7308 */ /* 0x000f220000000800 */
[----:B------:R4:W4:Y:S01]  /*4d70*/  SHFL.IDX PT, R222, R41, R215, 0x1f ;  /* 0x00001fd729de7589 */ /* 0x00092200000e0000 */
[----:B------:R-:W-:Y:S01]  /*4d80*/  FADD.FTZ R60, R60, -R121 ;  /* 0x800000793c3c7221 */ /* 0x000fe20000010000 */
[----:B------:R-:W-:Y:S01]  /*4d90*/  FFMA.FTZ R43, -R202, R202, 1 ;  /* 0x3f800000ca2b7423 */ /* 0x000fe200000101ca */
[--C-:B--2---:R-:W-:Y:S01]  /*4da0*/  FADD.FTZ R121, R69, -R219.reuse ;  /* 0x800000db45797221 */ /* 0x104fe20000010000 */
[----:B------:R-:W-:Y:S01]  /*4db0*/  FADD.FTZ R219, R71, -R219 ;  /* 0x800000db47db7221 */ /* 0x000fe20000010000 */
[----:B------:R-:W-:Y:S01]  /*4dc0*/  FMUL.FTZ R62, R104, R62 ;  /* 0x0000003e683e7220 */ /* 0x000fe20000410000 */
[----:B------:R-:W-:Y:S01]  /*4dd0*/  FFMA.FTZ R71, -R158, R158, 1 ;  /* 0x3f8000009e477423 */ /* 0x000fe2000001019e */
[----:B------:R-:W-:Y:S01]  /*4de0*/  FMUL.FTZ R43, R43, R54 ;  /* 0x000000362b2b7220 */ /* 0x000fe20000410000 */
[----:B------:R-:W-:Y:S01]  /*4df0*/  FFMA.FTZ R54, -R167, R167, 1 ;  /* 0x3f800000a7367423 */ /* 0x000fe200000101a7 */
[----:B------:R-:W-:Y:S01]  /*4e00*/  FMUL.FTZ R223, R12, R36 ;  /* 0x000000240cdf7220 */ /* 0x000fe20000410000 */
[----:B------:R-:W-:Y:S01]  /*4e10*/  FMUL.FTZ R53, R13, R53 ;  /* 0x000000350d357220 */ /* 0x000fe20000410000 */
[----:B------:R-:W2:Y:S01]  /*4e20*/  LDL.LU R195, [R1+0x13c] ;  /* 0x00013c0001c37983 */ /* 0x000ea20000300800 */
[----:B------:R-:W-:Y:S01]  /*4e30*/  FFMA.FTZ R36, -R165, R165, 1 ;  /* 0x3f800000a5247423 */ /* 0x000fe200000101a5 */
[----:B------:R-:W-:Y:S01]  /*4e40*/  FMUL.FTZ R55, R21, R55 ;  /* 0x0000003715377220 */ /* 0x000fe20000410000 */
[----:B------:R-:W-:Y:S01]  /*4e50*/  FMUL.FTZ R71, R71, R62 ;  /* 0x0000003e47477220 */ /* 0x000fe20000410000 */
[----:B------:R-:W2:Y:S01]  /*4e60*/  LDL.LU R196, [R1+0x138] ;  /* 0x0001380001c47983 */ /* 0x000ea20000300800 */
[----:B-1----:R-:W-:Y:S01]  /*4e70*/  FADD.FTZ R56, R56, -R214 ;  /* 0x800000d638387221 */ /* 0x002fe20000010000 */
[----:B------:R-:W-:Y:S01]  /*4e80*/  FMUL.FTZ R54, R54, R53 ;  /* 0x0000003536367220 */ /* 0x000fe20000410000 */
[----:B------:R-:W-:Y:S01]  /*4e90*/  MUFU.EX2 R115, R115 ;  /* 0x0000007300737308 */ /* 0x000fe20000000800 */
[----:B------:R-:W1:Y:S01]  /*4ea0*/  SHFL.IDX PT, R62, R63, R9, 0x1f ;  /* 0x00001f093f3e7589 */ /* 0x000e6200000e0000 */
[----:B------:R-:W-:-:S06]  /*4eb0*/  FMUL.FTZ R53, R36, R55 ;  /* 0x0000003724357220 */ /* 0x000fcc0000410000 */
[----:B------:R-:W-:Y:S01]  /*4ec0*/  MUFU.EX2 R122, R122 ;  /* 0x0000007a007a7308 */ /* 0x000fe20000000800 */
[----:B------:R-:W2:Y:S01]  /*4ed0*/  LDL.LU R197, [R1+0x134] ;  /* 0x0001340001c57983 */ /* 0x000ea20000300800 */
[----:B---3--:R-:W-:-:S06]  /*4ee0*/  FADD.FTZ R36, R68, -R218 ;  /* 0x800000da44247221 */ /* 0x008fcc0000010000 */
[----:B------:R-:W3:Y:S01]  /*4ef0*/  MUFU.EX2 R216, R216 ;  /* 0x000000d800d87308 */ /* 0x000ee20000000800 */
[----:B------:R-:W2:Y:S01]  /*4f00*/  LDL.LU R198, [R1+0x130] ;  /* 0x0001300001c67983 */ /* 0x000ea20000300800 */
[----:B------:R-:W-:Y:S01]  /*4f10*/  FADD.FTZ R58, R58, -R214 ;  /* 0x800000d63a3a7221 */ /* 0x000fe20000010000 */
[----:B------:R-:W-:-:S05]  /*4f20*/  FFMA.FTZ R68, -R164, R164, 1 ;  /* 0x3f800000a4447423 */ /* 0x000fca00000101a4 */
[----:B------:R-:W3:Y:S01]  /*4f30*/  MUFU.EX2 R110, R110 ;  /* 0x0000006e006e7308 */ /* 0x000ee20000000800 */
[----:B------:R-:W2:Y:S01]  /*4f40*/  LDL.LU R199, [R1+0x12c] ;  /* 0x00012c0001c77983 */ /* 0x000ea20000300800 */
[----:B------:R-:W-:Y:S01]  /*4f50*/  FMUL.FTZ R56, R22, R56 ;  /* 0x0000003816387220 */ /* 0x000fe20000410000 */
[----:B------:R-:W-:-:S05]  /*4f60*/  FADD.FTZ R57, R57, -R210 ;  /* 0x800000d239397221 */ /* 0x000fca0000010000 */
[----:B------:R-:W-:Y:S01]  /*4f70*/  MUFU.EX2 R132, R132 ;  /* 0x0000008400847308 */ /* 0x000fe20000000800 */
[----:B------:R-:W2:Y:S01]  /*4f80*/  LDL.LU R200, [R1+0x128] ;  /* 0x0001280001c87983 */ /* 0x000ea20000300800 */
[----:B------:R-:W-:-:S06]  /*4f90*/  FADD.FTZ R59, R59, -R210 ;  /* 0x800000d23b3b7221 */ /* 0x000fcc0000010000 */
        /* <DEDUP_REMOVED lines=20> */
[----:B------:R-:W-:Y:S01]  /*50e0*/  SHFL.IDX PT, R212, R63, R212, 0x1f ;  /* 0x00001fd43fd47589 */ /* 0x000fe200000e0000 */
[----:B------:R-:W-:Y:S01]  /*50f0*/  FFMA.FTZ R14, -R163, R163, 1 ;  /* 0x3f800000a30e7423 */ /* 0x000fe200000101a3 */
[----:B----4-:R-:W-:Y:S01]  /*5100*/  FFMA.FTZ R41, -R166, R166, 1 ;  /* 0x3f800000a6297423 */ /* 0x010fe200000101a6 */
[----:B------:R-:W-:Y:S01]  /*5110*/  FADD.FTZ R218, R70, -R218 ;  /* 0x800000da46da7221 */ /* 0x000fe20000010000 */
[----:B------:R-:W2:Y:S01]  /*5120*/  LDL.LU R203, [R1+0x11c] ;  /* 0x00011c0001cb7983 */ /* 0x000ea20000300800 */
[----:B------:R-:W-:Y:S01]  /*5130*/  FMUL.FTZ R56, R97, R57 ;  /* 0x0000003961387220 */ /* 0x000fe20000410000 */
[----:B------:R-:W-:Y:S01]  /*5140*/  FFMA.FTZ R69, -R161, R161, 1 ;  /* 0x3f800000a1457423 */ /* 0x000fe200000101a1 */
[----:B------:R-:W-:Y:S01]  /*5150*/  FMUL.FTZ R61, R100, R61 ;  /* 0x0000003d643d7220 */ /* 0x000fe20000410000 */
[----:B------:R-:W4:Y:S01]  /*5160*/  SHFL.IDX PT, R63, R63, R213, 0x1f ;  /* 0x00001fd53f3f7589 */ /* 0x000f2200000e0000 */
[----:B------:R-:W-:Y:S01]  /*5170*/  FADD.FTZ R64, R64, -R222 ;  /* 0x800000de40407221 */ /* 0x000fe20000010000 */
[----:B------:R-:W-:Y:S01]  /*5180*/  FADD.FTZ R65, R65, -R220 ;  /* 0x800000dc41417221 */ /* 0x000fe20000010000 */
[----:B------:R-:W-:Y:S01]  /*5190*/  FMUL.FTZ R60, R99, R60 ;  /* 0x0000003c633c7220 */ /* 0x000fe20000410000 */
[----:B------:R2:W5:Y:S01]  /*51a0*/  LDL.LU R171, [R1+0x118] ;  /* 0x0001180001ab7983 */ /* 0x0005620000300800 */
[----:B------:R-:W-:Y:S01]  /*51b0*/  FADD.FTZ R66, R66, -R222 ;  /* 0x800000de42427221 */ /* 0x000fe20000010000 */
[----:B------:R-:W-:Y:S01]  /*51c0*/  FADD.FTZ R67, R67, -R220 ;  /* 0x800000dc43437221 */ /* 0x000fe20000010000 */
[----:B------:R-:W-:Y:S01]  /*51d0*/  FMUL.FTZ R121, R103, R121 ;  /* 0x0000007967797220 */ /* 0x000fe20000410000 */
[----:B------:R2:W5:Y:S01]  /*51e0*/  LDL.LU R170, [R1+0x114] ;  /* 0x0001140001aa7983 */ /* 0x0005620000300800 */
[----:B------:R-:W-:Y:S01]  /*51f0*/  FMUL.FTZ R59, R98, R59 ;  /* 0x0000003b623b7220 */ /* 0x000fe20000410000 */
[--C-:B-1----:R-:W-:Y:S01]  /*5200*/  FADD.FTZ R72, R72, -R62.reuse ;  /* 0x8000003e48487221 */ /* 0x102fe20000010000 */
[----:B------:R-:W-:Y:S01]  /*5210*/  FADD.FTZ R74, R74, -R62 ;  /* 0x8000003e4a4a7221 */ /* 0x000fe20000010000 */
[----:B------:R1:W5:Y:S01]  /*5220*/  LDL.LU R169, [R1+0x110] ;  /* 0x0001100001a97983 */ /* 0x0003620000300800 */
[----:B------:R-:W-:Y:S01]  /*5230*/  FMUL.FTZ R57, R55, R58 ;  /* 0x0000003a37397220 */ /* 0x000fe20000410000 */
[----:B------:R-:W-:Y:S01]  /*5240*/  FFMA.FTZ R70, -R159, R159, 1 ;  /* 0x3f8000009f467423 */ /* 0x000fe2000001019f */
[----:B------:R-:W1:Y:S01]  /*5250*/  MUFU.EX2 R130, R130 ;  /* 0x0000008200827308 */ /* 0x000e620000000800 */
[----:B------:R1:W5:Y:S01]  /*5260*/  LDL.LU R168, [R1+0x10c] ;  /* 0x00010c0001a87983 */ /* 0x0003620000300800 */
[----:B------:R-:W-:-:S06]  /*5270*/  FMUL.FTZ R58, R14, R56 ;  /* 0x000000380e3a7220 */ /* 0x000fcc0000410000 */
[----:B------:R-:W1:Y:S01]  /*5280*/  MUFU.EX2 R113, R113 ;  /* 0x0000007100717308 */ /* 0x000e620000000800 */
[----:B------:R1:W5:Y:S01]  /*5290*/  LDL.LU R167, [R1+0x108] ;  /* 0x0001080001a77983 */ /* 0x0003620000300800 */
[----:B------:R-:W-:Y:S01]  /*52a0*/  FFMA.FTZ R56, -R160, R160, 1 ;  /* 0x3f800000a0387423 */ /* 0x000fe200000101a0 */
[----:B------:R-:W-:Y:S01]  /*52b0*/  FMUL.FTZ R36, R108, R36 ;  /* 0x000000246c247220 */ /* 0x000fe20000410000 */
[----:B---3--:R-:W-:Y:S01]  /*52c0*/  FMUL.FTZ R226, R216, R226 ;  /* 0x000000e2d8e27220 */ /* 0x008fe20000410000 */
[----:B------:R3:W5:Y:S01]  /*52d0*/  LDL.LU R166, [R1+0x104] ;  /* 0x0001040001a67983 */ /* 0x0007620000300800 */
[----:B------:R-:W-:Y:S01]  /*52e0*/  FMUL.FTZ R69, R69, R59 ;  /* 0x0000003b45457220 */ /* 0x000fe20000410000 */
[----:B------:R-:W-:Y:S01]  /*52f0*/  FMUL.FTZ R70, R70, R61 ;  /* 0x0000003d46467220 */ /* 0x000fe20000410000 */
[----:B------:R-:W-:Y:S01]  /*5300*/  FFMA.FTZ R55, -R155, R155, 1 ;  /* 0x3f8000009b377423 */ /* 0x000fe2000001019b */
[----:B------:R3:W5:Y:S01]  /*5310*/  LDL.LU R165, [R1+0x100] ;  /* 0x0001000001a57983 */ /* 0x0007620000300800 */
[----:B------:R-:W-:Y:S01]  /*5320*/  FFMA.FTZ R59, -R156, R156, 1 ;  /* 0x3f8000009c3b7423 */ /* 0x000fe2000001019c */
[----:B------:R-:W-:Y:S01]  /*5330*/  FMUL.FTZ R64, R133, R64 ;  /* 0x0000004085407220 */ /* 0x000fe20000410000 */
[----:B------:R-:W-:Y:S01]  /*5340*/  FMUL.FTZ R56, R56, R60 ;  /* 0x0000003c38387220 */ /* 0x000fe20000410000 */
[----:B------:R3:W5:Y:S01]  /*5350*/  LDL.LU R164, [R1+0xfc] ;  /* 0x0000fc0001a47983 */ /* 0x0007620000300800 */
[----:B------:R-:W-:Y:S01]  /*5360*/  FMUL.FTZ R61, R135, R65 ;  /* 0x00000041873d7220 */ /* 0x000fe20000410000 */
[----:B------:R-:W-:Y:S01]  /*5370*/  FMUL.FTZ R66, R134, R66 ;  /* 0x0000004286427220 */ /* 0x000fe20000410000 */
[----:B------:R-:W-:Y:S01]  /*5380*/  FFMA.FTZ R14, -R157, R157, 1 ;  /* 0x3f8000009d0e7423 */ /* 0x000fe2000001019d */
[----:B------:R3:W5:Y:S01]  /*5390*/  LDL.LU R163, [R1+0xf8] ;  /* 0x0000f80001a37983 */ /* 0x0007620000300800 */
[----:B------:R-:W-:Y:S01]  /*53a0*/  FFMA.FTZ R60, -R154, R154, 1 ;  /* 0x3f8000009a3c7423 */ /* 0x000fe2000001019a */
[----:B------:R-:W-:Y:S01]  /*53b0*/  FMUL.FTZ R67, R107, R67 ;  /* 0x000000436b437220 */ /* 0x000fe20000410000 */
[----:B------:R-:W-:Y:S01]  /*53c0*/  FFMA.FTZ R62, -R148, R148, 1 ;  /* 0x3f800000943e7423 */ /* 0x000fe20000010194 */
[----:B------:R3:W5:Y:S01]  /*53d0*/  LDL.LU R162, [R1+0xf4] ;  /* 0x0000f40001a27983 */ /* 0x0007620000300800 */
[--C-:B------:R-:W-:Y:S01]  /*53e0*/  FADD.FTZ R73, R73, -R124.reuse ;  /* 0x8000007c49497221 */ /* 0x100fe20000010000 */
[----:B------:R-:W-:Y:S01]  /*53f0*/  FADD.FTZ R75, R75, -R124 ;  /* 0x8000007c4b4b7221 */ /* 0x000fe20000010000 */
[--C-:B----4-:R-:W-:Y:S01]  /*5400*/  FADD.FTZ R85, R85, -R63.reuse ;  /* 0x8000003f55557221 */ /* 0x110fe20000010000 */
[----:B------:R3:W5:Y:S01]  /*5410*/  LDL.LU R161, [R1+0xf0] ;  /* 0x0000f00001a17983 */ /* 0x0007620000300800 */
[----:B------:R-:W-:Y:S01]  /*5420*/  FMUL.FTZ R64, R59, R64 ;  /* 0x000000403b407220 */ /* 0x000fe20000410000 */
[----:B------:R-:W-:Y:S01]  /*5430*/  FADD.FTZ R87, R87, -R63 ;  /* 0x8000003f57577221 */ /* 0x000fe20000010000 */
[--C-:B------:R-:W-:Y:S01]  /*5440*/  FADD.FTZ R84, R84, -R212.reuse ;  /* 0x800000d454547221 */ /* 0x100fe20000010000 */
[----:B------:R3:W5:Y:S01]  /*5450*/  LDL.LU R160, [R1+0xec] ;  /* 0x0000ec0001a07983 */ /* 0x0007620000300800 */
[----:B------:R-:W-:Y:S01]  /*5460*/  FMUL.FTZ R55, R55, R61 ;  /* 0x0000003d37377220 */ /* 0x000fe20000410000 */
[----:B------:R-:W-:Y:S01]  /*5470*/  FADD.FTZ R86, R86, -R212 ;  /* 0x800000d456567221 */ /* 0x000fe20000010000 */
[----:B------:R-:W-:Y:S01]  /*5480*/  FFMA.FTZ R210, -R144, R144, 1 ;  /* 0x3f80000090d27423 */ /* 0x000fe20000010190 */
[----:B------:R3:W5:Y:S01]  /*5490*/  LDL.LU R159, [R1+0xe8] ;  /* 0x0000e800019f7983 */ /* 0x0007620000300800 */
[----:B------:R-:W-:Y:S01]  /*54a0*/  FFMA.FTZ R59, -R152, R152, 1 ;  /* 0x3f800000983b7423 */ /* 0x000fe20000010198 */
[----:B------:R-:W-:Y:S01]  /*54b0*/  FFMA.FTZ R61, -R151, R151, 1 ;  /* 0x3f800000973d7423 */ /* 0x000fe20000010197 */
[--C-:B------:R-:W-:Y:S01]  /*54c0*/  FADD.FTZ R77, R77, -R125.reuse ;  /* 0x8000007d4d4d7221 */ /* 0x100fe20000010000 */
[----:B------:R3:W5:Y:S01]  /*54d0*/  LDL.LU R158, [R1+0xe4] ;  /* 0x0000e400019e7983 */ /* 0x0007620000300800 */
[----:B------:R-:W-:Y:S01]  /*54e0*/  FMUL.FTZ R65, R60, R66 ;  /* 0x000000423c417220 */ /* 0x000fe20000410000 */
[----:B------:R-:W-:Y:S01]  /*54f0*/  FADD.FTZ R79, R79, -R125 ;  /* 0x8000007d4f4f7221 */ /* 0x000fe20000010000 */
[--C-:B------:R-:W-:Y:S01]  /*5500*/  FADD.FTZ R76, R76, -R126.reuse ;  /* 0x8000007e4c4c7221 */ /* 0x100fe20000010000 */
[----:B------:R3:W5:Y:S01]  /*5510*/  LDL.LU R157, [R1+0xe0] ;  /* 0x0000e000019d7983 */ /* 0x0007620000300800 */
[----:B------:R-:W-:Y:S01]  /*5520*/  FFMA.FTZ R66, -R153, R153, 1 ;  /* 0x3f80000099427423 */ /* 0x000fe20000010199 */
[----:B------:R-:W-:Y:S01]  /*5530*/  FADD.FTZ R78, R78, -R126 ;  /* 0x8000007e4e4e7221 */ /* 0x000fe20000010000 */
[----:B------:R-:W-:Y:S01]  /*5540*/  FMUL.FTZ R218, R136, R218 ;  /* 0x000000da88da7220 */ /* 0x000fe20000410000 */
[----:B------:R3:W5:Y:S01]  /*5550*/  LDL.LU R156, [R1+0xdc] ;  /* 0x0000dc00019c7983 */ /* 0x0007620000300800 */
[----:B------:R-:W-:Y:S01]  /*5560*/  FMUL.FTZ R59, R59, R67 ;  /* 0x000000433b3b7220 */ /* 0x000fe20000410000 */
[--C-:B------:R-:W-:Y:S01]  /*5570*/  FADD.FTZ R80, R80, -R215.reuse ;  /* 0x800000d750507221 */ /* 0x100fe20000010000 */
[----:B------:R-:W-:Y:S01]  /*5580*/  FADD.FTZ R82, R82, -R215 ;  /* 0x800000d752527221 */ /* 0x000fe20000010000 */
[----:B------:R3:W5:Y:S01]  /*5590*/  LDL.LU R155, [R1+0xd8] ;  /* 0x0000d800019b7983 */ /* 0x0007620000300800 */
[----:B------:R-:W-:Y:S01]  /*55a0*/  FMUL.FTZ R61, R61, R121 ;  /* 0x000000793d3d7220 */ /* 0x000fe20000410000 */
[--C-:B------:R-:W-:Y:S01]  /*55b0*/  FADD.FTZ R81, R81, -R217.reuse ;  /* 0x800000d951517221 */ /* 0x100fe20000010000 */
[----:B------:R-:W-:Y:S01]  /*55c0*/  FADD.FTZ R83, R83, -R217 ;  /* 0x800000d953537221 */ /* 0x000fe20000010000 */
[----:B------:R3:W5:Y:S01]  /*55d0*/  LDL.LU R154, [R1+0xd4] ;  /* 0x0000d400019a7983 */ /* 0x0007620000300800 */
[----:B------:R-:W-:Y:S01]  /*55e0*/  FFMA.FTZ R67, -R150, R150, 1 ;  /* 0x3f80000096437423 */ /* 0x000fe20000010196 */
[----:B------:R-:W-:Y:S01]  /*55f0*/  FMUL.FTZ R121, R106, R72 ;  /* 0x000000486a797220 */ /* 0x000fe20000410000 */
[----:B------:R-:W-:Y:S01]  /*5600*/  FFMA.FTZ R213, -R5, R5, 1 ;  /* 0x3f80000005d57423 */ /* 0x000fe20000010105 */
[----:B------:R3:W5:Y:S01]  /*5610*/  LDL.LU R153, [R1+0xd0] ;  /* 0x0000d00001997983 */ /* 0x0007620000300800 */
[----:B------:R-:W-:Y:S01]  /*5620*/  FFMA.FTZ R60, -R149, R149, 1 ;  /* 0x3f800000953c7423 */ /* 0x000fe20000010195 */
[----:B------:R-:W-:Y:S01]  /*5630*/  FFMA.FTZ R214, -R4, R4, 1 ;  /* 0x3f80000004d67423 */ /* 0x000fe20000010104 */
[----:B------:R-:W4:Y:S01]  /*5640*/  MUFU.EX2 R129, R129 ;  /* 0x0000008100817308 */ /* 0x000f220000000800 */
[----:B------:R3:W5:Y:S01]  /*5650*/  LDL.LU R152, [R1+0xcc] ;  /* 0x0000cc0001987983 */ /* 0x0007620000300800 */
[----:B------:R-:W-:-:S06]  /*5660*/  FFMA.FTZ R124, -R147, R147, 1 ;  /* 0x3f800000937c7423 */ /* 0x000fcc0000010193 */
[----:B------:R-:W3:Y:S01]  /*5670*/  MUFU.EX2 R128, R128 ;  /* 0x0000008000807308 */ /* 0x000ee20000000800 */
[----:B------:R1:W5:Y:S01]  /*5680*/  LDL.LU R151, [R1+0xc8] ;  /* 0x0000c80001977983 */ /* 0x0003620000300800 */
[----:B------:R-:W-:-:S06]  /*5690*/  FMUL.FTZ R62, R62, R121 ;  /* 0x000000793e3e7220 */ /* 0x000fcc0000410000 */
[----:B------:R-:W3:Y:S01]  /*56a0*/  MUFU.EX2 R207, R207 ;  /* 0x000000cf00cf7308 */ /* 0x000ee20000000800 */
[----:B------:R1:W5:Y:S01]  /*56b0*/  LDL.LU R150, [R1+0xc4] ;  /* 0x0000c40001967983 */ /* 0x0003620000300800 */
[----:B------:R-:W-:-:S06]  /*56c0*/  FFMA.FTZ R63, -R146, R146, 1 ;  /* 0x3f800000923f7423 */ /* 0x000fcc0000010192 */
[----:B------:R-:W3:Y:S01]  /*56d0*/  MUFU.EX2 R205, R205 ;  /* 0x000000cd00cd7308 */ /* 0x000ee20000000800 */
[----:B------:R1:W5:Y:S01]  /*56e0*/  LDL.LU R149, [R1+0xc0] ;  /* 0x0000c00001957983 */ /* 0x0003620000300800 */
[----:B------:R-:W-:Y:S01]  /*56f0*/  FFMA.FTZ R121, -R145, R145, 1 ;  /* 0x3f80000091797423 */ /* 0x000fe20000010191 */
        /* <DEDUP_REMOVED lines=12> */
[----:B------:R1:W5:Y:S04]  /*57c0*/  LDL.LU R143, [R1+0xa8] ;  /* 0x0000a800018f7983 */ /* 0x0003680000300800 */
        /* <DEDUP_REMOVED lines=16> */
[----:B-1----:R-:W-:Y:S01]  /*58d0*/  FMUL.FTZ R73, R130, R84 ;  /* 0x0000005482497220 */ /* 0x002fe20000410000 */
[----:B------:R-:W-:Y:S01]  /*58e0*/  FMUL.FTZ R121, R121, R36 ;  /* 0x0000002479797220 */ /* 0x000fe20000410000 */
[----:B------:R-:W-:Y:S02]  /*58f0*/  FMUL.FTZ R36, R113, R81 ;  /* 0x0000005171247220 */ /* 0x000fe40000410000 */
[----:B------:R-:W-:Y:S01]  /*5900*/  FMUL.FTZ R218, R218, R73 ;  /* 0x00000049dada7220 */ /* 0x000fe20000410000 */
[----:B------:R-:W-:Y:S01]  /*5910*/  F2FP.F16.F32.PACK_AB R73, R47, R11 ;  /* 0x0000000b2f49723e */ /* 0x000fe200000000ff */
[----:B------:R-:W-:Y:S01]  /*5920*/  FMUL.FTZ R221, R132, R221 ;  /* 0x000000dd84dd7220 */ /* 0x000fe20000410000 */
[----:B----4-:R-:W-:Y:S01]  /*5930*/  FMUL.FTZ R86, R129, R86 ;  /* 0x0000005681567220 */ /* 0x010fe20000410000 */
[----:B------:R-:W-:Y:S01]  /*5940*/  FMUL.FTZ R38, R236, R38 ;  /* 0x00000026ec267220 */ /* 0x000fe20000410000 */
[----:B------:R-:W-:Y:S01]  /*5950*/  FMUL.FTZ R74, R119, R74 ;  /* 0x0000004a774a7220 */ /* 0x000fe20000410000 */
[----:B------:R-:W-:Y:S01]  /*5960*/  FMUL.FTZ R80, R118, R80 ;  /* 0x0000005076507220 */ /* 0x000fe20000410000 */
        /* <DEDUP_REMOVED lines=66> */
[----:B--2---:R-:W-:-:S05]  /*5d90*/  IMAD R11, R0, 0x4000, R220 ;  /* 0x00004000000b7824 */ /* 0x004fca00078e02dc */
[----:B------:R-:W-:-:S05]  /*5da0*/  LEA R11, R11, R16, 0x1 ;  /* 0x000000100b0b7211 */ /* 0x000fca00078e08ff */
        /* <DEDUP_REMOVED lines=18> */
[----:B------:R-:W-:Y:S02]  /*5ed0*/  F2FP.F16.F32.PACK_AB R92, R93, R92 ;  /* 0x0000005c5d5c723e */ /* 0x000fe400000000ff */
[----:B------:R-:W-:Y:S01]  /*5ee0*/  F2FP.F16.F32.PACK_AB R93, R94, R95 ;  /* 0x0000005f5e5d723e */ /* 0x000fe200000000ff */
[----:B------:R-:W-:Y:S02]  /*5ef0*/  WARPGROUP.DEPBAR.LE gsb0, 0x0 ;  /* 0x00008000000079c5 */ /* 0x000fe40000010000 */
[----:B------:R-:W-:Y:S02]  /*5f00*/  F2FP.F16.F32.PACK_AB R24, R15, R34 ;  /* 0x000000220f18723e */ /* 0x000fe400000000ff */
[----:B------:R-:W-:-:S02]  /*5f10*/  F2FP.F16.F32.PACK_AB R25, R88, R35 ;  /* 0x000000235819723e */ /* 0x000fc400000000ff */
[----:B------:R-:W-:Y:S02]  /*5f20*/  F2FP.F16.F32.PACK_AB R26, R90, R89 ;  /* 0x000000595a1a723e */ /* 0x000fe400000000ff */
[----:B------:R-:W-:-:S04]  /*5f30*/  F2FP.F16.F32.PACK_AB R27, R10, R91 ;  /* 0x0000005b0a1b723e */ /* 0x000fc800000000ff */
        /* <DEDUP_REMOVED lines=50> */
[----:B------:R-:W-:-:S04]  /*6260*/  VIADD R40, R16, 0x20c00 ;  /* 0x00020c0010287836 */ /* 0x000fc80000000000 */
[----:B---3--:R-:W-:-:S05]  /*6270*/  IMAD R10, R14, 0x2000, R40 ;  /* 0x000020000e0a7824 */ /* 0x008fca00078e0228 */
[----:B------:R-:W-:Y:S02]  /*6280*/  SHF.R.U32.HI R10, RZ, 0x4, R10 ;  /* 0x00000004ff0a7819 */ /* 0x000fe4000001160a */
[----:B------:R-:W-:Y:S02]  /*6290*/  R2UR UR4, R16 ;  /* 0x00000000100472ca */ /* 0x000fe400000e0000 */
[----:B------:R-:W-:-:S04]  /*62a0*/  LOP3.LUT R10, R10, 0x3fff, RZ, 0xc0, !PT ;  /* 0x00003fff0a0a7812 */ /* 0x000fc800078ec0ff */
[----:B-1----:R-:W-:-:S04]  /*62b0*/  LOP3.LUT R11, R10, 0x10000, RZ, 0xfc, !PT ;  /* 0x000100000a0b7812 */ /* 0x002fc800078efcff */
[----:B------:R-:W-:-:S04]  /*62c0*/  LEA R11, R0, R11, 0xb ;  /* 0x0000000b000b7211 */ /* 0x000fc800078e58ff */
        /* <DEDUP_REMOVED lines=65> */
.L_x_1390:
        /* <DEDUP_REMOVED lines=68> */
.L_x_1391:
        /* <DEDUP_REMOVED lines=12> */
.L_x_1381:
[----:B------:R-:W2:Y:S01]  /*6be0*/  S2R R8, SR_CTAID.X ;  /* 0x0000000000087919 */ /* 0x000ea20000002500 */
[----:B------:R-:W3:Y:S01]  /*6bf0*/  LDC R5, c[0x0][0x280] ;  /* 0x0000a000ff057b82 */ /* 0x000ee20000000800 */
[----:B------:R-:W-:-:S07]  /*6c00*/  ULDC UR4, c[0x0][0x748] ;  /* 0x0001d20000047ab9 */ /* 0x000fce0000000800 */
[----:B------:R-:W3:Y:S02]  /*6c10*/  LDC R7, c[0x0][0x290] ;  /* 0x0000a400ff077b82 */ /* 0x000ee40000000800 */
[----:B---3--:R-:W-:-:S04]  /*6c20*/  IMAD.IADD R5, R5, 0x1, -R7 ;  /* 0x0000000105057824 */ /* 0x008fc800078e0a07 */
[----:B--2---:R-:W-:-:S05]  /*6c30*/  IMAD R5, R8, 0x80, R5 ;  /* 0x0000008008057824 */ /* 0x004fca00078e0205 */
[----:B------:R-:W-:-:S04]  /*6c40*/  IADD3 R5, R5, UR4, RZ ;  /* 0x0000000405057c10 */ /* 0x000fc8000fffe0ff */
        /* <DEDUP_REMOVED lines=16> */
[----:B-----5:R-:W-:Y:S01]  /*6d50*/  VIADD R9, R5, 0xffffff80 ;  /* 0xffffff8005097836 */ /* 0x020fe20000000000 */
[C---:B-1----:R-:W-:Y:S01]  /*6d60*/  IADD3 R17, R15.reuse, -0x80, RZ ;  /* 0xffffff800f117810 */ /* 0x042fe20007ffe0ff */
        /* <DEDUP_REMOVED lines=11> */
[----:B------:R-:W-:Y:S02]  /*6e20*/  SHF.R.S32.HI R13, RZ, 0x5, R6 ;  /* 0x00000005ff0d7819 */ /* 0x000fe40000011406 */
[----:B----4-:R-:W-:-:S02]  /*6e30*/  SHF.R.S32.HI R11, RZ, 0x2, R12 ;  /* 0x00000002ff0b7819 */ /* 0x010fc4000001140c */
[----:B------:R-:W-:Y:S02]  /*6e40*/  LOP3.LUT R6, R5, 0xffffffe0, RZ, 0xc0, !PT ;  /* 0xffffffe005067812 */ /* 0x000fe400078ec0ff */
[----:B------:R-:W-:Y:S02]  /*6e50*/  SHF.R.S32.HI R12, RZ, 0x1f, R12 ;  /* 0x0000001fff0c7819 */ /* 0x000fe4000001140c */
[----:B------:R-:W-:Y:S01]  /*6e60*/  LEA.HI R5, R15, R15, RZ, 0x1 ;  /* 0x0000000f0f057211 */ /* 0x000fe200078f08ff */
[----:B------:R-:W-:Y:S01]  /*6e70*/  IMAD.IADD R7, R9, 0x1, -R6 ;  /* 0x0000000109077824 */ /* 0x000fe200078e0a06 */
[----:B------:R-:W-:Y:S01]  /*6e80*/  LEA.HI R12, R12, R11, RZ, 0x3 ;  /* 0x0000000b0c0c7211 */ /* 0x000fe200078f18ff */
[----:B------:R-:W-:Y:S01]  /*6e90*/  IMAD R6, R13, -0x10, R8 ;  /* 0xfffffff00d067824 */ /* 0x000fe200078e0208 */
[----:B------:R-:W-:Y:S02]  /*6ea0*/  LOP3.LUT R5, R5, 0xfffffffe, RZ, 0xc0, !PT ;  /* 0xfffffffe05057812 */ /* 0x000fe400078ec0ff */
[----:B------:R-:W-:-:S02]  /*6eb0*/  LOP3.LUT R12, R12, 0xfffffff8, RZ, 0xc0, !PT ;  /* 0xfffffff80c0c7812 */ /* 0x000fc400078ec0ff */
[----:B------:R-:W-:Y:S02]  /*6ec0*/  SHF.R.S32.HI R8, RZ, 0x1f, R7 ;  /* 0x0000001fff087819 */ /* 0x000fe40000011407 */
[----:B------:R-:W-:Y:S02]  /*6ed0*/  IADD3 R6, R6, R12, -R11 ;  /* 0x0000000c06067210 */ /* 0x000fe40007ffe80b */
[CC--:B------:R-:W-:Y:S02]  /*6ee0*/  LEA.HI R11, R8.reuse, R7.reuse, RZ, 0x3 ;  /* 0x00000007080b7211 */ /* 0x0c0fe400078f18ff */
[----:B------:R-:W-:Y:S02]  /*6ef0*/  LEA.HI R7, R8, R7, RZ, 0x2 ;  /* 0x0000000708077211 */ /* 0x000fe400078f10ff */
[--C-:B------:R-:W-:Y:S02]  /*6f00*/  SHF.R.S32.HI R12, RZ, 0x3, R11.reuse ;  /* 0x00000003ff0c7819 */ /* 0x100fe4000001140b */
[----:B------:R-:W-:-:S02]  /*6f10*/  SHF.R.S32.HI R11, RZ, 0x1f, R11 ;  /* 0x0000001fff0b7819 */ /* 0x000fc4000001140b */
[----:B------:R-:W-:Y:S02]  /*6f20*/  SHF.R.S32.HI R14, RZ, 0x2, R7 ;  /* 0x00000002ff0e7819 */ /* 0x000fe40000011407 */
[----:B------:R-:W-:Y:S02]  /*6f30*/  IADD3 R5, R15, -R5, RZ ;  /* 0x800000050f057210 */ /* 0x000fe40007ffe0ff */
[----:B------:R-:W-:Y:S01]  /*6f40*/  LEA.HI R11, R11, R12, RZ, 0x4 ;  /* 0x0000000c0b0b7211 */ /* 0x000fe200078f20ff */
[C---:B------:R-:W-:Y:S01]  /*6f50*/  VIADD R15, R14.reuse, 0x18 ;  /* 0x000000180e0f7836 */ /* 0x040fe20000000000 */
[----:B------:R-:W-:Y:S01]  /*6f60*/  LEA.HI R7, R7, R14, RZ, 0x1 ;  /* 0x0000000e07077211 */ /* 0x000fe200078f08ff */
[----:B------:R-:W-:Y:S01]  /*6f70*/  IMAD R8, R5, -0x40, R6 ;  /* 0xffffffc005087824 */ /* 0x000fe200078e0206 */
[----:B------:R-:W-:Y:S01]  /*6f80*/  LOP3.LUT R11, R11, 0x1ffffff0, RZ, 0xc0, !PT ;  /* 0x1ffffff00b0b7812 */ /* 0x000fe200078ec0ff */
[----:B------:R-:W-:Y:S01]  /*6f90*/  VIADD R6, R14, 0x8 ;  /* 0x000000080e067836 */ /* 0x000fe20000000000 */
[----:B------:R-:W-:-:S02]  /*6fa0*/  LOP3.LUT R5, R7, 0xfffffffe, RZ, 0xc0, !PT ;  /* 0xfffffffe07057812 */ /* 0x000fc400078ec0ff */
[----:B------:R-:W-:Y:S01]  /*6fb0*/  IADD3 R7, R9, -R18, RZ ;  /* 0x8000001209077210 */ /* 0x000fe20007ffe0ff */
[----:B------:R-:W-:Y:S01]  /*6fc0*/  IMAD.IADD R12, R12, 0x1, -R11 ;  /* 0x000000010c0c7824 */ /* 0x000fe200078e0a0b */
[----:B------:R-:W-:Y:S01]  /*6fd0*/  LEA.HI R10, R6, R6, RZ, 0x1 ;  /* 0x00000006060a7211 */ /* 0x000fe200078f08ff */
[C---:B------:R-:W-:Y:S01]  /*6fe0*/  IMAD.IADD R5, R14.reuse, 0x1, -R5 ;  /* 0x000000010e057824 */ /* 0x040fe200078e0a05 */
[----:B------:R-:W-:Y:S02]  /*6ff0*/  IADD3 R11, R14, 0x10, RZ ;  /* 0x000000100e0b7810 */ /* 0x000fe40007ffe0ff */
[----:B------:R-:W-:Y:S01]  /*7000*/  LOP3.LUT R9, R10, 0xfffffffe, RZ, 0xc0, !PT ;  /* 0xfffffffe0a097812 */ /* 0x000fe200078ec0ff */
[----:B------:R-:W-:Y:S01]  /*7010*/  IMAD R5, R12, 0x8, R5 ;  /* 0x000000080c057824 */ /* 0x000fe200078e0205 */
[----:B------:R-:W-:Y:S02]  /*7020*/  LEA.HI R17, R15, R15, RZ, 0x1 ;  /* 0x0000000f0f117211 */ /* 0x000fe400078f08ff */
[----:B------:R-:W-:-:S02]  /*7030*/  IADD3 R9, R6, -R9, RZ ;  /* 0x8000000906097210 */ /* 0x000fc40007ffe0ff */
[----:B------:R-:W-:Y:S01]  /*7040*/  LEA.HI R6, R11, R11, RZ, 0x1 ;  /* 0x0000000b0b067211 */ /* 0x000fe200078f08ff */
[----:B------:R1:W-:Y:S01]  /*7050*/  STL [R1+0x54], R5 ;  /* 0x0000540501007387 */ /* 0x0003e20000100800 */
[----:B------:R-:W-:Y:S02]  /*7060*/  SHF.R.S32.HI R19, RZ, 0x1f, R17 ;  /* 0x0000001fff137819 */ /* 0x000fe40000011411 */
[--C-:B------:R-:W-:Y:S02]  /*7070*/  SHF.R.S32.HI R12, RZ, 0x1, R6.reuse ;  /* 0x00000001ff0c7819 */ /* 0x100fe40000011406 */
[----:B------:R-:W-:Y:S02]  /*7080*/  SHF.R.S32.HI R13, RZ, 0x1f, R6 ;  /* 0x0000001fff0d7819 */ /* 0x000fe40000011406 */
[----:B------:R-:W-:Y:S02]  /*7090*/  LOP3.LUT R14, R6, 0xfffffffe, RZ, 0xc0, !PT ;  /* 0xfffffffe060e7812 */ /* 0x000fe400078ec0ff */
[----:B------:R-:W-:-:S02]  /*70a0*/  LEA.HI R13, R13, R12, RZ, 0x4 ;  /* 0x0000000c0d0d7211 */ /* 0x000fc400078f20ff */
[----:B-1----:R-:W-:Y:S01]  /*70b0*/  SHF.R.S32.HI R5, RZ, 0x1, R10 ;  /* 0x00000001ff057819 */ /* 0x002fe2000001140a */
[----:B------:R-:W-:Y:S01]  /*70c0*/  IMAD.IADD R14, R11, 0x1, -R14 ;  /* 0x000000010b0e7824 */ /* 0x000fe200078e0a0e */
[----:B------:R-:W-:Y:S02]  /*70d0*/  SHF.R.S32.HI R10, RZ, 0x1f, R10 ;  /* 0x0000001fff0a7819 */ /* 0x000fe4000001140a */
[----:B------:R-:W-:Y:S02]  /*70e0*/  SHF.R.S32.HI R6, RZ, 0x1, R17 ;  /* 0x00000001ff067819 */ /* 0x000fe40000011411 */
[----:B------:R-:W-:Y:S02]  /*70f0*/  LEA.HI R10, R10, R5, RZ, 0x4 ;  /* 0x000000050a0a7211 */ /* 0x000fe400078f20ff */
[----:B------:R-:W-:Y:S02]  /*7100*/  LOP3.LUT R13, R13, 0x1ffffff0, RZ, 0xc0, !PT ;  /* 0x1ffffff00d0d7812 */ /* 0x000fe400078ec0ff */
[----:B------:R-:W-:-:S02]  /*7110*/  LOP3.LUT R10, R10, 0x1ffffff0, RZ, 0xc0, !PT ;  /* 0x1ffffff00a0a7812 */ /* 0x000fc400078ec0ff */
[----:B------:R-:W-:Y:S01]  /*7120*/  LEA.HI R19, R19, R6, RZ, 0x4 ;  /* 0x0000000613137211 */ /* 0x000fe200078f20ff */
[----:B------:R-:W-:Y:S01]  /*7130*/  IMAD.IADD R13, R12, 0x1, -R13 ;  /* 0x000000010c0d7824 */ /* 0x000fe200078e0a0d */
[----:B------:R-:W-:Y:S01]  /*7140*/  LOP3.LUT R18, R17, 0xfffffffe, RZ, 0xc0, !PT ;  /* 0xfffffffe11127812 */ /* 0x000fe200078ec0ff */
[----:B------:R-:W-:Y:S01]  /*7150*/  IMAD.IADD R10, R5, 0x1, -R10 ;  /* 0x00000001050a7824 */ /* 0x000fe200078e0a0a */
[----:B------:R-:W-:Y:S01]  /*7160*/  LOP3.LUT R19, R19, 0x1ffffff0, RZ, 0xc0, !PT ;  /* 0x1ffffff013137812 */ /* 0x000fe200078ec0ff */
[----:B------:R-:W-:Y:S01]  /*7170*/  IMAD R5, R13, 0x8, R14 ;  /* 0x000000080d057824 */ /* 0x000fe200078e020e */
[----:B------:R-:W-:Y:S01]  /*7180*/  IADD3 R18, R15, -R18, RZ ;  /* 0x800000120f127210 */ /* 0x000fe20007ffe0ff */
[----:B------:R-:W-:Y:S01]  /*7190*/  IMAD.MOV.U32 R13, RZ, RZ, 0x40000040 ;  /* 0x40000040ff0d7424 */ /* 0x000fe200078e00ff */
[----:B------:R-:W-:Y:S01]  /*71a0*/  LEA R9, R10, R9, 0x3 ;  /* 0x000000090a097211 */ /* 0x000fe200078e18ff */
[----:B------:R-:W-:Y:S01]  /*71b0*/  IMAD.IADD R19, R6, 0x1, -R19 ;  /* 0x0000000106137824 */ /* 0x000fe200078e0a13 */
[----:B------:R-:W-:Y:S01]  /*71c0*/  MOV R11, 0x40000040 ;  /* 0x40000040000b7802 */ /* 0x000fe20000000f00 */
[----:B------:R-:W-:Y:S01]  /*71d0*/  IMAD R6, R20, 0x2000, R16 ;  /* 0x0000200014067824 */ /* 0x000fe200078e0210 */
[----:B------:R-:W-:Y:S01]  /*71e0*/  MOV R15, 0x40000040 ;  /* 0x40000040000f7802 */ /* 0x000fe20000000f00 */
[----:B------:R1:W-:Y:S01]  /*71f0*/  STL [R1+0x4c], R9 ;  /* 0x00004c0901007387 */ /* 0x0003e20000100800 */
[----:B------:R-:W-:Y:S01]  /*7200*/  LEA R10, R19, R18, 0x3 ;  /* 0x00000012130a7211 */ /* 0x000fe200078e18ff */
[----:B------:R-:W-:-:S02]  /*7210*/  IMAD.MOV.U32 R19, RZ, RZ, 0x40000040 ;  /* 0x40000040ff137424 */ /* 0x000fc400078e00ff */
[----:B------:R2:W-:Y:S04]  /*7220*/  STL [R1+0x48], R5 ;  /* 0x0000480501007387 */ /* 0x0005e80000100800 */
[----:B------:R3:W-:Y:S01]  /*7230*/  STL [R1+0x44], R10 ;  /* 0x0000440a01007387 */ /* 0x0007e20000100800 */
[C---:B-1----:R-:W-:Y:S02]  /*7240*/  VIADD R9, R6.reuse, 0x4000 ;  /* 0x0000400006097836 */ /* 0x042fe40000000000 */
[----:B--2---:R-:W-:Y:S01]  /*7250*/  VIADD R5, R6, 0x20c00 ;  /* 0x00020c0006057836 */ /* 0x004fe20000000000 */
[----:B------:R-:W-:Y:S02]  /*7260*/  SHF.R.U32.HI R6, RZ, 0x4, R6 ;  /* 0x00000004ff067819 */ /* 0x000fe40000011606 */
[----:B------:R-:W-:-:S02]  /*7270*/  SHF.R.U32.HI R9, RZ, 0x4, R9 ;  /* 0x00000004ff097819 */ /* 0x000fc40000011609 */
[----:B------:R-:W-:Y:S02]  /*7280*/  SHF.R.U32.HI R5, RZ, 0x4, R5 ;  /* 0x00000004ff057819 */ /* 0x000fe40000011605 */
[----:B------:R-:W-:Y:S02]  /*7290*/  LOP3.LUT R6, R6, 0x3fff, RZ, 0xc0, !PT ;  /* 0x00003fff06067812 */ /* 0x000fe400078ec0ff */
[----:B------:R-:W-:Y:S02]  /*72a0*/  LOP3.LUT R9, R9, 0x3fff, RZ, 0xc0, !PT ;  /* 0x00003fff09097812 */ /* 0x000fe400078ec0ff */
[----:B------:R-:W-:Y:S02]  /*72b0*/  LOP3.LUT R5, R5, 0x3fff, RZ, 0xc0, !PT ;  /* 0x00003fff05057812 */ /* 0x000fe400078ec0ff */
[----:B------:R-:W-:Y:S02]  /*72c0*/  LOP3.LUT R12, R6, 0x10000, RZ, 0xfc, !PT ;  /* 0x00010000060c7812 */ /* 0x000fe400078efcff */
[----:B------:R-:W-:Y:S01]  /*72d0*/  LOP3.LUT R6, R9, 0x10000, RZ, 0xfc, !PT ;  /* 0x0001000009067812 */ /* 0x000fe200078efcff */
[----:B------:R-:W-:Y:S01]  /*72e0*/  VIADD R9, R7, 0x8 ;  /* 0x0000000807097836 */ /* 0x000fe20000000000 */
[----:B------:R-:W-:Y:S01]  /*72f0*/  LOP3.LUT R5, R5, 0x10000, RZ, 0xfc, !PT ;  /* 0x0001000005057812 */ /* 0x000fe200078efcff */
[C---:B------:R-:W-:Y:S01]  /*7300*/  VIADD R20, R12.reuse, 0x4 ;  /* 0x000000040c147836 */ /* 0x040fe20000000000 */
[C---:B------:R-:W-:Y:S01]  /*7310*/  IADD3 R22, R12.reuse, 0x2, RZ ;  /* 0x000000020c167810 */ /* 0x040fe20007ffe0ff */
[----:B------:R1:W-:Y:S01]  /*7320*/  STL [R1+0x3c], R12 ;  /* 0x00003c0c01007387 */ /* 0x0003e20000100800 */
[----:B------:R-:W-:Y:S01]  /*7330*/  IADD3 R18, R12, 0x6, RZ ;  /* 0x000000060c127810 */ /* 0x000fe20007ffe0ff */
[C---:B---3--:R-:W-:Y:S01]  /*7340*/  VIADD R10, R6.reuse, 0x6 ;  /* 0x00000006060a7836 */ /* 0x048fe20000000000 */
[----:B------:R-:W-:Y:S01]  /*7350*/  IADD3 R9, R7, 0x14, RZ ;  /* 0x0000001407097810 */ /* 0x000fe20007ffe0ff */
[----:B------:R2:W-:Y:S01]  /*7360*/  STL [R1+0x58], R5 ;  /* 0x0000580501007387 */ /* 0x0005e20000100800 */
[----:B------:R-:W-:-:S03]  /*7370*/  VIADD R14, R6, 0x2 ;  /* 0x00000002060e7836 */ /* 0x000fc60000000000 */
[----:B------:R3:W-:Y:S01]  /*7380*/  STL [R1+0x38], R6 ;  /* 0x0000380601007387 */ /* 0x0007e20000100800 */
[----:B-1----:R-:W-:-:S03]  /*7390*/  IADD3 R12, R6, 0x4, RZ ;  /* 0x00000004060c7810 */ /* 0x002fc60007ffe0ff */
[----:B------:R1:W-:Y:S01]  /*73a0*/  STL.64 [R1+0x30], R22 ;  /* 0x0000301601007387 */ /* 0x0003e20000100a00 */
[C---:B--2---:R-:W-:Y:S01]  /*73b0*/  IADD3 R5, R7.reuse, 0x4, RZ ;  /* 0x0000000407057810 */ /* 0x044fe20007ffe0ff */
[C---:B------:R-:W-:Y:S02]  /*73c0*/  VIADD R5, R7.reuse, 0x10 ;  /* 0x0000001007057836 */ /* 0x040fe40000000000 */
[----:B------:R1:W-:Y:S01]  /*73d0*/  STL.64 [R1+0x28], R20 ;  /* 0x0000281401007387 */ /* 0x0003e20000100a00 */
[C---:B------:R-:W-:Y:S02]  /*73e0*/  IADD3 R5, R7.reuse, 0x1c, RZ ;  /* 0x0000001c07057810 */ /* 0x040fe40007ffe0ff */
[C---:B---3--:R-:W-:Y:S01]  /*73f0*/  IADD3 R6, R7.reuse, 0xc, RZ ;  /* 0x0000000c07067810 */ /* 0x048fe20007ffe0ff */
[----:B------:R1:W-:Y:S01]  /*7400*/  STL.64 [R1+0x20], R18 ;  /* 0x0000201201007387 */ /* 0x0003e20000100a00 */
[----:B------:R-:W-:-:S03]  /*7410*/  VIADD R6, R7, 0x18 ;  /* 0x0000001807067836 */ /* 0x000fc60000000000 */
[----:B------:R1:W-:Y:S04]  /*7420*/  STL.64 [R1+0x8], R10 ;  /* 0x0000080a01007387 */ /* 0x0003e80000100a00 */
[----:B------:R1:W-:Y:S04]  /*7430*/  STL.64 [R1+0x18], R14 ;  /* 0x0000180e01007387 */ /* 0x0003e80000100a00 */
[----:B------:R1:W-:Y:S02]  /*7440*/  STL.64 [R1+0x10], R12 ;  /* 0x0000100c01007387 */ /* 0x0003e40000100a00 */
.L_x_1404:
[----:B------:R-:W-:-:S05]  /*7450*/  IMAD.U32 R5, RZ, RZ, UR36 ;  /* 0x00000024ff057e24 */ /* 0x000fca000f8e00ff */
[----:B------:R-:W-:-:S04]  /*7460*/  LOP3.LUT R5, R5, 0x1, RZ, 0xfc, !PT ;  /* 0x0000000105057812 */ /* 0x000fc800078efcff */
[----:B------:R-:W-:-:S13]  /*7470*/  ISETP.NE.AND P0, PT, R5, 0x3, PT ;  /* 0x000000030500780c */ /* 0x000fda0003f05270 */
[----:B------:R-:W-:Y:S05]  /*7480*/  @!P0 BRA `(.L_x_1394) ;  /* 0x0000000000048947 */ /* 0x000fea0003800000 */
[----:B------:R-:W-:Y:S01]  /*7490*/  BPT.TRAP 0x1 ;  /* 0x000000040000795c */ /* 0x000fe20000300000 */
.L_x_1394:
[----:B------:R-:W-:Y:S02]  /*74a0*/  LEA R6, R0, R16, 0x3 ;  /* 0x0000001000067211 */ /* 0x000fe400078e18ff */
[----:B-1----:R-:W-:-:S04]  /*74b0*/  SHF.L.U32 R23, R4, 0x1f, RZ ;  /* 0x0000001f04177819 */ /* 0x002fc800000006ff */
[----:B------:R1:W2:Y:S01]  /*74c0*/  SYNCS.PHASECHK.TRANS64.TRYWAIT P1, [R6+URZ+0x30c10], R23 ;  /* 0x030c1017060075a7 */ /* 0x0002a2000802017f */
[----:B------:R-:W-:Y:S05]  /*74d0*/  @!P0 BRA `(.L_x_1395) ;  /* 0x0000000000048947 */ /* 0x000fea0003800000 */
[----:B------:R-:W-:Y:S01]  /*74e0*/  BPT.TRAP 0x1 ;  /* 0x000000040000795c */ /* 0x000fe20000300000 */
.L_x_1395:
[----:B------:R-:W-:-:S05]  /*74f0*/  VIADD R5, R16, 0x10000 ;  /* 0x0001000010057836 */ /* 0x000fca0000000000 */
[----:B------:R-:W-:-:S04]  /*7500*/  SHF.R.U32.HI R5, RZ, 0x4, R5 ;  /* 0x00000004ff057819 */ /* 0x000fc80000011605 */
[----:B------:R-:W-:-:S04]  /*7510*/  LOP3.LUT R5, R5, 0x3fff, RZ, 0xc0, !PT ;  /* 0x00003fff05057812 */ /* 0x000fc800078ec0ff */
[----:B------:R-:W-:Y:S01]  /*7520*/  LOP3.LUT R9, R5, 0x10000, RZ, 0xfc, !PT ;  /* 0x0001000005097812 */ /* 0x000fe200078efcff */
[----:B--2---:R-:W-:Y:S06]  /*7530*/  @P1 BRA `(.L_x_1396) ;  /* 0x0000000000081947 */ /* 0x004fec0003800000 */
[----:B------:R-:W2:Y:S02]  /*7540*/  SYNCS.PHASECHK.TRANS64.TRYWAIT P1, [R6+URZ+0x30c10], R23 ;  /* 0x030c1017060075a7 */ /* 0x000ea4000802017f */
[----:B--2---:R-:W-:Y:S05]  /*7550*/  @!P1 BRA `(.L_x_1397) ;  /* 0x000000d000bc9947 */ /* 0x004fea0003800000 */
.L_x_1396:
[----:B------:R-:W3:Y:S04]  /*7560*/  LDL R17, [R1+0x3c] ;  /* 0x00003c0001117983 */ /* 0x000ee80000100800 */
[----:B------:R-:W4:Y:S04]  /*7570*/  LDL.64 R20, [R1+0x30] ;  /* 0x0000300001147983 */ /* 0x000f280000100a00 */
[----:B------:R-:W5:Y:S01]  /*7580*/  LDL.64 R18, [R1+0x28] ;  /* 0x0000280001127983 */ /* 0x000f620000100a00 */
[----:B------:R-:W-:Y:S01]  /*7590*/  LEA R9, R0, R9, 0xa ;  /* 0x0000000900097211 */ /* 0x000fe200078e50ff */
        /* <DEDUP_REMOVED lines=20> */
[C---:B-----5:R-:W-:Y:S01]  /*76e0*/  IMAD R10, R0.reuse, 0x80, R10 ;  /* 0x00000080000a7824 */ /* 0x060fe200078e020a */
[----:B------:R-:W-:Y:S01]  /*76f0*/  UIADD3 UR6, UR6, 0x6, URZ ;  /* 0x0000000606067890 */ /* 0x000fe2000fffe03f */
[----:B------:R-:W-:-:S04]  /*7700*/  LEA R12, R0, R12, 0x7 ;  /* 0x0000000c000c7211 */ /* 0x000fc800078e38ff */
[----:B------:R-:W-:-:S04]  /*7710*/  LEA R15, R3, R12, 0x1 ;  /* 0x0000000c030f7211 */ /* 0x000fc800078e08ff */
[----:B------:R-:W-:Y:S01]  /*7720*/  LEA R9, R15, R16, 0x2 ;  /* 0x000000100f097211 */ /* 0x000fe200078e10ff */
        /* <DEDUP_REMOVED lines=8> */
[C---:B------:R-:W-:Y:S01]  /*77b0*/  IMAD R14, R0.reuse, 0x80, R13 ;  /* 0x00000080000e7824 */ /* 0x040fe200078e020d */
[----:B------:R-:W-:Y:S01]  /*77c0*/  LEA R18, R0, R11, 0x7 ;  /* 0x0000000b00127211 */ /* 0x000fe200078e38ff */
[C---:B------:R-:W-:Y:S02]  /*77d0*/  IMAD R13, R3.reuse, 0x2, R10 ;  /* 0x00000002030d7824 */ /* 0x040fe400078e020a */
[C---:B------:R-:W-:Y:S01]  /*77e0*/  IMAD R19, R3.reuse, 0x2, R14 ;  /* 0x0000000203137824 */ /* 0x040fe200078e020e */
[----:B------:R-:W-:Y:S01]  /*77f0*/  LEA R21, R3, R18, 0x1 ;  /* 0x0000001203157211 */ /* 0x000fe200078e08ff */
[----:B------:R-:W-:-:S02]  /*7800*/  IMAD R17, R13, 0x4, R16 ;  /* 0x000000040d117824 */ /* 0x000fc400078e0210 */
[----:B------:R-:W-:Y:S01]  /*7810*/  IMAD R10, R19, 0x4, R16 ;  /* 0x00000004130a7824 */ /* 0x000fe200078e0210 */
[----:B------:R-:W-:Y:S01]  /*7820*/  LEA R11, R21, R16, 0x2 ;  /* 0x00000010150b7211 */ /* 0x000fe200078e10ff */
[----:B------:R-:W-:-:S04]  /*7830*/  VIADD R14, R16, 0x20000 ;  /* 0x00020000100e7836 */ /* 0x000fc80000000000 */
[--C-:B------:R-:W-:Y:S01]  /*7840*/  IMAD R15, R15, 0x4, R14.reuse ;  /* 0x000000040f0f7824 */ /* 0x100fe200078e020e */
[-C--:B------:R-:W-:Y:S02]  /*7850*/  LEA R12, R13, R14.reuse, 0x2 ;  /* 0x0000000e0d0c7211 */ /* 0x080fe400078e10ff */
        /* <DEDUP_REMOVED lines=15> */
.L_x_1398:
[----:B------:R1:W1:Y:S01]  /*7950*/  SYNCS.PHASECHK.TRANS64.TRYWAIT P1, [R6+URZ+0x30c30], R23 ;  /* 0x030c3017060075a7 */ /* 0x000262000802017f */
[----:B------:R-:W-:Y:S05]  /*7960*/  @!P0 BRA `(.L_x_1399) ;  /* 0x0000000000048947 */ /* 0x000fea0003800000 */
[----:B------:R-:W-:Y:S01]  /*7970*/  BPT.TRAP 0x1 ;  /* 0x000000040000795c */ /* 0x000fe20000300000 */
.L_x_1399:
[----:B-1----:R-:W-:Y:S05]  /*7980*/  @P1 BRA `(.L_x_1400) ;  /* 0x0000000000081947 */ /* 0x002fea0003800000 */
[----:B------:R-:W1:Y:S02]  /*7990*/  SYNCS.PHASECHK.TRANS64.TRYWAIT P1, [R6+URZ+0x30c30], R23 ;  /* 0x030c3017060075a7 */ /* 0x000e64000802017f */
[----:B-1----:R-:W-:Y:S05]  /*79a0*/  @!P1 BRA `(.L_x_1401) ;  /* 0x000000cc00bc9947 */ /* 0x002fea0003800000 */
.L_x_1400:
[----:B------:R-:W2:Y:S01]  /*79b0*/  LDL R26, [R1+0x38] ;  /* 0x00003800011a7983 */ /* 0x000ea20000100800 */
[----:B------:R-:W-:Y:S01]  /*79c0*/  IADD3 R24, R16, 0x18000, RZ ;  /* 0x0001800010187810 */ /* 0x000fe20007ffe0ff */
[----:B------:R-:W-:Y:S02]  /*79d0*/  ULDC UR8, c[0x0][0x75c] ;  /* 0x0001d70000087ab9 */ /* 0x000fe40000000800 */
[----:B------:R-:W-:Y:S01]  /*79e0*/  STL [R1+0xf8], R162 ;  /* 0x0000f8a201007387 */ /* 0x000fe20000100800 */
[----:B------:R-:W-:Y:S01]  /*79f0*/  SHF.R.U32.HI R24, RZ, 0x4, R24 ;  /* 0x00000004ff187819 */ /* 0x000fe20000011618 */
[----:B------:R-:W-:Y:S01]  /*7a00*/  FMUL.FTZ R18, R76, UR8 ;  /* 0x000000084c127c20 */ /* 0x000fe20008410000 */
[----:B------:R-:W-:Y:S01]  /*7a10*/  FMUL.FTZ R19, R77, UR8 ;  /* 0x000000084d137c20 */ /* 0x000fe20008410000 */
[----:B------:R-:W-:Y:S01]  /*7a20*/  STL [R1+0xf4], R161 ;  /* 0x0000f4a101007387 */ /* 0x000fe20000100800 */
[----:B------:R-:W-:Y:S01]  /*7a30*/  LOP3.LUT R210, R24, 0x3fff, RZ, 0xc0, !PT ;  /* 0x00003fff18d27812 */ /* 0x000fe200078ec0ff */
[----:B------:R-:W-:Y:S01]  /*7a40*/  FMUL.FTZ R20, R78, UR8 ;  /* 0x000000084e147c20 */ /* 0x000fe20008410000 */
[----:B------:R-:W-:Y:S01]  /*7a50*/  FMUL.FTZ R21, R79, UR8 ;  /* 0x000000084f157c20 */ /* 0x000fe20008410000 */
[----:B------:R-:W-:Y:S01]  /*7a60*/  STL [R1+0xf0], R160 ;  /* 0x0000f0a001007387 */ /* 0x000fe20000100800 */
[----:B------:R-:W-:Y:S01]  /*7a70*/  LOP3.LUT R25, R210, 0x10000, RZ, 0xfc, !PT ;  /* 0x00010000d2197812 */ /* 0x000fe200078efcff */
[----:B------:R-:W-:Y:S01]  /*7a80*/  FMUL.FTZ R22, R80, UR8 ;  /* 0x0000000850167c20 */ /* 0x000fe20008410000 */
[----:B------:R-:W-:Y:S01]  /*7a90*/  FMUL.FTZ R23, R81, UR8 ;  /* 0x0000000851177c20 */ /* 0x000fe20008410000 */
[----:B------:R-:W-:Y:S01]  /*7aa0*/  STL [R1+0xec], R159 ;  /* 0x0000ec9f01007387 */ /* 0x000fe20000100800 */
[----:B------:R-:W-:Y:S01]  /*7ab0*/  FMUL.FTZ R204, R82, UR8 ;  /* 0x0000000852cc7c20 */ /* 0x000fe20008410000 */
[----:B------:R-:W-:-:S02]  /*7ac0*/  IMAD R25, R0, 0x400, R25 ;  /* 0x0000040000197824 */ /* 0x000fc400078e0219 */
        /* <DEDUP_REMOVED lines=71> */
[C---:B------:R-:W-:Y:S01]  /*7f40*/  IADD3 R230, R7.reuse, 0x4, RZ ;  /* 0x0000000407e67810 */ /* 0x040fe20007ffe0ff */
        /* <DEDUP_REMOVED lines=34> */
[C---:B------:R-:W-:Y:S01]  /*8170*/  VIADD R220, R7.reuse, 0x10 ;  /* 0x0000001007dc7836 */ /* 0x040fe20000000000 */
[----:B------:R-:W-:-:S03]  /*8180*/  IADD3 R224, R7, 0x14, RZ ;  /* 0x0000001407e07810 */ /* 0x000fc60007ffe0ff */
        /* <DEDUP_REMOVED lines=53> */
[----:B----4-:R-:W-:Y:S01]  /*84e0*/  VIADD R128, R7, 0x18 ;  /* 0x0000001807807836 */ /* 0x010fe20000000000 */
        /* <DEDUP_REMOVED lines=10> */
[----:B------:R-:W-:Y:S01]  /*8590*/  IADD3 R221, R7, 0x1c, RZ ;  /* 0x0000001c07dd7810 */ /* 0x000fe20007ffe0ff */
[----:B------:R-:W-:-:S06]  /*85a0*/  FFMA.FTZ R95, R98, UR5, -R95 ;  /* 0x00000005625f7c23 */ /* 0x000fcc000801085f */
        /* <DEDUP_REMOVED lines=140> */
[----:B----4-:R-:W-:-:S02]  /*8e70*/  FSEL R128, R234, -INF , P2 ;  /* 0xff800000ea807808 */ /* 0x010fc40001000000 */
[----:B------:R-:W4:Y:S01]  /*8e80*/  SHFL.IDX PT, R212, R217, R212, 0x1f ;  /* 0x00001fd4d9d47589 */ /* 0x000f2200000e0000 */
[----:B---3--:R-:W-:Y:S01]  /*8e90*/  FFMA.FTZ R132, R26, UR5, -R215 ;  /* 0x000000051a847c23 */ /* 0x008fe200080108d7 */
[C---:B------:R-:W-:Y:S01]  /*8ea0*/  IADD3 R215, R7.reuse, 0x18, RZ ;  /* 0x0000001807d77810 */ /* 0x040fe20007ffe0ff */
[----:B------:R3:W-:Y:S01]  /*8eb0*/  MUFU.EX2 R12, R122 ;  /* 0x0000007a000c7308 */ /* 0x0007e20000000800 */
[----:B------:R-:W-:Y:S01]  /*8ec0*/  FFMA.FTZ R128, R128, UR5, -R127 ;  /* 0x0000000580807c23 */ /* 0x000fe2000801087f */
[----:B------:R-:W4:Y:S06]  /*8ed0*/  SHFL.IDX PT, R230, R11, R230, 0x1f ;  /* 0x00001fe60be67589 */ /* 0x000f2c00000e0000 */
[----:B------:R-:W4:Y:S01]  /*8ee0*/  MUFU.TANH R114, R114 ;  /* 0x0000007200727308 */ /* 0x000f220000002400 */
[----:B---3--:R-:W-:Y:S01]  /*8ef0*/  FSEL R122, R112, -INF , P1 ;  /* 0xff800000707a7808 */ /* 0x008fe20000800000 */
[----:B------:R-:W3:Y:S01]  /*8f00*/  SHFL.IDX PT, R215, R217, R215, 0x1f ;  /* 0x00001fd7d9d77589 */ /* 0x000ee200000e0000 */
[----:B------:R-:W-:-:S03]  /*8f10*/  VIADD R26, R7, 0x8 ;  /* 0x00000008071a7836 */ /* 0x000fc60000000000 */
[----:B------:R-:W-:Y:S01]  /*8f20*/  FFMA.FTZ R127, R122, UR5, -R127 ;  /* 0x000000057a7f7c23 */ /* 0x000fe2000801087f */
[----:B------:R4:W3:Y:S01]  /*8f30*/  SHFL.IDX PT, R217, R217, R221, 0x1f ;  /* 0x00001fddd9d97589 */ /* 0x0008e200000e0000 */
[----:B------:R-:W-:Y:S01]  /*8f40*/  FSEL R122, R149, -INF , P2 ;  /* 0xff800000957a7808 */ /* 0x000fe20001000000 */
[--C-:B------:R-:W-:Y:S01]  /*8f50*/  FADD.FTZ R32, R32, -R229.reuse ;  /* 0x800000e520207221 */ /* 0x100fe20000010000 */
[----:B------:R-:W-:Y:S01]  /*8f60*/  FADD.FTZ R34, R34, -R229 ;  /* 0x800000e522227221 */ /* 0x000fe20000010000 */
[----:B------:R-:W-:Y:S01]  /*8f70*/  FFMA.FTZ R22, -R22, R22, 1 ;  /* 0x3f80000016167423 */ /* 0x000fe20000010116 */
[----:B------:R3:W3:Y:S01]  /*8f80*/  SHFL.IDX PT, R229, R11, R26, 0x1f ;  /* 0x00001f1a0be57589 */ /* 0x0006e200000e0000 */
[--C-:B------:R-:W-:Y:S01]  /*8f90*/  FFMA.FTZ R122, R122, UR5, -R125.reuse ;  /* 0x000000057a7a7c23 */ /* 0x100fe2000801087d */
[----:B------:R-:W-:Y:S01]  /*8fa0*/  FFMA.FTZ R125, R219, UR5, -R125 ;  /* 0x00000005db7d7c23 */ /* 0x000fe2000801087d */
[--C-:B------:R-:W-:Y:S01]  /*8fb0*/  FADD.FTZ R219, R25, -R222.reuse ;  /* 0x800000de19db7221 */ /* 0x100fe20000010000 */
[----:B------:R-:W-:Y:S01]  /*8fc0*/  FADD.FTZ R222, R27, -R222 ;  /* 0x800000de1bde7221 */ /* 0x000fe20000010000 */
[----:B------:R-:W-:Y:S01]  /*8fd0*/  IADD3 R27, R7, 0xc, RZ ;  /* 0x0000000c071b7810 */ /* 0x000fe20007ffe0ff */
[--C-:B--2---:R-:W-:Y:S01]  /*8fe0*/  FADD.FTZ R33, R33, -R224.reuse ;  /* 0x800000e021217221 */ /* 0x104fe20000010000 */
[----:B------:R-:W-:Y:S01]  /*8ff0*/  FADD.FTZ R35, R35, -R224 ;  /* 0x800000e023237221 */ /* 0x000fe20000010000 */
[----:B------:R1:W-:Y:S08]  /*9000*/  MUFU.EX2 R25, R211 ;  /* 0x000000d300197308 */ /* 0x0003f00000000800 */
[----:B------:R-:W2:Y:S01]  /*9010*/  MUFU.TANH R113, R113 ;  /* 0x0000007100717308 */ /* 0x000ea20000002400 */
[----:B------:R2:W2:Y:S01]  /*9020*/  SHFL.IDX PT, R224, R11, R27, 0x1f ;  /* 0x00001f1b0be07589 */ /* 0x0004a200000e0000 */
[--C-:B-1----:R-:W-:Y:S01]  /*9030*/  FADD.FTZ R211, R29, -R213.reuse ;  /* 0x800000d51dd37221 */ /* 0x102fe20000010000 */
[----:B----4-:R-:W-:Y:S01]  /*9040*/  FADD.FTZ R221, R28, -R212 ;  /* 0x800000d41cdd7221 */ /* 0x010fe20000010000 */
[----:B------:R-:W-:Y:S01]  /*9050*/  FADD.FTZ R213, R31, -R213 ;  /* 0x800000d51fd57221 */ /* 0x000fe20000010000 */
[----:B------:R-:W-:-:S03]  /*9060*/  FSEL R28, R141, -INF , P2 ;  /* 0xff8000008d1c7808 */ /* 0x000fc60001000000 */
[----:B------:R-:W1:Y:S01]  /*9070*/  MUFU.EX2 R95, R95 ;  /* 0x0000005f005f7308 */ /* 0x000e620000000800 */
[----:B------:R-:W-:Y:S01]  /*9080*/  FSEL R31, R140, -INF , P1 ;  /* 0xff8000008c1f7808 */ /* 0x000fe20000800000 */
[----:B------:R-:W-:-:S06]  /*9090*/  FFMA.FTZ R28, R28, UR5, -R230 ;  /* 0x000000051c1c7c23 */ /* 0x000fcc00080108e6 */
[----:B------:R-:W4:Y:S01]  /*90a0*/  MUFU.TANH R118, R118 ;  /* 0x0000007600767308 */ /* 0x000f220000002400 */
[----:B------:R-:W-:-:S07]  /*90b0*/  FFMA.FTZ R31, R31, UR5, -R230 ;  /* 0x000000051f1f7c23 */ /* 0x000fce00080108e6 */
[----:B------:R-:W-:Y:S08]  /*90c0*/  MUFU.EX2 R98, R98 ;  /* 0x0000006200627308 */ /* 0x000ff00000000800 */
[----:B------:R-:W4:Y:S08]  /*90d0*/  MUFU.TANH R116, R116 ;  /* 0x0000007400747308 */ /* 0x000f300000002400 */
[----:B------:R-:W-:Y:S08]  /*90e0*/  MUFU.TANH R121, R121 ;  /* 0x0000007900797308 */ /* 0x000ff00000002400 */
[----:B------:R-:W4:Y:S08]  /*90f0*/  MUFU.EX2 R104, R104 ;  /* 0x0000006800687308 */ /* 0x000f300000000800 */
[----:B------:R-:W4:Y:S08]  /*9100*/  MUFU.TANH R115, R115 ;  /* 0x0000007300737308 */ /* 0x000f300000002400 */
[----:B------:R-:W-:Y:S01]  /*9110*/  MUFU.TANH R117, R117 ;  /* 0x0000007500757308 */ /* 0x000fe20000002400 */
[----:B------:R-:W-:-:S07]  /*9120*/  FFMA.FTZ R23, -R23, R23, 1 ;  /* 0x3f80000017177423 */ /* 0x000fce0000010117 */
[----:B------:R-:W-:Y:S08]  /*9130*/  MUFU.EX2 R103, R103 ;  /* 0x0000006700677308 */ /* 0x000ff00000000800 */
[----:B------:R-:W-:Y:S01]  /*9140*/  MUFU.EX2 R96, R96 ;  /* 0x0000006000607308 */ /* 0x000fe20000000800 */
[----:B------:R-:W-:Y:S01]  /*9150*/  FFMA.FTZ R209, -R209, R209, 1 ;  /* 0x3f800000d1d17423 */ /* 0x000fe200000101d1 */
[----:B------:R-:W-:Y:S01]  /*9160*/  FFMA.FTZ R205, -R205, R205, 1 ;  /* 0x3f800000cdcd7423 */ /* 0x000fe200000101cd */
[----:B------:R-:W-:Y:S05]  /*9170*/  LDS R13, [R13+0x400] ;  /* 0x000400000d0d7984 */ /* 0x000fea0000000800 */
[----:B---3--:R3:W-:Y:S01]  /*9180*/  MUFU.EX2 R26, R231 ;  /* 0x000000e7001a7308 */ /* 0x0087e20000000800 */
[----:B------:R-:W-:Y:S01]  /*9190*/  FADD.FTZ R36, R36, -R215 ;  /* 0x800000d724247221 */ /* 0x000fe20000010000 */
[----:B---3--:R-:W-:-:S06]  /*91a0*/  VIADD R231, R7, 0x10 ;  /* 0x0000001007e77836 */ /* 0x008fcc0000000000 */
[----:B--2---:R2:W-:Y:S01]  /*91b0*/  MUFU.EX2 R27, R214 ;  /* 0x000000d6001b7308 */ /* 0x0045e20000000800 */
[----:B------:R3:W1:Y:S01]  /*91c0*/  SHFL.IDX PT, R230, R11, R231, 0x1f ;  /* 0x00001fe70be67589 */ /* 0x00066200000e0000 */
[----:B------:R-:W-:Y:S01]  /*91d0*/  FADD.FTZ R215, R38, -R215 ;  /* 0x800000d726d77221 */ /* 0x000fe20000010000 */
[----:B--2---:R-:W-:Y:S01]  /*91e0*/  FADD.FTZ R214, R37, -R217 ;  /* 0x800000d925d67221 */ /* 0x004fe20000010000 */
[----:B------:R-:W-:Y:S01]  /*91f0*/  FFMA.FTZ R37, -R20, R20, 1 ;  /* 0x3f80000014257423 */ /* 0x000fe20000010114 */
[----:B------:R-:W-:Y:S01]  /*9200*/  FSEL R20, R6, -INF , P2 ;  /* 0xff80000006147808 */ /* 0x000fe20001000000 */
[----:B------:R-:W-:Y:S01]  /*9210*/  FFMA.FTZ R38, -R18, R18, 1 ;  /* 0x3f80000012267423 */ /* 0x000fe20000010112 */
[----:B------:R-:W-:Y:S01]  /*9220*/  FMUL.FTZ R223, R99, R223 ;  /* 0x000000df63df7220 */ /* 0x000fe20000410000 */
[----:B------:R2:W-:Y:S03]  /*9230*/  MUFU.EX2 R18, R216 ;  /* 0x000000d800127308 */ /* 0x0005e60000000800 */
[----:B------:R-:W-:Y:S01]  /*9240*/  FMUL.FTZ R37, R37, R223 ;  /* 0x000000df25257220 */ /* 0x000fe20000410000 */
[----:B------:R-:W-:Y:S01]  /*9250*/  FMUL.FTZ R223, R119, R219 ;  /* 0x000000db77df7220 */ /* 0x000fe20000410000 */
[----:B--2---:R-:W-:Y:S01]  /*9260*/  FFMA.FTZ R216, R20, UR5, -R229 ;  /* 0x0000000514d87c23 */ /* 0x004fe200080108e5 */
[----:B------:R-:W-:-:S02]  /*9270*/  FFMA.FTZ R20, -R19, R19, 1 ;  /* 0x3f80000013147423 */ /* 0x000fc40000010113 */
[----:B------:R2:W-:Y:S01]  /*9280*/  MUFU.EX2 R19, R218 ;  /* 0x000000da00137308 */ /* 0x0005e20000000800 */
[----:B------:R-:W-:Y:S01]  /*9290*/  FMUL.FTZ R222, R100, R222 ;  /* 0x000000de64de7220 */ /* 0x000fe20000410000 */
[----:B------:R-:W-:Y:S01]  /*92a0*/  FADD.FTZ R212, R30, -R212 ;  /* 0x800000d41ed47221 */ /* 0x000fe20000010000 */
[----:B--2---:R-:W-:Y:S02]  /*92b0*/  FSEL R218, R3, -INF , P1 ;  /* 0xff80000003da7808 */ /* 0x004fe40000800000 */
[----:B---3--:R-:W-:-:S03]  /*92c0*/  IADD3 R231, R7, 0x14, RZ ;  /* 0x0000001407e77810 */ /* 0x008fc60007ffe0ff */
[----:B------:R-:W-:Y:S01]  /*92d0*/  FFMA.FTZ R219, R218, UR5, -R224 ;  /* 0x00000005dadb7c23 */ /* 0x000fe200080108e0 */
[----:B------:R-:W-:Y:S01]  /*92e0*/  FMUL.FTZ R218, R20, R223 ;  /* 0x000000df14da7220 */ /* 0x000fe20000410000 */
[----:B------:R-:W-:Y:S01]  /*92f0*/  FSEL R29, R143, -INF , P2 ;  /* 0xff8000008f1d7808 */ /* 0x000fe20001000000 */
[----:B------:R2:W-:Y:S01]  /*9300*/  MUFU.EX2 R20, R210 ;  /* 0x000000d200147308 */ /* 0x0005e20000000800 */
[----:B------:R-:W-:Y:S01]  /*9310*/  FSEL R30, R142, -INF , P1 ;  /* 0xff8000008e1e7808 */ /* 0x000fe20000800000 */
[----:B------:R-:W-:Y:S01]  /*9320*/  FMUL.FTZ R223, R97, R221 ;  /* 0x000000dd61df7220 */ /* 0x000fe20000410000 */
[----:B------:R-:W-:Y:S01]  /*9330*/  FADD.FTZ R217, R39, -R217 ;  /* 0x800000d927d97221 */ /* 0x000fe20000010000 */
[--C-:B------:R-:W-:Y:S01]  /*9340*/  FFMA.FTZ R29, R29, UR5, -R233.reuse ;  /* 0x000000051d1d7c23 */ /* 0x100fe200080108e9 */
[----:B--2---:R-:W-:Y:S01]  /*9350*/  FMUL.FTZ R210, R21, R222 ;  /* 0x000000de15d27220 */ /* 0x004fe20000410000 */
[----:B------:R-:W-:Y:S01]  /*9360*/  FSEL R21, R2, -INF , P2 ;  /* 0xff80000002157808 */ /* 0x000fe20001000000 */
[----:B------:R-:W-:Y:S01]  /*9370*/  FFMA.FTZ R30, R30, UR5, -R233 ;  /* 0x000000051e1e7c23 */ /* 0x000fe200080108e9 */
[----:B------:R-:W-:Y:S01]  /*9380*/  FSEL R39, R5, -INF , P1 ;  /* 0xff80000005277808 */ /* 0x000fe20000800000 */
[----:B------:R-:W2:Y:S01]  /*9390*/  SHFL.IDX PT, R231, R11, R231, 0x1f ;  /* 0x00001fe70be77589 */ /* 0x000ea200000e0000 */
[----:B------:R-:W-:-:S02]  /*93a0*/  VIADD R233, R7, 0x18 ;  /* 0x0000001807e97836 */ /* 0x000fc40000000000 */
[----:B-1----:R-:W-:Y:S02]  /*93b0*/  FFMA.FTZ R221, R21, UR5, -R230 ;  /* 0x0000000515dd7c23 */ /* 0x002fe400080108e6 */
[----:B------:R1:W-:Y:S01]  /*93c0*/  MUFU.EX2 R21, R139 ;  /* 0x0000008b00157308 */ /* 0x0003e20000000800 */
[----:B------:R-:W-:Y:S01]  /*93d0*/  FFMA.FTZ R39, R39, UR5, -R229 ;  /* 0x0000000527277c23 */ /* 0x000fe200080108e5 */
[----:B------:R-:W-:Y:S01]  /*93e0*/  FSEL R222, R114, -INF , P1 ;  /* 0xff80000072de7808 */ /* 0x000fe20000800000 */
[----:B------:R3:W4:Y:S01]  /*93f0*/  SHFL.IDX PT, R229, R11, R233, 0x1f ;  /* 0x00001fe90be57589 */ /* 0x00072200000e0000 */
[----:B-1----:R-:W-:-:S03]  /*9400*/  FMUL.FTZ R139, R22, R223 ;  /* 0x000000df168b7220 */ /* 0x002fc60000410000 */
[----:B------:R1:W-:Y:S01]  /*9410*/  LDS R223, [R15+0x400] ;  /* 0x000400000fdf7984 */ /* 0x0003e20000000800 */
[----:B---3--:R-:W-:Y:S01]  /*9420*/  IADD3 R233, R7, 0x1c, RZ ;  /* 0x0000001c07e97810 */ /* 0x008fe20007ffe0ff */
[----:B------:R-:W-:-:S04]  /*9430*/  FFMA.FTZ R222, R222, UR5, -R230 ;  /* 0x00000005dede7c23 */ /* 0x000fc800080108e6 */
[----:B------:R3:W4:Y:S01]  /*9440*/  SHFL.IDX PT, R230, R11, R233, 0x1f ;  /* 0x00001fe90be67589 */ /* 0x00072200000e0000 */
[----:B------:R-:W4:Y:S01]  /*9450*/  MUFU.EX2 R102, R102 ;  /* 0x0000006600667308 */ /* 0x000f220000000800 */
[----:B------:R-:W-:Y:S01]  /*9460*/  FMUL.FTZ R220, R120, R220 ;  /* 0x000000dc78dc7220 */ /* 0x000fe20000410000 */
[----:B-1----:R-:W-:Y:S01]  /*9470*/  FFMA.FTZ R15, -R204, R204, 1 ;  /* 0x3f800000cc0f7423 */ /* 0x002fe200000101cc */
[----:B------:R-:W-:Y:S02]  /*9480*/  FSEL R22, R113, -INF , P2 ;  /* 0xff80000071167808 */ /* 0x000fe40001000000 */
[----:B------:R-:W-:-:S03]  /*9490*/  FMUL.FTZ R38, R38, R220 ;  /* 0x000000dc26267220 */ /* 0x000fc60000410000 */
[----:B---3--:R1:W-:Y:S01]  /*94a0*/  MUFU.EX2 R11, R138 ;  /* 0x0000008a000b7308 */ /* 0x0083e20000000800 */
[----:B------:R-:W-:Y:S01]  /*94b0*/  FSEL R220, R4, -INF , P2 ;  /* 0xff80000004dc7808 */ /* 0x000fe20001000000 */
[----:B-1----:R-:W-:Y:S01]  /*94c0*/  FMUL.FTZ R138, R95, R212 ;  /* 0x000000d45f8a7220 */ /* 0x002fe20000410000 */
[----:B--2---:R-:W-:Y:S01]  /*94d0*/  FFMA.FTZ R212, R22, UR5, -R231 ;  /* 0x0000000516d47c23 */ /* 0x004fe200080108e7 */
[----:B----4-:R-:W-:Y:S02]  /*94e0*/  FSEL R22, R118, -INF , P1 ;  /* 0xff80000076167808 */ /* 0x010fe40000800000 */
[----:B------:R-:W-:Y:S02]  /*94f0*/  FMUL.FTZ R138, R15, R138 ;  /* 0x0000008a0f8a7220 */ /* 0x000fe40000410000 */
[----:B------:R1:W-:Y:S01]  /*9500*/  MUFU.EX2 R15, R137 ;  /* 0x00000089000f7308 */ /* 0x0003e20000000800 */
[----:B------:R-:W-:Y:S01]  /*9510*/  FFMA.FTZ R220, R220, UR5, -R224 ;  /* 0x00000005dcdc7c23 */ /* 0x000fe200080108e0 */
[----:B------:R-:W-:Y:S01]  /*9520*/  FSEL R224, R116, -INF , P2 ;  /* 0xff80000074e07808 */ /* 0x000fe20001000000 */
[----:B------:R-:W-:-:S05]  /*9530*/  FMUL.FTZ R32, R104, R32 ;  /* 0x0000002068207220 */ /* 0x000fca0000410000 */
[----:B------:R-:W2:Y:S01]  /*9540*/  MUFU.EX2 R17, R17 ;  /* 0x0000001100117308 */ /* 0x000ea20000000800 */
[----:B-1----:R-:W-:Y:S01]  /*9550*/  FMUL.FTZ R137, R98, R211 ;  /* 0x000000d362897220 */ /* 0x002fe20000410000 */
[----:B------:R-:W-:-:S03]  /*9560*/  FFMA.FTZ R211, R22, UR5, -R229 ;  /* 0x0000000516d37c23 */ /* 0x000fc600080108e5 */
[----:B------:R-:W-:Y:S01]  /*9570*/  FMUL.FTZ R137, R23, R137 ;  /* 0x0000008917897220 */ /* 0x000fe20000410000 */
[----:B------:R-:W-:Y:S02]  /*9580*/  FSEL R23, R121, -INF , P1 ;  /* 0xff80000079177808 */ /* 0x000fe40000800000 */
[----:B------:R1:W-:Y:S01]  /*9590*/  MUFU.EX2 R22, R136 ;  /* 0x0000008800167308 */ /* 0x0003e20000000800 */
[----:B------:R-:W-:Y:S01]  /*95a0*/  FSEL R204, R115, -INF , P1 ;  /* 0xff80000073cc7808 */ /* 0x000fe20000800000 */
[----:B------:R-:W-:Y:S01]  /*95b0*/  FFMA.FTZ R224, R224, UR5, -R229 ;  /* 0x00000005e0e07c23 */ /* 0x000fe200080108e5 */
[----:B------:R-:W-:Y:S01]  /*95c0*/  FMUL.FTZ R35, R102, R35 ;  /* 0x0000002366237220 */ /* 0x000fe20000410000 */
[----:B------:R-:W-:Y:S01]  /*95d0*/  FSEL R229, R117, -INF , P2 ;  /* 0xff80000075e57808 */ /* 0x000fe20001000000 */
[----:B-1----:R-:W-:Y:S01]  /*95e0*/  FFMA.FTZ R136, -R206, R206, 1 ;  /* 0x3f800000ce887423 */ /* 0x002fe200000101ce */
[--C-:B------:R-:W-:Y:S01]  /*95f0*/  FFMA.FTZ R206, R23, UR5, -R230.reuse ;  /* 0x0000000517ce7c23 */ /* 0x100fe200080108e6 */
[----:B------:R-:W-:Y:S01]  /*9600*/  FFMA.FTZ R204, R204, UR5, -R231 ;  /* 0x00000005cccc7c23 */ /* 0x000fe200080108e7 */
[----:B------:R1:W-:Y:S01]  /*9610*/  MUFU.EX2 R23, R135 ;  /* 0x0000008700177308 */ /* 0x0003e20000000800 */
[----:B------:R-:W-:Y:S01]  /*9620*/  FMUL.FTZ R136, R136, R32 ;  /* 0x0000002088887220 */ /* 0x000fe20000410000 */
[----:B------:R-:W-:Y:S01]  /*9630*/  FMUL.FTZ R34, R103, R34 ;  /* 0x0000002267227220 */ /* 0x000fe20000410000 */
[----:B------:R-:W-:Y:S01]  /*9640*/  FMUL.FTZ R231, R96, R213 ;  /* 0x000000d560e77220 */ /* 0x000fe20000410000 */
[----:B------:R-:W-:-:S04]  /*9650*/  FFMA.FTZ R213, R229, UR5, -R230 ;  /* 0x00000005e5d57c23 */ /* 0x000fc800080108e6 */
[----:B------:R3:W-:Y:S01]  /*9660*/  MUFU.EX2 R32, R134 ;  /* 0x0000008600207308 */ /* 0x0007e20000000800 */
[----:B-1----:R-:W-:Y:S01]  /*9670*/  FFMA.FTZ R135, -R208, R208, 1 ;  /* 0x3f800000d0877423 */ /* 0x002fe200000101d0 */
[----:B------:R-:W-:Y:S01]  /*9680*/  IADD3 R230, R7, 0x8, RZ ;  /* 0x0000000807e67810 */ /* 0x000fe20007ffe0ff */
[----:B------:R-:W-:Y:S02]  /*9690*/  FMUL.FTZ R205, R205, R231 ;  /* 0x000000e7cdcd7220 */ /* 0x000fe40000410000 */
[----:B------:R-:W-:Y:S01]  /*96a0*/  FMUL.FTZ R135, R135, R34 ;  /* 0x0000002287877220 */ /* 0x000fe20000410000 */
[----:B---3--:R-:W-:Y:S01]  /*96b0*/  FMUL.FTZ R134, R209, R35 ;  /* 0x00000023d1867220 */ /* 0x008fe20000410000 */
[----:B------:R-:W-:Y:S01]  /*96c0*/  IADD3 R35, R7, 0x10, RZ ;  /* 0x0000001007237810 */ /* 0x000fe20007ffe0ff */
[----:B------:R-:W-:Y:S01]  /*96d0*/  FFMA.FTZ R34, -R225, R225, 1 ;  /* 0x3f800000e1227423 */ /* 0x000fe200000101e1 */
[----:B------:R-:W-:Y:S02]  /*96e0*/  VIADD R231, R7, 0xc ;  /* 0x0000000c07e77836 */ /* 0x000fe40000000000 */
[----:B--2---:R-:W-:Y:S01]  /*96f0*/  FMUL.FTZ R215, R17, R215 ;  /* 0x000000d711d77220 */ /* 0x004fe20000410000 */
[----:B------:R-:W-:Y:S01]  /*9700*/  FFMA.FTZ R88, -R88, R88, 1 ;  /* 0x3f80000058587423 */ /* 0x000fe20000010158 */
[----:B------:R1:W-:Y:S01]  /*9710*/  SHFL.IDX PT, R225, R223, R35, 0x1f ;  /* 0x00001f23dfe17589 */ /* 0x0003e200000e0000 */
[C---:B------:R-:W-:Y:S01]  /*9720*/  VIADD R229, R7.reuse, 0x4 ;  /* 0x0000000407e57836 */ /* 0x040fe20000000000 */
[----:B------:R-:W2:Y:S02]  /*9730*/  MUFU.EX2 R105, R105 ;  /* 0x0000006900697308 */ /* 0x000ea40000000800 */
[----:B------:R-:W3:Y:S01]  /*9740*/  SHFL.IDX PT, R230, R223, R230, 0x1f ;  /* 0x00001fe6dfe67589 */ /* 0x000ee200000e0000 */
[----:B------:R-:W-:Y:S01]  /*9750*/  FMUL.FTZ R88, R88, R215 ;  /* 0x000000d758587220 */ /* 0x000fe20000410000 */
[----:B-1----:R-:W-:-:S04]  /*9760*/  IADD3 R35, R7, 0x18, RZ ;  /* 0x0000001807237810 */ /* 0x002fc80007ffe0ff */
[----:B------:R-:W1:Y:S01]  /*9770*/  MUFU.EX2 R101, R101 ;  /* 0x0000006500657308 */ /* 0x000e620000000800 */
[----:B------:R-:W4:Y:S04]  /*9780*/  SHFL.IDX PT, R209, R223, R7, 0x1f ;  /* 0x00001f07dfd17589 */ /* 0x000f2800000e0000 */
[----:B------:R2:W-:Y:S04]  /*9790*/  SHFL.IDX PT, R208, R223, R231, 0x1f ;  /* 0x00001fe7dfd07589 */ /* 0x0005e800000e0000 */
[----:B------:R-:W4:Y:S04]  /*97a0*/  SHFL.IDX PT, R215, R223, R35, 0x1f ;  /* 0x00001f23dfd77589 */ /* 0x000f2800000e0000 */
[----:B------:R-:W4:Y:S01]  /*97b0*/  SHFL.IDX PT, R229, R223, R229, 0x1f ;  /* 0x00001fe5dfe57589 */ /* 0x000f2200000e0000 */
[----:B------:R-:W4:Y:S01]  /*97c0*/  MUFU.EX2 R111, R111 ;  /* 0x0000006f006f7308 */ /* 0x000f220000000800 */
[----:B--2---:R-:W-:-:S02]  /*97d0*/  VIADD R231, R7, 0x14 ;  /* 0x0000001407e77836 */ /* 0x004fc40000000000 */
[----:B------:R-:W-:Y:S01]  /*97e0*/  FMUL.FTZ R33, R105, R33 ;  /* 0x0000002169217220 */ /* 0x000fe20000410000 */
[----:B------:R-:W-:-:S04]  /*97f0*/  FFMA.FTZ R207, -R207, R207, 1 ;  /* 0x3f800000cfcf7423 */ /* 0x000fc800000101cf */
[----:B------:R-:W2:Y:S01]  /*9800*/  MUFU.EX2 R110, R110 ;  /* 0x0000006e006e7308 */ /* 0x000ea20000000800 */
[----:B-1----:R-:W-:Y:S01]  /*9810*/  FMUL.FTZ R36, R101, R36 ;  /* 0x0000002465247220 */ /* 0x002fe20000410000 */
[----:B------:R-:W-:Y:S01]  /*9820*/  FMUL.FTZ R207, R207, R33 ;  /* 0x00000021cfcf7220 */ /* 0x000fe20000410000 */
[----:B------:R-:W1:Y:S01]  /*9830*/  SHFL.IDX PT, R231, R223, R231, 0x1f ;  /* 0x00001fe7dfe77589 */ /* 0x000e6200000e0000 */
[--C-:B---3--:R-:W-:Y:S01]  /*9840*/  FADD.FTZ R44, R44, -R230.reuse ;  /* 0x800000e62c2c7221 */ /* 0x108fe20000010000 */
[----:B------:R-:W-:-:S03]  /*9850*/  FADD.FTZ R46, R46, -R230 ;  /* 0x800000e62e2e7221 */ /* 0x000fc60000010000 */
[----:B------:R3:W-:Y:S01]  /*9860*/  MUFU.EX2 R33, R133 ;  /* 0x0000008500217308 */ /* 0x0007e20000000800 */
[--C-:B----4-:R-:W-:Y:S01]  /*9870*/  FADD.FTZ R40, R40, -R209.reuse ;  /* 0x800000d128287221 */ /* 0x110fe20000010000 */
[----:B------:R-:W-:Y:S01]  /*9880*/  FADD.FTZ R42, R42, -R209 ;  /* 0x800000d12a2a7221 */ /* 0x000fe20000010000 */
[----:B------:R-:W-:Y:S01]  /*9890*/  FADD.FTZ R209, R52, -R215 ;  /* 0x800000d734d17221 */ /* 0x000fe20000010000 */
[----:B------:R-:W-:Y:S01]  /*98a0*/  FFMA.FTZ R52, -R236, R236, 1 ;  /* 0x3f800000ec347423 */ /* 0x000fe200000101ec */
[----:B------:R-:W-:Y:S01]  /*98b0*/  FMUL.FTZ R44, R111, R44 ;  /* 0x0000002c6f2c7220 */ /* 0x000fe20000410000 */
[----:B---3--:R-:W-:Y:S02]  /*98c0*/  FMUL.FTZ R133, R34, R36 ;  /* 0x0000002422857220 */ /* 0x008fe40000410000 */
[----:B------:R3:W-:Y:S01]  /*98d0*/  MUFU.EX2 R36, R124 ;  /* 0x0000007c00247308 */ /* 0x0007e20000000800 */
[--C-:B------:R-:W-:Y:S01]  /*98e0*/  FADD.FTZ R41, R41, -R229.reuse ;  /* 0x800000e529297221 */ /* 0x100fe20000010000 */
[----:B------:R-:W-:Y:S01]  /*98f0*/  FADD.FTZ R43, R43, -R229 ;  /* 0x800000e52b2b7221 */ /* 0x000fe20000010000 */
[----:B------:R-:W-:Y:S01]  /*9900*/  FFMA.FTZ R92, -R92, R92, 1 ;  /* 0x3f8000005c5c7423 */ /* 0x000fe2000001015c */
[----:B------:R-:W-:Y:S01]  /*9910*/  FFMA.FTZ R91, -R91, R91, 1 ;  /* 0x3f8000005b5b7423 */ /* 0x000fe2000001015b */
[----:B------:R-:W-:Y:S01]  /*9920*/  FMUL.FTZ R46, R10, R46 ;  /* 0x0000002e0a2e7220 */ /* 0x000fe20000410000 */
[----:B---3--:R-:W-:-:S02]  /*9930*/  FADD.FTZ R124, R45, -R208 ;  /* 0x800000d02d7c7221 */ /* 0x008fc40000010000 */
[----:B------:R-:W3:Y:S01]  /*9940*/  MUFU.EX2 R108, R108 ;  /* 0x0000006c006c7308 */ /* 0x000ee20000000800 */
[----:B------:R-:W-:Y:S01]  /*9950*/  IADD3 R229, R7, 0x8, RZ ;  /* 0x0000000807e57810 */ /* 0x000fe20007ffe0ff */
[----:B--2---:R-:W-:Y:S01]  /*9960*/  FMUL.FTZ R124, R110, R124 ;  /* 0x0000007c6e7c7220 */ /* 0x004fe20000410000 */
[----:B------:R-:W2:Y:S01]  /*9970*/  SHFL.IDX PT, R223, R223, R233, 0x1f ;  /* 0x00001fe9dfdf7589 */ /* 0x000ea200000e0000 */
[----:B------:R-:W-:Y:S01]  /*9980*/  FMUL.FTZ R52, R52, R44 ;  /* 0x0000002c34347220 */ /* 0x000fe20000410000 */
[----:B------:R-:W-:Y:S01]  /*9990*/  FMUL.FTZ R44, R92, R46 ;  /* 0x0000002e5c2c7220 */ /* 0x000fe20000410000 */
[----:B------:R-:W-:Y:S02]  /*99a0*/  FMUL.FTZ R46, R91, R124 ;  /* 0x0000007c5b2e7220 */ /* 0x000fe40000410000 */
[----:B------:R-:W4:Y:S01]  /*99b0*/  MUFU.EX2 R107, R107 ;  /* 0x0000006b006b7308 */ /* 0x000f220000000800 */
[----:B------:R-:W2:Y:S07]  /*99c0*/  SHFL.IDX PT, R91, R13, R229, 0x1f ;  /* 0x00001fe50d5b7589 */ /* 0x000eae00000e0000 */
[----:B------:R-:W2:Y:S01]  /*99d0*/  MUFU.EX2 R109, R109 ;  /* 0x0000006d006d7308 */ /* 0x000ea20000000800 */
[----:B------:R-:W-:Y:S01]  /*99e0*/  FADD.FTZ R47, R47, -R208 ;  /* 0x800000d02f2f7221 */ /* 0x000fe20000010000 */
[----:B-1----:R-:W-:Y:S01]  /*99f0*/  FADD.FTZ R208, R49, -R231 ;  /* 0x800000e731d07221 */ /* 0x002fe20000010000 */
[----:B------:R-:W-:Y:S01]  /*9a00*/  FFMA.FTZ R45, -R227, R227, 1 ;  /* 0x3f800000e32d7423 */ /* 0x000fe200000101e3 */
[----:B---3--:R-:W-:Y:S01]  /*9a10*/  FMUL.FTZ R49, R108, R40 ;  /* 0x000000286c317220 */ /* 0x008fe20000410000 */
[----:B------:R-:W-:Y:S01]  /*9a20*/  FFMA.FTZ R226, -R226, R226, 1 ;  /* 0x3f800000e2e27423 */ /* 0x000fe200000101e2 */
[----:B------:R-:W-:-:S02]  /*9a30*/  FADD.FTZ R48, R48, -R225 ;  /* 0x800000e130307221 */ /* 0x000fc40000010000 */
[----:B------:R-:W-:Y:S01]  /*9a40*/  FMUL.FTZ R45, R45, R49 ;  /* 0x000000312d2d7220 */ /* 0x000fe20000410000 */
[----:B------:R-:W-:Y:S01]  /*9a50*/  FFMA.FTZ R49, -R228, R228, 1 ;  /* 0x3f800000e4317423 */ /* 0x000fe200000101e4 */
[----:B----4-:R-:W-:Y:S01]  /*9a60*/  FMUL.FTZ R41, R107, R41 ;  /* 0x000000296b297220 */ /* 0x010fe20000410000 */
[----:B------:R-:W-:Y:S01]  /*9a70*/  FADD.FTZ R50, R50, -R225 ;  /* 0x800000e132327221 */ /* 0x000fe20000010000 */
[----:B------:R1:W-:Y:S01]  /*9a80*/  MUFU.EX2 R34, R131 ;  /* 0x0000008300227308 */ /* 0x0003e20000000800 */
[----:B------:R-:W-:Y:S01]  /*9a90*/  FMUL.FTZ R214, R9, R214 ;  /* 0x000000d609d67220 */ /* 0x000fe20000410000 */
[----:B--2---:R-:W-:Y:S01]  /*9aa0*/  FADD.FTZ R40, R53, -R223 ;  /* 0x800000df35287221 */ /* 0x004fe20000010000 */
[----:B------:R-:W-:Y:S01]  /*9ab0*/  FMUL.FTZ R217, R109, R217 ;  /* 0x000000d96dd97220 */ /* 0x000fe20000410000 */
[----:B------:R-:W-:Y:S01]  /*9ac0*/  FMUL.FTZ R49, R49, R41 ;  /* 0x0000002931317220 */ /* 0x000fe20000410000 */
[----:B------:R-:W-:-:S03]  /*9ad0*/  FFMA.FTZ R90, -R90, R90, 1 ;  /* 0x3f8000005a5a7423 */ /* 0x000fc6000001015a */
[----:B------:R2:W-:Y:S01]  /*9ae0*/  MUFU.EX2 R35, R129 ;  /* 0x0000008100237308 */ /* 0x0005e20000000800 */
[----:B-1----:R-:W-:Y:S01]  /*9af0*/  FFMA.FTZ R131, -R232, R232, 1 ;  /* 0x3f800000e8837423 */ /* 0x002fe200000101e8 */
[----:B------:R-:W-:Y:S01]  /*9b00*/  FFMA.FTZ R53, -R237, R237, 1 ;  /* 0x3f800000ed357423 */ /* 0x000fe200000101ed */
[----:B------:R-:W-:Y:S01]  /*9b10*/  FFMA.FTZ R235, -R235, R235, 1 ;  /* 0x3f800000ebeb7423 */ /* 0x000fe200000101eb */
[----:B------:R-:W-:Y:S01]  /*9b20*/  FFMA.FTZ R93, -R93, R93, 1 ;  /* 0x3f8000005d5d7423 */ /* 0x000fe2000001015d */
[----:B------:R-:W-:Y:S01]  /*9b30*/  FMUL.FTZ R47, R24, R47 ;  /* 0x0000002f182f7220 */ /* 0x000fe20000410000 */
[----:B------:R-:W-:Y:S01]  /*9b40*/  FMUL.FTZ R48, R25, R48 ;  /* 0x0000003019307220 */ /* 0x000fe20000410000 */
[----:B------:R-:W-:Y:S01]  /*9b50*/  FMUL.FTZ R41, R26, R50 ;  /* 0x000000321a297220 */ /* 0x000fe20000410000 */
[----:B------:R-:W-:Y:S01]  /*9b60*/  FMUL.FTZ R43, R12, R43 ;  /* 0x0000002b0c2b7220 */ /* 0x000fe20000410000 */
[----:B--2---:R-:W-:Y:S01]  /*9b70*/  FMUL.FTZ R129, R226, R217 ;  /* 0x000000d9e2817220 */ /* 0x004fe20000410000 */
[----:B------:R-:W-:Y:S01]  /*9b80*/  FFMA.FTZ R94, -R94, R94, 1 ;  /* 0x3f8000005e5e7423 */ /* 0x000fe2000001015e */
[----:B------:R-:W-:Y:S01]  /*9b90*/  FMUL.FTZ R208, R27, R208 ;  /* 0x000000d01bd07220 */ /* 0x000fe20000410000 */
[C---:B------:R-:W-:Y:S01]  /*9ba0*/  VIADD R230, R7.reuse, 0x4 ;  /* 0x0000000407e67836 */ /* 0x040fe20000000000 */
[----:B------:R-:W-:Y:S01]  /*9bb0*/  IADD3 R217, R7, 0x10, RZ ;  /* 0x0000001007d97810 */ /* 0x000fe20007ffe0ff */
[----:B------:R-:W-:Y:S01]  /*9bc0*/  FMUL.FTZ R131, R131, R214 ;  /* 0x000000d683837220 */ /* 0x000fe20000410000 */
[--C-:B------:R-:W-:Y:S01]  /*9bd0*/  FADD.FTZ R60, R60, -R91.reuse ;  /* 0x8000005b3c3c7221 */ /* 0x100fe20000010000 */
        /* <DEDUP_REMOVED lines=8> */
[----:B------:R-:W-:Y:S01]  /*9c60*/  FMUL.FTZ R48, R93, R208 ;  /* 0x000000d05d307220 */ /* 0x000fe20000410000 */
[----:B------:R-:W-:Y:S01]  /*9c70*/  VIADD R226, R7, 0xc ;  /* 0x0000000c07e27836 */ /* 0x000fe20000000000 */
        /* <DEDUP_REMOVED lines=176> */
[----:B------:R-:W-:Y:S01]  /*a780*/  FMUL.FTZ R75, R14, R75 ;  /* 0x0000004b0e4b7220 */ /* 0x000fe20000410000 */
[----:B------:R-:W-:Y:S01]  /*a790*/  FFMA.FTZ R65, -R113, R113, 1 ;  /* 0x3f80000071417423 */ /* 0x000fe20000010171 */
[----:B------:R-:W-:Y:S01]  /*a7a0*/  FFMA.FTZ R72, -R115, R115, 1 ;  /* 0x3f80000073487423 */ /* 0x000fe20000010173 */
[----:B--2---:R-:W-:Y:S01]  /*a7b0*/  FMUL.FTZ R81, R212, R81 ;  /* 0x00000051d4517220 */ /* 0x004fe20000410000 */
        /* <DEDUP_REMOVED lines=75> */
[----:B---3--:R-:W-:-:S05]  /*ac70*/  IMAD R29, R0, 0x4000, R209 ;  /* 0x00004000001d7824 */ /* 0x008fca00078e02d1 */
        /* <DEDUP_REMOVED lines=141> */
.L_x_1402:
        /* <DEDUP_REMOVED lines=70> */
.L_x_1403:
        /* <DEDUP_REMOVED lines=12> */
.L_x_1393:
        /* <DEDUP_REMOVED lines=9> */
[----:B-----5:R-:W-:-:S04]  /*bb00*/  IADD3 R5, R5, -0x80, RZ ;  /* 0xffffff8005057810 */ /* 0x020fc80007ffe0ff */
[----:B------:R-:W-:Y:S02]  /*bb10*/  SHF.R.S32.HI R6, RZ, 0x1f, R5 ;  /* 0x0000001fff067819 */ /* 0x000fe40000011405 */
[C---:B-1----:R-:W-:Y:S01]  /*bb20*/  IADD3 R15, R14.reuse, -0x80, RZ ;  /* 0xffffff800e0f7810 */ /* 0x042fe20007ffe0ff */
[----:B------:R-:W-:Y:S01]  /*bb30*/  VIADD R14, R14, 0xffffff80 ;  /* 0xffffff800e0e7836 */ /* 0x000fe20000000000 */
[----:B------:R-:W-:-:S04]  /*bb40*/  LEA.HI R7, R6, R5, RZ, 0x5 ;  /* 0x0000000506077211 */ /* 0x000fc800078f28ff */
[----:B------:R-:W-:Y:S02]  /*bb50*/  LOP3.LUT R8, R7, 0xffffffe0, RZ, 0xc0, !PT ;  /* 0xffffffe007087812 */ /* 0x000fe400078ec0ff */
[----:B------:R-:W-:-:S03]  /*bb60*/  SHF.R.S32.HI R14, RZ, 0x1f, R14 ;  /* 0x0000001fff0e7819 */ /* 0x000fc6000001140e */
[----:B------:R-:W-:Y:S01]  /*bb70*/  IMAD.IADD R8, R5, 0x1, -R8 ;  /* 0x0000000105087824 */ /* 0x000fe200078e0a08 */
[----:B------:R-:W-:-:S04]  /*bb80*/  LEA.HI R14, R14, R15, RZ, 0x7 ;  /* 0x0000000f0e0e7211 */ /* 0x000fc800078f38ff */
[----:B------:R-:W-:Y:S01]  /*bb90*/  SHF.R.S32.HI R14, RZ, 0x7, R14 ;  /* 0x00000007ff0e7819 */ /* 0x000fe2000001140e */
[----:B------:R-:W-:Y:S01]  /*bba0*/  IMAD.MOV.U32 R23, RZ, RZ, 0x40000040 ;  /* 0x40000040ff177424 */ /* 0x000fe200078e00ff */
[CC--:B--2---:R-:W-:Y:S02]  /*bbb0*/  LEA.HI R9, R12.reuse, R13.reuse, RZ, 0x2 ;  /* 0x0000000d0c097211 */ /* 0x0c4fe400078f10ff */
[----:B------:R-:W-:Y:S02]  /*bbc0*/  LEA.HI R12, R12, R13, RZ, 0x5 ;  /* 0x0000000d0c0c7211 */ /* 0x000fe400078f28ff */
[--C-:B------:R-:W-:Y:S02]  /*bbd0*/  SHF.R.S32.HI R10, RZ, 0x2, R9.reuse ;  /* 0x00000002ff0a7819 */ /* 0x100fe40000011409 */
[----:B------:R-:W-:Y:S02]  /*bbe0*/  SHF.R.S32.HI R7, RZ, 0x1f, R9 ;  /* 0x0000001fff077819 */ /* 0x000fe40000011409 */
[----:B------:R-:W-:-:S02]  /*bbf0*/  LEA.HI R13, R14, R14, RZ, 0x1 ;  /* 0x0000000e0e0d7211 */ /* 0x000fc400078f08ff */
[----:B------:R-:W-:Y:S02]  /*bc00*/  LEA.HI R9, R7, R10, RZ, 0x3 ;  /* 0x0000000a07097211 */ /* 0x000fe400078f18ff */
[----:B------:R-:W-:Y:S02]  /*bc10*/  SHF.R.S32.HI R7, RZ, 0x1f, R8 ;  /* 0x0000001fff077819 */ /* 0x000fe40000011408 */
[----:B------:R-:W-:Y:S02]  /*bc20*/  LOP3.LUT R11, R9, 0xfffffff8, RZ, 0xc0, !PT ;  /* 0xfffffff8090b7812 */ /* 0x000fe400078ec0ff */
[CC--:B------:R-:W-:Y:S02]  /*bc30*/  LEA.HI R9, R7.reuse, R8.reuse, RZ, 0x3 ;  /* 0x0000000807097211 */ /* 0x0c0fe400078f18ff */
[----:B------:R-:W-:Y:S02]  /*bc40*/  LEA.HI R7, R7, R8, RZ, 0x2 ;  /* 0x0000000807077211 */ /* 0x000fe400078f10ff */
[----:B------:R-:W-:-:S02]  /*bc50*/  SHF.R.S32.HI R8, RZ, 0x5, R12 ;  /* 0x00000005ff087819 */ /* 0x000fc4000001140c */
[----:B------:R-:W-:Y:S02]  /*bc60*/  IADD3 R11, R10, -R11, RZ ;  /* 0x8000000b0a0b7210 */ /* 0x000fe40007ffe0ff */
[----:B------:R-:W-:Y:S02]  /*bc70*/  SHF.R.S32.HI R12, RZ, 0x2, R7 ;  /* 0x00000002ff0c7819 */ /* 0x000fe40000011407 */
[--C-:B------:R-:W-:Y:S02]  /*bc80*/  SHF.R.S32.HI R10, RZ, 0x3, R9.reuse ;  /* 0x00000003ff0a7819 */ /* 0x100fe40000011409 */
[----:B------:R-:W-:Y:S02]  /*bc90*/  SHF.R.S32.HI R9, RZ, 0x1f, R9 ;  /* 0x0000001fff097819 */ /* 0x000fe40000011409 */
[----:B------:R-:W-:Y:S02]  /*bca0*/  LOP3.LUT R13, R13, 0x3fffffe, RZ, 0xc0, !PT ;  /* 0x03fffffe0d0d7812 */ /* 0x000fe400078ec0ff */
[----:B------:R-:W-:-:S02]  /*bcb0*/  LEA.HI R7, R7, R12, RZ, 0x1 ;  /* 0x0000000c07077211 */ /* 0x000fc400078f08ff */
[----:B------:R-:W-:Y:S01]  /*bcc0*/  LEA.HI R9, R9, R10, RZ, 0x4 ;  /* 0x0000000a09097211 */ /* 0x000fe200078f20ff */
[----:B------:R-:W-:Y:S01]  /*bcd0*/  IMAD.IADD R14, R14, 0x1, -R13 ;  /* 0x000000010e0e7824 */ /* 0x000fe200078e0a0d */
[----:B------:R-:W-:Y:S02]  /*bce0*/  LOP3.LUT R7, R7, 0xfffffffe, RZ, 0xc0, !PT ;  /* 0xfffffffe07077812 */ /* 0x000fe400078ec0ff */
[----:B------:R-:W-:Y:S02]  /*bcf0*/  LEA R13, R8, R11, 0x4 ;  /* 0x0000000b080d7211 */ /* 0x000fe400078e20ff */
[----:B------:R-:W-:Y:S01]  /*bd00*/  LOP3.LUT R9, R9, 0x1ffffff0, RZ, 0xc0, !PT ;  /* 0x1ffffff009097812 */ /* 0x000fe200078ec0ff */
[----:B------:R-:W-:Y:S01]  /*bd10*/  IMAD.IADD R7, R12, 0x1, -R7 ;  /* 0x000000010c077824 */ /* 0x000fe200078e0a07 */
[----:B------:R-:W-:Y:S01]  /*bd20*/  LEA.HI R8, R6, R5, RZ, 0x2 ;  /* 0x0000000506087211 */ /* 0x000fe200078f10ff */
[----:B------:R-:W-:Y:S01]  /*bd30*/  VIADD R6, R12, 0x8 ;  /* 0x000000080c067836 */ /* 0x000fe20000000000 */
[----:B------:R-:W-:Y:S01]  /*bd40*/  IADD3 R10, R10, -R9, RZ ;  /* 0x800000090a0a7210 */ /* 0x000fe20007ffe0ff */
[----:B------:R-:W-:Y:S01]  /*bd50*/  IMAD R19, R14, 0x40, R13 ;  /* 0x000000400e137824 */ /* 0x000fe200078e020d */
[----:B------:R-:W-:-:S02]  /*bd60*/  LOP3.LUT R18, R8, 0xfffffffc, RZ, 0xc0, !PT ;  /* 0xfffffffc08127812 */ /* 0x000fc400078ec0ff */
[----:B------:R-:W-:Y:S01]  /*bd70*/  LEA.HI R11, R6, R6, RZ, 0x1 ;  /* 0x00000006060b7211 */ /* 0x000fe200078f08ff */
[----:B------:R-:W3:Y:S01]  /*bd80*/  S2R R8, SR_CTAID.X ;  /* 0x0000000000087919 */ /* 0x000ee20000002500 */
[----:B------:R-:W-:Y:S01]  /*bd90*/  LEA R10, R10, R7, 0x3 ;  /* 0x000000070a0a7211 */ /* 0x000fe200078e18ff */
[C---:B------:R-:W-:Y:S01]  /*bda0*/  VIADD R7, R12.reuse, 0x10 ;  /* 0x000000100c077836 */ /* 0x040fe20000000000 */
[----:B------:R-:W-:Y:S02]  /*bdb0*/  IADD3 R9, R5, -R18, RZ ;  /* 0x8000001205097210 */ /* 0x000fe40007ffe0ff */
[----:B------:R-:W-:Y:S01]  /*bdc0*/  LOP3.LUT R5, R11, 0xfffffffe, RZ, 0xc0, !PT ;  /* 0xfffffffe0b057812 */ /* 0x000fe200078ec0ff */
[----:B------:R-:W-:Y:S01]  /*bdd0*/  VIADD R13, R12, 0x18 ;  /* 0x000000180c0d7836 */ /* 0x000fe20000000000 */
[----:B------:R1:W-:Y:S01]  /*bde0*/  STL [R1+0x84], R10 ;  /* 0x0000840a01007387 */ /* 0x0003e20000100800 */
[----:B------:R-:W-:Y:S02]  /*bdf0*/  LEA.HI R12, R7, R7, RZ, 0x1 ;  /* 0x00000007070c7211 */ /* 0x000fe400078f08ff */
[----:B------:R-:W-:-:S02]  /*be00*/  IADD3 R6, R6, -R5, RZ ;  /* 0x8000000506067210 */ /* 0x000fc40007ffe0ff */
[--C-:B------:R-:W-:Y:S02]  /*be10*/  SHF.R.S32.HI R5, RZ, 0x1, R11.reuse ;  /* 0x00000001ff057819 */ /* 0x100fe4000001140b */
[----:B------:R-:W-:Y:S02]  /*be20*/  LEA.HI R15, R13, R13, RZ, 0x1 ;  /* 0x0000000d0d0f7211 */ /* 0x000fe400078f08ff */
[----:B-1----:R-:W-:Y:S02]  /*be30*/  SHF.R.S32.HI R10, RZ, 0x1f, R11 ;  /* 0x0000001fff0a7819 */ /* 0x002fe4000001140b */
[----:B------:R-:W-:Y:S02]  /*be40*/  LOP3.LUT R14, R12, 0xfffffffe, RZ, 0xc0, !PT ;  /* 0xfffffffe0c0e7812 */ /* 0x000fe400078ec0ff */
[----:B------:R-:W-:Y:S02]  /*be50*/  SHF.R.S32.HI R11, RZ, 0x1, R12 ;  /* 0x00000001ff0b7819 */ /* 0x000fe4000001140c */
[----:B------:R-:W-:-:S02]  /*be60*/  LEA.HI R10, R10, R5, RZ, 0x4 ;  /* 0x000000050a0a7211 */ /* 0x000fc400078f20ff */
[----:B------:R-:W-:Y:S02]  /*be70*/  SHF.R.S32.HI R12, RZ, 0x1f, R12 ;  /* 0x0000001fff0c7819 */ /* 0x000fe4000001140c */
[--C-:B------:R-:W-:Y:S02]  /*be80*/  SHF.R.S32.HI R17, RZ, 0x1, R15.reuse ;  /* 0x00000001ff117819 */ /* 0x100fe4000001140f */
[----:B------:R-:W-:Y:S02]  /*be90*/  SHF.R.S32.HI R18, RZ, 0x1f, R15 ;  /* 0x0000001fff127819 */ /* 0x000fe4000001140f */
[----:B------:R-:W-:Y:S02]  /*bea0*/  LOP3.LUT R10, R10, 0x1ffffff0, RZ, 0xc0, !PT ;  /* 0x1ffffff00a0a7812 */ /* 0x000fe400078ec0ff */
[----:B------:R-:W-:Y:S02]  /*beb0*/  LEA.HI R12, R12, R11, RZ, 0x4 ;  /* 0x0000000b0c0c7211 */ /* 0x000fe400078f20ff */
[----:B------:R-:W-:Y:S01]  /*bec0*/  LEA.HI R18, R18, R17, RZ, 0x4 ;  /* 0x0000001112127211 */ /* 0x000fe200078f20ff */
[----:B------:R-:W-:Y:S01]  /*bed0*/  IMAD.IADD R5, R5, 0x1, -R10 ;  /* 0x0000000105057824 */ /* 0x000fe200078e0a0a */
[----:B------:R-:W-:-:S02]  /*bee0*/  LOP3.LUT R12, R12, 0x1ffffff0, RZ, 0xc0, !PT ;  /* 0x1ffffff00c0c7812 */ /* 0x000fc400078ec0ff */
[----:B------:R-:W-:Y:S02]  /*bef0*/  LOP3.LUT R10, R15, 0xfffffffe, RZ, 0xc0, !PT ;  /* 0xfffffffe0f0a7812 */ /* 0x000fe400078ec0ff */
[----:B------:R-:W-:Y:S01]  /*bf00*/  LOP3.LUT R18, R18, 0x1ffffff0, RZ, 0xc0, !PT ;  /* 0x1ffffff012127812 */ /* 0x000fe200078ec0ff */
[----:B------:R-:W-:Y:S01]  /*bf10*/  IMAD.IADD R11, R11, 0x1, -R12 ;  /* 0x000000010b0b7824 */ /* 0x000fe200078e0a0c */
[----:B------:R-:W-:Y:S01]  /*bf20*/  IADD3 R14, R7, -R14, RZ ;  /* 0x8000000e070e7210 */ /* 0x000fe20007ffe0ff */
[----:B------:R-:W-:Y:S01]  /*bf30*/  IMAD R5, R5, 0x8, R6 ;  /* 0x0000000805057824 */ /* 0x000fe200078e0206 */
[----:B------:R-:W-:Y:S02]  /*bf40*/  IADD3 R10, R13, -R10, RZ ;  /* 0x8000000a0d0a7210 */ /* 0x000fe40007ffe0ff */
[----:B------:R-:W-:Y:S02]  /*bf50*/  IADD3 R17, R17, -R18, RZ ;  /* 0x8000001211117210 */ /* 0x000fe40007ffe0ff */
[----:B------:R-:W-:Y:S01]  /*bf60*/  LEA R12, R11, R14, 0x3 ;  /* 0x0000000e0b0c7211 */ /* 0x000fe200078e18ff */
[----:B------:R4:W-:Y:S02]  /*bf70*/  STL [R1+0x80], R5 ;  /* 0x0000800501007387 */ /* 0x0009e40000100800 */
[----:B------:R-:W-:-:S02]  /*bf80*/  IMAD R7, R17, 0x8, R10 ;  /* 0x0000000811077824 */ /* 0x000fc400078e020a */
[----:B---3--:R-:W-:Y:S01]  /*bf90*/  IMAD R6, R8, -0x80, R21 ;  /* 0xffffff8008067824 */ /* 0x008fe200078e0215 */
[----:B------:R-:W-:Y:S01]  /*bfa0*/  STL [R1+0x7c], R12 ;  /* 0x00007c0c01007387 */ /* 0x000fe20000100800 */
[----:B----4-:R-:W-:-:S03]  /*bfb0*/  LEA R5, R20, R16, 0xd ;  /* 0x0000001014057211 */ /* 0x010fc600078e68ff */
[----:B------:R1:W-:Y:S02]  /*bfc0*/  STL [R1+0x78], R7 ;  /* 0x0000780701007387 */ /* 0x0003e40000100800 */
        /* <DEDUP_REMOVED lines=12> */
[----:B------:R-:W-:Y:S01]  /*c090*/  IMAD R8, R8, -0x80, -R19 ;  /* 0xffffff8008087824 */ /* 0x000fe200078e0a13 */
[C---:B------:R-:W-:Y:S01]  /*c0a0*/  IADD3 R22, R12.reuse, 0x2, RZ ;  /* 0x000000020c167810 */ /* 0x040fe20007ffe0ff */
[C---:B------:R-:W-:Y:S01]  /*c0b0*/  VIADD R20, R12.reuse, 0x4 ;  /* 0x000000040c147836 */ /* 0x040fe20000000000 */
[----:B------:R-:W-:Y:S01]  /*c0c0*/  MOV R21, 0x40000040 ;  /* 0x4000004000157802 */ /* 0x000fe20000000f00 */
[----:B------:R1:W-:Y:S01]  /*c0d0*/  STL [R1+0x6c], R12 ;  /* 0x00006c0c01007387 */ /* 0x0003e20000100800 */
[----:B------:R-:W-:Y:S01]  /*c0e0*/  IADD3 R18, R12, 0x6, RZ ;  /* 0x000000060c127810 */ /* 0x000fe20007ffe0ff */
[----:B------:R-:W-:Y:S01]  /*c0f0*/  IMAD.MOV.U32 R19, RZ, RZ, 0x40000040 ;  /* 0x40000040ff137424 */ /* 0x000fe200078e00ff */
[----:B------:R-:W-:Y:S01]  /*c100*/  MOV R11, 0x40000040 ;  /* 0x40000040000b7802 */ /* 0x000fe20000000f00 */
[----:B------:R-:W-:Y:S01]  /*c110*/  STL [R1+0x74], R6 ;  /* 0x0000740601007387 */ /* 0x000fe20000100800 */
[C---:B------:R-:W-:Y:S01]  /*c120*/  VIADD R10, R5.reuse, 0x6 ;  /* 0x00000006050a7836 */ /* 0x040fe20000000000 */
[----:B------:R-:W-:Y:S01]  /*c130*/  MOV R15, 0x40000040 ;  /* 0x40000040000f7802 */ /* 0x000fe20000000f00 */
[C---:B------:R-:W-:Y:S01]  /*c140*/  VIADD R14, R5.reuse, 0x2 ;  /* 0x00000002050e7836 */ /* 0x040fe20000000000 */
[----:B------:R2:W-:Y:S01]  /*c150*/  STL [R1+0x68], R5 ;  /* 0x0000680501007387 */ /* 0x0005e20000100800 */
[----:B------:R-:W-:Y:S01]  /*c160*/  IMAD.MOV.U32 R13, RZ, RZ, 0x40000040 ;  /* 0x40000040ff0d7424 */ /* 0x000fe200078e00ff */
[----:B-1----:R-:W-:-:S02]  /*c170*/  IADD3 R12, R5, 0x4, RZ ;  /* 0x00000004050c7810 */ /* 0x002fc40007ffe0ff */
[----:B------:R1:W-:Y:S04]  /*c180*/  STL.64 [R1+0x60], R22 ;  /* 0x0000601601007387 */ /* 0x0003e80000100a00 */
[----:B------:R1:W-:Y:S04]  /*c190*/  STL.64 [R1+0x58], R20 ;  /* 0x0000581401007387 */ /* 0x0003e80000100a00 */
[----:B------:R1:W-:Y:S04]  /*c1a0*/  STL.64 [R1+0x50], R18 ;  /* 0x0000501201007387 */ /* 0x0003e80000100a00 */
[----:B------:R1:W-:Y:S04]  /*c1b0*/  STL.64 [R1+0x38], R10 ;  /* 0x0000380a01007387 */ /* 0x0003e80000100a00 */
[----:B------:R1:W-:Y:S04]  /*c1c0*/  STL.64 [R1+0x48], R14 ;  /* 0x0000480e01007387 */ /* 0x0003e80000100a00 */
[----:B------:R1:W-:Y:S01]  /*c1d0*/  STL.64 [R1+0x40], R12 ;  /* 0x0000400c01007387 */ /* 0x0003e20000100a00 */
[C---:B--2---:R-:W-:Y:S01]  /*c1e0*/  IADD3 R5, R9.reuse, 0x4, RZ ;  /* 0x0000000409057810 */ /* 0x044fe20007ffe0ff */
[C---:B------:R-:W-:Y:S01]  /*c1f0*/  VIADD R17, R9.reuse, 0x8 ;  /* 0x0000000809117836 */ /* 0x040fe20000000000 */
[C---:B------:R-:W-:Y:S01]  /*c200*/  IADD3 R6, R9.reuse, 0xc, RZ ;  /* 0x0000000c09067810 */ /* 0x040fe20007ffe0ff */
[C---:B------:R-:W-:Y:S01]  /*c210*/  VIADD R5, R9.reuse, 0x10 ;  /* 0x0000001009057836 */ /* 0x040fe20000000000 */
[C---:B------:R-:W-:Y:S01]  /*c220*/  IADD3 R17, R9.reuse, 0x14, RZ ;  /* 0x0000001409117810 */ /* 0x040fe20007ffe0ff */
[C---:B------:R-:W-:Y:S01]  /*c230*/  VIADD R6, R9.reuse, 0x18 ;  /* 0x0000001809067836 */ /* 0x040fe20000000000 */
[----:B------:R-:W-:-:S07]  /*c240*/  IADD3 R5, R9, 0x1c, RZ ;  /* 0x0000001c09057810 */ /* 0x000fce0007ffe0ff */
.L_x_1416:
[----:B------:R-:W-:-:S05]  /*c250*/  IMAD.U32 R5, RZ, RZ, UR36 ;  /* 0x00000024ff057e24 */ /* 0x000fca000f8e00ff */
[----:B------:R-:W-:-:S04]  /*c260*/  LOP3.LUT R5, R5, 0x1, RZ, 0xfc, !PT ;  /* 0x0000000105057812 */ /* 0x000fc800078efcff */
[----:B------:R-:W-:-:S13]  /*c270*/  ISETP.NE.AND P6, PT, R5, 0x3, PT ;  /* 0x000000030500780c */ /* 0x000fda0003fc5270 */
[----:B------:R-:W-:Y:S05]  /*c280*/  @!P6 BRA `(.L_x_1406) ;  /* 0x000000000004e947 */ /* 0x000fea0003800000 */
[----:B------:R-:W-:Y:S01]  /*c290*/  BPT.TRAP 0x1 ;  /* 0x000000040000795c */ /* 0x000fe20000300000 */
.L_x_1406:
[----:B------:R-:W-:Y:S02]  /*c2a0*/  LEA R6, R0, R16, 0x3 ;  /* 0x0000001000067211 */ /* 0x000fe400078e18ff */
[----:B-1----:R-:W-:-:S04]  /*c2b0*/  SHF.L.U32 R21, R4, 0x1f, RZ ;  /* 0x0000001f04157819 */ /* 0x002fc800000006ff */
[----:B------:R1:W2:Y:S01]  /*c2c0*/  SYNCS.PHASECHK.TRANS64.TRYWAIT P0, [R6+URZ+0x30c10], R21 ;  /* 0x030c1015060075a7 */ /* 0x0002a2000800017f */
[----:B------:R-:W-:Y:S05]  /*c2d0*/  @!P6 BRA `(.L_x_1407) ;  /* 0x000000000004e947 */ /* 0x000fea0003800000 */
[----:B------:R-:W-:Y:S01]  /*c2e0*/  BPT.TRAP 0x1 ;  /* 0x000000040000795c */ /* 0x000fe20000300000 */
.L_x_1407:
[----:B------:R-:W-:-:S05]  /*c2f0*/  VIADD R5, R16, 0x10000 ;  /* 0x0001000010057836 */ /* 0x000fca0000000000 */
[----:B------:R-:W-:-:S04]  /*c300*/  SHF.R.U32.HI R5, RZ, 0x4, R5 ;  /* 0x00000004ff057819 */ /* 0x000fc80000011605 */
[----:B------:R-:W-:-:S04]  /*c310*/  LOP3.LUT R5, R5, 0x3fff, RZ, 0xc0, !PT ;  /* 0x00003fff05057812 */ /* 0x000fc800078ec0ff */
[----:B------:R-:W-:Y:S01]  /*c320*/  LOP3.LUT R11, R5, 0x10000, RZ, 0xfc, !PT ;  /* 0x00010000050b7812 */ /* 0x000fe200078efcff */
[----:B--2---:R-:W-:Y:S06]  /*c330*/  @P0 BRA `(.L_x_1408) ;  /* 0x0000000000080947 */ /* 0x004fec0003800000 */
[----:B------:R-:W2:Y:S02]  /*c340*/  SYNCS.PHASECHK.TRANS64.TRYWAIT P0, [R6+URZ+0x30c10], R21 ;  /* 0x030c1015060075a7 */ /* 0x000ea4000800017f */
[----:B--2---:R-:W-:Y:S05]  /*c350*/  @!P0 BRA `(.L_x_1409) ;  /* 0x0000008400648947 */ /* 0x004fea0003800000 */
.L_x_1408:
        /* <DEDUP_REMOVED lines=26> */
[C---:B------:R-:W-:Y:S02]  /*c500*/  LEA R12, R0.reuse, R12, 0x7 ;  /* 0x0000000c000c7211 */ /* 0x040fe400078e38ff */
[C---:B------:R-:W-:Y:S02]  /*c510*/  IMAD R227, R3.reuse, 0x2, R10 ;  /* 0x0000000203e37824 */ /* 0x040fe400078e020a */
[----:B------:R-:W-:Y:S01]  /*c520*/  IMAD R14, R0, 0x80, R14 ;  /* 0x00000080000e7824 */ /* 0x000fe200078e020e */
[----:B------:R-:W-:Y:S01]  /*c530*/  LEA R11, R3, R12, 0x1 ;  /* 0x0000000c030b7211 */ /* 0x000fe200078e08ff */
[----:B------:R-:W-:-:S03]  /*c540*/  IMAD R17, R227, 0x4, R16 ;  /* 0x00000004e3117824 */ /* 0x000fc600078e0210 */
        /* <DEDUP_REMOVED lines=8> */
[----:B------:R-:W-:Y:S02]  /*c5d0*/  R2UR UR4, R18 ;  /* 0x00000000120472ca */ /* 0x000fe400000e0000 */
[----:B------:R-:W-:Y:S01]  /*c5e0*/  LEA R18, R0, R13, 0x7 ;  /* 0x0000000d00127211 */ /* 0x000fe200078e38ff */
[----:B------:R-:W-:-:S03]  /*c5f0*/  IMAD R13, R3, 0x2, R14 ;  /* 0x00000002030d7824 */ /* 0x000fc600078e020e */
[----:B------:R-:W-:Y:S01]  /*c600*/  LEA R19, R3, R18, 0x1 ;  /* 0x0000001203137211 */ /* 0x000fe200078e08ff */
[----:B------:R-:W-:Y:S02]  /*c610*/  IMAD R10, R13, 0x4, R16 ;  /* 0x000000040d0a7824 */ /* 0x000fe400078e0210 */
[----:B------:R-:W-:Y:S01]  /*c620*/  VIADD R18, R16, 0x20000 ;  /* 0x0002000010127836 */ /* 0x000fe20000000000 */
[----:B------:R-:W-:-:S03]  /*c630*/  LEA R12, R19, R16, 0x2 ;  /* 0x00000010130c7211 */ /* 0x000fc600078e10ff */
[--C-:B------:R-:W-:Y:S01]  /*c640*/  IMAD R14, R11, 0x4, R18.reuse ;  /* 0x000000040b0e7824 */ /* 0x100fe200078e0212 */
[-C--:B------:R-:W-:Y:S01]  /*c650*/  LEA R11, R13, R18.reuse, 0x2 ;  /* 0x000000120d0b7211 */ /* 0x080fe200078e10ff */
[----:B------:R-:W-:Y:S01]  /*c660*/  IMAD R13, R19, 0x4, R18 ;  /* 0x00000004130d7824 */ /* 0x000fe200078e0212 */
[----:B------:R-:W-:Y:S01]  /*c670*/  LEA R227, R227, R18, 0x2 ;  /* 0x00000012e3e37211 */ /* 0x000fe200078e10ff */
        /* <DEDUP_REMOVED lines=13> */
.L_x_1410:
[----:B------:R1:W1:Y:S01]  /*c750*/  SYNCS.PHASECHK.TRANS64.TRYWAIT P0, [R6+URZ+0x30c30], R21 ;  /* 0x030c3015060075a7 */ /* 0x000262000800017f */
[----:B------:R-:W-:Y:S05]  /*c760*/  @!P6 BRA `(.L_x_1411) ;  /* 0x000000000004e947 */ /* 0x000fea0003800000 */
[----:B------:R-:W-:Y:S01]  /*c770*/  BPT.TRAP 0x1 ;  /* 0x000000040000795c */ /* 0x000fe20000300000 */
.L_x_1411:
[----:B-1----:R-:W-:Y:S05]  /*c780*/  @P0 BRA `(.L_x_1412) ;  /* 0x0000000000080947 */ /* 0x002fea0003800000 */
[----:B------:R-:W1:Y:S02]  /*c790*/  SYNCS.PHASECHK.TRANS64.TRYWAIT P0, [R6+URZ+0x30c30], R21 ;  /* 0x030c3015060075a7 */ /* 0x000e64000800017f */
[----:B-1----:R-:W-:Y:S05]  /*c7a0*/  @!P0 BRA `(.L_x_1413) ;  /* 0x0000008000648947 */ /* 0x002fea0003800000 */
.L_x_1412:
[----:B------:R-:W2:Y:S01]  /*c7b0*/  LDL R24, [R1+0x68] ;  /* 0x0000680001187983 */ /* 0x000ea20000100800 */
[----:B------:R-:W-:Y:S01]  /*c7c0*/  IADD3 R23, R16, 0x18000, RZ ;  /* 0x0001800010177810 */ /* 0x000fe20007ffe0ff */
[----:B------:R-:W-:Y:S02]  /*c7d0*/  ULDC UR9, c[0x0][0x75c] ;  /* 0x0001d70000097ab9 */ /* 0x000fe40000000800 */
[----:B------:R1:W-:Y:S01]  /*c7e0*/  STL [R1+0x128], R200 ;  /* 0x000128c801007387 */ /* 0x0003e20000100800 */
[----:B------:R-:W-:Y:S01]  /*c7f0*/  SHF.R.U32.HI R23, RZ, 0x4, R23 ;  /* 0x00000004ff177819 */ /* 0x000fe20000011617 */
[----:B------:R-:W-:Y:S01]  /*c800*/  FMUL.FTZ R83, R83, UR9 ;  /* 0x0000000953537c20 */ /* 0x000fe20008410000 */
[----:B------:R-:W-:Y:S01]  /*c810*/  FMUL.FTZ R84, R84, UR9 ;  /* 0x0000000954547c20 */ /* 0x000fe20008410000 */
[----:B------:R3:W-:Y:S01]  /*c820*/  STL [R1+0x124], R201 ;  /* 0x000124c901007387 */ /* 0x0007e20000100800 */
[----:B------:R-:W-:Y:S01]  /*c830*/  LOP3.LUT R136, R23, 0x3fff, RZ, 0xc0, !PT ;  /* 0x00003fff17887812 */ /* 0x000fe200078ec0ff */
[----:B------:R-:W-:Y:S01]  /*c840*/  FMUL.FTZ R85, R85, UR9 ;  /* 0x0000000955557c20 */ /* 0x000fe20008410000 */
[----:B------:R-:W-:Y:S01]  /*c850*/  FMUL.FTZ R18, R72, UR9 ;  /* 0x0000000948127c20 */ /* 0x000fe20008410000 */
[----:B------:R4:W-:Y:S01]  /*c860*/  STL [R1+0x120], R202 ;  /* 0x000120ca01007387 */ /* 0x0009e20000100800 */
[----:B------:R-:W-:Y:S01]  /*c870*/  LOP3.LUT R25, R136, 0x10000, RZ, 0xfc, !PT ;  /* 0x0001000088197812 */ /* 0x000fe200078efcff */
[----:B------:R-:W-:Y:S01]  /*c880*/  FMUL.FTZ R230, R73, UR9 ;  /* 0x0000000949e67c20 */ /* 0x000fe20008410000 */
[----:B------:R-:W-:Y:S01]  /*c890*/  FMUL.FTZ R19, R74, UR9 ;  /* 0x000000094a137c20 */ /* 0x000fe20008410000 */
[----:B------:R2:W-:Y:S01]  /*c8a0*/  STL [R1+0x11c], R203 ;  /* 0x00011ccb01007387 */ /* 0x0005e20000100800 */
        /* <DEDUP_REMOVED lines=126> */
[----:B--2---:R-:W-:Y:S01]  /*d090*/  IADD3 R2, -R2, 0x8, RZ ;  /* 0x0000000802027810 */ /* 0x004fe20007ffe1ff */
[----:B------:R-:W1:Y:S01]  /*d0a0*/  LDC.64 R94, c[0x0][0x748] ;  /* 0x0001d200ff5e7b82 */ /* 0x000e620000000a00 */
[----:B------:R1:W-:Y:S01]  /*d0b0*/  MUFU.TANH R6, R126 ;  /* 0x0000007e00067308 */ /* 0x0003e20000002400 */
[----:B------:R-:W-:-:S03]  /*d0c0*/  FMUL.FTZ R91, R97, UR9 ;  /* 0x00000009615b7c20 */ /* 0x000fc60008410000 */
[----:B------:R-:W-:Y:S01]  /*d0d0*/  HGMMA.64x128x16.F32 R24, gdesc[UR12], R24, gsb0 ;  /* 0x01e000000c1879f0 */ /* 0x000fe20008000818 */
[----:B------:R-:W-:Y:S01]  /*d0e0*/  LEA R96, R3, UR4, 0x1 ;  /* 0x0000000403607c11 */ /* 0x000fe2000f8e08ff */
[----:B------:R-:W-:Y:S01]  /*d0f0*/  UIADD3 UR4, UR6, 0x4, URZ ;  /* 0x0000000406047890 */ /* 0x000fe2000fffe03f */
[----:B------:R-:W-:Y:S01]  /*d100*/  UMOV UR15, 0x40000040 ;  /* 0x40000040000f7882 */ /* 0x000fe20000000000 */
[----:B---3--:R-:W-:Y:S01]  /*d110*/  R2UR UR5, R99 ;  /* 0x00000000630572ca */ /* 0x008fe200000e0000 */
[----:B------:R-:W-:Y:S01]  /*d120*/  UMOV UR7, 0x40000040 ;  /* 0x4000004000077882 */ /* 0x000fe20000000000 */
[----:B------:R-:W2:Y:S03]  /*d130*/  MUFU.TANH R23, R23 ;  /* 0x0000001700177308 */ /* 0x000ea60000002400 */
[----:B------:R-:W-:Y:S01]  /*d140*/  UMOV UR14, UR4 ;  /* 0x00000004000e7c82 */ /* 0x000fe20008000000 */
[----:B------:R-:W-:-:S04]  /*d150*/  IMAD.IADD R96, R7, 0x1, R96 ;  /* 0x0000000107607824 */ /* 0x000fc800078e0260 */
[----:B------:R-:W-:Y:S01]  /*d160*/  IMAD.IADD R221, R2, 0x1, -R96 ;  /* 0x0000000102dd7824 */ /* 0x000fe200078e0a60 */
[----:B------:R-:W3:Y:S01]  /*d170*/  MUFU.TANH R90, R90 ;  /* 0x0000005a005a7308 */ /* 0x000ee20000002400 */
[----:B-1----:R-:W-:Y:S02]  /*d180*/  IADD3 R126, -R96, R94, RZ ;  /* 0x0000005e607e7210 */ /* 0x002fe40007ffe1ff */
[----:B------:R-:W-:Y:S02]  /*d190*/  IADD3 R95, RZ, -R96, -R95 ;  /* 0x80000060ff5f7210 */ /* 0x000fe40007ffe85f */
[----:B------:R-:W-:-:S03]  /*d1a0*/  SEL R126, R126, 0x80, !P2 ;  /* 0x000000807e7e7807 */ /* 0x000fc60005000000 */
[----:B------:R-:W1:Y:S01]  /*d1b0*/  MUFU.TANH R91, R91 ;  /* 0x0000005b005b7308 */ /* 0x000e620000002400 */
[----:B------:R-:W-:Y:S02]  /*d1c0*/  IADD3 R94, R94, 0x8, -R96 ;  /* 0x000000085e5e7810 */ /* 0x000fe40007ffe860 */
[----:B------:R-:W-:-:S05]  /*d1d0*/  SEL R221, R221, 0x80, P3 ;  /* 0x00000080dddd7807 */ /* 0x000fca0001800000 */
        /* <DEDUP_REMOVED lines=114> */
[C---:B------:R-:W-:Y:S01]  /*d900*/  ISETP.GE.AND P5, PT, R128.reuse, 0x20, PT ;  /* 0x000000208000780c */ /* 0x040fe20003fa6270 */
[----:B------:R-:W-:Y:S01]  /*d910*/  FMUL.FTZ R138, R129, UR9 ;  /* 0x00000009818a7c20 */ /* 0x000fe20008410000 */
[----:B------:R-:W-:-:S02]  /*d920*/  ISETP.GE.AND P4, PT, R128, 0x21, PT ;  /* 0x000000218000780c */ /* 0x000fc40003f86270 */
[C---:B------:R-:W-:Y:S01]  /*d930*/  IADD3 R223, R9.reuse, 0x4, RZ ;  /* 0x0000000409df7810 */ /* 0x040fe20007ffe0ff */
[----:B------:R-:W-:Y:S01]  /*d940*/  VIADD R231, R9, 0x8 ;  /* 0x0000000809e77836 */ /* 0x000fe20000000000 */
[----:B---3--:R-:W-:Y:S01]  /*d950*/  FSEL R103, R90, -INF , !P0 ;  /* 0xff8000005a677808 */ /* 0x008fe20004000000 */
[----:B------:R3:W-:Y:S01]  /*d960*/  MUFU.TANH R146, R119 ;  /* 0x0000007700927308 */ /* 0x0007e20000002400 */
[----:B-1----:R-:W-:Y:S01]  /*d970*/  FSEL R109, R91, -INF , !P1 ;  /* 0xff8000005b6d7808 */ /* 0x002fe20004800000 */
[----:B------:R-:W-:Y:S01]  /*d980*/  ULDC UR4, c[0x0][0x744] ;  /* 0x0001d10000047ab9 */ /* 0x000fe20000000800 */
[C---:B------:R-:W-:Y:S02]  /*d990*/  ISETP.GE.AND P0, PT, R128.reuse, 0x28, PT ;  /* 0x000000288000780c */ /* 0x040fe40003f06270 */
[----:B------:R-:W-:Y:S02]  /*d9a0*/  ISETP.GE.AND P1, PT, R128, 0x29, PT ;  /* 0x000000298000780c */ /* 0x000fe40003f26270 */
[----:B------:R-:W-:-:S02]  /*d9b0*/  ISETP.GT.OR P2, PT, R218, 0x38, !P2 ;  /* 0x00000038da00780c */ /* 0x000fc40005744670 */
[----:B------:R-:W-:Y:S02]  /*d9c0*/  ISETP.GT.OR P3, PT, R218, 0x39, !P3 ;  /* 0x00000039da00780c */ /* 0x000fe40005f64670 */
[C---:B------:R-:W-:Y:S02]  /*d9d0*/  ISETP.GT.OR P5, PT, R221.reuse, 0x20, !P5 ;  /* 0x00000020dd00780c */ /* 0x040fe40006fa4670 */
[C---:B------:R-:W-:Y:S02]  /*d9e0*/  ISETP.GT.OR P4, PT, R221.reuse, 0x21, !P4 ;  /* 0x00000021dd00780c */ /* 0x040fe40006784670 */
[C---:B------:R-:W-:Y:S02]  /*d9f0*/  ISETP.GT.OR P0, PT, R221.reuse, 0x28, !P0 ;  /* 0x00000028dd00780c */ /* 0x040fe40004704670 */
[----:B------:R-:W-:Y:S02]  /*da00*/  ISETP.GT.OR P1, PT, R221, 0x29, !P1 ;  /* 0x00000029dd00780c */ /* 0x000fe40004f24670 */
[----:B------:R-:W-:-:S02]  /*da10*/  FSEL R112, R164, -INF , !P2 ;  /* 0xff800000a4707808 */ /* 0x000fc40005000000 */
[----:B------:R-:W-:Y:S02]  /*da20*/  FSEL R95, R163, -INF , !P3 ;  /* 0xff800000a35f7808 */ /* 0x000fe40005800000 */
[----:B------:R-:W-:Y:S02]  /*da30*/  FSEL R205, R168, -INF , !P5 ;  /* 0xff800000a8cd7808 */ /* 0x000fe40006800000 */
[----:B------:R-:W-:Y:S02]  /*da40*/  FSEL R124, R167, -INF , !P4 ;  /* 0xff800000a77c7808 */ /* 0x000fe40006000000 */
[C---:B------:R-:W-:Y:S02]  /*da50*/  ISETP.GE.AND P2, PT, R128.reuse, 0x30, PT ;  /* 0x000000308000780c */ /* 0x040fe40003f46270 */
[C---:B------:R-:W-:Y:S02]  /*da60*/  ISETP.GE.AND P3, PT, R128.reuse, 0x31, PT ;  /* 0x000000318000780c */ /* 0x040fe40003f66270 */
[----:B------:R-:W-:-:S02]  /*da70*/  ISETP.GE.AND P5, PT, R128, 0x38, PT ;  /* 0x000000388000780c */ /* 0x000fc40003fa6270 */
[----:B------:R-:W-:Y:S02]  /*da80*/  ISETP.GE.AND P4, PT, R128, 0x39, PT ;  /* 0x000000398000780c */ /* 0x000fe40003f86270 */
[----:B------:R-:W-:Y:S02]  /*da90*/  FSEL R125, R88, -INF , !P0 ;  /* 0xff800000587d7808 */ /* 0x000fe40004000000 */
[----:B------:R-:W-:Y:S02]  /*daa0*/  FSEL R121, R89, -INF , !P1 ;  /* 0xff80000059797808 */ /* 0x000fe40004800000 */
[C---:B------:R-:W-:Y:S02]  /*dab0*/  ISETP.GE.AND P0, PT, R126.reuse, 0x40, PT ;  /* 0x000000407e00780c */ /* 0x040fe40003f06270 */
[----:B------:R-:W-:Y:S02]  /*dac0*/  ISETP.GE.AND P1, PT, R126, 0x41, PT ;  /* 0x000000417e00780c */ /* 0x000fe40003f26270 */
[----:B------:R-:W-:-:S02]  /*dad0*/  ISETP.GT.OR P2, PT, R221, 0x30, !P2 ;  /* 0x00000030dd00780c */ /* 0x000fc40005744670 */
[C---:B------:R-:W-:Y:S02]  /*dae0*/  ISETP.GT.OR P3, PT, R221.reuse, 0x31, !P3 ;  /* 0x00000031dd00780c */ /* 0x040fe40005f64670 */
[C---:B------:R-:W-:Y:S02]  /*daf0*/  ISETP.GT.OR P5, PT, R221.reuse, 0x38, !P5 ;  /* 0x00000038dd00780c */ /* 0x040fe40006fa4670 */
[----:B------:R-:W-:Y:S02]  /*db00*/  ISETP.GT.OR P4, PT, R221, 0x39, !P4 ;  /* 0x00000039dd00780c */ /* 0x000fe40006784670 */
        /* <DEDUP_REMOVED lines=9> */
[----:B------:R-:W-:Y:S01]  /*dba0*/  ISETP.GE.AND P4, PT, R126, 0x51, PT ;  /* 0x000000517e00780c */ /* 0x000fe20003f86270 */
[----:B------:R-:W1:Y:S01]  /*dbb0*/  MUFU.TANH R149, R115 ;  /* 0x0000007300957308 */ /* 0x000e620000002400 */
[----:B------:R-:W-:Y:S02]  /*dbc0*/  FSEL R117, R161, -INF , !P0 ;  /* 0xff800000a1757808 */ /* 0x000fe40004000000 */
[----:B---3--:R-:W-:Y:S02]  /*dbd0*/  FSEL R119, R160, -INF , !P1 ;  /* 0xff800000a0777808 */ /* 0x008fe40004800000 */
[C---:B------:R-:W-:Y:S02]  /*dbe0*/  ISETP.GE.AND P0, PT, R126.reuse, 0x58, PT ;  /* 0x000000587e00780c */ /* 0x040fe40003f06270 */
[----:B------:R-:W-:Y:S02]  /*dbf0*/  ISETP.GE.AND P1, PT, R126, 0x59, PT ;  /* 0x000000597e00780c */ /* 0x000fe40003f26270 */
[----:B------:R-:W-:-:S02]  /*dc00*/  ISETP.GT.OR P2, PT, R218, 0x48, !P2 ;  /* 0x00000048da00780c */ /* 0x000fc40005744670 */
[C---:B------:R-:W-:Y:S02]  /*dc10*/  ISETP.GT.OR P3, PT, R218.reuse, 0x49, !P3 ;  /* 0x00000049da00780c */ /* 0x040fe40005f64670 */
[C---:B------:R-:W-:Y:S02]  /*dc20*/  ISETP.GT.OR P5, PT, R218.reuse, 0x50, !P5 ;  /* 0x00000050da00780c */ /* 0x040fe40006fa4670 */
[C---:B------:R-:W-:Y:S02]  /*dc30*/  ISETP.GT.OR P4, PT, R218.reuse, 0x51, !P4 ;  /* 0x00000051da00780c */ /* 0x040fe40006784670 */
[C---:B------:R-:W-:Y:S02]  /*dc40*/  ISETP.GT.OR P0, PT, R218.reuse, 0x58, !P0 ;  /* 0x00000058da00780c */ /* 0x040fe40004704670 */
[----:B------:R-:W-:Y:S01]  /*dc50*/  ISETP.GT.OR P1, PT, R218, 0x59, !P1 ;  /* 0x00000059da00780c */ /* 0x000fe20004f24670 */
[----:B------:R-:W3:Y:S01]  /*dc60*/  MUFU.TANH R147, R118 ;  /* 0x0000007600937308 */ /* 0x000ee20000002400 */
        /* <DEDUP_REMOVED lines=15> */
[C---:B------:R-:W-:Y:S02]  /*dd60*/  ISETP.GT.OR P4, PT, R221.reuse, 0x49, !P4 ;  /* 0x00000049dd00780c */ /* 0x040fe40006784670 */
[C---:B------:R-:W-:Y:S02]  /*dd70*/  ISETP.GT.OR P0, PT, R221.reuse, 0x50, !P0 ;  /* 0x00000050dd00780c */ /* 0x040fe40004704670 */
[----:B------:R-:W-:Y:S02]  /*dd80*/  ISETP.GT.OR P1, PT, R221, 0x51, !P1 ;  /* 0x00000051dd00780c */ /* 0x000fe40004f24670 */
[----:B------:R-:W-:-:S02]  /*dd90*/  FSEL R106, R159, -INF , !P2 ;  /* 0xff8000009f6a7808 */ /* 0x000fc40005000000 */
[----:B------:R-:W-:Y:S02]  /*dda0*/  FSEL R94, R158, -INF , !P3 ;  /* 0xff8000009e5e7808 */ /* 0x000fe40005800000 */
[----:B----4-:R-:W-:Y:S02]  /*ddb0*/  FSEL R111, R155, -INF , !P5 ;  /* 0xff8000009b6f7808 */ /* 0x010fe40006800000 */
[----:B--2---:R-:W-:Y:S02]  /*ddc0*/  FSEL R104, R154, -INF , !P4 ;  /* 0xff8000009a687808 */ /* 0x004fe40006000000 */
[C---:B------:R-:W-:Y:S02]  /*ddd0*/  ISETP.GE.AND P2, PT, R128.reuse, 0x58, PT ;  /* 0x000000588000780c */ /* 0x040fe40003f46270 */
[----:B------:R-:W-:Y:S02]  /*dde0*/  ISETP.GE.AND P3, PT, R128, 0x59, PT ;  /* 0x000000598000780c */ /* 0x000fe40003f66270 */
[----:B------:R-:W-:-:S02]  /*ddf0*/  ISETP.GE.AND P5, PT, R126, 0x60, PT ;  /* 0x000000607e00780c */ /* 0x000fc40003fa6270 */
[C---:B------:R-:W-:Y:S02]  /*de00*/  ISETP.GE.AND P4, PT, R126.reuse, 0x61, PT ;  /* 0x000000617e00780c */ /* 0x040fe40003f86270 */
[----:B------:R-:W-:Y:S02]  /*de10*/  FSEL R100, R151, -INF , !P0 ;  /* 0xff80000097647808 */ /* 0x000fe40004000000 */
[----:B-1----:R-:W-:Y:S02]  /*de20*/  FSEL R115, R149, -INF , !P1 ;  /* 0xff80000095737808 */ /* 0x002fe40004800000 */
[C---:B------:R-:W-:Y:S02]  /*de30*/  ISETP.GE.AND P0, PT, R126.reuse, 0x68, PT ;  /* 0x000000687e00780c */ /* 0x040fe40003f06270 */
[----:B------:R-:W-:Y:S02]  /*de40*/  ISETP.GE.AND P1, PT, R126, 0x69, PT ;  /* 0x000000697e00780c */ /* 0x000fe40003f26270 */
[----:B------:R-:W-:-:S02]  /*de50*/  ISETP.GT.OR P2, PT, R221, 0x58, !P2 ;  /* 0x00000058dd00780c */ /* 0x000fc40005744670 */
[----:B------:R-:W-:Y:S02]  /*de60*/  ISETP.GT.OR P3, PT, R221, 0x59, !P3 ;  /* 0x00000059dd00780c */ /* 0x000fe40005f64670 */
[C---:B------:R-:W-:Y:S02]  /*de70*/  ISETP.GT.OR P5, PT, R218.reuse, 0x60, !P5 ;  /* 0x00000060da00780c */ /* 0x040fe40006fa4670 */
[C---:B------:R-:W-:Y:S02]  /*de80*/  ISETP.GT.OR P4, PT, R218.reuse, 0x61, !P4 ;  /* 0x00000061da00780c */ /* 0x040fe40006784670 */
[C---:B------:R-:W-:Y:S02]  /*de90*/  ISETP.GT.OR P0, PT, R218.reuse, 0x68, !P0 ;  /* 0x00000068da00780c */ /* 0x040fe40004704670 */
[----:B------:R-:W-:Y:S01]  /*dea0*/  ISETP.GT.OR P1, PT, R218, 0x69, !P1 ;  /* 0x00000069da00780c */ /* 0x000fe20004f24670 */
[----:B------:R1:W2:Y:S01]  /*deb0*/  MUFU.TANH R5, R127 ;  /* 0x0000007f00057308 */ /* 0x0002a20000002400 */
[----:B---3--:R-:W-:-:S02]  /*dec0*/  FSEL R98, R147, -INF , !P2 ;  /* 0xff80000093627808 */ /* 0x008fc40005000000 */
[----:B------:R-:W-:Y:S02]  /*ded0*/  FSEL R118, R146, -INF , !P3 ;  /* 0xff80000092767808 */ /* 0x000fe40005800000 */
[----:B------:R-:W-:Y:S02]  /*dee0*/  FSEL R113, R145, -INF , !P5 ;  /* 0xff80000091717808 */ /* 0x000fe40006800000 */
[----:B------:R-:W-:Y:S02]  /*def0*/  FSEL R108, R144, -INF , !P4 ;  /* 0xff800000906c7808 */ /* 0x000fe40006000000 */
[C---:B------:R-:W-:Y:S02]  /*df00*/  ISETP.GE.AND P2, PT, R126.reuse, 0x70, PT ;  /* 0x000000707e00780c */ /* 0x040fe40003f46270 */
[C---:B------:R-:W-:Y:S02]  /*df10*/  ISETP.GE.AND P3, PT, R126.reuse, 0x71, PT ;  /* 0x000000717e00780c */ /* 0x040fe40003f66270 */
[----:B------:R-:W-:-:S02]  /*df20*/  ISETP.GE.AND P5, PT, R126, 0x78, PT ;  /* 0x000000787e00780c */ /* 0x000fc40003fa6270 */
[----:B------:R-:W-:Y:S01]  /*df30*/  ISETP.GE.AND P4, PT, R126, 0x79, PT ;  /* 0x000000797e00780c */ /* 0x000fe20003f86270 */
[----:B------:R3:W4:Y:S01]  /*df40*/  MUFU.TANH R2, R130 ;  /* 0x0000008200027308 */ /* 0x0007220000002400 */
[----:B------:R-:W-:Y:S02]  /*df50*/  FSEL R126, R141, -INF , !P0 ;  /* 0xff8000008d7e7808 */ /* 0x000fe40004000000 */
[----:B-1----:R-:W-:Y:S02]  /*df60*/  FSEL R127, R140, -INF , !P1 ;  /* 0xff8000008c7f7808 */ /* 0x002fe40004800000 */
[C---:B------:R-:W-:Y:S02]  /*df70*/  ISETP.GE.AND P0, PT, R128.reuse, 0x60, PT ;  /* 0x000000608000780c */ /* 0x040fe40003f06270 */
[----:B------:R-:W-:Y:S02]  /*df80*/  ISETP.GE.AND P1, PT, R128, 0x61, PT ;  /* 0x000000618000780c */ /* 0x000fe40003f26270 */
[----:B------:R-:W-:-:S02]  /*df90*/  ISETP.GT.OR P2, PT, R218, 0x70, !P2 ;  /* 0x00000070da00780c */ /* 0x000fc40005744670 */
[C---:B------:R-:W-:Y:S02]  /*dfa0*/  ISETP.GT.OR P0, PT, R221.reuse, 0x60, !P0 ;  /* 0x00000060dd00780c */ /* 0x040fe40004704670 */
[----:B------:R-:W-:Y:S02]  /*dfb0*/  ISETP.GT.OR P1, PT, R221, 0x61, !P1 ;  /* 0x00000061dd00780c */ /* 0x000fe40004f24670 */
[----:B---3--:R-:W-:Y:S02]  /*dfc0*/  FSEL R130, R4, -INF , !P2 ;  /* 0xff80000004827808 */ /* 0x008fe40005000000 */
[----:B------:R-:W-:Y:S02]  /*dfd0*/  FSEL R131, R143, -INF , !P0 ;  /* 0xff8000008f837808 */ /* 0x000fe40004000000 */
[----:B------:R-:W-:Y:S02]  /*dfe0*/  FSEL R137, R142, -INF , !P1 ;  /* 0xff8000008e897808 */ /* 0x000fe40004800000 */
[----:B------:R-:W-:-:S02]  /*dff0*/  ISETP.GE.AND P2, PT, R128, 0x68, PT ;  /* 0x000000688000780c */ /* 0x000fc40003f46270 */
[C---:B------:R-:W-:Y:S02]  /*e000*/  ISETP.GE.AND P0, PT, R128.reuse, 0x69, PT ;  /* 0x000000698000780c */ /* 0x040fe40003f06270 */
[----:B------:R-:W-:Y:S02]  /*e010*/  ISETP.GE.AND P1, PT, R128, 0x70, PT ;  /* 0x000000708000780c */ /* 0x000fe40003f26270 */
[----:B------:R-:W-:Y:S02]  /*e020*/  LEA R136, R0, R136, 0xa ;  /* 0x0000008800887211 */ /* 0x000fe400078e50ff */
[C---:B------:R-:W-:Y:S02]  /*e030*/  ISETP.GT.OR P2, PT, R221.reuse, 0x68, !P2 ;  /* 0x00000068dd00780c */ /* 0x040fe40005744670 */
[C---:B------:R-:W-:Y:S02]  /*e040*/  ISETP.GT.OR P0, PT, R221.reuse, 0x69, !P0 ;  /* 0x00000069dd00780c */ /* 0x040fe40004704670 */
[----:B------:R-:W-:-:S02]  /*e050*/  ISETP.GT.OR P1, PT, R221, 0x70, !P1 ;  /* 0x00000070dd00780c */ /* 0x000fc40004f24670 */
[----:B------:R-:W-:Y:S01]  /*e060*/  R2UR UR8, R136 ;  /* 0x00000000880872ca */ /* 0x000fe200000e0000 */
[----:B------:R-:W1:Y:S01]  /*e070*/  SHFL.IDX PT, R225, R227, R9, 0x1f ;  /* 0x00001f09e3e17589 */ /* 0x000e6200000e0000 */
[----:B------:R-:W-:Y:S02]  /*e080*/  FSEL R129, R6, -INF , !P2 ;  /* 0xff80000006817808 */ /* 0x000fe40005000000 */
[----:B--2---:R-:W-:Y:S02]  /*e090*/  FSEL R139, R5, -INF , !P0 ;  /* 0xff800000058b7808 */ /* 0x004fe40004000000 */
[----:B----4-:R-:W-:Y:S02]  /*e0a0*/  FSEL R136, R2, -INF , !P1 ;  /* 0xff80000002887808 */ /* 0x010fe40004800000 */
[C---:B------:R-:W-:Y:S02]  /*e0b0*/  ISETP.GE.AND P2, PT, R128.reuse, 0x71, PT ;  /* 0x000000718000780c */ /* 0x040fe40003f46270 */
[----:B------:R-:W-:-:S02]  /*e0c0*/  ISETP.GE.AND P0, PT, R128, 0x78, PT ;  /* 0x000000788000780c */ /* 0x000fc40003f06270 */
[----:B------:R-:W-:Y:S02]  /*e0d0*/  ISETP.GE.AND P1, PT, R128, 0x79, PT ;  /* 0x000000798000780c */ /* 0x000fe40003f26270 */
[----:B------:R2:W-:Y:S02]  /*e0e0*/  MUFU.TANH R128, R212 ;  /* 0x000000d400807308 */ /* 0x0005e40000002400 */
[----:B--2---:R-:W2:Y:S01]  /*e0f0*/  SHFL.IDX PT, R212, R227, R223, 0x1f ;  /* 0x00001fdfe3d47589 */ /* 0x004ea200000e0000 */
[C---:B------:R-:W-:Y:S02]  /*e100*/  ISETP.GT.OR P3, PT, R218.reuse, 0x71, !P3 ;  /* 0x00000071da00780c */ /* 0x040fe40005f64670 */
[C---:B------:R-:W-:Y:S02]  /*e110*/  ISETP.GT.OR P5, PT, R218.reuse, 0x78, !P5 ;  /* 0x00000078da00780c */ /* 0x040fe40006fa4670 */
[----:B------:R-:W-:Y:S02]  /*e120*/  ISETP.GT.OR P4, PT, R218, 0x79, !P4 ;  /* 0x00000079da00780c */ /* 0x000fe40006784670 */
[----:B------:R-:W3:Y:S01]  /*e130*/  SHFL.IDX PT, R218, R17, R9, 0x1f ;  /* 0x00001f0911da7589 */ /* 0x000ee200000e0000 */
[----:B------:R-:W-:Y:S01]  /*e140*/  IADD3 R232, R9, 0xc, RZ ;  /* 0x0000000c09e87810 */ /* 0x000fe20007ffe0ff */
[----:B------:R-:W-:-:S02]  /*e150*/  WARPGROUP.DEPBAR.LE gsb0, 0x0 ;  /* 0x00008000000079c5 */ /* 0x000fc40000010000 */
        /* <DEDUP_REMOVED lines=11> */
[C---:B------:R-:W-:Y:S02]  /*e210*/  VIADD R27, R9.reuse, 0x10 ;  /* 0x00000010091b7836 */ /* 0x040fe40000000000 */
[----:B------:R-:W-:Y:S01]  /*e220*/  FADD.FTZ R225, R26, -R225 ;  /* 0x800000e11ae17221 */ /* 0x000fe20000010000 */
[----:B------:R-:W-:Y:S01]  /*e230*/  IADD3 R221, R9, 0x14, RZ ;  /* 0x0000001409dd7810 */ /* 0x000fe20007ffe0ff */
        /* <DEDUP_REMOVED lines=8> */
[----:B--2---:R-:W-:Y:S01]  /*e2c0*/  FADD.FTZ R221, R29, -R223 ;  /* 0x800000df1ddd7221 */ /* 0x004fe20000010000 */
[----:B------:R-:W-:-:S02]  /*e2d0*/  VIADD R29, R9, 0x18 ;  /* 0x00000018091d7836 */ /* 0x000fc40000000000 */
[----:B------:R-:W-:Y:S01]  /*e2e0*/  FADD.FTZ R223, R31, -R223 ;  /* 0x800000df1fdf7221 */ /* 0x000fe20000010000 */
[----:B------:R-:W-:-:S03]  /*e2f0*/  VIADD R31, R9, 0x10 ;  /* 0x00000010091f7836 */ /* 0x000fc60000000000 */
        /* <DEDUP_REMOVED lines=8> */
[----:B------:R-:W-:Y:S01]  /*e380*/  IADD3 R32, R9, 0x14, RZ ;  /* 0x0000001409207810 */ /* 0x000fe20007ffe0ff */
[----:B------:R-:W-:Y:S01]  /*e390*/  FADD.FTZ R224, R34, -R28 ;  /* 0x8000001c22e07221 */ /* 0x000fe20000010000 */
        /* <DEDUP_REMOVED lines=9> */
[C---:B------:R-:W-:Y:S01]  /*e430*/  IADD3 R232, R9.reuse, 0x1c, RZ ;  /* 0x0000001c09e87810 */ /* 0x040fe20007ffe0ff */
[----:B------:R-:W-:-:S02]  /*e440*/  VIADD R34, R9, 0x18 ;  /* 0x0000001809227836 */ /* 0x000fc40000000000 */
[----:B------:R-:W-:Y:S01]  /*e450*/  FMUL.FTZ R213, R213, R229 ;  /* 0x000000e5d5d57220 */ /* 0x000fe20000410000 */
[----:B------:R-:W-:Y:S02]  /*e460*/  IADD3 R229, R9, 0x1c, RZ ;  /* 0x0000001c09e57810 */ /* 0x000fe40007ffe0ff */
        /* <DEDUP_REMOVED lines=10> */
[----:B------:R-:W-:Y:S01]  /*e510*/  FMUL.FTZ R210, R210, R225 ;  /* 0x000000e1d2d27220 */ /* 0x000fe20000410000 */
[----:B------:R-:W4:Y:S01]  /*e520*/  SHFL.IDX PT, R35, R15, R9, 0x1f ;  /* 0x00001f090f237589 */ /* 0x000f2200000e0000 */
[----:B------:R-:W-:-:S03]  /*e530*/  VIADD R225, R9, 0x4 ;  /* 0x0000000409e17836 */ /* 0x000fc60000000000 */
[----:B------:R2:W-:Y:S01]  /*e540*/  MUFU.EX2 R18, R31 ;  /* 0x0000001f00127308 */ /* 0x0005e20000000800 */
[----:B------:R-:W-:-:S07]  /*e550*/  VIADD R36, R9, 0xc ;  /* 0x0000000c09247836 */ /* 0x000fce0000000000 */
[----:B------:R1:W-:Y:S01]  /*e560*/  MUFU.EX2 R19, R32 ;  /* 0x0000002000137308 */ /* 0x0003e20000000800 */
[--C-:B--2---:R-:W-:Y:S01]  /*e570*/  FFMA.FTZ R31, R208, UR4, -R33.reuse ;  /* 0x00000004d01f7c23 */ /* 0x104fe20008010821 */
[----:B-1----:R-:W-:Y:S01]  /*e580*/  FFMA.FTZ R32, R209, UR4, -R33 ;  /* 0x00000004d1207c23 */ /* 0x002fe20008010821 */
[----:B---3--:R-:W-:Y:S02]  /*e590*/  FFMA.FTZ R33, R206, UR4, -R34 ;  /* 0x00000004ce217c23 */ /* 0x008fe40008010822 */
[----:B------:R-:W1:Y:S03]  /*e5a0*/  SHFL.IDX PT, R206, R15, R225, 0x1f ;  /* 0x00001fe10fce7589 */ /* 0x000e6600000e0000 */
[----:B------:R2:W-:Y:S01]  /*e5b0*/  MUFU.EX2 R27, R231 ;  /* 0x000000e7001b7308 */ /* 0x0005e20000000800 */
[----:B------:R-:W-:Y:S01]  /*e5c0*/  FFMA.FTZ R208, -R230, R230, 1 ;  /* 0x3f800000e6d07423 */ /* 0x000fe200000101e6 */
[----:B------:R-:W-:Y:S01]  /*e5d0*/  FMUL.FTZ R226, R219, R226 ;  /* 0x000000e2dbe27220 */ /* 0x000fe20000410000 */
[----:B--2---:R-:W-:-:S02]  /*e5e0*/  FADD.FTZ R231, R37, -R232 ;  /* 0x800000e825e77221 */ /* 0x004fc40000010000 */
[----:B------:R2:W3:Y:S01]  /*e5f0*/  SHFL.IDX PT, R37, R15, R36, 0x1f ;  /* 0x00001f240f257589 */ /* 0x0004e200000e0000 */
[----:B------:R-:W-:Y:S01]  /*e600*/  FMUL.FTZ R208, R208, R226 ;  /* 0x000000e2d0d07220 */ /* 0x000fe20000410000 */
[C---:B------:R-:W-:Y:S02]  /*e610*/  IADD3 R215, R9.reuse, 0x8, RZ ;  /* 0x0000000809d77810 */ /* 0x040fe40007ffe0ff */
[C---:B------:R-:W-:Y:S01]  /*e620*/  IADD3 R226, R9.reuse, 0x10, RZ ;  /* 0x0000001009e27810 */ /* 0x040fe20007ffe0ff */
[--C-:B----4-:R-:W-:Y:S01]  /*e630*/  FFMA.FTZ R204, R204, UR4, -R35.reuse ;  /* 0x00000004cccc7c23 */ /* 0x110fe20008010823 */
[----:B------:R-:W-:Y:S01]  /*e640*/  IADD3 R230, R9, 0x18, RZ ;  /* 0x0000001809e67810 */ /* 0x000fe20007ffe0ff */
[----:B------:R-:W4:Y:S01]  /*e650*/  SHFL.IDX PT, R209, R15, R215, 0x1f ;  /* 0x00001fd70fd17589 */ /* 0x000f2200000e0000 */
[----:B--2---:R-:W-:-:S03]  /*e660*/  FFMA.FTZ R36, R205, UR4, -R35 ;  /* 0x00000004cd247c23 */ /* 0x004fc60008010823 */
[----:B------:R-:W2:Y:S01]  /*e670*/  SHFL.IDX PT, R205, R15, R226, 0x1f ;  /* 0x00001fe20fcd7589 */ /* 0x000ea200000e0000 */
[----:B------:R1:W-:Y:S01]  /*e680*/  MUFU.EX2 R35, R204 ;  /* 0x000000cc00237308 */ /* 0x0003e20000000800 */
[----:B------:R-:W-:Y:S02]  /*e690*/  FADD.FTZ R232, R39, -R232 ;  /* 0x800000e827e87221 */ /* 0x000fe40000010000 */
[----:B------:R-:W-:Y:S01]  /*e6a0*/  SHFL.IDX PT, R39, R15, R230, 0x1f ;  /* 0x00001fe60f277589 */ /* 0x000fe200000e0000 */
[--C-:B-1----:R-:W-:Y:S01]  /*e6b0*/  FFMA.FTZ R204, R122, UR4, -R206.reuse ;  /* 0x000000047acc7c23 */ /* 0x102fe200080108ce */
[----:B------:R-:W-:Y:S02]  /*e6c0*/  FFMA.FTZ R206, R124, UR4, -R206 ;  /* 0x000000047cce7c23 */ /* 0x000fe400080108ce */
[----:B------:R-:W1:Y:S01]  /*e6d0*/  SHFL.IDX PT, R122, R15, R229, 0x1f ;  /* 0x00001fe50f7a7589 */ /* 0x000e6200000e0000 */
[--C-:B---3--:R-:W-:Y:S01]  /*e6e0*/  FFMA.FTZ R120, R120, UR4, -R37.reuse ;  /* 0x0000000478787c23 */ /* 0x108fe20008010825 */
[----:B------:R-:W-:-:S02]  /*e6f0*/  FFMA.FTZ R121, R121, UR4, -R37 ;  /* 0x0000000479797c23 */ /* 0x000fc40008010825 */
[----:B------:R-:W3:Y:S01]  /*e700*/  SHFL.IDX PT, R124, R10, R225, 0x1f ;  /* 0x00001fe10a7c7589 */ /* 0x000ee200000e0000 */
[----:B------:R4:W-:Y:S03]  /*e710*/  MUFU.EX2 R37, R206 ;  /* 0x000000ce00257308 */ /* 0x0009e60000000800 */
[----:B----4-:R-:W4:Y:S05]  /*e720*/  SHFL.IDX PT, R206, R10, R215, 0x1f ;  /* 0x00001fd70ace7589 */ /* 0x010f2a00000e0000 */
[----:B------:R2:W-:Y:S01]  /*e730*/  MUFU.EX2 R17, R211 ;  /* 0x000000d300117308 */ /* 0x0005e20000000800 */
[----:B------:R-:W-:Y:S01]  /*e740*/  FFMA.FTZ R34, R207, UR4, -R34 ;  /* 0x00000004cf227c23 */ /* 0x000fe20008010822 */
[----:B------:R-:W-:Y:S01]  /*e750*/  FFMA.FTZ R207, R123, UR4, -R209 ;  /* 0x000000047bcf7c23 */ /* 0x000fe200080108d1 */
[----:B--2---:R-:W-:-:S02]  /*e760*/  VIADD R211, R9, 0x14 ;  /* 0x0000001409d37836 */ /* 0x004fc40000000000 */
[----:B------:R-:W-:Y:S01]  /*e770*/  FFMA.FTZ R125, R125, UR4, -R209 ;  /* 0x000000047d7d7c23 */ /* 0x000fe200080108d1 */
[--C-:B------:R-:W-:Y:S02]  /*e780*/  FFMA.FTZ R123, R103, UR4, -R205.reuse ;  /* 0x00000004677b7c23 */ /* 0x100fe400080108cd */
[----:B------:R2:W-:Y:S01]  /*e790*/  SHFL.IDX PT, R38, R15, R211, 0x1f ;  /* 0x00001fd30f267589 */ /* 0x0005e200000e0000 */
[----:B------:R-:W-:Y:S02]  /*e7a0*/  VIADD R209, R9, 0xc ;  /* 0x0000000c09d17836 */ /* 0x000fe40000000000 */
[----:B------:R-:W-:Y:S01]  /*e7b0*/  FFMA.FTZ R114, R114, UR4, -R205 ;  /* 0x0000000472727c23 */ /* 0x000fe200080108cd */
[----:B-1----:R-:W-:Y:S01]  /*e7c0*/  FFMA.FTZ R205, R95, UR4, -R122 ;  /* 0x000000045fcd7c23 */ /* 0x002fe2000801087a */
[--C-:B------:R-:W-:Y:S01]  /*e7d0*/  FFMA.FTZ R112, R112, UR4, -R39.reuse ;  /* 0x0000000470707c23 */ /* 0x100fe20008010827 */
[----:B--2---:R1:W-:Y:S01]  /*e7e0*/  MUFU.EX2 R15, R204 ;  /* 0x000000cc000f7308 */ /* 0x0043e20000000800 */
[----:B------:R-:W-:Y:S01]  /*e7f0*/  FFMA.FTZ R107, R107, UR4, -R39 ;  /* 0x000000046b6b7c23 */ /* 0x000fe20008010827 */
[----:B-1----:R-:W1:Y:S06]  /*e800*/  SHFL.IDX PT, R204, R10, R9, 0x1f ;  /* 0x00001f090acc7589 */ /* 0x002e6c00000e0000 */
[----:B------:R2:W-:Y:S01]  /*e810*/  MUFU.EX2 R95, R123 ;  /* 0x0000007b005f7308 */ /* 0x0005e20000000800 */
[--C-:B---3--:R-:W-:Y:S01]  /*e820*/  FFMA.FTZ R119, R119, UR4, -R124.reuse ;  /* 0x0000000477777c23 */ /* 0x108fe2000801087c */
[----:B------:R-:W-:-:S06]  /*e830*/  FFMA.FTZ R124, R94, UR4, -R124 ;  /* 0x000000045e7c7c23 */ /* 0x000fcc000801087c */
[----:B------:R3:W-:Y:S01]  /*e840*/  MUFU.EX2 R39, R125 ;  /* 0x0000007d00277308 */ /* 0x0007e20000000800 */
[----:B--2---:R-:W2:Y:S04]  /*e850*/  SHFL.IDX PT, R123, R12, R209, 0x1f ;  /* 0x00001fd10c7b7589 */ /* 0x004ea800000e0000 */
[----:B---3--:R-:W3:Y:S03]  /*e860*/  SHFL.IDX PT, R125, R10, R230, 0x1f ;  /* 0x00001fe60a7d7589 */ /* 0x008ee600000e0000 */
[----:B------:R4:W-:Y:S02]  /*e870*/  MUFU.EX2 R94, R120 ;  /* 0x00000078005e7308 */ /* 0x0009e40000000800 */
[----:B----4-:R-:W-:-:S02]  /*e880*/  FFMA.FTZ R120, R99, UR4, -R206 ;  /* 0x0000000463787c23 */ /* 0x010fc400080108ce */
[----:B------:R-:W4:Y:S04]  /*e890*/  SHFL.IDX PT, R99, R12, R9, 0x1f ;  /* 0x00001f090c637589 */ /* 0x000f2800000e0000 */
[----:B------:R-:W4:Y:S01]  /*e8a0*/  MUFU.EX2 R29, R29 ;  /* 0x0000001d001d7308 */ /* 0x000f220000000800 */
[--C-:B-1----:R-:W-:Y:S01]  /*e8b0*/  FFMA.FTZ R117, R117, UR4, -R204.reuse ;  /* 0x0000000475757c23 */ /* 0x102fe200080108cc */
[----:B------:R-:W-:Y:S01]  /*e8c0*/  FFMA.FTZ R106, R106, UR4, -R204 ;  /* 0x000000046a6a7c23 */ /* 0x000fe200080108cc */
[----:B------:R-:W-:Y:S01]  /*e8d0*/  FFMA.FTZ R111, R111, UR4, -R206 ;  /* 0x000000046f6f7c23 */ /* 0x000fe200080108ce */
[----:B------:R-:W1:Y:S04]  /*e8e0*/  SHFL.IDX PT, R204, R10, R211, 0x1f ;  /* 0x00001fd30acc7589 */ /* 0x000e6800000e0000 */
[----:B------:R-:W1:Y:S01]  /*e8f0*/  MUFU.EX2 R31, R31 ;  /* 0x0000001f001f7308 */ /* 0x000e620000000800 */
[----:B------:R-:W1:Y:S01]  /*e900*/  SHFL.IDX PT, R206, R12, R215, 0x1f ;  /* 0x00001fd70cce7589 */ /* 0x000e6200000e0000 */
[----:B------:R-:W-:Y:S01]  /*e910*/  FMUL.FTZ R132, R132, UR9 ;  /* 0x0000000984847c20 */ /* 0x000fe20008410000 */
[----:B------:R-:W-:Y:S01]  /*e920*/  FFMA.FTZ R122, R96, UR4, -R122 ;  /* 0x00000004607a7c23 */ /* 0x000fe2000801087a */
[----:B------:R-:W-:Y:S01]  /*e930*/  FMUL.FTZ R134, R134, UR9 ;  /* 0x0000000986867c20 */ /* 0x000fe20008410000 */
[--C-:B------:R-:W-:Y:S01]  /*e940*/  FFMA.FTZ R103, R97, UR4, -R38.reuse ;  /* 0x0000000461677c23 */ /* 0x100fe20008010826 */
[----:B------:R-:W1:Y:S01]  /*e950*/  SHFL.IDX PT, R96, R10, R226, 0x1f ;  /* 0x00001fe20a607589 */ /* 0x000e6200000e0000 */
[----:B------:R-:W-:Y:S01]  /*e960*/  FFMA.FTZ R109, R109, UR4, -R38 ;  /* 0x000000046d6d7c23 */ /* 0x000fe20008010826 */
[--C-:B--2---:R-:W-:Y:S01]  /*e970*/  FFMA.FTZ R127, R127, UR4, -R123.reuse ;  /* 0x000000047f7f7c23 */ /* 0x104fe2000801087b */
[----:B------:R-:W-:Y:S01]  /*e980*/  FFMA.FTZ R139, R139, UR4, -R123 ;  /* 0x000000048b8b7c23 */ /* 0x000fe2000801087b */
[----:B------:R2:W-:Y:S01]  /*e990*/  MUFU.EX2 R38, R207 ;  /* 0x000000cf00267308 */ /* 0x0005e20000000800 */
[--C-:B---3--:R-:W-:Y:S01]  /*e9a0*/  FFMA.FTZ R116, R116, UR4, -R125.reuse ;  /* 0x0000000474747c23 */ /* 0x108fe2000801087d */
[----:B------:R-:W3:Y:S01]  /*e9b0*/  SHFL.IDX PT, R123, R12, R230, 0x1f ;  /* 0x00001fe60c7b7589 */ /* 0x000ee200000e0000 */
[----:B------:R-:W-:Y:S01]  /*e9c0*/  FFMA.FTZ R125, R98, UR4, -R125 ;  /* 0x00000004627d7c23 */ /* 0x000fe2000801087d */
[----:B------:R-:W-:-:S02]  /*e9d0*/  FMUL.FTZ R133, R133, UR9 ;  /* 0x0000000985857c20 */ /* 0x000fc40008410000 */
[----:B------:R1:W-:Y:S01]  /*e9e0*/  SHFL.IDX PT, R97, R10, R209, 0x1f ;  /* 0x00001fd10a617589 */ /* 0x0003e200000e0000 */
[----:B------:R-:W-:Y:S01]  /*e9f0*/  FMUL.FTZ R135, R135, UR9 ;  /* 0x0000000987877c20 */ /* 0x000fe20008410000 */
[----:B------:R-:W3:Y:S02]  /*ea00*/  MUFU.TANH R132, R132 ;  /* 0x0000008400847308 */ /* 0x000ee40000002400 */
[----:B--2---:R-:W2:Y:S01]  /*ea10*/  SHFL.IDX PT, R207, R10, R229, 0x1f ;  /* 0x00001fe50acf7589 */ /* 0x004ea200000e0000 */
[--C-:B----4-:R-:W-:Y:S01]  /*ea20*/  FFMA.FTZ R113, R113, UR4, -R99.reuse ;  /* 0x0000000471717c23 */ /* 0x110fe20008010863 */
[----:B------:R-:W-:-:S04]  /*ea30*/  FFMA.FTZ R131, R131, UR4, -R99 ;  /* 0x0000000483837c23 */ /* 0x000fc80008010863 */
[----:B------:R4:W-:Y:S01]  /*ea40*/  MUFU.EX2 R98, R103 ;  /* 0x0000006700627308 */ /* 0x0009e20000000800 */
[----:B-1----:R-:W-:Y:S01]  /*ea50*/  FFMA.FTZ R209, -R233, R233, 1 ;  /* 0x3f800000e9d17423 */ /* 0x002fe200000101e9 */
[----:B------:R-:W-:-:S06]  /*ea60*/  IADD3 R233, R9, 0xc, RZ ;  /* 0x0000000c09e97810 */ /* 0x000fcc0007ffe0ff */
[----:B------:R-:W1:Y:S01]  /*ea70*/  MUFU.TANH R134, R134 ;  /* 0x0000008600867308 */ /* 0x000e620000002400 */
[----:B----4-:R4:W-:Y:S07]  /*ea80*/  SHFL.IDX PT, R103, R12, R211, 0x1f ;  /* 0x00001fd30c677589 */ /* 0x0109ee00000e0000 */
[----:B------:R3:W-:Y:S01]  /*ea90*/  MUFU.EX2 R99, R112 ;  /* 0x0000007000637308 */ /* 0x0007e20000000800 */
[----:B----4-:R-:W-:Y:S01]  /*eaa0*/  FFMA.FTZ R211, -R22, R22, 1 ;  /* 0x3f80000016d37423 */ /* 0x010fe20000010116 */
[----:B------:R-:W-:-:S02]  /*eab0*/  FMUL.FTZ R22, R29, R222 ;  /* 0x000000de1d167220 */ /* 0x000fc40000410000 */
[----:B------:R4:W-:Y:S04]  /*eac0*/  SHFL.IDX PT, R222, R14, R215, 0x1f ;  /* 0x00001fd70ede7589 */ /* 0x0009e800000e0000 */
[----:B------:R-:W2:Y:S01]  /*ead0*/  MUFU.TANH R133, R133 ;  /* 0x0000008500857308 */ /* 0x000ea20000002400 */
[----:B---3--:R-:W3:Y:S01]  /*eae0*/  SHFL.IDX PT, R112, R12, R229, 0x1f ;  /* 0x00001fe50c707589 */ /* 0x008ee200000e0000 */
[----:B----4-:R-:W-:-:S06]  /*eaf0*/  FMUL.FTZ R215, R31, R217 ;  /* 0x000000d91fd77220 */ /* 0x010fcc0000410000 */
[----:B------:R-:W4:Y:S01]  /*eb00*/  MUFU.TANH R135, R135 ;  /* 0x0000008700877308 */ /* 0x000f220000002400 */
[----:B------:R-:W3:Y:S07]  /*eb10*/  SHFL.IDX PT, R217, R14, R233, 0x1f ;  /* 0x00001fe90ed97589 */ /* 0x000eee00000e0000 */
[----:B------:R-:W3:Y:S01]  /*eb20*/  MUFU.EX2 R28, R28 ;  /* 0x0000001c001c7308 */ /* 0x000ee20000000800 */
[--C-:B------:R-:W-:Y:S01]  /*eb30*/  FFMA.FTZ R102, R102, UR4, -R204.reuse ;  /* 0x0000000466667c23 */ /* 0x100fe200080108cc */
[----:B------:R-:W-:Y:S01]  /*eb40*/  FFMA.FTZ R115, R115, UR4, -R204 ;  /* 0x0000000473737c23 */ /* 0x000fe200080108cc */
[--C-:B------:R-:W-:Y:S01]  /*eb50*/  FFMA.FTZ R126, R126, UR4, -R206.reuse ;  /* 0x000000047e7e7c23 */ /* 0x100fe200080108ce */
[----:B------:R-:W-:Y:S01]  /*eb60*/  FFMA.FTZ R129, R129, UR4, -R206 ;  /* 0x0000000481817c23 */ /* 0x000fe200080108ce */
[----:B------:R-:W-:Y:S01]  /*eb70*/  FSEL R204, R132, -INF , !P5 ;  /* 0xff80000084cc7808 */ /* 0x000fe20006800000 */
[--C-:B------:R-:W-:Y:S01]  /*eb80*/  FFMA.FTZ R101, R101, UR4, -R96.reuse ;  /* 0x0000000465657c23 */ /* 0x100fe20008010860 */
[----:B-1----:R-:W-:Y:S01]  /*eb90*/  FSEL R206, R134, -INF , !P0 ;  /* 0xff80000086ce7808 */ /* 0x002fe20004000000 */
[----:B------:R-:W-:Y:S01]  /*eba0*/  FFMA.FTZ R100, R100, UR4, -R96 ;  /* 0x0000000464647c23 */ /* 0x000fe20008010860 */
[----:B------:R-:W-:Y:S01]  /*ebb0*/  FMUL.FTZ R218, R27, R218 ;  /* 0x000000da1bda7220 */ /* 0x000fe20000410000 */
[----:B------:R1:W-:Y:S01]  /*ebc0*/  MUFU.EX2 R96, R114 ;  /* 0x0000007200607308 */ /* 0x0003e20000000800 */
[----:B------:R-:W-:Y:S01]  /*ebd0*/  FFMA.FTZ R204, R204, UR4, -R123 ;  /* 0x00000004cccc7c23 */ /* 0x000fe2000801087b */
[--C-:B--2---:R-:W-:Y:S01]  /*ebe0*/  FFMA.FTZ R110, R110, UR4, -R207.reuse ;  /* 0x000000046e6e7c23 */ /* 0x104fe200080108cf */
[----:B------:R-:W-:Y:S01]  /*ebf0*/  FFMA.FTZ R118, R118, UR4, -R207 ;  /* 0x0000000476767c23 */ /* 0x000fe200080108cf */
[----:B------:R-:W-:Y:S01]  /*ec00*/  FFMA.FTZ R123, R206, UR4, -R123 ;  /* 0x00000004ce7b7c23 */ /* 0x000fe2000801087b */
[----:B------:R-:W-:Y:S01]  /*ec10*/  FSEL R206, R133, -INF , !P4 ;  /* 0xff80000085ce7808 */ /* 0x000fe20006000000 */
[----:B-1----:R-:W-:Y:S01]  /*ec20*/  FFMA.FTZ R114, -R234, R234, 1 ;  /* 0x3f800000ea727423 */ /* 0x002fe200000101ea */
[----:B----4-:R-:W-:Y:S01]  /*ec30*/  FSEL R207, R135, -INF , !P1 ;  /* 0xff80000087cf7808 */ /* 0x010fe20004800000 */
[----:B---3--:R-:W-:Y:S01]  /*ec40*/  FMUL.FTZ R221, R28, R221 ;  /* 0x000000dd1cdd7220 */ /* 0x008fe20000410000 */
[----:B------:R-:W-:Y:S01]  /*ec50*/  FFMA.FTZ R235, -R235, R235, 1 ;  /* 0x3f800000ebeb7423 */ /* 0x000fe200000101eb */
[----:B------:R-:W-:-:S02]  /*ec60*/  FMUL.FTZ R114, R114, R218 ;  /* 0x000000da72727220 */ /* 0x000fc40000410000 */
[----:B------:R-:W1:Y:S01]  /*ec70*/  SHFL.IDX PT, R218, R14, R9, 0x1f ;  /* 0x00001f090eda7589 */ /* 0x000e6200000e0000 */
[--C-:B------:R-:W-:Y:S01]  /*ec80*/  FFMA.FTZ R206, R206, UR4, -R112.reuse ;  /* 0x00000004cece7c23 */ /* 0x100fe20008010870 */
[----:B------:R-:W-:Y:S01]  /*ec90*/  FFMA.FTZ R207, R207, UR4, -R112 ;  /* 0x00000004cfcf7c23 */ /* 0x000fe20008010870 */
[----:B------:R-:W-:Y:S01]  /*eca0*/  FMUL.FTZ R112, R235, R221 ;  /* 0x000000ddeb707220 */ /* 0x000fe20000410000 */
[--C-:B------:R-:W-:Y:S01]  /*ecb0*/  FADD.FTZ R45, R45, -R217.reuse ;  /* 0x800000d92d2d7221 */ /* 0x100fe20000010000 */
[----:B------:R-:W-:Y:S01]  /*ecc0*/  FADD.FTZ R47, R47, -R217 ;  /* 0x800000d92f2f7221 */ /* 0x000fe20000010000 */
[----:B------:R-:W2:Y:S04]  /*ecd0*/  SHFL.IDX PT, R221, R14, R225, 0x1f ;  /* 0x00001fe10edd7589 */ /* 0x000ea800000e0000 */
[----:B------:R3:W4:Y:S01]  /*ece0*/  LDS R217, [R11+0x400] ;  /* 0x000400000bd97984 */ /* 0x0007220000000800 */
[----:B------:R-:W2:Y:S01]  /*ecf0*/  MUFU.EX2 R32, R32 ;  /* 0x0000002000207308 */ /* 0x000ea20000000800 */
[----:B------:R-:W-:Y:S01]  /*ed00*/  FFMA.FTZ R20, -R20, R20, 1 ;  /* 0x3f80000014147423 */ /* 0x000fe20000010114 */
[----:B------:R-:W-:Y:S01]  /*ed10*/  FMUL.FTZ R224, R18, R224 ;  /* 0x000000e012e07220 */ /* 0x000fe20000410000 */
[C---:B------:R-:W-:Y:S01]  /*ed20*/  VIADD R235, R9.reuse, 0x10 ;  /* 0x0000001009eb7836 */ /* 0x040fe20000000000 */
[----:B------:R-:W-:Y:S01]  /*ed30*/  IADD3 R234, R9, 0x14, RZ ;  /* 0x0000001409ea7810 */ /* 0x000fe20007ffe0ff */
[----:B------:R-:W-:Y:S01]  /*ed40*/  FMUL.FTZ R22, R20, R22 ;  /* 0x0000001614167220 */ /* 0x000fe20000410000 */
[----:B---3--:R-:W-:-:S02]  /*ed50*/  FFMA.FTZ R11, -R170, R170, 1 ;  /* 0x3f800000aa0b7423 */ /* 0x008fc400000101aa */
[----:B------:R-:W3:Y:S01]  /*ed60*/  MUFU.EX2 R30, R30 ;  /* 0x0000001e001e7308 */ /* 0x000ee20000000800 */
[----:B-1----:R-:W-:Y:S01]  /*ed70*/  FADD.FTZ R40, R40, -R218 ;  /* 0x800000da28287221 */ /* 0x002fe20000010000 */
[----:B------:R-:W-:-:S03]  /*ed80*/  FFMA.FTZ R21, -R21, R21, 1 ;  /* 0x3f80000015157423 */ /* 0x000fc60000010115 */
[----:B------:R-:W-:-:S03]  /*ed90*/  FMUL.FTZ R40, R35, R40 ;  /* 0x0000002823287220 */ /* 0x000fc60000410000 */
[----:B------:R1:W4:Y:S01]  /*eda0*/  MUFU.EX2 R10, R121 ;  /* 0x00000079000a7308 */ /* 0x0003220000000800 */
[--C-:B--2---:R-:W-:Y:S01]  /*edb0*/  FADD.FTZ R41, R41, -R221.reuse ;  /* 0x800000dd29297221 */ /* 0x104fe20000010000 */
[----:B------:R-:W-:Y:S01]  /*edc0*/  FMUL.FTZ R227, R17, R227 ;  /* 0x000000e311e37220 */ /* 0x000fe20000410000 */
[----:B------:R-:W-:Y:S01]  /*edd0*/  FMUL.FTZ R20, R211, R224 ;  /* 0x000000e0d3147220 */ /* 0x000fe20000410000 */
[----:B------:R-:W-:Y:S01]  /*ede0*/  FADD.FTZ R43, R43, -R221 ;  /* 0x800000dd2b2b7221 */ /* 0x000fe20000010000 */
[----:B------:R-:W2:Y:S01]  /*edf0*/  SHFL.IDX PT, R224, R14, R235, 0x1f ;  /* 0x00001feb0ee07589 */ /* 0x000ea200000e0000 */
[----:B------:R-:W-:Y:S01]  /*ee00*/  FMUL.FTZ R11, R11, R40 ;  /* 0x000000280b0b7220 */ /* 0x000fe20000410000 */
[----:B------:R-:W-:Y:S02]  /*ee10*/  FFMA.FTZ R40, -R169, R169, 1 ;  /* 0x3f800000a9287423 */ /* 0x000fe400000101a9 */
[----:B-1----:R-:W-:Y:S01]  /*ee20*/  SHFL.IDX PT, R121, R12, R225, 0x1f ;  /* 0x00001fe10c797589 */ /* 0x002fe200000e0000 */
[----:B------:R-:W-:-:S03]  /*ee30*/  FMUL.FTZ R221, R15, R41 ;  /* 0x000000290fdd7220 */ /* 0x000fc60000410000 */
[----:B------:R-:W1:Y:S01]  /*ee40*/  SHFL.IDX PT, R225, R14, R234, 0x1f ;  /* 0x00001fea0ee17589 */ /* 0x000e6200000e0000 */
[----:B------:R-:W-:Y:S01]  /*ee50*/  FMUL.FTZ R21, R21, R227 ;  /* 0x000000e315157220 */ /* 0x000fe20000410000 */
[--C-:B------:R-:W-:Y:S01]  /*ee60*/  FADD.FTZ R44, R44, -R222.reuse ;  /* 0x800000de2c2c7221 */ /* 0x100fe20000010000 */
[----:B------:R-:W-:Y:S01]  /*ee70*/  FADD.FTZ R46, R46, -R222 ;  /* 0x800000de2e2e7221 */ /* 0x000fe20000010000 */
[----:B------:R-:W-:Y:S01]  /*ee80*/  FMUL.FTZ R227, R32, R220 ;  /* 0x000000dc20e37220 */ /* 0x000fe20000410000 */
[----:B------:R-:W-:Y:S01]  /*ee90*/  FMUL.FTZ R222, R37, R43 ;  /* 0x0000002b25de7220 */ /* 0x000fe20000410000 */
[----:B------:R-:W1:Y:S01]  /*eea0*/  SHFL.IDX PT, R220, R14, R229, 0x1f ;  /* 0x00001fe50edc7589 */ /* 0x000e6200000e0000 */
[----:B------:R-:W-:Y:S01]  /*eeb0*/  FMUL.FTZ R43, R40, R221 ;  /* 0x000000dd282b7220 */ /* 0x000fe20000410000 */
[----:B------:R-:W-:Y:S01]  /*eec0*/  FFMA.FTZ R40, -R23, R23, 1 ;  /* 0x3f80000017287423 */ /* 0x000fe20000010117 */
[----:B------:R-:W-:Y:S01]  /*eed0*/  FFMA.FTZ R23, -R88, R88, 1 ;  /* 0x3f80000058177423 */ /* 0x000fe20000010158 */
[----:B------:R-:W-:Y:S01]  /*eee0*/  FMUL.FTZ R46, R39, R46 ;  /* 0x0000002e272e7220 */ /* 0x000fe20000410000 */
[--C-:B------:R-:W-:Y:S01]  /*eef0*/  FFMA.FTZ R105, R105, UR4, -R97.reuse ;  /* 0x0000000469697c23 */ /* 0x100fe20008010861 */
[----:B------:R-:W-:Y:S01]  /*ef00*/  FFMA.FTZ R104, R104, UR4, -R97 ;  /* 0x0000000468687c23 */ /* 0x000fe20008010861 */
[----:B---3--:R-:W-:Y:S01]  /*ef10*/  FMUL.FTZ R223, R30, R223 ;  /* 0x000000df1edf7220 */ /* 0x008fe20000410000 */
[----:B------:R3:W1:Y:S01]  /*ef20*/  MUFU.EX2 R97, R109 ;  /* 0x0000006d00617308 */ /* 0x0006620000000800 */
[----:B------:R-:W-:Y:S01]  /*ef30*/  FMUL.FTZ R23, R23, R46 ;  /* 0x0000002e17177220 */ /* 0x000fe20000410000 */
[----:B------:R-:W-:-:S02]  /*ef40*/  FFMA.FTZ R46, -R92, R92, 1 ;  /* 0x3f8000005c2e7423 */ /* 0x000fc4000001015c */
[----:B----4-:R-:W4:Y:S04]  /*ef50*/  SHFL.IDX PT, R92, R217, R233, 0x1f ;  /* 0x00001fe9d95c7589 */ /* 0x010f2800000e0000 */
[----:B------:R-:W4:Y:S01]  /*ef60*/  MUFU.EX2 R36, R36 ;  /* 0x0000002400247308 */ /* 0x000f220000000800 */
[----:B------:R-:W-:Y:S02]  /*ef70*/  FMUL.FTZ R209, R209, R223 ;  /* 0x000000dfd1d17220 */ /* 0x000fe40000410000 */
[----:B------:R-:W4:Y:S01]  /*ef80*/  SHFL.IDX PT, R223, R14, R230, 0x1f ;  /* 0x00001fe60edf7589 */ /* 0x000f2200000e0000 */
[----:B------:R-:W-:-:S03]  /*ef90*/  FMUL.FTZ R45, R94, R45 ;  /* 0x0000002d5e2d7220 */ /* 0x000fc60000410000 */
[----:B---3--:R3:W-:Y:S01]  /*efa0*/  SHFL.IDX PT, R109, R12, R226, 0x1f ;  /* 0x00001fe20c6d7589 */ /* 0x0087e200000e0000 */
[----:B------:R-:W-:Y:S01]  /*efb0*/  FFMA.FTZ R211, -R200, R200, 1 ;  /* 0x3f800000c8d37423 */ /* 0x000fe200000101c8 */
[----:B------:R-:W-:Y:S01]  /*efc0*/  FMUL.FTZ R228, R19, R228 ;  /* 0x000000e413e47220 */ /* 0x000fe20000410000 */
[----:B--2---:R-:W-:Y:S01]  /*efd0*/  FADD.FTZ R48, R48, -R224 ;  /* 0x800000e030307221 */ /* 0x004fe20000010000 */
[----:B-1----:R-:W-:Y:S01]  /*efe0*/  FADD.FTZ R49, R49, -R225 ;  /* 0x800000e131317221 */ /* 0x002fe20000010000 */
[----:B------:R-:W-:Y:S01]  /*eff0*/  FADD.FTZ R42, R42, -R218 ;  /* 0x800000da2a2a7221 */ /* 0x000fe20000010000 */
[----:B---3--:R-:W-:Y:S01]  /*f000*/  FFMA.FTZ R226, -R203, R203, 1 ;  /* 0x3f800000cbe27423 */ /* 0x008fe200000101cb */
[----:B------:R-:W-:Y:S01]  /*f010*/  FMUL.FTZ R45, R40, R45 ;  /* 0x0000002d282d7220 */ /* 0x000fe20000410000 */
[----:B------:R-:W-:Y:S01]  /*f020*/  FFMA.FTZ R89, -R89, R89, 1 ;  /* 0x3f80000059597423 */ /* 0x000fe20000010159 */
[----:B------:R-:W-:Y:S01]  /*f030*/  FMUL.FTZ R47, R10, R47 ;  /* 0x0000002f0a2f7220 */ /* 0x000fe20000410000 */
[----:B------:R-:W-:Y:S01]  /*f040*/  FMUL.FTZ R14, R226, R227 ;  /* 0x000000e3e20e7220 */ /* 0x000fe20000410000 */
[----:B------:R-:W-:-:S02]  /*f050*/  VIADD R227, R9, 0x4 ;  /* 0x0000000409e37836 */ /* 0x000fc40000000000 */
[----:B------:R-:W-:Y:S01]  /*f060*/  FMUL.FTZ R211, R211, R228 ;  /* 0x000000e4d3d37220 */ /* 0x000fe20000410000 */
[----:B------:R-:W-:Y:S01]  /*f070*/  FFMA.FTZ R90, -R90, R90, 1 ;  /* 0x3f8000005a5a7423 */ /* 0x000fe2000001015a */
[----:B------:R-:W-:Y:S01]  /*f080*/  FMUL.FTZ R48, R95, R48 ;  /* 0x000000305f307220 */ /* 0x000fe20000410000 */
[----:B------:R-:W-:Y:S01]  /*f090*/  FMUL.FTZ R40, R97, R49 ;  /* 0x0000003161287220 */ /* 0x000fe20000410000 */
[--C-:B------:R-:W-:Y:S01]  /*f0a0*/  FADD.FTZ R53, R53, -R220.reuse ;  /* 0x800000dc35357221 */ /* 0x100fe20000010000 */
[----:B------:R-:W-:Y:S01]  /*f0b0*/  FADD.FTZ R55, R55, -R220 ;  /* 0x800000dc37377221 */ /* 0x000fe20000010000 */
[----:B------:R-:W-:Y:S01]  /*f0c0*/  FFMA.FTZ R91, -R91, R91, 1 ;  /* 0x3f8000005b5b7423 */ /* 0x000fe2000001015b */
[----:B------:R-:W-:Y:S01]  /*f0d0*/  IADD3 R228, R9, 0x8, RZ ;  /* 0x0000000809e47810 */ /* 0x000fe20007ffe0ff */
[----:B------:R-:W-:Y:S01]  /*f0e0*/  FFMA.FTZ R218, -R168, R168, 1 ;  /* 0x3f800000a8da7423 */ /* 0x000fe200000101a8 */
[----:B----4-:R-:W-:Y:S01]  /*f0f0*/  FMUL.FTZ R220, R36, R42 ;  /* 0x0000002a24dc7220 */ /* 0x010fe20000410000 */
[----:B------:R-:W-:Y:S01]  /*f100*/  FMUL.FTZ R49, R89, R47 ;  /* 0x0000002f59317220 */ /* 0x000fe20000410000 */
[----:B------:R-:W1:Y:S01]  /*f110*/  SHFL.IDX PT, R88, R217, R227, 0x1f ;  /* 0x00001fe3d9587589 */ /* 0x000e6200000e0000 */
[----:B------:R-:W-:Y:S01]  /*f120*/  FADD.FTZ R51, R51, -R225 ;  /* 0x800000e133337221 */ /* 0x000fe20000010000 */
[----:B------:R-:W-:Y:S01]  /*f130*/  FMUL.FTZ R47, R90, R48 ;  /* 0x000000305a2f7220 */ /* 0x000fe20000410000 */
[----:B------:R-:W-:Y:S01]  /*f140*/  FMUL.FTZ R48, R91, R40 ;  /* 0x000000285b307220 */ /* 0x000fe20000410000 */
[----:B------:R-:W2:Y:S01]  /*f150*/  MUFU.EX2 R107, R107 ;  /* 0x0000006b006b7308 */ /* 0x000ea20000000800 */
[----:B------:R-:W-:Y:S01]  /*f160*/  FMUL.FTZ R41, R218, R220 ;  /* 0x000000dcda297220 */ /* 0x000fe20000410000 */
[----:B------:R-:W3:Y:S01]  /*f170*/  SHFL.IDX PT, R40, R217, R228, 0x1f ;  /* 0x00001fe4d9287589 */ /* 0x000ee200000e0000 */
[----:B------:R-:W-:Y:S01]  /*f180*/  FFMA.FTZ R218, -R166, R166, 1 ;  /* 0x3f800000a6da7423 */ /* 0x000fe200000101a6 */
[----:B------:R-:W-:Y:S01]  /*f190*/  FFMA.FTZ R90, -R165, R165, 1 ;  /* 0x3f800000a55a7423 */ /* 0x000fe200000101a5 */
[----:B------:R-:W-:Y:S01]  /*f1a0*/  FMUL.FTZ R44, R38, R44 ;  /* 0x0000002c262c7220 */ /* 0x000fe20000410000 */
[----:B------:R-:W-:-:S02]  /*f1b0*/  FMUL.FTZ R51, R98, R51 ;  /* 0x0000003362337220 */ /* 0x000fc40000410000 */
[----:B------:R-:W4:Y:S01]  /*f1c0*/  MUFU.EX2 R205, R205 ;  /* 0x000000cd00cd7308 */ /* 0x000f220000000800 */
[----:B------:R-:W-:Y:S01]  /*f1d0*/  FADD.FTZ R50, R50, -R224 ;  /* 0x800000e032327221 */ /* 0x000fe20000010000 */
[--C-:B------:R-:W-:Y:S01]  /*f1e0*/  FADD.FTZ R61, R61, -R92.reuse ;  /* 0x8000005c3d3d7221 */ /* 0x100fe20000010000 */
[----:B------:R-:W-:Y:S01]  /*f1f0*/  FADD.FTZ R92, R63, -R92 ;  /* 0x8000005c3f5c7221 */ /* 0x000fe20000010000 */
[----:B------:R-:W-:Y:S01]  /*f200*/  FMUL.FTZ R44, R218, R44 ;  /* 0x0000002cda2c7220 */ /* 0x000fe20000410000 */
[----:B------:R-:W-:Y:S03]  /*f210*/  LDS R63, [R13+0x400] ;  /* 0x000400000d3f7984 */ /* 0x000fe60000000800 */
[----:B------:R-:W1:Y:S01]  /*f220*/  MUFU.EX2 R122, R122 ;  /* 0x0000007a007a7308 */ /* 0x000e620000000800 */
[----:B------:R-:W-:Y:S01]  /*f230*/  FMUL.FTZ R51, R90, R51 ;  /* 0x000000335a337220 */ /* 0x000fe20000410000 */
[----:B------:R-:W-:Y:S01]  /*f240*/  FMUL.FTZ R50, R96, R50 ;  /* 0x0000003260327220 */ /* 0x000fe20000410000 */
[----:B------:R-:W-:Y:S01]  /*f250*/  SHFL.IDX PT, R89, R217, R9, 0x1f ;  /* 0x00001f09d9597589 */ /* 0x000fe200000e0000 */
[----:B------:R-:W-:-:S03]  /*f260*/  FADD.FTZ R52, R52, -R223 ;  /* 0x800000df34347221 */ /* 0x000fc60000010000 */
[----:B------:R-:W3:Y:S01]  /*f270*/  SHFL.IDX PT, R218, R217, R235, 0x1f ;  /* 0x00001febd9da7589 */ /* 0x000ee200000e0000 */
[----:B------:R-:W3:Y:S03]  /*f280*/  MUFU.EX2 R119, R119 ;  /* 0x0000007700777308 */ /* 0x000ee60000000800 */
[----:B------:R-:W-:Y:S04]  /*f290*/  SHFL.IDX PT, R91, R217, R234, 0x1f ;  /* 0x00001fead95b7589 */ /* 0x000fe800000e0000 */
[----:B------:R-:W-:Y:S01]  /*f2a0*/  SHFL.IDX PT, R90, R217, R230, 0x1f ;  /* 0x00001fe6d95a7589 */ /* 0x000fe200000e0000 */
[----:B------:R-:W-:-:S03]  /*f2b0*/  FMUL.FTZ R46, R46, R50 ;  /* 0x000000322e2e7220 */ /* 0x000fc60000410000 */
[----:B------:R-:W3:Y:S01]  /*f2c0*/  SHFL.IDX PT, R217, R217, R229, 0x1f ;  /* 0x00001fe5d9d97589 */ /* 0x000ee200000e0000 */
[----:B------:R-:W-:Y:S01]  /*f2d0*/  FFMA.FTZ R50, -R164, R164, 1 ;  /* 0x3f800000a4327423 */ /* 0x000fe200000101a4 */
[----:B------:R-:W-:Y:S01]  /*f2e0*/  FMUL.FTZ R52, R99, R52 ;  /* 0x0000003463347220 */ /* 0x000fe20000410000 */
[----:B------:R-:W3:Y:S01]  /*f2f0*/  MUFU.EX2 R120, R120 ;  /* 0x0000007800787308 */ /* 0x000ee20000000800 */
[----:B------:R-:W-:Y:S01]  /*f300*/  FADD.FTZ R54, R54, -R223 ;  /* 0x800000df36367221 */ /* 0x000fe20000010000 */
[----:B------:R-:W-:Y:S01]  /*f310*/  FFMA.FTZ R93, -R93, R93, 1 ;  /* 0x3f8000005d5d7423 */ /* 0x000fe2000001015d */
[----:B------:R-:W-:Y:S01]  /*f320*/  FMUL.FTZ R50, R50, R52 ;  /* 0x0000003432327220 */ /* 0x000fe20000410000 */
[----:B------:R-:W-:Y:S01]  /*f330*/  FFMA.FTZ R52, -R162, R162, 1 ;  /* 0x3f800000a2347423 */ /* 0x000fe200000101a2 */
[----:B--2---:R-:W-:Y:S01]  /*f340*/  FMUL.FTZ R54, R107, R54 ;  /* 0x000000366b367220 */ /* 0x004fe20000410000 */
[----:B------:R-:W-:Y:S02]  /*f350*/  FFMA.FTZ R220, -R163, R163, 1 ;  /* 0x3f800000a3dc7423 */ /* 0x000fe400000101a3 */
[----:B------:R-:W2:Y:S01]  /*f360*/  MUFU.EX2 R124, R124 ;  /* 0x0000007c007c7308 */ /* 0x000ea20000000800 */
[----:B----4-:R-:W-:Y:S01]  /*f370*/  FMUL.FTZ R53, R205, R53 ;  /* 0x00000035cd357220 */ /* 0x010fe20000410000 */
[----:B-1----:R-:W-:Y:S01]  /*f380*/  FMUL.FTZ R55, R122, R55 ;  /* 0x000000377a377220 */ /* 0x002fe20000410000 */
[----:B------:R-:W-:Y:S01]  /*f390*/  FMUL.FTZ R52, R52, R54 ;  /* 0x0000003634347220 */ /* 0x000fe20000410000 */
[----:B------:R-:W-:-:S04]  /*f3a0*/  FADD.FTZ R57, R57, -R88 ;  /* 0x8000005839397221 */ /* 0x000fc80000010000 */
[----:B------:R-:W1:Y:S01]  /*f3b0*/  MUFU.EX2 R26, R26 ;  /* 0x0000001a001a7308 */ /* 0x000e620000000800 */
[----:B------:R-:W-:Y:S01]  /*f3c0*/  FMUL.FTZ R54, R220, R53 ;  /* 0x00000035dc367220 */ /* 0x000fe20000410000 */
[----:B------:R-:W-:-:S06]  /*f3d0*/  FMUL.FTZ R53, R93, R55 ;  /* 0x000000375d357220 */ /* 0x000fcc0000410000 */
[----:B------:R-:W4:Y:S01]  /*f3e0*/  MUFU.EX2 R111, R111 ;  /* 0x0000006f006f7308 */ /* 0x000f220000000800 */
[----:B---3--:R-:W-:-:S07]  /*f3f0*/  FADD.FTZ R55, R60, -R40 ;  /* 0x800000283c377221 */ /* 0x008fce0000010000 */
[----:B------:R-:W3:Y:S01]  /*f400*/  MUFU.TANH R138, R138 ;  /* 0x0000008a008a7308 */ /* 0x000ee20000002400 */
[----:B------:R-:W-:-:S07]  /*f410*/  FFMA.FTZ R60, -R160, R160, 1 ;  /* 0x3f800000a03c7423 */ /* 0x000fce00000101a0 */
[----:B------:R-:W3:Y:S01]  /*f420*/  MUFU.EX2 R100, R100 ;  /* 0x0000006400647308 */ /* 0x000ee20000000800 */
[----:B------:R-:W-:-:S07]  /*f430*/  FMUL.FTZ R57, R119, R57 ;  /* 0x0000003977397220 */ /* 0x000fce0000410000 */
[----:B------:R-:W3:Y:S08]  /*f440*/  MUFU.EX2 R106, R106 ;  /* 0x0000006a006a7308 */ /* 0x000ef00000000800 */
[----:B------:R-:W3:Y:S08]  /*f450*/  MUFU.EX2 R25, R25 ;  /* 0x0000001900197308 */ /* 0x000ef00000000800 */
[----:B------:R-:W3:Y:S01]  /*f460*/  MUFU.EX2 R102, R102 ;  /* 0x0000006600667308 */ /* 0x000ee20000000800 */
[----:B------:R-:W-:-:S07]  /*f470*/  FADD.FTZ R59, R59, -R88 ;  /* 0x800000583b3b7221 */ /* 0x000fce0000010000 */
[----:B------:R-:W3:Y:S01]  /*f480*/  MUFU.EX2 R116, R116 ;  /* 0x0000007400747308 */ /* 0x000ee20000000800 */
[----:B------:R-:W-:-:S07]  /*f490*/  FMUL.FTZ R60, R60, R57 ;  /* 0x000000393c3c7220 */ /* 0x000fce0000410000 */
[----:B------:R-:W3:Y:S01]  /*f4a0*/  MUFU.EX2 R104, R104 ;  /* 0x0000006800687308 */ /* 0x000ee20000000800 */
[----:B------:R-:W-:-:S07]  /*f4b0*/  FADD.FTZ R40, R62, -R40 ;  /* 0x800000283e287221 */ /* 0x000fce0000010000 */
[----:B------:R-:W3:Y:S01]  /*f4c0*/  MUFU.EX2 R101, R101 ;  /* 0x0000006500657308 */ /* 0x000ee20000000800 */
[----:B------:R-:W-:Y:S01]  /*f4d0*/  FFMA.FTZ R57, -R157, R157, 1 ;  /* 0x3f8000009d397423 */ /* 0x000fe2000001019d */
[----:B------:R-:W-:Y:S01]  /*f4e0*/  FMUL.FTZ R55, R120, R55 ;  /* 0x0000003778377220 */ /* 0x000fe20000410000 */
[----:B------:R-:W-:Y:S01]  /*f4f0*/  FADD.FTZ R66, R66, -R218 ;  /* 0x800000da42427221 */ /* 0x000fe20000010000 */
[----:B------:R-:W-:Y:S01]  /*f500*/  FADD.FTZ R58, R58, -R89 ;  /* 0x800000593a3a7221 */ /* 0x000fe20000010000 */
[--C-:B------:R-:W-:Y:S01]  /*f510*/  FADD.FTZ R88, R69, -R217.reuse ;  /* 0x800000d945587221 */ /* 0x100fe20000010000 */
[----:B------:R-:W-:Y:S01]  /*f520*/  FADD.FTZ R217, R71, -R217 ;  /* 0x800000d947d97221 */ /* 0x000fe20000010000 */
[----:B------:R-:W-:Y:S01]  /*f530*/  FFMA.FTZ R69, -R158, R158, 1 ;  /* 0x3f8000009e457423 */ /* 0x000fe2000001019e */
[----:B--2---:R-:W-:Y:S01]  /*f540*/  FMUL.FTZ R59, R124, R59 ;  /* 0x0000003b7c3b7220 */ /* 0x004fe20000410000 */
[--C-:B------:R-:W-:Y:S01]  /*f550*/  FFMA.FTZ R108, R108, UR4, -R121.reuse ;  /* 0x000000046c6c7c23 */ /* 0x100fe20008010879 */
[----:B------:R-:W-:Y:S01]  /*f560*/  FFMA.FTZ R137, R137, UR4, -R121 ;  /* 0x0000000489897c23 */ /* 0x000fe20008010879 */
[----:B------:R-:W-:Y:S01]  /*f570*/  FFMA.FTZ R12, -R237, R237, 1 ;  /* 0x3f800000ed0c7423 */ /* 0x000fe200000101ed */
[----:B-1----:R-:W-:Y:S01]  /*f580*/  FMUL.FTZ R212, R26, R212 ;  /* 0x000000d41ad47220 */ /* 0x002fe20000410000 */
[--C-:B------:R-:W-:Y:S01]  /*f590*/  FFMA.FTZ R130, R130, UR4, -R109.reuse ;  /* 0x0000000482827c23 */ /* 0x100fe2000801086d */
[----:B------:R-:W-:Y:S01]  /*f5a0*/  FFMA.FTZ R136, R136, UR4, -R109 ;  /* 0x0000000488887c23 */ /* 0x000fe2000801086d */
[----:B------:R-:W-:Y:S01]  /*f5b0*/  FADD.FTZ R65, R65, -R91 ;  /* 0x8000005b41417221 */ /* 0x000fe20000010000 */
[----:B------:R-:W-:Y:S01]  /*f5c0*/  FFMA.FTZ R71, -R155, R155, 1 ;  /* 0x3f8000009b477423 */ /* 0x000fe2000001019b */
[----:B----4-:R-:W-:Y:S01]  /*f5d0*/  FMUL.FTZ R40, R111, R40 ;  /* 0x000000286f287220 */ /* 0x010fe20000410000 */
[----:B------:R-:W-:Y:S01]  /*f5e0*/  FMUL.FTZ R57, R57, R55 ;  /* 0x0000003739397220 */ /* 0x000fe20000410000 */
[----:B---3--:R-:W-:Y:S01]  /*f5f0*/  FSEL R109, R138, -INF , !P3 ;  /* 0xff8000008a6d7808 */ /* 0x008fe20005800000 */
[----:B------:R-:W-:Y:S01]  /*f600*/  FADD.FTZ R62, R68, -R90 ;  /* 0x8000005a443e7221 */ /* 0x000fe20000010000 */
[----:B------:R-:W-:Y:S01]  /*f610*/  FSEL R121, R128, -INF , !P2 ;  /* 0xff80000080797808 */ /* 0x000fe20005000000 */
[----:B------:R-:W-:Y:S01]  /*f620*/  FFMA.FTZ R55, -R151, R151, 1 ;  /* 0x3f80000097377423 */ /* 0x000fe20000010197 */
[----:B------:R-:W-:Y:S01]  /*f630*/  FMUL.FTZ R66, R100, R66 ;  /* 0x0000004264427220 */ /* 0x000fe20000410000 */
        /* <DEDUP_REMOVED lines=20> */
[----:B------:R-:W1:Y:S01]  /*f780*/  MUFU.EX2 R117, R117 ;  /* 0x0000007500757308 */ /* 0x000e620000000800 */
[----:B------:R-:W2:Y:S01]  /*f790*/  LDL.LU R200, [R1+0x128] ;  /* 0x0001280001c87983 */ /* 0x000ea20000300800 */
[----:B------:R-:W-:Y:S01]  /*f7a0*/  FFMA.FTZ R13, -R154, R154, 1 ;  /* 0x3f8000009a0d7423 */ /* 0x000fe2000001019a */
[----:B------:R-:W-:Y:S01]  /*f7b0*/  FFMA.FTZ R216, -R202, R202, 1 ;  /* 0x3f800000cad87423 */ /* 0x000fe200000101ca */
[----:B------:R-:W-:Y:S01]  /*f7c0*/  FMUL.FTZ R212, R212, R215 ;  /* 0x000000d7d4d47220 */ /* 0x000fe20000410000 */
[----:B------:R-:W2:Y:S01]  /*f7d0*/  LDL.LU R201, [R1+0x124] ;  /* 0x0001240001c97983 */ /* 0x000ea20000300800 */
[----:B------:R-:W-:Y:S01]  /*f7e0*/  FFMA.FTZ R215, -R171, R171, 1 ;  /* 0x3f800000abd77423 */ /* 0x000fe200000101ab */
[----:B------:R-:W-:Y:S01]  /*f7f0*/  FMUL.FTZ R64, R40, R64 ;  /* 0x0000004028407220 */ /* 0x000fe20000410000 */
[----:B------:R-:W-:Y:S01]  /*f800*/  FMUL.FTZ R66, R66, R62 ;  /* 0x0000003e42427220 */ /* 0x000fe20000410000 */
[----:B------:R-:W2:Y:S01]  /*f810*/  LDL.LU R202, [R1+0x120] ;  /* 0x0001200001ca7983 */ /* 0x000ea20000300800 */
[----:B------:R-:W3:Y:S01]  /*f820*/  MUFU.EX2 R105, R105 ;  /* 0x0000006900697308 */ /* 0x000ee20000000800 */
[----:B------:R-:W-:Y:S01]  /*f830*/  FADD.FTZ R56, R56, -R89 ;  /* 0x8000005938387221 */ /* 0x000fe20000010000 */
[----:B------:R-:W-:Y:S01]  /*f840*/  FADD.FTZ R67, R67, -R91 ;  /* 0x8000005b43437221 */ /* 0x000fe20000010000 */
[----:B------:R-:W2:Y:S01]  /*f850*/  LDL.LU R203, [R1+0x11c] ;  /* 0x00011c0001cb7983 */ /* 0x000ea20000300800 */
[----:B------:R-:W-:-:S03]  /*f860*/  FMUL.FTZ R13, R13, R92 ;  /* 0x0000005c0d0d7220 */ /* 0x000fc60000410000 */
[----:B------:R4:W5:Y:S01]  /*f870*/  LDL.LU R171, [R1+0x118] ;  /* 0x0001180001ab7983 */ /* 0x0009620000300800 */
[----:B------:R-:W4:Y:S03]  /*f880*/  MUFU.EX2 R115, R115 ;  /* 0x0000007300737308 */ /* 0x000f260000000800 */
[----:B------:R-:W4:Y:S01]  /*f890*/  SHFL.IDX PT, R40, R63, R227, 0x1f ;  /* 0x00001fe33f287589 */ /* 0x000f2200000e0000 */
[----:B------:R-:W-:-:S03]  /*f8a0*/  FFMA.FTZ R42, -R167, R167, 1 ;  /* 0x3f800000a72a7423 */ /* 0x000fc600000101a7 */
        /* <DEDUP_REMOVED lines=11> */
[----:B------:R1:W5:Y:S04]  /*f960*/  LDL.LU R167, [R1+0x108] ;  /* 0x0001080001a77983 */ /* 0x0003680000300800 */
[----:B------:R1:W5:Y:S01]  /*f970*/  LDL.LU R166, [R1+0x104] ;  /* 0x0001040001a67983 */ /* 0x0003620000300800 */
[----:B------:R-:W4:Y:S03]  /*f980*/  MUFU.EX2 R125, R125 ;  /* 0x0000007d007d7308 */ /* 0x000f260000000800 */
[----:B------:R1:W5:Y:S01]  /*f990*/  LDL.LU R165, [R1+0x100] ;  /* 0x0001000001a57983 */ /* 0x0003620000300800 */
[----:B------:R-:W-:-:S03]  /*f9a0*/  FFMA.FTZ R68, -R161, R161, 1 ;  /* 0x3f800000a1447423 */ /* 0x000fc600000101a1 */
[----:B------:R1:W5:Y:S01]  /*f9b0*/  LDL.LU R164, [R1+0xfc] ;  /* 0x0000fc0001a47983 */ /* 0x0003620000300800 */
[----:B------:R-:W4:Y:S03]  /*f9c0*/  MUFU.EX2 R118, R118 ;  /* 0x0000007600767308 */ /* 0x000f260000000800 */
[----:B------:R1:W5:Y:S04]  /*f9d0*/  LDL.LU R163, [R1+0xf8] ;  /* 0x0000f80001a37983 */ /* 0x0003680000300800 */
[----:B------:R2:W5:Y:S01]  /*f9e0*/  LDL.LU R162, [R1+0xf4] ;  /* 0x0000f40001a27983 */ /* 0x0005620000300800 */
[----:B------:R-:W4:Y:S03]  /*f9f0*/  MUFU.EX2 R137, R137 ;  /* 0x0000008900897308 */ /* 0x000f260000000800 */
[----:B------:R2:W5:Y:S01]  /*fa00*/  LDL.LU R161, [R1+0xf0] ;  /* 0x0000f00001a17983 */ /* 0x0005620000300800 */
[----:B------:R-:W-:Y:S01]  /*fa10*/  FADD.FTZ R90, R70, -R90 ;  /* 0x8000005a465a7221 */ /* 0x000fe20000010000 */
[----:B-1----:R-:W-:-:S02]  /*fa20*/  FMUL.FTZ R56, R117, R56 ;  /* 0x0000003875387220 */ /* 0x002fc40000410000 */
[----:B------:R1:W5:Y:S01]  /*fa30*/  LDL.LU R160, [R1+0xec] ;  /* 0x0000ec0001a07983 */ /* 0x0003620000300800 */
[----:B------:R-:W-:-:S03]  /*fa40*/  FFMA.FTZ R70, -R156, R156, 1 ;  /* 0x3f8000009c467423 */ /* 0x000fc6000001019c */
[----:B------:R1:W5:Y:S04]  /*fa50*/  LDL.LU R159, [R1+0xe8] ;  /* 0x0000e800019f7983 */ /* 0x0003680000300800 */
[----:B------:R1:W5:Y:S01]  /*fa60*/  LDL.LU R158, [R1+0xe4] ;  /* 0x0000e400019e7983 */ /* 0x0003620000300800 */
[----:B------:R-:W-:-:S03]  /*fa70*/  FMUL.FTZ R68, R68, R56 ;  /* 0x0000003844447220 */ /* 0x000fc60000410000 */
[----:B------:R1:W5:Y:S01]  /*fa80*/  LDL.LU R157, [R1+0xe0] ;  /* 0x0000e000019d7983 */ /* 0x0003620000300800 */
[----:B---3--:R-:W-:-:S03]  /*fa90*/  FMUL.FTZ R61, R105, R61 ;  /* 0x0000003d693d7220 */ /* 0x008fc60000410000 */
[----:B------:R1:W5:Y:S01]  /*faa0*/  LDL.LU R156, [R1+0xdc] ;  /* 0x0000dc00019c7983 */ /* 0x0003620000300800 */
[----:B------:R-:W-:Y:S01]  /*fab0*/  FFMA.FTZ R56, -R152, R152, 1 ;  /* 0x3f80000098387423 */ /* 0x000fe20000010198 */
[----:B------:R-:W-:Y:S02]  /*fac0*/  FFMA.FTZ R55, -R149, R149, 1 ;  /* 0x3f80000095377423 */ /* 0x000fe40000010195 */
[----:B------:R1:W5:Y:S01]  /*fad0*/  LDL.LU R155, [R1+0xd8] ;  /* 0x0000d800019b7983 */ /* 0x0003620000300800 */
[----:B----4-:R-:W-:-:S03]  /*fae0*/  FMUL.FTZ R67, R115, R67 ;  /* 0x0000004373437220 */ /* 0x010fc60000410000 */
        /* <DEDUP_REMOVED lines=22> */
[----:B------:R-:W-:Y:S01]  /*fc50*/  FMUL.FTZ R90, R125, R90 ;  /* 0x0000005a7d5a7220 */ /* 0x000fe20000410000 */
        /* <DEDUP_REMOVED lines=34> */
[----:B------:R-:W3:Y:S01]  /*fe80*/  LDL R220, [R1+0x70] ;  /* 0x0000700001dc7983 */ /* 0x000ee20000100800 */
[----:B------:R-:W4:Y:S08]  /*fe90*/  MUFU.EX2 R126, R126 ;  /* 0x0000007e007e7308 */ /* 0x000f300000000800 */
        /* <DEDUP_REMOVED lines=8> */
[----:B------:R-:W-:-:S07]  /*ff20*/  FADD.FTZ R82, R82, -R218 ;  /* 0x800000da52527221 */ /* 0x000fce0000010000 */
[----:B------:R-:W1:Y:S08]  /*ff30*/  MUFU.EX2 R131, R131 ;  /* 0x0000008300837308 */ /* 0x000e700000000800 */
[----:B------:R-:W1:Y:S08]  /*ff40*/  MUFU.EX2 R108, R108 ;  /* 0x0000006c006c7308 */ /* 0x000e700000000800 */
[----:B------:R-:W2:Y:S08]  /*ff50*/  MUFU.EX2 R130, R130 ;  /* 0x0000008200827308 */ /* 0x000eb00000000800 */
[----:B------:R-:W2:Y:S08]  /*ff60*/  MUFU.EX2 R109, R109 ;  /* 0x0000006d006d7308 */ /* 0x000eb00000000800 */
[----:B------:R-:W2:Y:S08]  /*ff70*/  MUFU.EX2 R121, R121 ;  /* 0x0000007900797308 */ /* 0x000eb00000000800 */
[----:B------:R-:W2:Y:S08]  /*ff80*/  MUFU.EX2 R129, R129 ;  /* 0x0000008100817308 */ /* 0x000eb00000000800 */
[----:B------:R-:W2:Y:S08]  /*ff90*/  MUFU.EX2 R127, R127 ;  /* 0x0000007f007f7308 */ /* 0x000eb00000000800 */
[----:B------:R-:W2:Y:S01]  /*ffa0*/  MUFU.EX2 R139, R139 ;  /* 0x0000008b008b7308 */ /* 0x000ea20000000800 */
[----:B----4-:R-:W-:Y:S01]  /*ffb0*/  FMUL.FTZ R76, R126, R76 ;  /* 0x0000004c7e4c7220 */ /* 0x010fe20000410000 */
[----:B-1----:R-:W-:Y:S01]  /*ffc0*/  FMUL.FTZ R72, R113, R72 ;  /* 0x0000004871487220 */ /* 0x002fe20000410000 */
        /* <DEDUP_REMOVED lines=162> */
[----:B--2---:R-:W-:-:S05]  /*109f0*/  IMAD R10, R0, 0x800, R12 ;  /* 0x00000800000a7824 */ /* 0x004fca00078e020c */
        /* <DEDUP_REMOVED lines=65> */
.L_x_1414:
        /* <DEDUP_REMOVED lines=70> */
.L_x_1415:
        /* <DEDUP_REMOVED lines=12> */
.L_x_1405:
        /* <DEDUP_REMOVED lines=34> */
.L_x_1373:
[----:B------:R-:W-:Y:S05]  /*11550*/  @P0 BRA `(.L_x_1371) ;  /* 0x0000003000580947 */ /* 0x000fea0003800000 */
[----:B------:R-:W2:Y:S01]  /*11560*/  S2UR UR8, SR_CTAID.Y ;  /* 0x00000000000879c3 */ /* 0x000ea20000002600 */
[----:B------:R-:W3:Y:S01]  /*11570*/  S2R R14, SR_TID.X ;  /* 0x00000000000e7919 */ /* 0x000ee20000002100 */
[----:B------:R-:W-:Y:S01]  /*11580*/  ULDC UR4, c[0x0][0x850] ;  /* 0x0002140000047ab9 */ /* 0x000fe20000000800 */
[----:B------:R-:W-:Y:S01]  /*11590*/  ULDC.64 UR12, c[0x0][0x818] ;  /* 0x00020600000c7ab9 */ /* 0x000fe20000000a00 */
[----:B------:R-:W-:Y:S01]  /*115a0*/  UISETP.NE.AND UP0, UPT, UR4, 0x1, UPT ;  /* 0x000000010400788c */ /* 0x000fe2000bf05270 */
[----:B------:R-:W4:Y:S01]  /*115b0*/  S2R R4, SR_CgaCtaId ;  /* 0x0000000000047919 */ /* 0x000f220000008800 */
[----:B------:R-:W-:Y:S02]  /*115c0*/  MOV R3, 0x400 ;  /* 0x0000040000037802 */ /* 0x000fe40000000f00 */
[----:B------:R-:W5:Y:S07]  /*115d0*/  S2UR UR6, SR_CTAID.X ;  /* 0x00000000000679c3 */ /* 0x000f6e0000002500 */
[----:B------:R-:W-:Y:S01]  /*115e0*/  @UP0 ULDC UR4, c[0x0][0x854] ;  /* 0x0002150000040ab9 */ /* 0x000fe20000000800 */
[----:B------:R-:W-:Y:S01]  /*115f0*/  @UP0 ULDC UR7, c[0x0][0x858] ;  /* 0x0002160000070ab9 */ /* 0x000fe20000000800 */
[----:B------:R-:W1:Y:S01]  /*11600*/  S2UR UR14, SR_CTAID.Z ;  /* 0x00000000000e79c3 */ /* 0x000e620000002700 */
[----:B--2---:R-:W-:-:S07]  /*11610*/  UIMAD.WIDE.U32 UR4, UR8, UR4, URZ ;  /* 0x00000004080472a5 */ /* 0x004fce000f8e003f */
[----:B------:R-:W2:Y:S01]  /*11620*/  LDC.64 R12, c[0x0][0x848] ;  /* 0x00021200ff0c7b82 */ /* 0x000ea20000000a00 */
[----:B------:R-:W-:Y:S02]  /*11630*/  @UP0 USHF.R.U32.HI UR8, URZ, UR7, UR5 ;  /* 0x000000073f080299 */ /* 0x000fe40008011605 */
[----:B-----5:R-:W-:-:S05]  /*11640*/  USHF.L.U32 UR6, UR6, 0xd, URZ ;  /* 0x0000000d06067899 */ /* 0x020fca000800063f */
[----:B------:R-:W5:Y:S01]  /*11650*/  LDC.64 R10, c[0x0][0x820] ;  /* 0x00020800ff0a7b82 */ /* 0x000f620000000a00 */
[----:B------:R-:W-:Y:S01]  /*11660*/  USHF.R.S32.HI UR9, URZ, 0x1f, UR8 ;  /* 0x0000001f3f097899 */ /* 0x000fe20008011408 */
[----:B---3--:R-:W-:Y:S01]  /*11670*/  IADD3 R15, R14, -0x80, RZ ;  /* 0xffffff800e0f7810 */ /* 0x008fe20007ffe0ff */
[----:B------:R-:W-:Y:S01]  /*11680*/  USHF.R.S32.HI UR7, URZ, 0x1f, UR6 ;  /* 0x0000001f3f077899 */ /* 0x000fe20008011406 */
[----:B----4-:R-:W-:Y:S01]  /*11690*/  LEA R17, R4, R3, 0x18 ;  /* 0x0000000304117211 */ /* 0x010fe200078ec0ff */
[----:B------:R-:W-:Y:S01]  /*116a0*/  UIMAD UR10, UR9, UR12, URZ ;  /* 0x0000000c090a72a4 */ /* 0x000fe2000f8e023f */
[----:B------:R-:W-:Y:S01]  /*116b0*/  SHF.R.S32.HI R0, RZ, 0x1f, R15 ;  /* 0x0000001fff007819 */ /* 0x000fe2000001140f */
[----:B------:R-:W-:Y:S02]  /*116c0*/  UIMAD.WIDE.U32 UR4, UR8, UR12, UR6 ;  /* 0x0000000c080472a5 */ /* 0x000fe4000f8e0006 */
[----:B------:R-:W-:Y:S01]  /*116d0*/  UIMAD UR10, UR8, UR13, UR10 ;  /* 0x0000000d080a72a4 */ /* 0x000fe2000f8e020a */
[----:B------:R-:W-:Y:S01]  /*116e0*/  LEA.HI R2, R0, R15, RZ, 0x7 ;  /* 0x0000000f00027211 */ /* 0x000fe200078f38ff */
[----:B-1----:R-:W-:Y:S01]  /*116f0*/  USHF.R.S32.HI UR11, URZ, 0x1f, UR14 ;  /* 0x0000001f3f0b7899 */ /* 0x002fe2000801140e */
[----:B------:R-:W-:-:S02]  /*11700*/  ULDC.64 UR12, c[0x0][0x840] ;  /* 0x00021000000c7ab9 */ /* 0x000fc40000000a00 */
[C---:B------:R-:W-:Y:S01]  /*11710*/  LOP3.LUT R0, R2.reuse, 0xfffff80, RZ, 0xc0, !PT ;  /* 0x0fffff8002007812 */ /* 0x040fe200078ec0ff */
[----:B------:R-:W-:Y:S01]  /*11720*/  UIMAD UR9, UR9, UR12, URZ ;  /* 0x0000000c090972a4 */ /* 0x000fe2000f8e023f */
[----:B------:R-:W-:Y:S01]  /*11730*/  IMAD.SHL.U32 R2, R2, 0x20, RZ ;  /* 0x0000002002027824 */ /* 0x000fe200078e00ff */
[----:B------:R-:W-:Y:S01]  /*11740*/  UIMAD.WIDE.U32 UR6, UR8, UR12, UR6 ;  /* 0x0000000c080672a5 */ /* 0x000fe2000f8e0006 */
[----:B------:R-:W-:Y:S01]  /*11750*/  IADD3 R0, R15, -R0, RZ ;  /* 0x800000000f007210 */ /* 0x000fe20007ffe0ff */
[----:B------:R-:W-:Y:S01]  /*11760*/  UIMAD UR8, UR8, UR13, UR9 ;  /* 0x0000000d080872a4 */ /* 0x000fe2000f8e0209 */
[----:B------:R-:W-:Y:S01]  /*11770*/  MOV R3, UR5 ;  /* 0x0000000500037c02 */ /* 0x000fe20008000f00 */
[----:B------:R-:W-:Y:S01]  /*11780*/  UIADD3 UR9, UR5, UR10, URZ ;  /* 0x0000000a05097290 */ /* 0x000fe2000fffe03f */
[----:B------:R-:W-:Y:S01]  /*11790*/  LOP3.LUT R7, R2, 0x3ffff000, RZ, 0xc0, !PT ;  /* 0x3ffff00002077812 */ /* 0x000fe200078ec0ff */
[----:B------:R-:W-:Y:S02]  /*117a0*/  UIADD3 UR8, UR7, UR8, URZ ;  /* 0x0000000807087290 */ /* 0x000fe4000fffe03f */
[----:B------:R-:W-:Y:S01]  /*117b0*/  IMAD.U32 R5, RZ, RZ, UR7 ;  /* 0x00000007ff057e24 */ /* 0x000fe2000f8e00ff */
[----:B------:R-:W-:Y:S01]  /*117c0*/  MOV R4, UR6 ;  /* 0x0000000600047c02 */ /* 0x000fe20008000f00 */
[----:B--2---:R-:W-:-:S02]  /*117d0*/  IMAD R8, R12, UR11, RZ ;  /* 0x0000000b0c087c24 */ /* 0x004fc4000f8e02ff */
[----:B------:R-:W-:Y:S01]  /*117e0*/  IMAD.U32 R2, RZ, RZ, UR4 ;  /* 0x00000004ff027e24 */ /* 0x000fe2000f8e00ff */
[----:B------:R-:W-:Y:S01]  /*117f0*/  MOV R5, UR8 ;  /* 0x0000000800057c02 */ /* 0x000fe20008000f00 */
[----:B------:R-:W-:Y:S02]  /*11800*/  IMAD.U32 R3, RZ, RZ, UR9 ;  /* 0x00000009ff037e24 */ /* 0x000fe4000f8e00ff */
[----:B-----5:R-:W-:Y:S02]  /*11810*/  IMAD R6, R10, UR11, RZ ;  /* 0x0000000b0a067c24 */ /* 0x020fe4000f8e02ff */
[----:B------:R-:W-:Y:S02]  /*11820*/  IMAD R0, R0, 0x4, R7 ;  /* 0x0000000400007824 */ /* 0x000fe400078e0207 */
[----:B------:R-:W-:Y:S02]  /*11830*/  IMAD R9, R13, UR14, R8 ;  /* 0x0000000e0d097c24 */ /* 0x000fe4000f8e0208 */
[----:B------:R-:W-:Y:S01]  /*11840*/  IMAD.WIDE.U32 R4, R12, UR14, R4 ;  /* 0x0000000e0c047c25 */ /* 0x000fe2000f8e0004 */
[----:B------:R-:W-:-:S03]  /*11850*/  LEA R0, R0, R17, 0x2 ;  /* 0x0000001100007211 */ /* 0x000fc600078e10ff */
[----:B------:R-:W-:Y:S01]  /*11860*/  IMAD R7, R11, UR14, R6 ;  /* 0x0000000e0b077c24 */ /* 0x000fe2000f8e0206 */
[----:B------:R-:W-:Y:S01]  /*11870*/  IADD3 R6, R5, R9, RZ ;  /* 0x0000000905067210 */ /* 0x000fe20007ffe0ff */
[----:B------:R-:W-:Y:S01]  /*11880*/  IMAD.WIDE.U32 R2, R10, UR14, R2 ;  /* 0x0000000e0a027c25 */ /* 0x000fe2000f8e0002 */
[----:B------:R-:W-:Y:S05]  /*11890*/  WARPSYNC.ALL ;  /* 0x0000000000007948 */ /* 0x000fea0003800000 */
[----:B------:R-:W-:Y:S01]  /*118a0*/  IMAD.IADD R7, R3, 0x1, R7 ;  /* 0x0000000103077824 */ /* 0x000fe200078e0207 */
[----:B------:R-:W-:Y:S01]  /*118b0*/  BAR.SYNC.DEFER_BLOCKING 0x1, 0x100 ;  /* 0x0044000000007b1d */ /* 0x000fe20000010000 */
[----:B------:R-:W-:-:S07]  /*118c0*/  ISETP.NE.AND P0, PT, R15, RZ, PT ;  /* 0x000000ff0f00720c */ /* 0x000fce0003f05270 */
        /* <DEDUP_REMOVED lines=30> */
.L_x_1419:
[----:B------:R-:W-:Y:S01]  /*11ab0*/  @P0 ELECT P1, URZ, PT ;  /* 0x00000000003f082f */ /* 0x000fe20003820000 */
[----:B------:R1:W-:-:S12]  /*11ac0*/  UBLKRED.G.S.ADD.F32.RN [UR4], [UR6], UR7, desc[UR8] ;  /* 0x00000804060073bb */ /* 0x0003d800080a1407 */
[----:B------:R-:W-:Y:S02]  /*11ad0*/  @P1 PLOP3.LUT P0, PT, P1, PT, PT, 0x8, 0x0 ;  /* 0x000000000000181c */ /* 0x000fe40000f0e170 */
[----:B------:R-:W-:-:S11]  /*11ae0*/  PLOP3.LUT P1, PT, PT, PT, PT, 0x8, 0x0 ;  /* 0x000000000000781c */ /* 0x000fd60003f2e170 */
[----:B-1----:R-:W-:Y:S05]  /*11af0*/  @P0 BRA.U.ANY `(.L_x_1419) ;  /* 0xfffffffd00ec0947 */ /* 0x002fea000393ffff */
[----:B------:R0:W-:Y:S01]  /*11b00*/  UTMACMDFLUSH ;  /* 0x00000000000079b7 */ /* 0x0001e20000000000 */
[----:B------:R-:W-:-:S04]  /*11b10*/  DEPBAR.LE SB0, 0x0 ;  /* 0x000080000000791a */ /* 0x000fc80000000000 */
.L_x_1418:
[----:B------:R-:W-:Y:S05]  /*11b20*/  BSYNC B0 ;  /* 0x0000000000007941 */ /* 0x000fea0003800000 */
.L_x_1417:
        /* <DEDUP_REMOVED lines=25> */
.L_x_1420:
        /* <DEDUP_REMOVED lines=8> */
.L_x_1369:
        /* <DEDUP_REMOVED lines=41> */
.L_x_1422:
        /* <DEDUP_REMOVED lines=36> */
.L_x_1425:
[----:B------:R-:W-:Y:S05]  /*12210*/  BSYNC B0 ;  /* 0x0000000000007941 */ /* 0x000fea0003800000 */
.L_x_1424:
        /* <DEDUP_REMOVED lines=19> */
.L_x_1427:
[----:B------:R-:W-:Y:S05]  /*12350*/  BSYNC B0 ;  /* 0x0000000000007941 */ /* 0x000fea0003800000 */
.L_x_1426:
[----:B------:R-:W-:Y:S06]  /*12360*/  BAR.ARV 0xa, 0xa0 ;  /* 0x0282800000007b1d */ /* 0x000fec0000002000 */
[----:B------:R-:W-:Y:S04]  /*12370*/  BSSY B0, `(.L_x_1428) ;  /* 0x0000003000007945 */ /* 0x000fe80003800000 */
[----:B------:R-:W-:Y:S05]  /*12380*/  @!P0 BRA `(.L_x_1429) ;  /* 0x0000000000048947 */ /* 0x000fea0003800000 */
[----:B------:R-:W-:-:S04]  /*12390*/  DEPBAR.LE SB0, 0x0 ;  /* 0x000080000000791a */ /* 0x000fc80000000000 */
.L_x_1429:
[----:B------:R-:W-:Y:S05]  /*123a0*/  BSYNC B0 ;  /* 0x0000000000007941 */ /* 0x000fea0003800000 */
.L_x_1428:
[----:B------:R-:W-:Y:S06]  /*123b0*/  BAR.ARV 0xb, 0xa0 ;  /* 0x02c2800000007b1d */ /* 0x000fec0000002000 */
[----:B------:R-:W-:Y:S01]  /*123c0*/  UIADD3 UR9, UR5, 0x1, URZ ;  /* 0x0000000105097890 */ /* 0x000fe2000fffe03f */
[----:B------:R-:W-:Y:S11]  /*123d0*/  BRA `(.L_x_1430) ;  /* 0x0000000000047947 */ /* 0x000ff60003800000 */
.L_x_1423:
[----:B------:R-:W-:-:S05]  /*123e0*/  UMOV UR9, UR5 ;  /* 0x0000000500097c82 */ /* 0x000fca0008000000 */
.L_x_1430:
        /* <DEDUP_REMOVED lines=16> */
.L_x_1443:
        /* <DEDUP_REMOVED lines=20> */
.L_x_1432:
[----:B------:R-:W-:Y:S05]  /*12630*/  BSYNC B0 ;  /* 0x0000000000007941 */ /* 0x000fea0003800000 */
.L_x_1431:
        /* <DEDUP_REMOVED lines=13> */
.L_x_1434:
[----:B------:R-:W-:Y:S05]  /*12710*/  BSYNC B0 ;  /* 0x0000000000007941 */ /* 0x000fea0003800000 */
.L_x_1433:
[----:B------:R-:W-:Y:S06]  /*12720*/  BAR.ARV 0xa, 0xa0 ;  /* 0x0282800000007b1d */ /* 0x000fec0000002000 */
[----:B------:R-:W-:Y:S04]  /*12730*/  BSSY B0, `(.L_x_1435) ;  /* 0x0000003000007945 */ /* 0x000fe80003800000 */
[----:B------:R-:W-:Y:S05]  /*12740*/  @!P0 BRA `(.L_x_1436) ;  /* 0x0000000000048947 */ /* 0x000fea0003800000 */
[----:B------:R-:W-:-:S04]  /*12750*/  DEPBAR.LE SB0, 0x0 ;  /* 0x000080000000791a */ /* 0x000fc80000000000 */
.L_x_1436:
[----:B------:R-:W-:Y:S05]  /*12760*/  BSYNC B0 ;  /* 0x0000000000007941 */ /* 0x000fea0003800000 */
.L_x_1435:
        /* <DEDUP_REMOVED lines=13> */
.L_x_1438:
[----:B------:R-:W-:Y:S05]  /*12840*/  BSYNC B0 ;  /* 0x0000000000007941 */ /* 0x000fea0003800000 */
.L_x_1437:
        /* <DEDUP_REMOVED lines=13> */
.L_x_1440:
[----:B------:R-:W-:Y:S05]  /*12920*/  BSYNC B0 ;  /* 0x0000000000007941 */ /* 0x000fea0003800000 */
.L_x_1439:
[----:B------:R-:W-:Y:S01]  /*12930*/  UIADD3 UR9, UR9, 0x2, URZ ;  /* 0x0000000209097890 */ /* 0x000fe2000fffe03f */
[----:B------:R-:W-:Y:S06]  /*12940*/  BAR.ARV 0xa, 0xa0 ;  /* 0x0282800000007b1d */ /* 0x000fec0000002000 */
[----:B------:R-:W-:Y:S01]  /*12950*/  BSSY B0, `(.L_x_1441) ;  /* 0x0000004000007945 */ /* 0x000fe20003800000 */
[----:B------:R-:W-:-:S03]  /*12960*/  ISETP.LE.AND P1, PT, R0, UR9, PT ;  /* 0x0000000900007c0c */ /* 0x000fc6000bf23270 */
[----:B------:R-:W-:Y:S10]  /*12970*/  @!P0 BRA `(.L_x_1442) ;  /* 0x0000000000048947 */ /* 0x000ff40003800000 */
[----:B------:R-:W-:-:S04]  /*12980*/  DEPBAR.LE SB0, 0x0 ;  /* 0x000080000000791a */ /* 0x000fc80000000000 */
.L_x_1442:
[----:B------:R-:W-:Y:S05]  /*12990*/  BSYNC B0 ;  /* 0x0000000000007941 */ /* 0x000fea0003800000 */
.L_x_1441:
[----:B------:R-:W-:Y:S06]  /*129a0*/  BAR.ARV 0xb, 0xa0 ;  /* 0x02c2800000007b1d */ /* 0x000fec0000002000 */
[----:B------:R-:W-:Y:S02]  /*129b0*/  UIADD3 UR13, UR13, 0x4000, URZ ;  /* 0x000040000d0d7890 */ /* 0x000fe4000fffe03f */
[----:B------:R-:W-:Y:S01]  /*129c0*/  UIADD3 UR4, UR4, 0x4000, URZ ;  /* 0x0000400004047890 */ /* 0x000fe2000fffe03f */
[----:B------:R-:W-:Y:S11]  /*129d0*/  @!P1 BRA `(.L_x_1443) ;  /* 0xfffffff800c49947 */ /* 0x000ff6000383ffff */
[----:B------:R-:W-:Y:S05]  /*129e0*/  BRA `(.L_x_1371) ;  /* 0x0000001c00347947 */ /* 0x000fea0003800000 */
.L_x_1421:
        /* <DEDUP_REMOVED lines=33> */
.L_x_1445:
        /* <DEDUP_REMOVED lines=42> */
.L_x_1475:
        /* <DEDUP_REMOVED lines=15> */
.L_x_1448:
        /* <DEDUP_REMOVED lines=75> */
.L_x_1459:
[----:B--234-:R-:W-:-:S04]  /*13440*/  SHF.L.U32 R21, R11, 0x1f, RZ ;  /* 0x0000001f0b157819 */ /* 0x01cfc800000006ff */
[----:B------:R-:W1:Y:S02]  /*13450*/  SYNCS.PHASECHK.TRANS64.TRYWAIT P1, [R16+URZ+0x30c40], R21 ;  /* 0x030c4015100075a7 */ /* 0x000e64000802017f */
[----:B-1----:R-:W-:Y:S05]  /*13460*/  @!P1 BRA `(.L_x_1451) ;  /* 0x00000014005c9947 */ /* 0x002fea0003800000 */
.L_x_1476:
[----:B------:R-:W-:Y:S05]  /*13470*/  @P0 BRA `(.L_x_1452) ;  /* 0x0000000000140947 */ /* 0x000fea0003800000 */
[----:B------:R-:W-:Y:S01]  /*13480*/  ISETP.NE.AND P1, PT, R6, RZ, PT ;  /* 0x000000ff0600720c */ /* 0x000fe20003f25270 */
[----:B------:R-:W-:-:S04]  /*13490*/  IMAD.MOV.U32 R3, RZ, RZ, 0x4200 ;  /* 0x00004200ff037424 */ /* 0x000fc800078e00ff */
[----:B------:R2:W-:Y:S08]  /*134a0*/  SYNCS.ARRIVE.TRANS64 RZ, [R16+URZ+0x30c30], R3 ;  /* 0x030c300310ff79a7 */ /* 0x0005f0000800003f */
[----:B------:R-:W-:Y:S05]  /*134b0*/  @!P1 BRA `(.L_x_1452) ;  /* 0x0000000000049947 */ /* 0x000fea0003800000 */
[----:B------:R-:W-:Y:S01]  /*134c0*/  BPT.TRAP 0x1 ;  /* 0x000000040000795c */ /* 0x000fe20000300000 */
.L_x_1452:
        /* <DEDUP_REMOVED lines=29> */
.L_x_1477:
[----:B------:R-:W-:Y:S05]  /*136a0*/  @P0 BRA `(.L_x_1454) ;  /* 0x0000000000140947 */ /* 0x000fea0003800000 */
[----:B------:R-:W-:Y:S02]  /*136b0*/  ISETP.NE.AND P1, PT, R6, RZ, PT ;  /* 0x000000ff0600720c */ /* 0x000fe40003f25270 */
[----:B------:R-:W-:-:S04]  /*136c0*/  MOV R2, 0x4200 ;  /* 0x0000420000027802 */ /* 0x000fc80000000f00 */
[----:B------:R3:W-:Y:S07]  /*136d0*/  SYNCS.ARRIVE.TRANS64 RZ, [R16+URZ+0x30c18], R2 ;  /* 0x030c180210ff79a7 */ /* 0x0007ee000800003f */
[----:B------:R-:W-:Y:S05]  /*136e0*/  @!P1 BRA `(.L_x_1454) ;  /* 0x0000000000049947 */ /* 0x000fea0003800000 */
[----:B------:R-:W-:Y:S01]  /*136f0*/  BPT.TRAP 0x1 ;  /* 0x000000040000795c */ /* 0x000fe20000300000 */
.L_x_1454:
        /* <DEDUP_REMOVED lines=29> */
.L_x_1478:
[----:B------:R-:W-:Y:S05]  /*138d0*/  @P0 BRA `(.L_x_1456) ;  /* 0x0000000000140947 */ /* 0x000fea0003800000 */
[----:B------:R-:W-:Y:S02]  /*138e0*/  ISETP.NE.AND P1, PT, R6, RZ, PT ;  /* 0x000000ff0600720c */ /* 0x000fe40003f25270 */
[----:B-123--:R-:W-:-:S04]  /*138f0*/  MOV R21, 0x4200 ;  /* 0x0000420000157802 */ /* 0x00efc80000000f00 */
[----:B------:R4:W-:Y:S07]  /*13900*/  SYNCS.ARRIVE.TRANS64 RZ, [R16+URZ+0x30c38], R21 ;  /* 0x030c381510ff79a7 */ /* 0x0009ee000800003f */
[----:B------:R-:W-:Y:S05]  /*13910*/  @!P1 BRA `(.L_x_1456) ;  /* 0x0000000000049947 */ /* 0x000fea0003800000 */
[----:B------:R-:W-:Y:S01]  /*13920*/  BPT.TRAP 0x1 ;  /* 0x000000040000795c */ /* 0x000fe20000300000 */
.L_x_1456:
        /* <DEDUP_REMOVED lines=24> */
.L_x_1480:
[----:B------:R-:W-:Y:S05]  /*13ab0*/  @P0 BRA `(.L_x_1458) ;  /* 0x0000000000140947 */ /* 0x000fea0003800000 */
[----:B------:R-:W-:Y:S02]  /*13ac0*/  ISETP.NE.AND P1, PT, R6, RZ, PT ;  /* 0x000000ff0600720c */ /* 0x000fe40003f25270 */
[----:B------:R-:W-:-:S04]  /*13ad0*/  MOV R5, 0x4200 ;  /* 0x0000420000057802 */ /* 0x000fc80000000f00 */
[----:B------:R1:W-:Y:S07]  /*13ae0*/  SYNCS.ARRIVE.TRANS64 RZ, [R16+URZ+0x30c10], R5 ;  /* 0x030c100510ff79a7 */ /* 0x0003ee000800003f */
[----:B------:R-:W-:Y:S05]  /*13af0*/  @!P1 BRA `(.L_x_1458) ;  /* 0x0000000000049947 */ /* 0x000fea0003800000 */
[----:B------:R-:W-:Y:S01]  /*13b00*/  BPT.TRAP 0x1 ;  /* 0x000000040000795c */ /* 0x000fe20000300000 */
.L_x_1458:
        /* <DEDUP_REMOVED lines=30> */
.L_x_1450:
[----:B------:R-:W2:Y:S02]  /*13cf0*/  LDL.LU R4, [R1+0x4] ;  /* 0x0000040001047983 */ /* 0x000ea40000300800 */
[----:B--2---:R-:W-:Y:S02]  /*13d00*/  ISETP.NE.AND P1, PT, R4, RZ, PT ;  /* 0x000000ff0400720c */ /* 0x004fe40003f25270 */
[----:B------:R2:W5:Y:S11]  /*13d10*/  LDL R4, [R1] ;  /* 0x0000000001047983 */ /* 0x0005760000100800 */
[----:B--2---:R-:W-:Y:S05]  /*13d20*/  @!P1 BRA `(.L_x_1449) ;  /* 0x0000000400109947 */ /* 0x004fea0003800000 */
[----:B------:R-:W-:-:S04]  /*13d30*/  SHF.L.U32 R13, R11, 0x1f, RZ ;  /* 0x0000001f0b0d7819 */ /* 0x000fc800000006ff */
[----:B------:R-:W1:Y:S02]  /*13d40*/  SYNCS.PHASECHK.TRANS64.TRYWAIT P1, [R16+URZ+0x30c40], R13 ;  /* 0x030c400d100075a7 */ /* 0x000e64000802017f */
[----:B-1----:R-:W-:Y:S05]  /*13d50*/  @!P1 BRA `(.L_x_1460) ;  /* 0x0000000c00749947 */ /* 0x002fea0003800000 */
.L_x_1481:
[----:B------:R-:W-:Y:S05]  /*13d60*/  @P0 BRA `(.L_x_1461) ;  /* 0x0000000000140947 */ /* 0x000fea0003800000 */
[----:B------:R-:W-:Y:S02]  /*13d70*/  ISETP.NE.AND P1, PT, R6, RZ, PT ;  /* 0x000000ff0600720c */ /* 0x000fe40003f25270 */
[----:B------:R-:W-:-:S04]  /*13d80*/  MOV R5, 0x4200 ;  /* 0x0000420000057802 */ /* 0x000fc80000000f00 */
[----:B------:R2:W-:Y:S07]  /*13d90*/  SYNCS.ARRIVE.TRANS64 RZ, [R16+URZ+0x30c30], R5 ;  /* 0x030c300510ff79a7 */ /* 0x0005ee000800003f */
[----:B------:R-:W-:Y:S05]  /*13da0*/  @!P1 BRA `(.L_x_1461) ;  /* 0x0000000000049947 */ /* 0x000fea0003800000 */
[----:B------:R-:W-:Y:S01]  /*13db0*/  BPT.TRAP 0x1 ;  /* 0x000000040000795c */ /* 0x000fe20000300000 */
.L_x_1461:
        /* <DEDUP_REMOVED lines=26> */
.L_x_1482:
[----:B------:R-:W-:Y:S05]  /*13f60*/  @P0 BRA `(.L_x_1463) ;  /* 0x0000000000140947 */ /* 0x000fea0003800000 */
[----:B------:R-:W-:Y:S01]  /*13f70*/  ISETP.NE.AND P0, PT, R6, RZ, PT ;  /* 0x000000ff0600720c */ /* 0x000fe20003f05270 */
[----:B------:R-:W-:-:S04]  /*13f80*/  IMAD.MOV.U32 R5, RZ, RZ, 0x4200 ;  /* 0x00004200ff057424 */ /* 0x000fc800078e00ff */
[----:B------:R2:W-:Y:S08]  /*13f90*/  SYNCS.ARRIVE.TRANS64 RZ, [R16+URZ+0x30c18], R5 ;  /* 0x030c180510ff79a7 */ /* 0x0005f0000800003f */
[----:B------:R-:W-:Y:S05]  /*13fa0*/  @!P0 BRA `(.L_x_1463) ;  /* 0x0000000000048947 */ /* 0x000fea0003800000 */
[----:B------:R-:W-:Y:S01]  /*13fb0*/  BPT.TRAP 0x1 ;  /* 0x000000040000795c */ /* 0x000fe20000300000 */
.L_x_1463:
        /* <DEDUP_REMOVED lines=27> */
.L_x_1449:
[----:B------:R-:W2:Y:S01]  /*14170*/  S2R R0, SR_TID.X ;  /* 0x0000000000007919 */ /* 0x000ea20000002100 */
[----:B------:R-:W-:Y:S02]  /*14180*/  LEA R3, R19, R16, 0x3 ;  /* 0x0000001013037211 */ /* 0x000fe400078e18ff */
[----:B--2---:R-:W-:Y:S02]  /*14190*/  LOP3.LUT R2, R0, 0x7f, RZ, 0xc0, !PT ;  /* 0x0000007f00027812 */ /* 0x004fe400078ec0ff */
[----:B------:R-:W-:Y:S02]  /*141a0*/  SHF.L.U32 R0, R11, 0x1f, RZ ;  /* 0x0000001f0b007819 */ /* 0x000fe400000006ff */
[----:B------:R-:W-:Y:S02]  /*141b0*/  ISETP.NE.AND P1, PT, R2, RZ, PT ;  /* 0x000000ff0200720c */ /* 0x000fe40003f25270 */
[----:B------:R-:W2:Y:S02]  /*141c0*/  SYNCS.PHASECHK.TRANS64.TRYWAIT P0, [R3+URZ+0x30c40], R0 ;  /* 0x030c4000030075a7 */ /* 0x000ea4000800017f */
[----:B--2---:R-:W-:Y:S09]  /*141d0*/  @!P0 BRA `(.L_x_1464) ;  /* 0x00000008007c8947 */ /* 0x004ff20003800000 */
.L_x_1483:
[----:B------:R-:W-:Y:S05]  /*141e0*/  @P1 BRA `(.L_x_1465) ;  /* 0x0000000000181947 */ /* 0x000fea0003800000 */
[----:B------:R-:W1:Y:S01]  /*141f0*/  S2R R2, SR_TID.X ;  /* 0x0000000000027919 */ /* 0x000e620000002100 */
[----:B--2---:R-:W-:-:S04]  /*14200*/  IMAD.MOV.U32 R0, RZ, RZ, 0x4200 ;  /* 0x00004200ff007424 */ /* 0x004fc800078e00ff */
[----:B------:R2:W-:Y:S01]  /*14210*/  SYNCS.ARRIVE.TRANS64 RZ, [R3+URZ+0x30c30], R0 ;  /* 0x030c300003ff79a7 */ /* 0x0005e2000800003f */
[----:B-1----:R-:W-:-:S13]  /*14220*/  LOP3.LUT P0, RZ, R2, 0x1f, RZ, 0xc0, !PT ;  /* 0x0000001f02ff7812 */ /* 0x002fda000780c0ff */
[----:B--2---:R-:W-:Y:S05]  /*14230*/  @!P0 BRA `(.L_x_1465) ;  /* 0x0000000000048947 */ /* 0x004fea0003800000 */
[----:B------:R-:W-:Y:S01]  /*14240*/  BPT.TRAP 0x1 ;  /* 0x000000040000795c */ /* 0x000fe20000300000 */
.L_x_1465:
        /* <DEDUP_REMOVED lines=33> */
.L_x_1446:
[----:B------:R-:W-:Y:S05]  /*14460*/  BSYNC B0 ;  /* 0x0000000000007941 */ /* 0x000fea0003800000 */
.L_x_1444:
[----:B------:R-:W-:-:S03]  /*14470*/  UMOV UR8, 0xffffffff ;  /* 0xffffffff00087882 */ /* 0x000fc60000000000 */
[----:B------:R-:W-:Y:S05]  /*14480*/  BRA.DIV UR8, `(.L_x_1466) ;  /* 0x0000000608e47947 */ /* 0x000fea000b800000 */
[----:B------:R-:W-:-:S13]  /*14490*/  ELECT P6, URZ, PT ;  /* 0x00000000003f782f */ /* 0x000fda00038c0000 */
.L_x_1486:
[----:B------:R-:W-:Y:S05]  /*144a0*/  @!P6 BRA `(.L_x_1371) ;  /* 0x000000000084e947 */ /* 0x000fea0003800000 */
[----:B------:R-:W-:-:S06]  /*144b0*/  ULOP3.LUT UR8, UR36, 0x2, URZ, 0xfc, !UPT ;  /* 0x0000000224087892 */ /* 0x000fcc000f8efc3f */
[----:B------:R-:W-:-:S04]  /*144c0*/  MOV R0, UR8 ;  /* 0x0000000800007c02 */ /* 0x000fc80008000f00 */
[----:B------:R-:W-:-:S13]  /*144d0*/  ISETP.NE.AND P2, PT, R0, 0x3, PT ;  /* 0x000000030000780c */ /* 0x000fda0003f45270 */
[----:B------:R-:W-:Y:S05]  /*144e0*/  @!P2 BRA `(.L_x_1467) ;  /* 0x000000000004a947 */ /* 0x000fea0003800000 */
[----:B------:R-:W-:Y:S01]  /*144f0*/  BPT.TRAP 0x1 ;  /* 0x000000040000795c */ /* 0x000fe20000300000 */
.L_x_1467:
        /* <DEDUP_REMOVED lines=15> */
.L_x_1487:
[----:B------:R-:W2:Y:S02]  /*145f0*/  SYNCS.PHASECHK.TRANS64.TRYWAIT P0, [R3+URZ], R0 ;  /* 0x00000000030075a7 */ /* 0x000ea4000800017f */
[----:B--2---:R-:W-:Y:S05]  /*14600*/  @!P0 BRA `(.L_x_1469) ;  /* 0x0000000400b88947 */ /* 0x004fea0003800000 */
.L_x_1488:
[----:B------:R-:W-:Y:S05]  /*14610*/  @!P2 BRA `(.L_x_1470) ;  /* 0x000000000004a947 */ /* 0x000fea0003800000 */
[----:B------:R-:W-:Y:S01]  /*14620*/  BPT.TRAP 0x1 ;  /* 0x000000040000795c */ /* 0x000fe20000300000 */
.L_x_1470:
[----:B--2---:R-:W-:-:S05]  /*14630*/  VIADD R3, R7, 0x30c40 ;  /* 0x00030c4007037836 */ /* 0x004fca0000000000 */
[----:B------:R-:W-:-:S04]  /*14640*/  LEA R2, R2, R3, 0x3 ;  /* 0x0000000302027211 */ /* 0x000fc800078e18ff */
[----:B------:R-:W2:Y:S02]  /*14650*/  SYNCS.PHASECHK.TRANS64.TRYWAIT P0, [R2+URZ], R5 ;  /* 0x00000005020075a7 */ /* 0x000ea4000800017f */
[----:B--2---:R-:W-:Y:S05]  /*14660*/  @!P0 BRA `(.L_x_1471) ;  /* 0x0000000400b48947 */ /* 0x004fea0003800000 */
.L_x_1489:
[----:B------:R-:W-:-:S07]  /*14670*/  IMAD R3, R4, 0x8, R3 ;  /* 0x0000000804037824 */ /* 0x000fce00078e0203 */
.L_x_1472:
[----:B---3--:R3:W4:Y:S02]  /*14680*/  SYNCS.PHASECHK.TRANS64.TRYWAIT P0, [R3+URZ], R0 ;  /* 0x00000000030075a7 */ /* 0x008724000800017f */
[----:B----4-:R-:W-:Y:S05]  /*14690*/  @!P0 NANOSLEEP.SYNCS 0x989680 ;  /* 0x009896800000895d */ /* 0x010fea0003900000 */
[----:B------:R-:W4:Y:S02]  /*146a0*/  @!P0 SYNCS.PHASECHK.TRANS64 P0, [R3+URZ], R0 ;  /* 0x00000000030085a7 */ /* 0x000f24000800007f */
[----:B----4-:R-:W-:Y:S05]  /*146b0*/  @!P0 BRA `(.L_x_1472) ;  /* 0xfffffffc00f08947 */ /* 0x010fea000383ffff */
.L_x_1371:
[----:B------:R-:W-:Y:S05]  /*146c0*/  BSYNC B6 ;  /* 0x0000000000067941 */ /* 0x000fea0003800000 */
.L_x_1368:
[----:B------:R-:W-:Y:S05]  /*146d0*/  EXIT ;  /* 0x000000000000794d */ /* 0x000fea0003800000 */
.L_x_1378:
[----:B------:R-:W-:Y:S01]  /*146e0*/  MOV R13, R18 ;  /* 0x00000012000d7202 */ /* 0x000fe20000000f00 */
[----:B------:R-:W-:Y:S01]  /*146f0*/  IMAD.MOV.U32 R12, RZ, RZ, RZ ;  /* 0x000000ffff0c7224 */ /* 0x000fe200078e00ff */
[----:B------:R-:W-:Y:S01]  /*14700*/  MOV R11, 0x1f ;  /* 0x0000001f000b7802 */ /* 0x000fe20000000f00 */
[----:B------:R-:W-:-:S07]  /*14710*/  IMAD.MOV.U32 R15, RZ, RZ, -0x1 ;  /* 0xffffffffff0f7424 */ /* 0x000fce00078e00ff */
[----:B------:R-:W-:Y:S05]  /*14720*/  WARPSYNC.COLLECTIVE R15, `(.L_x_1473) ;  /* 0x000000000f087348 */ /* 0x000fea0003c00000 */
[----:B------:R1:W2:Y:S02]  /*14730*/  SHFL.IDX P6, R14, R13, R12, R11 ;  /* 0x0000000c0d0e7389 */ /* 0x0002a400000c000b */
[----:B-12---:R-:W-:Y:S01]  /*14740*/  ENDCOLLECTIVE ;  /* 0x000000000000791b */ /* 0x006fe20003800000 */
.L_x_1473:
[----:B------:R-:W-:Y:S05]  /*14750*/  BRA `(.L_x_1474) ;  /* 0xfffffec800007947 */ /* 0x000fea000383ffff */
.L_x_1380:
[----:B--2---:R2:W3:Y:S02]  /*14760*/  SYNCS.PHASECHK.TRANS64.TRYWAIT P0, [R16+URZ+0x30c00], R11 ;  /* 0x030c000b100075a7 */ /* 0x0044e4000800017f */
[----:B---3--:R-:W-:Y:S05]  /*14770*/  @!P0 NANOSLEEP.SYNCS 0x989680 ;  /* 0x009896800000895d */ /* 0x008fea0003900000 */
[----:B------:R-:W3:Y:S02]  /*14780*/  @!P0 SYNCS.PHASECHK.TRANS64 P0, [R16+URZ+0x30c00], R11 ;  /* 0x030c000b100085a7 */ /* 0x000ee4000800007f */
[----:B---3--:R-:W-:Y:S05]  /*14790*/  @!P0 BRA `(.L_x_1380) ;  /* 0xfffffffc00f08947 */ /* 0x008fea000383ffff */
[----:B------:R-:W-:Y:S05]  /*147a0*/  BRA `(.L_x_1379) ;  /* 0xfffffec8004c7947 */ /* 0x000fea000383ffff */
.L_x_1385:
[----:B--2---:R2:W3:Y:S02]  /*147b0*/  SYNCS.PHASECHK.TRANS64.TRYWAIT P0, [R6+URZ+0x30c10], R23 ;  /* 0x030c1017060075a7 */ /* 0x0044e4000800017f */
[----:B---3--:R-:W-:Y:S05]  /*147c0*/  @!P0 NANOSLEEP.SYNCS 0x989680 ;  /* 0x009896800000895d */ /* 0x008fea0003900000 */
[----:B------:R-:W3:Y:S02]  /*147d0*/  @!P0 SYNCS.PHASECHK.TRANS64 P0, [R6+URZ+0x30c10], R23 ;  /* 0x030c1017060085a7 */ /* 0x000ee4000800007f */
[----:B---3--:R-:W-:Y:S05]  /*147e0*/  @!P0 BRA `(.L_x_1385) ;  /* 0xfffffffc00f08947 */ /* 0x008fea000383ffff */
[----:B------:R-:W-:Y:S05]  /*147f0*/  BRA `(.L_x_1384) ;  /* 0xfffffed4000c7947 */ /* 0x000fea000383ffff */
.L_x_1389:
[----:B------:R1:W1:Y:S02]  /*14800*/  SYNCS.PHASECHK.TRANS64.TRYWAIT P0, [R6+URZ+0x30c30], R23 ;  /* 0x030c3017060075a7 */ /* 0x000264000800017f */
[----:B-1----:R-:W-:Y:S05]  /*14810*/  @!P0 NANOSLEEP.SYNCS 0x989680 ;  /* 0x009896800000895d */ /* 0x002fea0003900000 */
[----:B------:R-:W1:Y:S02]  /*14820*/  @!P0 SYNCS.PHASECHK.TRANS64 P0, [R6+URZ+0x30c30], R23 ;  /* 0x030c3017060085a7 */ /* 0x000e64000800007f */
[----:B-1----:R-:W-:Y:S05]  /*14830*/  @!P0 BRA `(.L_x_1389) ;  /* 0xfffffffc00f08947 */ /* 0x002fea000383ffff */
[----:B------:R-:W-:Y:S05]  /*14840*/  BRA `(.L_x_1388) ;  /* 0xfffffed800147947 */ /* 0x000fea000383ffff */
.L_x_1397:
[----:B--2---:R2:W3:Y:S02]  /*14850*/  SYNCS.PHASECHK.TRANS64.TRYWAIT P1, [R6+URZ+0x30c10], R23 ;  /* 0x030c1017060075a7 */ /* 0x0044e4000802017f */
[----:B---3--:R-:W-:Y:S05]  /*14860*/  @!P1 NANOSLEEP.SYNCS 0x989680 ;  /* 0x009896800000995d */ /* 0x008fea0003900000 */
[----:B------:R-:W3:Y:S02]  /*14870*/  @!P1 SYNCS.PHASECHK.TRANS64 P1, [R6+URZ+0x30c10], R23 ;  /* 0x030c1017060095a7 */ /* 0x000ee4000802007f */
[----:B---3--:R-:W-:Y:S05]  /*14880*/  @!P1 BRA `(.L_x_1397) ;  /* 0xfffffffc00f09947 */ /* 0x008fea000383ffff */
[----:B------:R-:W-:Y:S05]  /*14890*/  BRA `(.L_x_1396) ;  /* 0xffffff2c00307947 */ /* 0x000fea000383ffff */
.L_x_1401:
[----:B------:R1:W1:Y:S02]  /*148a0*/  SYNCS.PHASECHK.TRANS64.TRYWAIT P1, [R6+URZ+0x30c30], R23 ;  /* 0x030c3017060075a7 */ /* 0x000264000802017f */
[----:B-1----:R-:W-:Y:S05]  /*148b0*/  @!P1 NANOSLEEP.SYNCS 0x989680 ;  /* 0x009896800000995d */ /* 0x002fea0003900000 */
[----:B------:R-:W1:Y:S02]  /*148c0*/  @!P1 SYNCS.PHASECHK.TRANS64 P1, [R6+URZ+0x30c30], R23 ;  /* 0x030c3017060095a7 */ /* 0x000e64000802007f */
[----:B-1----:R-:W-:Y:S05]  /*148d0*/  @!P1 BRA `(.L_x_1401) ;  /* 0xfffffffc00f09947 */ /* 0x002fea000383ffff */
[----:B------:R-:W-:Y:S05]  /*148e0*/  BRA `(.L_x_1400) ;  /* 0xffffff3000307947 */ /* 0x000fea000383ffff */
.L_x_1409:
[----:B--2---:R2:W3:Y:S02]  /*148f0*/  SYNCS.PHASECHK.TRANS64.TRYWAIT P0, [R6+URZ+0x30c10], R21 ;  /* 0x030c1015060075a7 */ /* 0x0044e4000800017f */
[----:B---3--:R-:W-:Y:S05]  /*14900*/  @!P0 NANOSLEEP.SYNCS 0x989680 ;  /* 0x009896800000895d */ /* 0x008fea0003900000 */
[----:B------:R-:W3:Y:S02]  /*14910*/  @!P0 SYNCS.PHASECHK.TRANS64 P0, [R6+URZ+0x30c10], R21 ;  /* 0x030c1015060085a7 */ /* 0x000ee4000800007f */
[----:B---3--:R-:W-:Y:S05]  /*14920*/  @!P0 BRA `(.L_x_1409) ;  /* 0xfffffffc00f08947 */ /* 0x008fea000383ffff */
[----:B------:R-:W-:Y:S05]  /*14930*/  BRA `(.L_x_1408) ;  /* 0xffffff7800887947 */ /* 0x000fea000383ffff */
.L_x_1413:
[----:B------:R1:W1:Y:S02]  /*14940*/  SYNCS.PHASECHK.TRANS64.TRYWAIT P0, [R6+URZ+0x30c30], R21 ;  /* 0x030c3015060075a7 */ /* 0x000264000800017f */
[----:B-1----:R-:W-:Y:S05]  /*14950*/  @!P0 NANOSLEEP.SYNCS 0x989680 ;  /* 0x009896800000895d */ /* 0x002fea0003900000 */
[----:B------:R-:W1:Y:S02]  /*14960*/  @!P0 SYNCS.PHASECHK.TRANS64 P0, [R6+URZ+0x30c30], R21 ;  /* 0x030c3015060085a7 */ /* 0x000e64000800007f */
[----:B-1----:R-:W-:Y:S05]  /*14970*/  @!P0 BRA `(.L_x_1413) ;  /* 0xfffffffc00f08947 */ /* 0x002fea000383ffff */
[----:B------:R-:W-:Y:S05]  /*14980*/  BRA `(.L_x_1412) ;  /* 0xffffff7c00887947 */ /* 0x000fea000383ffff */
.L_x_1447:
[----:B-1----:R1:W2:Y:S02]  /*14990*/  SYNCS.PHASECHK.TRANS64.TRYWAIT P0, [R16+URZ+0x30c20], R3 ;  /* 0x030c2003100075a7 */ /* 0x0022a4000800017f */
[----:B--2---:R-:W-:Y:S05]  /*149a0*/  @!P0 NANOSLEEP.SYNCS 0x989680 ;  /* 0x009896800000895d */ /* 0x004fea0003900000 */
[----:B------:R-:W2:Y:S02]  /*149b0*/  @!P0 SYNCS.PHASECHK.TRANS64 P0, [R16+URZ+0x30c20], R3 ;  /* 0x030c2003100085a7 */ /* 0x000ea4000800007f */
[----:B--2---:R-:W-:Y:S05]  /*149c0*/  @!P0 BRA `(.L_x_1447) ;  /* 0xfffffffc00f08947 */ /* 0x004fea000383ffff */
[----:B------:R-:W-:Y:S05]  /*149d0*/  BRA `(.L_x_1475) ;  /* 0xffffffe400307947 */ /* 0x000fea000383ffff */
.L_x_1451:
[----:B-1----:R1:W2:Y:S02]  /*149e0*/  SYNCS.PHASECHK.TRANS64.TRYWAIT P1, [R16+URZ+0x30c40], R21 ;  /* 0x030c4015100075a7 */ /* 0x0022a4000802017f */
[----:B--2---:R-:W-:Y:S05]  /*149f0*/  @!P1 NANOSLEEP.SYNCS 0x989680 ;  /* 0x009896800000995d */ /* 0x004fea0003900000 */
[----:B------:R-:W2:Y:S02]  /*14a00*/  @!P1 SYNCS.PHASECHK.TRANS64 P1, [R16+URZ+0x30c40], R21 ;  /* 0x030c4015100095a7 */ /* 0x000ea4000802007f */
[----:B--2---:R-:W-:Y:S05]  /*14a10*/  @!P1 BRA `(.L_x_1451) ;  /* 0xfffffffc00f09947 */ /* 0x004fea000383ffff */
[----:B------:R-:W-:Y:S05]  /*14a20*/  BRA `(.L_x_1476) ;  /* 0xffffffe800907947 */ /* 0x000fea000383ffff */
.L_x_1453:
[----:B--2---:R2:W3:Y:S02]  /*14a30*/  SYNCS.PHASECHK.TRANS64.TRYWAIT P1, [R16+URZ+0x30c28], R21 ;  /* 0x030c2815100075a7 */ /* 0x0044e4000802017f */
[----:B---3--:R-:W-:Y:S05]  /*14a40*/  @!P1 NANOSLEEP.SYNCS 0x989680 ;  /* 0x009896800000995d */ /* 0x008fea0003900000 */
[----:B------:R-:W3:Y:S02]  /*14a50*/  @!P1 SYNCS.PHASECHK.TRANS64 P1, [R16+URZ+0x30c28], R21 ;  /* 0x030c2815100095a7 */ /* 0x000ee4000802007f */
[----:B---3--:R-:W-:Y:S05]  /*14a60*/  @!P1 BRA `(.L_x_1453) ;  /* 0xfffffffc00f09947 */ /* 0x008fea000383ffff */
[----:B------:R-:W-:Y:S05]  /*14a70*/  BRA `(.L_x_1477) ;  /* 0xffffffec00087947 */ /* 0x000fea000383ffff */
.L_x_1455:
[----:B---3--:R3:W4:Y:S02]  /*14a80*/  SYNCS.PHASECHK.TRANS64.TRYWAIT P1, [R16+URZ+0x30c48], R21 ;  /* 0x030c4815100075a7 */ /* 0x008724000802017f */
[----:B----4-:R-:W-:Y:S05]  /*14a90*/  @!P1 NANOSLEEP.SYNCS 0x989680 ;  /* 0x009896800000995d */ /* 0x010fea0003900000 */
[----:B------:R-:W4:Y:S02]  /*14aa0*/  @!P1 SYNCS.PHASECHK.TRANS64 P1, [R16+URZ+0x30c48], R21 ;  /* 0x030c4815100095a7 */ /* 0x000f24000802007f */
[----:B----4-:R-:W-:Y:S05]  /*14ab0*/  @!P1 BRA `(.L_x_1455) ;  /* 0xfffffffc00f09947 */ /* 0x010fea000383ffff */
[----:B------:R-:W-:Y:S05]  /*14ac0*/  BRA `(.L_x_1478) ;  /* 0xffffffec00807947 */ /* 0x000fea000383ffff */
.L_x_1457:
[----:B------:R-:W-:-:S07]  /*14ad0*/  SHF.L.U32 R5, R11, 0x1f, RZ ;  /* 0x0000001f0b057819 */ /* 0x000fce00000006ff */
.L_x_1479:
[----:B------:R1:W1:Y:S02]  /*14ae0*/  SYNCS.PHASECHK.TRANS64.TRYWAIT P1, [R16+URZ+0x30c20], R5 ;  /* 0x030c2005100075a7 */ /* 0x000264000802017f */
[----:B-1----:R-:W-:Y:S05]  /*14af0*/  @!P1 NANOSLEEP.SYNCS 0x989680 ;  /* 0x009896800000995d */ /* 0x002fea0003900000 */
[----:B------:R-:W1:Y:S02]  /*14b00*/  @!P1 SYNCS.PHASECHK.TRANS64 P1, [R16+URZ+0x30c20], R5 ;  /* 0x030c2005100095a7 */ /* 0x000e64000802007f */
[----:B-1----:R-:W-:Y:S05]  /*14b10*/  @!P1 BRA `(.L_x_1479) ;  /* 0xfffffffc00f09947 */ /* 0x002fea000383ffff */
[----:B------:R-:W-:Y:S05]  /*14b20*/  BRA `(.L_x_1480) ;  /* 0xffffffec00e07947 */ /* 0x000fea000383ffff */
.L_x_1460:
[----:B-1----:R1:W2:Y:S02]  /*14b30*/  SYNCS.PHASECHK.TRANS64.TRYWAIT P1, [R16+URZ+0x30c40], R13 ;  /* 0x030c400d100075a7 */ /* 0x0022a4000802017f */
[----:B--2---:R-:W-:Y:S05]  /*14b40*/  @!P1 NANOSLEEP.SYNCS 0x989680 ;  /* 0x009896800000995d */ /* 0x004fea0003900000 */
[----:B------:R-:W2:Y:S02]  /*14b50*/  @!P1 SYNCS.PHASECHK.TRANS64 P1, [R16+URZ+0x30c40], R13 ;  /* 0x030c400d100095a7 */ /* 0x000ea4000802007f */
[----:B--2---:R-:W-:Y:S05]  /*14b60*/  @!P1 BRA `(.L_x_1460) ;  /* 0xfffffffc00f09947 */ /* 0x004fea000383ffff */
[----:B------:R-:W-:Y:S05]  /*14b70*/  BRA `(.L_x_1481) ;  /* 0xfffffff000787947 */ /* 0x000fea000383ffff */
.L_x_1462:
[----:B-1----:R1:W2:Y:S02]  /*14b80*/  SYNCS.PHASECHK.TRANS64.TRYWAIT P1, [R16+URZ+0x30c28], R13 ;  /* 0x030c280d100075a7 */ /* 0x0022a4000802017f */
[----:B--2---:R-:W-:Y:S05]  /*14b90*/  @!P1 NANOSLEEP.SYNCS 0x989680 ;  /* 0x009896800000995d */ /* 0x004fea0003900000 */
[----:B------:R-:W2:Y:S02]  /*14ba0*/  @!P1 SYNCS.PHASECHK.TRANS64 P1, [R16+URZ+0x30c28], R13 ;  /* 0x030c280d100095a7 */ /* 0x000ea4000802007f */
[----:B--2---:R-:W-:Y:S05]  /*14bb0*/  @!P1 BRA `(.L_x_1462) ;  /* 0xfffffffc00f09947 */ /* 0x004fea000383ffff */
[----:B------:R-:W-:Y:S05]  /*14bc0*/  BRA `(.L_x_1482) ;  /* 0xfffffff000e47947 */ /* 0x000fea000383ffff */
.L_x_1464:
[----:B--2---:R2:W1:Y:S02]  /*14bd0*/  SYNCS.PHASECHK.TRANS64.TRYWAIT P0, [R3+URZ+0x30c40], R0 ;  /* 0x030c4000030075a7 */ /* 0x004464000800017f */
[----:B-1----:R-:W-:Y:S05]  /*14be0*/  @!P0 NANOSLEEP.SYNCS 0x989680 ;  /* 0x009896800000895d */ /* 0x002fea0003900000 */
[----:B------:R-:W1:Y:S02]  /*14bf0*/  @!P0 SYNCS.PHASECHK.TRANS64 P0, [R3+URZ+0x30c40], R0 ;  /* 0x030c4000030085a7 */ /* 0x000e64000800007f */
[----:B-1----:R-:W-:Y:S05]  /*14c00*/  @!P0 BRA `(.L_x_1464) ;  /* 0xfffffffc00f08947 */ /* 0x002fea000383ffff */
[----:B------:R-:W-:Y:S05]  /*14c10*/  BRA `(.L_x_1483) ;  /* 0xfffffff400707947 */ /* 0x000fea000383ffff */
.L_x_1466:
[----:B------:R-:W-:Y:S01]  /*14c20*/  BSSY B0, `(.L_x_1484) ;  /* 0x0000006000007945 */ /* 0x000fe20003800000 */
[----:B------:R-:W-:-:S07]  /*14c30*/  MOV R15, 0xffffffff ;  /* 0xffffffff000f7802 */ /* 0x000fce0000000f00 */
[----:B------:R-:W-:Y:S05]  /*14c40*/  WARPSYNC.COLLECTIVE R15, `(.L_x_1485) ;  /* 0x000000000f0c7348 */ /* 0x000fea0003c00000 */
[----:B------:R-:W-:Y:S02]  /*14c50*/  ELECT P6, UR62, PT ;  /* 0x00000000003e782f */ /* 0x000fe400038c0000 */
[----:B------:R-:W-:Y:S01]  /*14c60*/  MOV R14, UR62 ;  /* 0x0000003e000e7c02 */ /* 0x000fe20008000f00 */
[----:B------:R-:W-:Y:S10]  /*14c70*/  ENDCOLLECTIVE ;  /* 0x000000000000791b */ /* 0x000ff40003800000 */
.L_x_1485:
[----:B------:R-:W-:Y:S05]  /*14c80*/  BSYNC B0 ;  /* 0x0000000000007941 */ /* 0x000fea0003800000 */
.L_x_1484:
[----:B------:R-:W-:Y:S05]  /*14c90*/  BRA `(.L_x_1486) ;  /* 0xfffffff800007947 */ /* 0x000fea000383ffff */
.L_x_1468:
[----:B-1----:R1:W2:Y:S02]  /*14ca0*/  SYNCS.PHASECHK.TRANS64.TRYWAIT P0, [R6+URZ], R5 ;  /* 0x00000005060075a7 */ /* 0x0022a4000800017f */
[----:B--2---:R-:W-:Y:S05]  /*14cb0*/  @!P0 NANOSLEEP.SYNCS 0x989680 ;  /* 0x009896800000895d */ /* 0x004fea0003900000 */
[----:B------:R-:W2:Y:S02]  /*14cc0*/  @!P0 SYNCS.PHASECHK.TRANS64 P0, [R6+URZ], R5 ;  /* 0x00000005060085a7 */ /* 0x000ea4000800007f */
[----:B--2---:R-:W-:Y:S05]  /*14cd0*/  @!P0 BRA `(.L_x_1468) ;  /* 0xfffffffc00f08947 */ /* 0x004fea000383ffff */
[----:B------:R-:W-:Y:S05]  /*14ce0*/  BRA `(.L_x_1487) ;  /* 0xfffffff800407947 */ /* 0x000fea000383ffff */
.L_x_1469:
[----:B--2---:R2:W3:Y:S02]  /*14cf0*/  SYNCS.PHASECHK.TRANS64.TRYWAIT P0, [R3+URZ], R0 ;  /* 0x00000000030075a7 */ /* 0x0044e4000800017f */
[----:B---3--:R-:W-:Y:S05]  /*14d00*/  @!P0 NANOSLEEP.SYNCS 0x989680 ;  /* 0x009896800000895d */ /* 0x008fea0003900000 */
[----:B------:R-:W3:Y:S02]  /*14d10*/  @!P0 SYNCS.PHASECHK.TRANS64 P0, [R3+URZ], R0 ;  /* 0x00000000030085a7 */ /* 0x000ee4000800007f */
[----:B---3--:R-:W-:Y:S05]  /*14d20*/  @!P0 BRA `(.L_x_1469) ;  /* 0xfffffffc00f08947 */ /* 0x008fea000383ffff */
[----:B------:R-:W-:Y:S05]  /*14d30*/  BRA `(.L_x_1488) ;  /* 0xfffffff800347947 */ /* 0x000fea000383ffff */
.L_x_1471:
[----:B--2---:R2:W3:Y:S02]  /*14d40*/  SYNCS.PHASECHK.TRANS64.TRYWAIT P0, [R2+URZ], R5 ;  /* 0x00000005020075a7 */ /* 0x0044e4000800017f */
[----:B---3--:R-:W-:Y:S05]  /*14d50*/  @!P0 NANOSLEEP.SYNCS 0x989680 ;  /* 0x009896800000895d */ /* 0x008fea0003900000 */
[----:B------:R-:W3:Y:S02]  /*14d60*/  @!P0 SYNCS.PHASECHK.TRANS64 P0, [R2+URZ], R5 ;  /* 0x00000005020085a7 */ /* 0x000ee4000800007f */
[----:B---3--:R-:W-:Y:S05]  /*14d70*/  @!P0 BRA `(.L_x_1471) ;  /* 0xfffffffc00f08947 */ /* 0x008fea000383ffff */
[----:B------:R-:W-:Y:S05]  /*14d80*/  BRA `(.L_x_1489) ;  /* 0xfffffff800387947 */ /* 0x000fea000383ffff */
.L_x_1490:
        /* <DEDUP_REMOVED lines=15> */
.L_x_3728:


//--------------------- .text._ZN7cutlass13device_kernelIN5flash11enable_sm90INS1_16FlashAttnBwdSm90INS1_25CollectiveMainloopBwdSm90ILi2ELi2ELi2EN4cute5tupleIJNS5_1CILi1EEES8_S8_EEENS6_IJNS7_ILi128EEESA_NS7_ILi64EEEEEENS_6half_tEfNS_4arch4Sm90ELb0ELb1ELb1ELb0ELb1ELb1ELb0ELb0ELi2ELi1ELi2ELi2ELb0EEENS1_24CollectiveEpilogueBwdGQAISC_fSF_Li256ELb0ELb1EEENS1_19SingleTileSchedulerILb0ELb0ELb0ELi128EEEEEEEEEvNT_6ParamsE --------------------------
	.section	.text._ZN7cutlass13device_kernelIN5flash11enable_sm90INS1_16FlashAttnBwdSm90INS1_25CollectiveMainloopBwdSm90ILi2ELi2ELi2EN4cute5tupleIJNS5_1CILi1EEES8_S8_EEENS6_IJNS7_ILi128EEESA_NS7_ILi64EEEEEENS_6half_tEfNS_4arch4Sm90ELb0ELb1ELb1ELb0ELb1ELb1ELb0ELb0ELi2ELi1ELi2ELi2ELb0EEENS1_24CollectiveEpilogueBwdGQAISC_fSF_Li256ELb0ELb1EEENS1_19SingleTileSchedulerILb0ELb0ELb0ELi128EEEEEEEEEvNT_6ParamsE,"ax",@progbits
	.align	128
.text._ZN7cutlass13device_kernelIN5flash11enable_sm90INS1_16FlashAttnBwdSm90INS1_25CollectiveMainloopBwdSm90ILi2ELi2ELi2EN4cute5tupleIJNS5_1CILi1EEES8_S8_EEENS6_IJNS7_ILi128EEESA_NS7_ILi64EEEEEENS_6half_tEfNS_4arch4Sm90ELb0ELb1ELb1ELb0ELb1ELb1ELb0ELb0ELi2ELi1ELi2ELi2ELb0EEENS1_24CollectiveEpilogueBwdGQAISC_fSF_Li256ELb0ELb1EEENS1_19SingleTileSchedulerILb0ELb0ELb0ELi128EEEEEEEEEvNT_6ParamsE:
        .type           _ZN7cutlass13device_kernelIN5flash11enable_sm90INS1_16FlashAttnBwdSm90INS1_25CollectiveMainloopBwdSm90ILi2ELi2ELi2EN4cute5tupleIJNS5_1CILi1EEES8_S8_EEENS6_IJNS7_ILi128EEESA_NS7_ILi64EEEEEENS_6half_tEfNS_4arch4Sm90ELb0ELb1ELb1ELb0ELb1ELb1ELb0ELb0ELi2ELi1ELi2ELi2ELb0EEENS1_24CollectiveEpilogueBwdGQAISC_fSF_Li256ELb0ELb1EEENS1_19SingleTileSchedulerILb0ELb0ELb0ELi128EEEEEEEEEvNT_6ParamsE,@function
        .size           _ZN7cutlass13device_kernelIN5flash11enable_sm90INS1_16FlashAttnBwdSm90INS1_25CollectiveMainloopBwdSm90ILi2ELi2ELi2EN4cute5tupleIJNS5_1CILi1EEES8_S8_EEENS6_IJNS7_ILi128EEESA_NS7_ILi64EEEEEENS_6half_tEfNS_4arch4Sm90ELb0ELb1ELb1ELb0ELb1ELb1ELb0ELb0ELi2ELi1ELi2ELi2ELb0EEENS1_24CollectiveEpilogueBwdGQAISC_fSF_Li256ELb0ELb1EEENS1_19SingleTileSchedulerILb0ELb0ELb0ELi128EEEEEEEEEvNT_6ParamsE,(.L_x_3729 - _ZN7cutlass13device_kernelIN5flash11enable_sm90INS1_16FlashAttnBwdSm90INS1_25CollectiveMainloopBwdSm90ILi2ELi2ELi2EN4cute5tupleIJNS5_1CILi1EEES8_S8_EEENS6_IJNS7_ILi128EEESA_NS7_ILi64EEEEEENS_6half_tEfNS_4arch4Sm90ELb0ELb1ELb1ELb0ELb1ELb1ELb0ELb0ELi2ELi1ELi2ELi2ELb0EEENS1_24CollectiveEpilogueBwdGQAISC_fSF_Li256ELb0ELb1EEENS1_19SingleTileSchedulerILb0ELb0ELb0ELi128EEEEEEEEEvNT_6ParamsE)
        .other          _ZN7cutlass13device_kernelIN5flash11enable_sm90INS1_16FlashAttnBwdSm90INS1_25CollectiveMainloopBwdSm90ILi2ELi2ELi2EN4cute5tupleIJNS5_1CILi1EEES8_S8_EEENS6_IJNS7_ILi128EEESA_NS7_ILi64EEEEEENS_6half_tEfNS_4arch4Sm90ELb0ELb1ELb1ELb0ELb1ELb1ELb0ELb0ELi2ELi1ELi2ELi2ELb0EEENS1_24CollectiveEpilogueBwdGQAISC_fSF_Li256ELb0ELb1EEENS1_19SingleTileSchedulerILb0ELb0ELb0ELi128EEEEEEEEEvNT_6ParamsE,@"STO_CUDA_ENTRY STV_DEFAULT"
_ZN7cutlass13device_kernelIN5flash11enable_sm90INS1_16FlashAttnBwdSm90INS1_25CollectiveMainloopBwdSm90ILi2ELi2ELi2EN4cute5tupleIJNS5_1CILi1EEES8_S8_EEENS6_IJNS7_ILi128EEESA_NS7_ILi64EEEEEENS_6half_tEfNS_4arch4Sm90ELb0ELb1ELb1ELb0ELb1ELb1ELb0ELb0ELi2ELi1ELi2ELi2ELb0EEENS1_24CollectiveEpilogueBwdGQAISC_fSF_Li256ELb0ELb1EEENS1_19SingleTileSchedulerILb0ELb0ELb0ELi128EEEEEEEEEvNT_6ParamsE:
        /* <DEDUP_REMOVED lines=24> */
.L_x_1492:
[----:B------:R-:W-:Y:S05]  /*0180*/  BSYNC B0 ;  /* 0x0000000000007941 */ /* 0x000fea0003800000 */
.L_x_1491:
        /* <DEDUP_REMOVED lines=37> */
.L_x_1493:
        /* <DEDUP_REMOVED lines=22> */
.L_x_1494:
[----:B------:R-:W-:Y:S01]  /*0540*/  PLOP3.LUT P0, PT, PT, PT, UP0, 0x80, 0x0 ;  /* 0x000000000000781c */ /* 0x000fe20003f0f008 */
[----:B------:R-:W-:Y:S01]  /*0550*/  NOP ;  /* 0x0000000000007918 */ /* 0x000fe20000000000 */
[----:B------:R-:W-:Y:S01]  /*0560*/  ULDC.64 UR38, c[0x0][0x208] ;  /* 0x0000820000267ab9 */ /* 0x000fe20000000a00 */
[----:B------:R-:W-:Y:S01]  /*0570*/  BSSY B6, `(.L_x_1495) ;  /* 0x0001545000067945 */ /* 0x000fe20003800000 */
[----:B-12-4-:R-:W-:Y:S09]  /*0580*/  BAR.SYNC.DEFER_BLOCKING 0x0 ;  /* 0x0000000000007b1d */ /* 0x016ff20000010000 */
[----:B------:R-:W-:Y:S05]  /*0590*/  @!P0 BRA `(.L_x_1496) ;  /* 0x0000011800e48947 */ /* 0x000fea0003800000 */
.L_x_1497:
        /* <DEDUP_REMOVED lines=71> */
.L_x_1499:
        /* <DEDUP_REMOVED lines=28> */
.L_x_1502:
        /* <DEDUP_REMOVED lines=15> */
.L_x_1501:
        /* <DEDUP_REMOVED lines=22> */
.L_x_1504:
        /* <DEDUP_REMOVED lines=15> */
.L_x_1503:
[----:B------:R-:W-:Y:S01]  /*0f10*/  SHF.R.S32.HI R6, RZ, 0x1f, R17 ;  /* 0x0000001fff067819 */ /* 0x000fe20000011411 */
[----:B------:R-:W-:-:S03]  /*0f20*/  UMOV UR4, 0xffffffff ;  /* 0xffffffff00047882 */ /* 0x000fc60000000000 */
[----:B------:R-:W-:-:S04]  /*0f30*/  LEA.HI R0, R6, R17, RZ, 0x7 ;  /* 0x0000001106007211 */ /* 0x000fc800078f38ff */
[----:B------:R-:W-:Y:S01]  /*0f40*/  SHF.R.S32.HI R18, RZ, 0x7, R0 ;  /* 0x00000007ff127819 */ /* 0x000fe20000011400 */
[----:B------:R-:W-:Y:S06]  /*0f50*/  BRA.DIV UR4, `(.L_x_1505) ;  /* 0x0000014a04a07947 */ /* 0x000fec000b800000 */
[----:B------:R1:W2:Y:S02]  /*0f60*/  SHFL.IDX PT, R14, R18, RZ, 0x1f ;  /* 0x00001fff120e7589 */ /* 0x0002a400000e0000 */
.L_x_1642:
        /* <DEDUP_REMOVED lines=24> */
.L_x_1506:
        /* <DEDUP_REMOVED lines=165> */
.L_x_1519:
[----:B------:R-:W-:-:S06]  /*1b40*/  ULOP3.LUT UR4, UR36, 0x1, URZ, 0xfc, !UPT ;  /* 0x0000000124047892 */ /* 0x000fcc000f8efc3f */
[----:B------:R-:W-:-:S05]  /*1b50*/  IMAD.U32 R5, RZ, RZ, UR4 ;  /* 0x00000004ff057e24 */ /* 0x000fca000f8e00ff */
[----:B------:R-:W-:-:S13]  /*1b60*/  ISETP.NE.AND P6, PT, R5, 0x3, PT ;  /* 0x000000030500780c */ /* 0x000fda0003fc5270 */
[----:B------:R-:W-:Y:S05]  /*1b70*/  @!P6 BRA `(.L_x_1509) ;  /* 0x000000000004e947 */ /* 0x000fea0003800000 */
[----:B------:R-:W-:Y:S01]  /*1b80*/  BPT.TRAP 0x1 ;  /* 0x000000040000795c */ /* 0x000fe20000300000 */
.L_x_1509:
[----:B------:R-:W-:Y:S01]  /*1b90*/  IMAD R6, R0, 0x8, R16 ;  /* 0x0000000800067824 */ /* 0x000fe200078e0210 */
[----:B------:R-:W-:-:S04]  /*1ba0*/  SHF.L.U32 R23, R4, 0x1f, RZ ;  /* 0x0000001f04177819 */ /* 0x000fc800000006ff */
[----:B------:R1:W2:Y:S01]  /*1bb0*/  SYNCS.PHASECHK.TRANS64.TRYWAIT P0, [R6+URZ+0x30c10], R23 ;  /* 0x030c1017060075a7 */ /* 0x0002a2000800017f */
[----:B------:R-:W-:Y:S05]  /*1bc0*/  @!P6 BRA `(.L_x_1510) ;  /* 0x000000000004e947 */ /* 0x000fea0003800000 */
[----:B------:R-:W-:Y:S01]  /*1bd0*/  BPT.TRAP 0x1 ;  /* 0x000000040000795c */ /* 0x000fe20000300000 */
.L_x_1510:
[----:B------:R-:W-:-:S04]  /*1be0*/  IADD3 R5, R16, 0x10000, RZ ;  /* 0x0001000010057810 */ /* 0x000fc80007ffe0ff */
[----:B------:R-:W-:-:S04]  /*1bf0*/  SHF.R.U32.HI R5, RZ, 0x4, R5 ;  /* 0x00000004ff057819 */ /* 0x000fc80000011605 */
[----:B------:R-:W-:Y:S01]  /*1c00*/  LOP3.LUT R5, R5, 0x3fff, RZ, 0xc0, !PT ;  /* 0x00003fff05057812 */ /* 0x000fe200078ec0ff */
[----:B--2---:R-:W-:Y:S06]  /*1c10*/  @P0 BRA `(.L_x_1511) ;  /* 0x0000000000080947 */ /* 0x004fec0003800000 */
[----:B------:R-:W2:Y:S02]  /*1c20*/  SYNCS.PHASECHK.TRANS64.TRYWAIT P0, [R6+URZ+0x30c10], R23 ;  /* 0x030c1017060075a7 */ /* 0x000ea4000800017f */
[----:B--2---:R-:W-:Y:S05]  /*1c30*/  @!P0 BRA `(.L_x_1512) ;  /* 0x0000013c009c8947 */ /* 0x004fea0003800000 */
.L_x_1511:
        /* <DEDUP_REMOVED lines=65> */
.L_x_1513:
[----:B------:R1:W1:Y:S01]  /*2050*/  SYNCS.PHASECHK.TRANS64.TRYWAIT P0, [R6+URZ+0x30c30], R23 ;  /* 0x030c3017060075a7 */ /* 0x000262000800017f */
[----:B------:R-:W-:Y:S05]  /*2060*/  @!P6 BRA `(.L_x_1514) ;  /* 0x000000000004e947 */ /* 0x000fea0003800000 */
[----:B------:R-:W-:Y:S01]  /*2070*/  BPT.TRAP 0x1 ;  /* 0x000000040000795c */ /* 0x000fe20000300000 */
.L_x_1514:
[----:B-1----:R-:W-:Y:S05]  /*2080*/  @P0 BRA `(.L_x_1515) ;  /* 0x0000000000080947 */ /* 0x002fea0003800000 */
[----:B------:R-:W1:Y:S02]  /*2090*/  SYNCS.PHASECHK.TRANS64.TRYWAIT P0, [R6+URZ+0x30c30], R23 ;  /* 0x030c3017060075a7 */ /* 0x000e64000800017f */
[----:B-1----:R-:W-:Y:S05]  /*20a0*/  @!P0 BRA `(.L_x_1516) ;  /* 0x0000013800948947 */ /* 0x002fea0003800000 */
.L_x_1515:
        /* <DEDUP_REMOVED lines=1124> */
.L_x_1517:
        /* <DEDUP_REMOVED lines=68> */
.L_x_1518:
        /* <DEDUP_REMOVED lines=12> */
.L_x_1508:
        /* <DEDUP_REMOVED lines=22> */
[----:B------:R-:W-:Y:S01]  /*6d50*/  IMAD.MOV.U32 R21, RZ, RZ, 0x40000040 ;  /* 0x40000040ff157424 */ /* 0x000fe200078e00ff */
[----:B------:R-:W1:Y:S01]  /*6d60*/  S2R R11, SR_TID.X ;  /* 0x00000000000b7919 */ /* 0x000e620000002100 */
[----:B-----5:R-:W-:Y:S01]  /*6d70*/  VIADD R9, R5, 0xffffff80 ;  /* 0xffffff8005097836 */ /* 0x020fe20000000000 */
[----:B-1----:R-:W-:Y:S01]  /*6d80*/  IADD3 R17, R11, -0x80, RZ ;  /* 0xffffff800b117810 */ /* 0x002fe20007ffe0ff */
[----:B--2---:R-:W-:-:S03]  /*6d90*/  IMAD.MOV.U32 R14, RZ, RZ, R10 ;  /* 0x000000ffff0e7224 */ /* 0x004fc600078e000a */
[----:B------:R-:W-:-:S04]  /*6da0*/  SHF.R.S32.HI R10, RZ, 0x1f, R9 ;  /* 0x0000001fff0a7819 */ /* 0x000fc80000011409 */
[----:B------:R-:W-:Y:S02]  /*6db0*/  LEA.HI R5, R10, R9, RZ, 0x5 ;  /* 0x000000090a057211 */ /* 0x000fe400078f28ff */
[----:B---3--:R-:W-:Y:S01]  /*6dc0*/  LEA.HI R13, R13, R15, RZ, 0x5 ;  /* 0x0000000f0d0d7211 */ /* 0x008fe200078f28ff */
[----:B------:R-:W-:Y:S01]  /*6dd0*/  VIADD R15, R11, 0xffffff80 ;  /* 0xffffff800b0f7836 */ /* 0x000fe20000000000 */
[----:B------:R-:W-:Y:S02]  /*6de0*/  LOP3.LUT R6, R5, 0xffffffe0, RZ, 0xc0, !PT ;  /* 0xffffffe005067812 */ /* 0x000fe400078ec0ff */
[----:B----4-:R-:W-:Y:S02]  /*6df0*/  SHF.R.S32.HI R11, RZ, 0x2, R12 ;  /* 0x00000002ff0b7819 */ /* 0x010fe4000001140c */
[----:B------:R-:W-:Y:S01]  /*6e00*/  SHF.R.S32.HI R15, RZ, 0x1f, R15 ;  /* 0x0000001fff0f7819 */ /* 0x000fe2000001140f */
[----:B------:R-:W-:Y:S01]  /*6e10*/  IMAD.IADD R7, R9, 0x1, -R6 ;  /* 0x0000000109077824 */ /* 0x000fe200078e0a06 */
[----:B------:R-:W-:-:S02]  /*6e20*/  SHF.R.S32.HI R12, RZ, 0x1f, R12 ;  /* 0x0000001fff0c7819 */ /* 0x000fc4000001140c */
[----:B------:R-:W-:Y:S02]  /*6e30*/  SHF.R.S32.HI R13, RZ, 0x5, R13 ;  /* 0x00000005ff0d7819 */ /* 0x000fe4000001140d */
[----:B------:R-:W-:Y:S01]  /*6e40*/  LEA.HI R15, R15, R17, RZ, 0x7 ;  /* 0x000000110f0f7211 */ /* 0x000fe200078f38ff */
[----:B------:R-:W-:Y:S01]  /*6e50*/  IMAD.MOV.U32 R17, RZ, RZ, R14 ;  /* 0x000000ffff117224 */ /* 0x000fe200078e000e */
[----:B------:R-:W-:Y:S01]  /*6e60*/  LEA.HI R12, R12, R11, RZ, 0x3 ;  /* 0x0000000b0c0c7211 */ /* 0x000fe200078f18ff */
[----:B------:R-:W-:Y:S01]  /*6e70*/  IMAD R6, R13, -0x10, R8 ;  /* 0xfffffff00d067824 */ /* 0x000fe200078e0208 */
[----:B------:R-:W-:Y:S02]  /*6e80*/  SHF.R.S32.HI R15, RZ, 0x7, R15 ;  /* 0x00000007ff0f7819 */ /* 0x000fe4000001140f */
[----:B------:R-:W-:Y:S02]  /*6e90*/  LOP3.LUT R12, R12, 0xfffffff8, RZ, 0xc0, !PT ;  /* 0xfffffff80c0c7812 */ /* 0x000fe400078ec0ff */
[----:B------:R-:W-:-:S02]  /*6ea0*/  SHF.R.S32.HI R8, RZ, 0x1f, R7 ;  /* 0x0000001fff087819 */ /* 0x000fc40000011407 */
[----:B------:R-:W-:Y:S02]  /*6eb0*/  LEA.HI R5, R15, R15, RZ, 0x1 ;  /* 0x0000000f0f057211 */ /* 0x000fe400078f08ff */
[----:B------:R-:W-:Y:S02]  /*6ec0*/  LEA.HI R13, R10, R9, RZ, 0x2 ;  /* 0x000000090a0d7211 */ /* 0x000fe400078f10ff */
[----:B------:R-:W-:Y:S02]  /*6ed0*/  IADD3 R6, R6, R12, -R11 ;  /* 0x0000000c06067210 */ /* 0x000fe40007ffe80b */
[CC--:B------:R-:W-:Y:S02]  /*6ee0*/  LEA.HI R12, R8.reuse, R7.reuse, RZ, 0x2 ;  /* 0x00000007080c7211 */ /* 0x0c0fe400078f10ff */
[----:B------:R-:W-:Y:S02]  /*6ef0*/  LEA.HI R10, R8, R7, RZ, 0x3 ;  /* 0x00000007080a7211 */ /* 0x000fe400078f18ff */
[----:B------:R-:W-:-:S02]  /*6f00*/  LOP3.LUT R5, R5, 0xfffffffe, RZ, 0xc0, !PT ;  /* 0xfffffffe05057812 */ /* 0x000fc400078ec0ff */
[----:B------:R-:W-:Y:S02]  /*6f10*/  LOP3.LUT R14, R13, 0xfffffffc, RZ, 0xc0, !PT ;  /* 0xfffffffc0d0e7812 */ /* 0x000fe400078ec0ff */
[----:B------:R-:W-:Y:S02]  /*6f20*/  SHF.R.S32.HI R13, RZ, 0x2, R12 ;  /* 0x00000002ff0d7819 */ /* 0x000fe4000001140c */
[----:B------:R-:W-:Y:S01]  /*6f30*/  SHF.R.S32.HI R11, RZ, 0x3, R10 ;  /* 0x00000003ff0b7819 */ /* 0x000fe2000001140a */
[----:B------:R-:W-:Y:S01]  /*6f40*/  IMAD.IADD R7, R9, 0x1, -R14 ;  /* 0x0000000109077824 */ /* 0x000fe200078e0a0e */
[----:B------:R-:W-:Y:S01]  /*6f50*/  IADD3 R5, R15, -R5, RZ ;  /* 0x800000050f057210 */ /* 0x000fe20007ffe0ff */
[----:B------:R-:W-:Y:S01]  /*6f60*/  VIADD R9, R13, 0x10 ;  /* 0x000000100d097836 */ /* 0x000fe20000000000 */
[----:B------:R-:W-:Y:S02]  /*6f70*/  SHF.R.S32.HI R10, RZ, 0x1f, R10 ;  /* 0x0000001fff0a7819 */ /* 0x000fe4000001140a */
[----:B------:R-:W-:Y:S01]  /*6f80*/  LEA.HI R12, R12, R13, RZ, 0x1 ;  /* 0x0000000d0c0c7211 */ /* 0x000fe200078f08ff */
[----:B------:R-:W-:Y:S01]  /*6f90*/  IMAD R8, R5, -0x40, R6 ;  /* 0xffffffc005087824 */ /* 0x000fe200078e0206 */
[----:B------:R-:W-:-:S02]  /*6fa0*/  LEA.HI R10, R10, R11, RZ, 0x4 ;  /* 0x0000000b0a0a7211 */ /* 0x000fc400078f20ff */
[----:B------:R-:W-:Y:S02]  /*6fb0*/  IADD3 R5, R13, 0x8, RZ ;  /* 0x000000080d057810 */ /* 0x000fe40007ffe0ff */
[----:B------:R-:W-:Y:S02]  /*6fc0*/  LOP3.LUT R10, R10, 0x1ffffff0, RZ, 0xc0, !PT ;  /* 0x1ffffff00a0a7812 */ /* 0x000fe400078ec0ff */
[----:B------:R-:W-:Y:S02]  /*6fd0*/  LOP3.LUT R12, R12, 0xfffffffe, RZ, 0xc0, !PT ;  /* 0xfffffffe0c0c7812 */ /* 0x000fe400078ec0ff */
[----:B------:R-:W-:Y:S01]  /*6fe0*/  LEA.HI R14, R9, R9, RZ, 0x1 ;  /* 0x00000009090e7211 */ /* 0x000fe200078f08ff */
[----:B------:R-:W-:Y:S01]  /*6ff0*/  IMAD.IADD R11, R11, 0x1, -R10 ;  /* 0x000000010b0b7824 */ /* 0x000fe200078e0a0a */
[----:B------:R-:W-:Y:S02]  /*7000*/  LEA.HI R6, R5, R5, RZ, 0x1 ;  /* 0x0000000505067211 */ /* 0x000fe400078f08ff */
[C---:B------:R-:W-:Y:S01]  /*7010*/  IADD3 R12, R13.reuse, -R12, RZ ;  /* 0x8000000c0d0c7210 */ /* 0x040fe20007ffe0ff */
[----:B------:R-:W-:Y:S01]  /*7020*/  VIADD R13, R13, 0x18 ;  /* 0x000000180d0d7836 */ /* 0x000fe20000000000 */
[----:B------:R-:W-:-:S02]  /*7030*/  LOP3.LUT R18, R14, 0xfffffffe, RZ, 0xc0, !PT ;  /* 0xfffffffe0e127812 */ /* 0x000fc400078ec0ff */
[----:B------:R-:W-:Y:S01]  /*7040*/  LOP3.LUT R10, R6, 0xfffffffe, RZ, 0xc0, !PT ;  /* 0xfffffffe060a7812 */ /* 0x000fe200078ec0ff */
[----:B------:R-:W-:Y:S02]  /*7050*/  IMAD R11, R11, 0x8, R12 ;  /* 0x000000080b0b7824 */ /* 0x000fe400078e020c */
[----:B------:R-:W-:Y:S01]  /*7060*/  IMAD.IADD R18, R9, 0x1, -R18 ;  /* 0x0000000109127824 */ /* 0x000fe200078e0a12 */
[----:B------:R-:W-:Y:S02]  /*7070*/  IADD3 R10, R5, -R10, RZ ;  /* 0x8000000a050a7210 */ /* 0x000fe40007ffe0ff */
[----:B------:R-:W-:Y:S01]  /*7080*/  LEA.HI R9, R13, R13, RZ, 0x1 ;  /* 0x0000000d0d097211 */ /* 0x000fe200078f08ff */
[----:B------:R1:W-:Y:S01]  /*7090*/  STL [R1+0x58], R11 ;  /* 0x0000580b01007387 */ /* 0x0003e20000100800 */
[--C-:B------:R-:W-:Y:S02]  /*70a0*/  SHF.R.S32.HI R5, RZ, 0x1, R6.reuse ;  /* 0x00000001ff057819 */ /* 0x100fe40000011406 */
[----:B------:R-:W-:-:S02]  /*70b0*/  SHF.R.S32.HI R6, RZ, 0x1f, R6 ;  /* 0x0000001fff067819 */ /* 0x000fc40000011406 */
[----:B------:R-:W-:Y:S02]  /*70c0*/  LOP3.LUT R12, R9, 0xfffffffe, RZ, 0xc0, !PT ;  /* 0xfffffffe090c7812 */ /* 0x000fe400078ec0ff */
[----:B------:R-:W-:Y:S02]  /*70d0*/  LEA.HI R6, R6, R5, RZ, 0x4 ;  /* 0x0000000506067211 */ /* 0x000fe400078f20ff */
[----:B------:R-:W-:Y:S01]  /*70e0*/  SHF.R.S32.HI R15, RZ, 0x1, R9 ;  /* 0x00000001ff0f7819 */ /* 0x000fe20000011409 */
[----:B------:R-:W-:Y:S01]  /*70f0*/  IMAD.IADD R13, R13, 0x1, -R12 ;  /* 0x000000010d0d7824 */ /* 0x000fe200078e0a0c */
[--C-:B-1----:R-:W-:Y:S02]  /*7100*/  SHF.R.S32.HI R11, RZ, 0x1, R14.reuse ;  /* 0x00000001ff0b7819 */ /* 0x102fe4000001140e */
[----:B------:R-:W-:Y:S02]  /*7110*/  SHF.R.S32.HI R14, RZ, 0x1f, R14 ;  /* 0x0000001fff0e7819 */ /* 0x000fe4000001140e */
[----:B------:R-:W-:-:S02]  /*7120*/  LOP3.LUT R12, R6, 0x1ffffff0, RZ, 0xc0, !PT ;  /* 0x1ffffff0060c7812 */ /* 0x000fc400078ec0ff */
[----:B------:R-:W-:Y:S02]  /*7130*/  LEA.HI R14, R14, R11, RZ, 0x4 ;  /* 0x0000000b0e0e7211 */ /* 0x000fe400078f20ff */
[----:B------:R-:W-:Y:S01]  /*7140*/  SHF.R.S32.HI R20, RZ, 0x1f, R9 ;  /* 0x0000001fff147819 */ /* 0x000fe20000011409 */
[----:B------:R-:W-:Y:S01]  /*7150*/  IMAD.IADD R9, R5, 0x1, -R12 ;  /* 0x0000000105097824 */ /* 0x000fe200078e0a0c */
[----:B------:R-:W-:Y:S02]  /*7160*/  LEA R6, R17, R16, 0xd ;  /* 0x0000001011067211 */ /* 0x000fe400078e68ff */
[----:B------:R-:W-:Y:S02]  /*7170*/  LOP3.LUT R14, R14, 0x1ffffff0, RZ, 0xc0, !PT ;  /* 0x1ffffff00e0e7812 */ /* 0x000fe400078ec0ff */
[----:B------:R-:W-:Y:S01]  /*7180*/  LEA.HI R20, R20, R15, RZ, 0x4 ;  /* 0x0000000f14147211 */ /* 0x000fe200078f20ff */
[C---:B------:R-:W-:Y:S01]  /*7190*/  VIADD R12, R6.reuse, 0x4000 ;  /* 0x00004000060c7836 */ /* 0x040fe20000000000 */
[----:B------:R-:W-:Y:S01]  /*71a0*/  LEA R9, R9, R10, 0x3 ;  /* 0x0000000a09097211 */ /* 0x000fe200078e18ff */
[----:B------:R-:W-:Y:S01]  /*71b0*/  VIADD R5, R6, 0x20c00 ;  /* 0x00020c0006057836 */ /* 0x000fe20000000000 */
[----:B------:R-:W-:Y:S01]  /*71c0*/  LOP3.LUT R20, R20, 0x1ffffff0, RZ, 0xc0, !PT ;  /* 0x1ffffff014147812 */ /* 0x000fe200078ec0ff */
[----:B------:R-:W-:Y:S01]  /*71d0*/  IMAD.IADD R11, R11, 0x1, -R14 ;  /* 0x000000010b0b7824 */ /* 0x000fe200078e0a0e */
[----:B------:R-:W-:Y:S01]  /*71e0*/  SHF.R.U32.HI R6, RZ, 0x4, R6 ;  /* 0x00000004ff067819 */ /* 0x000fe20000011606 */
[----:B------:R1:W-:Y:S01]  /*71f0*/  STL [R1+0x50], R9 ;  /* 0x0000500901007387 */ /* 0x0003e20000100800 */
[----:B------:R-:W-:-:S02]  /*7200*/  SHF.R.U32.HI R12, RZ, 0x4, R12 ;  /* 0x00000004ff0c7819 */ /* 0x000fc4000001160c */
[----:B------:R-:W-:Y:S02]  /*7210*/  SHF.R.U32.HI R5, RZ, 0x4, R5 ;  /* 0x00000004ff057819 */ /* 0x000fe40000011605 */
[----:B------:R-:W-:Y:S01]  /*7220*/  IADD3 R20, R15, -R20, RZ ;  /* 0x800000140f147210 */ /* 0x000fe20007ffe0ff */
[----:B------:R-:W-:Y:S01]  /*7230*/  IMAD.MOV.U32 R15, RZ, RZ, 0x40000040 ;  /* 0x40000040ff0f7424 */ /* 0x000fe200078e00ff */
[----:B------:R-:W-:Y:S02]  /*7240*/  LOP3.LUT R6, R6, 0x3fff, RZ, 0xc0, !PT ;  /* 0x00003fff06067812 */ /* 0x000fe400078ec0ff */
[----:B------:R-:W-:Y:S01]  /*7250*/  LOP3.LUT R12, R12, 0x3fff, RZ, 0xc0, !PT ;  /* 0x00003fff0c0c7812 */ /* 0x000fe200078ec0ff */
[----:B-1----:R-:W-:Y:S01]  /*7260*/  IMAD R9, R11, 0x8, R18 ;  /* 0x000000080b097824 */ /* 0x002fe200078e0212 */
[----:B------:R-:W-:Y:S01]  /*7270*/  LOP3.LUT R5, R5, 0x3fff, RZ, 0xc0, !PT ;  /* 0x00003fff05057812 */ /* 0x000fe200078ec0ff */
[----:B------:R-:W-:Y:S01]  /*7280*/  IMAD R10, R20, 0x8, R13 ;  /* 0x00000008140a7824 */ /* 0x000fe200078e020d */
[----:B------:R-:W-:Y:S01]  /*7290*/  MOV R11, 0x40000040 ;  /* 0x40000040000b7802 */ /* 0x000fe20000000f00 */
[----:B------:R-:W-:Y:S01]  /*72a0*/  IMAD.MOV.U32 R13, RZ, RZ, 0x40000040 ;  /* 0x40000040ff0d7424 */ /* 0x000fe200078e00ff */
[----:B------:R1:W-:Y:S01]  /*72b0*/  STL [R1+0x4c], R9 ;  /* 0x00004c0901007387 */ /* 0x0003e20000100800 */
[----:B------:R-:W-:-:S03]  /*72c0*/  LOP3.LUT R5, R5, 0x10000, RZ, 0xfc, !PT ;  /* 0x0001000005057812 */ /* 0x000fc600078efcff */
[----:B------:R2:W-:Y:S01]  /*72d0*/  STL [R1+0x44], R10 ;  /* 0x0000440a01007387 */ /* 0x0005e20000100800 */
[----:B-1----:R-:W-:Y:S02]  /*72e0*/  LOP3.LUT R9, R6, 0x10000, RZ, 0xfc, !PT ;  /* 0x0001000006097812 */ /* 0x002fe400078efcff */
[----:B------:R-:W-:Y:S02]  /*72f0*/  LOP3.LUT R6, R12, 0x10000, RZ, 0xfc, !PT ;  /* 0x000100000c067812 */ /* 0x000fe400078efcff */
[C---:B------:R-:W-:Y:S01]  /*7300*/  IADD3 R22, R9.reuse, 0x2, RZ ;  /* 0x0000000209167810 */ /* 0x040fe20007ffe0ff */
[C---:B------:R-:W-:Y:S01]  /*7310*/  VIADD R20, R9.reuse, 0x4 ;  /* 0x0000000409147836 */ /* 0x040fe20000000000 */
[----:B------:R1:W-:Y:S01]  /*7320*/  STL [R1+0x3c], R9 ;  /* 0x00003c0901007387 */ /* 0x0003e20000100800 */
[----:B------:R-:W-:Y:S01]  /*7330*/  VIADD R18, R9, 0x6 ;  /* 0x0000000609127836 */ /* 0x000fe20000000000 */
[C---:B------:R-:W-:Y:S01]  /*7340*/  IADD3 R14, R6.reuse, 0x2, RZ ;  /* 0x00000002060e7810 */ /* 0x040fe20007ffe0ff */
[C---:B--2---:R-:W-:Y:S01]  /*7350*/  VIADD R10, R6.reuse, 0x6 ;  /* 0x00000006060a7836 */ /* 0x044fe20000000000 */
[----:B------:R2:W-:Y:S01]  /*7360*/  STL [R1+0x5c], R5 ;  /* 0x00005c0501007387 */ /* 0x0005e20000100800 */
[----:B------:R-:W-:-:S03]  /*7370*/  VIADD R12, R6, 0x4 ;  /* 0x00000004060c7836 */ /* 0x000fc60000000000 */
[----:B------:R3:W-:Y:S01]  /*7380*/  STL [R1+0x38], R6 ;  /* 0x0000380601007387 */ /* 0x0007e20000100800 */
[----:B-1----:R-:W-:-:S03]  /*7390*/  VIADD R9, R7, 0x8 ;  /* 0x0000000807097836 */ /* 0x002fc60000000000 */
[----:B------:R1:W-:Y:S01]  /*73a0*/  STL.64 [R1+0x30], R22 ;  /* 0x0000301601007387 */ /* 0x0003e20000100a00 */
[C---:B------:R-:W-:Y:S01]  /*73b0*/  VIADD R9, R7.reuse, 0x14 ;  /* 0x0000001407097836 */ /* 0x040fe20000000000 */
[C---:B--2---:R-:W-:Y:S02]  /*73c0*/  IADD3 R5, R7.reuse, 0x4, RZ ;  /* 0x0000000407057810 */ /* 0x044fe40007ffe0ff */
[----:B------:R1:W-:Y:S01]  /*73d0*/  STL.64 [R1+0x28], R20 ;  /* 0x0000281401007387 */ /* 0x0003e20000100a00 */
[C---:B------:R-:W-:Y:S01]  /*73e0*/  IADD3 R5, R7.reuse, 0x10, RZ ;  /* 0x0000001007057810 */ /* 0x040fe20007ffe0ff */
[C---:B---3--:R-:W-:Y:S01]  /*73f0*/  VIADD R6, R7.reuse, 0xc ;  /* 0x0000000c07067836 */ /* 0x048fe20000000000 */
[C---:B------:R-:W-:Y:S01]  /*7400*/  IADD3 R5, R7.reuse, 0x1c, RZ ;  /* 0x0000001c07057810 */ /* 0x040fe20007ffe0ff */
[----:B------:R1:W-:Y:S01]  /*7410*/  STL.64 [R1+0x20], R18 ;  /* 0x0000201201007387 */ /* 0x0003e20000100a00 */
[----:B------:R-:W-:-:S03]  /*7420*/  VIADD R6, R7, 0x18 ;  /* 0x0000001807067836 */ /* 0x000fc60000000000 */
[----:B------:R1:W-:Y:S04]  /*7430*/  STL.64 [R1+0x8], R10 ;  /* 0x0000080a01007387 */ /* 0x0003e80000100a00 */
[----:B------:R1:W-:Y:S04]  /*7440*/  STL.64 [R1+0x18], R14 ;  /* 0x0000180e01007387 */ /* 0x0003e80000100a00 */
[----:B------:R1:W-:Y:S02]  /*7450*/  STL.64 [R1+0x10], R12 ;  /* 0x0000100c01007387 */ /* 0x0003e40000100a00 */
.L_x_1531:
[----:B------:R-:W-:-:S06]  /*7460*/  ULOP3.LUT UR4, UR36, 0x1, URZ, 0xfc, !UPT ;  /* 0x0000000124047892 */ /* 0x000fcc000f8efc3f */
[----:B------:R-:W-:-:S05]  /*7470*/  IMAD.U32 R5, RZ, RZ, UR4 ;  /* 0x00000004ff057e24 */ /* 0x000fca000f8e00ff */
[----:B------:R-:W-:-:S13]  /*7480*/  ISETP.NE.AND P0, PT, R5, 0x3, PT ;  /* 0x000000030500780c */ /* 0x000fda0003f05270 */
[----:B------:R-:W-:Y:S05]  /*7490*/  @!P0 BRA `(.L_x_1521) ;  /* 0x0000000000048947 */ /* 0x000fea0003800000 */
[----:B------:R-:W-:Y:S01]  /*74a0*/  BPT.TRAP 0x1 ;  /* 0x000000040000795c */ /* 0x000fe20000300000 */
.L_x_1521:
[----:B------:R-:W-:Y:S01]  /*74b0*/  IMAD R6, R0, 0x8, R16 ;  /* 0x0000000800067824 */ /* 0x000fe200078e0210 */
[----:B-1----:R-:W-:-:S04]  /*74c0*/  SHF.L.U32 R23, R4, 0x1f, RZ ;  /* 0x0000001f04177819 */ /* 0x002fc800000006ff */
[----:B------:R1:W2:Y:S01]  /*74d0*/  SYNCS.PHASECHK.TRANS64.TRYWAIT P1, [R6+URZ+0x30c10], R23 ;  /* 0x030c1017060075a7 */ /* 0x0002a2000802017f */
[----:B------:R-:W-:Y:S05]  /*74e0*/  @!P0 BRA `(.L_x_1522) ;  /* 0x0000000000048947 */ /* 0x000fea0003800000 */
[----:B------:R-:W-:Y:S01]  /*74f0*/  BPT.TRAP 0x1 ;  /* 0x000000040000795c */ /* 0x000fe20000300000 */
.L_x_1522:
[----:B------:R-:W-:-:S04]  /*7500*/  IADD3 R5, R16, 0x10000, RZ ;  /* 0x0001000010057810 */ /* 0x000fc80007ffe0ff */
[----:B------:R-:W-:-:S04]  /*7510*/  SHF.R.U32.HI R5, RZ, 0x4, R5 ;  /* 0x00000004ff057819 */ /* 0x000fc80000011605 */
[----:B------:R-:W-:-:S04]  /*7520*/  LOP3.LUT R5, R5, 0x3fff, RZ, 0xc0, !PT ;  /* 0x00003fff05057812 */ /* 0x000fc800078ec0ff */
[----:B------:R-:W-:Y:S01]  /*7530*/  LOP3.LUT R9, R5, 0x10000, RZ, 0xfc, !PT ;  /* 0x0001000005097812 */ /* 0x000fe200078efcff */
[----:B--2---:R-:W-:Y:S06]  /*7540*/  @P1 BRA `(.L_x_1523) ;  /* 0x0000000000081947 */ /* 0x004fec0003800000 */
[----:B------:R-:W2:Y:S02]  /*7550*/  SYNCS.PHASECHK.TRANS64.TRYWAIT P1, [R6+URZ+0x30c10], R23 ;  /* 0x030c1017060075a7 */ /* 0x000ea4000802017f */
[----:B--2---:R-:W-:Y:S05]  /*7560*/  @!P1 BRA `(.L_x_1524) ;  /* 0x000000e400789947 */ /* 0x004fea0003800000 */
.L_x_1523:
        /* <DEDUP_REMOVED lines=38> */
[C---:B------:R-:W-:Y:S02]  /*77d0*/  IMAD R18, R0.reuse, 0x80, R11 ;  /* 0x0000008000127824 */ /* 0x040fe400078e020b */
[----:B------:R-:W-:Y:S01]  /*77e0*/  IMAD R14, R0, 0x80, R13 ;  /* 0x00000080000e7824 */ /* 0x000fe200078e020d */
[C---:B------:R-:W-:Y:S01]  /*77f0*/  LEA R9, R3.reuse, R10, 0x1 ;  /* 0x0000000a03097211 */ /* 0x040fe200078e08ff */
[C---:B------:R-:W-:Y:S01]  /*7800*/  IMAD R11, R3.reuse, 0x2, R12 ;  /* 0x00000002030b7824 */ /* 0x040fe200078e020c */
[C---:B------:R-:W-:Y:S01]  /*7810*/  LEA R21, R3.reuse, R18, 0x1 ;  /* 0x0000001203157211 */ /* 0x040fe200078e08ff */
[----:B------:R-:W-:Y:S02]  /*7820*/  IMAD R19, R3, 0x2, R14 ;  /* 0x0000000203137824 */ /* 0x000fe400078e020e */
[----:B------:R-:W-:-:S02]  /*7830*/  IMAD R17, R9, 0x4, R16 ;  /* 0x0000000409117824 */ /* 0x000fc400078e0210 */
        /* <DEDUP_REMOVED lines=18> */
.L_x_1525:
[----:B------:R1:W1:Y:S01]  /*7960*/  SYNCS.PHASECHK.TRANS64.TRYWAIT P1, [R6+URZ+0x30c30], R23 ;  /* 0x030c3017060075a7 */ /* 0x000262000802017f */
[----:B------:R-:W-:Y:S05]  /*7970*/  @!P0 BRA `(.L_x_1526) ;  /* 0x0000000000048947 */ /* 0x000fea0003800000 */
[----:B------:R-:W-:Y:S01]  /*7980*/  BPT.TRAP 0x1 ;  /* 0x000000040000795c */ /* 0x000fe20000300000 */
.L_x_1526:
[----:B-1----:R-:W-:Y:S05]  /*7990*/  @P1 BRA `(.L_x_1527) ;  /* 0x0000000000081947 */ /* 0x002fea0003800000 */
[----:B------:R-:W1:Y:S02]  /*79a0*/  SYNCS.PHASECHK.TRANS64.TRYWAIT P1, [R6+URZ+0x30c30], R23 ;  /* 0x030c3017060075a7 */ /* 0x000e64000802017f */
[----:B-1----:R-:W-:Y:S05]  /*79b0*/  @!P1 BRA `(.L_x_1528) ;  /* 0x000000e000789947 */ /* 0x002fea0003800000 */
.L_x_1527:
        /* <DEDUP_REMOVED lines=17> */
[----:B------:R-:W-:Y:S01]  /*7ad0*/  FMUL.FTZ R205, R83, UR8 ;  /* 0x0000000853cd7c20 */ /* 0x000fe20008410000 */
[----:B------:R-:W-:Y:S01]  /*7ae0*/  IMAD R25, R0, 0x400, R25 ;  /* 0x0000040000197824 */ /* 0x000fe200078e0219 */
        /* <DEDUP_REMOVED lines=65> */
[C---:B------:R-:W-:Y:S01]  /*7f00*/  IADD3 R227, R7.reuse, 0x4, RZ ;  /* 0x0000000407e37810 */ /* 0x040fe20007ffe0ff */
        /* <DEDUP_REMOVED lines=13> */
[C---:B------:R-:W-:Y:S01]  /*7fe0*/  VIADD R213, R7.reuse, 0xc ;  /* 0x0000000c07d57836 */ /* 0x040fe20000000000 */
[C---:B------:R-:W-:Y:S01]  /*7ff0*/  ISETP.GT.AND P2, PT, R8.reuse, RZ, PT ;  /* 0x000000ff0800720c */ /* 0x040fe20003f44270 */
[----:B------:R-:W4:Y:S01]  /*8000*/  MUFU.TANH R22, R22 ;  /* 0x0000001600167308 */ /* 0x000f220000002400 */
[----:B------:R1:W-:Y:S01]  /*8010*/  STL [R1+0x70], R2 ;  /* 0x0000700201007387 */ /* 0x0003e20000100800 */
[----:B------:R-:W-:Y:S01]  /*8020*/  ISETP.GT.AND P1, PT, R8, 0x8, PT ;  /* 0x000000080800780c */ /* 0x000fe20003f24270 */
[----:B------:R-:W-:-:S05]  /*8030*/  VIADD R222, R7, 0x14 ;  /* 0x0000001407de7836 */ /* 0x000fca0000000000 */
[----:B------:R-:W4:Y:S01]  /*8040*/  MUFU.TANH R204, R204 ;  /* 0x000000cc00cc7308 */ /* 0x000f220000002400 */
[----:B-1----:R-:W2:Y:S01]  /*8050*/  LDL.64 R2, [R1+0x18] ;  /* 0x0000180001027983 */ /* 0x002ea20000100a00 */
[----:B------:R-:W-:Y:S01]  /*8060*/  WARPGROUP.ARRIVE ;  /* 0x00000000000079c5 */ /* 0x000fe20000000000 */
[----:B------:R-:W-:-:S05]  /*8070*/  IADD3 R220, R7, 0x10, RZ ;  /* 0x0000001007dc7810 */ /* 0x000fca0007ffe0ff */
        /* <DEDUP_REMOVED lines=14> */
[----:B------:R-:W-:-:S05]  /*8160*/  VIADD R214, R7, 0x18 ;  /* 0x0000001807d67836 */ /* 0x000fca0000000000 */
        /* <DEDUP_REMOVED lines=78> */
[----:B------:R-:W-:Y:S01]  /*8650*/  MUFU.TANH R230, R230 ;  /* 0x000000e600e67308 */ /* 0x000fe20000002400 */
        /* <DEDUP_REMOVED lines=8> */
[----:B------:R-:W-:Y:S07]  /*86e0*/  SHFL.IDX PT, R217, R13, R222, 0x1f ;  /* 0x00001fde0dd97589 */ /* 0x000fee00000e0000 */
[----:B------:R3:W-:Y:S01]  /*86f0*/  MUFU.TANH R159, R105 ;  /* 0x00000069009f7308 */ /* 0x0007e20000002400 */
[----:B----4-:R-:W-:-:S07]  /*8700*/  FSEL R103, R207, -INF , P2 ;  /* 0xff800000cf677808 */ /* 0x010fce0001000000 */
        /* <DEDUP_REMOVED lines=13> */
[----:B------:R-:W-:Y:S01]  /*87e0*/  LEA R209, R0, R209, 0xa ;  /* 0x000000d100d17211 */ /* 0x000fe200078e50ff */
[----:B------:R-:W-:-:S03]  /*87f0*/  FFMA.FTZ R17, R17, UR5, -R106 ;  /* 0x0000000511117c23 */ /* 0x000fc6000801086a */
[----:B------:R-:W4:Y:S01]  /*8800*/  MUFU.TANH R93, R93 ;  /* 0x0000005d005d7308 */ /* 0x000f220000002400 */
[----:B------:R-:W-:Y:S01]  /*8810*/  FFMA.FTZ R106, R105, UR5, -R106 ;  /* 0x00000005696a7c23 */ /* 0x000fe2000801086a */
[----:B------:R-:W-:Y:S02]  /*8820*/  R2UR UR4, R209 ;  /* 0x00000000d10472ca */ /* 0x000fe400000e0000 */
[----:B-1----:R-:W-:-:S04]  /*8830*/  FSEL R108, R235, -INF , P2 ;  /* 0xff800000eb6c7808 */ /* 0x002fc80001000000 */
[----:B------:R-:W1:Y:S01]  /*8840*/  MUFU.TANH R237, R237 ;  /* 0x000000ed00ed7308 */ /* 0x000e620000002400 */
[----:B------:R-:W-:Y:S01]  /*8850*/  FSEL R105, R230, -INF , P2 ;  /* 0xff800000e6697808 */ /* 0x000fe20001000000 */
[----:B------:R-:W1:Y:S01]  /*8860*/  SHFL.IDX PT, R209, R13, R214, 0x1f ;  /* 0x00001fd60dd17589 */ /* 0x000e6200000e0000 */
[----:B--2---:R-:W-:-:S05]  /*8870*/  FSEL R109, R89, -INF , P1 ;  /* 0xff800000596d7808 */ /* 0x004fca0000800000 */
[----:B------:R-:W2:Y:S01]  /*8880*/  MUFU.TANH R94, R94 ;  /* 0x0000005e005e7308 */ /* 0x000ea20000002400 */
[----:B------:R-:W-:Y:S01]  /*8890*/  FFMA.FTZ R105, R105, UR5, -R122 ;  /* 0x0000000569697c23 */ /* 0x000fe2000801087a */
[----:B------:R-:W-:-:S06]  /*88a0*/  FFMA.FTZ R108, R108, UR5, -R107 ;  /* 0x000000056c6c7c23 */ /* 0x000fcc000801086b */
[----:B------:R4:W-:Y:S01]  /*88b0*/  MUFU.TANH R2, R132 ;  /* 0x0000008400027308 */ /* 0x0009e20000002400 */
[----:B------:R-:W-:Y:S01]  /*88c0*/  FFMA.FTZ R122, R109, UR5, -R122 ;  /* 0x000000056d7a7c23 */ /* 0x000fe2000801087a */
[----:B---3--:R-:W-:-:S06]  /*88d0*/  FSEL R109, R91, -INF , P2 ;  /* 0xff8000005b6d7808 */ /* 0x008fcc0001000000 */
[----:B------:R3:W2:Y:S01]  /*88e0*/  MUFU.TANH R156, R110 ;  /* 0x0000006e009c7308 */ /* 0x0006a20000002400 */
[----:B----4-:R-:W4:Y:S04]  /*88f0*/  SHFL.IDX PT, R132, R15, R229, 0x1f ;  /* 0x00001fe50f847589 */ /* 0x010f2800000e0000 */
[----:B------:R-:W-:Y:S01]  /*8900*/  SHFL.IDX PT, R136, R15, R7, 0x1f ;  /* 0x00001f070f887589 */ /* 0x000fe200000e0000 */
[----:B---3--:R-:W-:Y:S02]  /*8910*/  FSEL R110, R225, -INF , P1 ;  /* 0xff800000e16e7808 */ /* 0x008fe40000800000 */
[----:B------:R3:W-:Y:S01]  /*8920*/  MUFU.TANH R154, R111 ;  /* 0x0000006f009a7308 */ /* 0x0007e20000002400 */
[----:B------:R-:W-:Y:S02]  /*8930*/  SHFL.IDX PT, R134, R15, R227, 0x1f ;  /* 0x00001fe30f867589 */ /* 0x000fe400000e0000 */
[----:B------:R-:W-:Y:S01]  /*8940*/  FFMA.FTZ R107, R110, UR5, -R107 ;  /* 0x000000056e6b7c23 */ /* 0x000fe2000801086b */
[----:B------:R-:W-:-:S04]  /*8950*/  FSEL R110, R164, -INF , P2 ;  /* 0xff800000a46e7808 */ /* 0x000fc80001000000 */
[----:B------:R1:W-:Y:S01]  /*8960*/  MUFU.TANH R141, R125 ;  /* 0x0000007d008d7308 */ /* 0x0003e20000002400 */
[----:B---3--:R-:W-:Y:S04]  /*8970*/  SHFL.IDX PT, R111, R13, R227, 0x1f ;  /* 0x00001fe30d6f7589 */ /* 0x008fe800000e0000 */
[----:B------:R-:W3:Y:S03]  /*8980*/  SHFL.IDX PT, R13, R13, R129, 0x1f ;  /* 0x00001f810d0d7589 */ /* 0x000ee600000e0000 */
[----:B------:R2:W-:Y:S01]  /*8990*/  MUFU.TANH R142, R126 ;  /* 0x0000007e008e7308 */ /* 0x0005e20000002400 */
[----:B-1----:R-:W-:Y:S01]  /*89a0*/  FSEL R125, R163, -INF , P1 ;  /* 0xff800000a37d7808 */ /* 0x002fe20000800000 */
[----:B------:R-:W-:Y:S01]  /*89b0*/  FFMA.FTZ R109, R109, UR5, -R212 ;  /* 0x000000056d6d7c23 */ /* 0x000fe200080108d4 */
[----:B------:R-:W-:Y:S01]  /*89c0*/  FFMA.FTZ R110, R110, UR5, -R124 ;  /* 0x000000056e6e7c23 */ /* 0x000fe2000801087c */
[----:B------:R-:W-:-:S04]  /*89d0*/  FSEL R210, R93, -INF , P2 ;  /* 0xff8000005dd27808 */ /* 0x000fc80001000000 */
[----:B------:R-:W1:Y:S01]  /*89e0*/  MUFU.TANH R231, R231 ;  /* 0x000000e700e77308 */ /* 0x000e620000002400 */
[----:B--2---:R-:W-:Y:S01]  /*89f0*/  FSEL R126, R92, -INF , P1 ;  /* 0xff8000005c7e7808 */ /* 0x004fe20000800000 */
[----:B------:R-:W-:Y:S01]  /*8a00*/  FFMA.FTZ R212, R125, UR5, -R212 ;  /* 0x000000057dd47c23 */ /* 0x000fe200080108d4 */
[----:B------:R-:W-:-:S05]  /*8a10*/  FSEL R234, R237, -INF , P2 ;  /* 0xff800000edea7808 */ /* 0x000fca0001000000 */
[----:B------:R2:W-:Y:S01]  /*8a20*/  MUFU.TANH R5, R130 ;  /* 0x0000008200057308 */ /* 0x0005e20000002400 */
[----:B------:R-:W-:Y:S01]  /*8a30*/  FFMA.FTZ R124, R126, UR5, -R124 ;  /* 0x000000057e7c7c23 */ /* 0x000fe2000801087c */
[----:B------:R-:W-:Y:S02]  /*8a40*/  FSEL R125, R162, -INF , P1 ;  /* 0xff800000a27d7808 */ /* 0x000fe40000800000 */
[----:B------:R-:W-:Y:S02]  /*8a50*/  FSEL R216, R161, -INF , P2 ;  /* 0xff800000a1d87808 */ /* 0x000fe40001000000 */
[----:B------:R-:W-:Y:S02]  /*8a60*/  FSEL R133, R153, -INF , P2 ;  /* 0xff80000099857808 */ /* 0x000fe40001000000 */
[----:B------:R4:W-:Y:S01]  /*8a70*/  MUFU.TANH R6, R128 ;  /* 0x0000008000067308 */ /* 0x0009e20000002400 */
[----:B--2---:R-:W2:Y:S01]  /*8a80*/  SHFL.IDX PT, R130, R15, R213, 0x1f ;  /* 0x00001fd50f827589 */ /* 0x004ea200000e0000 */
[----:B------:R-:W-:Y:S01]  /*8a90*/  FSEL R126, R94, -INF , P1 ;  /* 0xff8000005e7e7808 */ /* 0x000fe20000800000 */
[----:B------:R-:W-:Y:S01]  /*8aa0*/  FFMA.FTZ R210, R210, UR5, -R217 ;  /* 0x00000005d2d27c23 */ /* 0x000fe200080108d9 */
[----:B------:R-:W-:Y:S01]  /*8ab0*/  FFMA.FTZ R234, R234, UR5, -R211 ;  /* 0x00000005eaea7c23 */ /* 0x000fe200080108d3 */
[----:B------:R-:W-:Y:S01]  /*8ac0*/  FFMA.FTZ R217, R125, UR5, -R217 ;  /* 0x000000057dd97c23 */ /* 0x000fe200080108d9 */
[----:B------:R-:W-:Y:S01]  /*8ad0*/  FSEL R12, R160, -INF , P1 ;  /* 0xff800000a00c7808 */ /* 0x000fe20000800000 */
[----:B------:R-:W-:Y:S01]  /*8ae0*/  FFMA.FTZ R211, R126, UR5, -R211 ;  /* 0x000000057ed37c23 */ /* 0x000fe200080108d3 */
[----:B------:R-:W-:Y:S01]  /*8af0*/  SHFL.IDX PT, R125, R15, R222, 0x1f ;  /* 0x00001fde0f7d7589 */ /* 0x000fe200000e0000 */
[----:B------:R-:W-:Y:S01]  /*8b00*/  FSEL R126, R152, -INF , P1 ;  /* 0xff800000987e7808 */ /* 0x000fe20000800000 */
[----:B------:R-:W2:Y:S02]  /*8b10*/  MUFU.TANH R236, R236 ;  /* 0x000000ec00ec7308 */ /* 0x000ea40000002400 */
[----:B----4-:R-:W4:Y:S01]  /*8b20*/  SHFL.IDX PT, R128, R15, R220, 0x1f ;  /* 0x00001fdc0f807589 */ /* 0x010f2200000e0000 */
[----:B------:R-:W-:Y:S01]  /*8b30*/  FFMA.FTZ R216, R216, UR5, -R209 ;  /* 0x00000005d8d87c23 */ /* 0x000fe200080108d1 */
[----:B------:R-:W-:-:S02]  /*8b40*/  FFMA.FTZ R133, R133, UR5, -R132 ;  /* 0x0000000585857c23 */ /* 0x000fc40008010884 */
[----:B------:R-:W-:Y:S02]  /*8b50*/  SHFL.IDX PT, R215, R15, R214, 0x1f ;  /* 0x00001fd60fd77589 */ /* 0x000fe400000e0000 */
[----:B------:R-:W4:Y:S02]  /*8b60*/  MUFU.TANH R112, R112 ;  /* 0x0000007000707308 */ /* 0x000f240000002400 */
[----:B------:R-:W4:Y:S01]  /*8b70*/  SHFL.IDX PT, R218, R224, R7, 0x1f ;  /* 0x00001f07e0da7589 */ /* 0x000f2200000e0000 */
[----:B------:R-:W-:Y:S01]  /*8b80*/  FFMA.FTZ R209, R12, UR5, -R209 ;  /* 0x000000050cd17c23 */ /* 0x000fe200080108d1 */
[----:B------:R-:W-:Y:S02]  /*8b90*/  FSEL R139, R159, -INF , P2 ;  /* 0xff8000009f8b7808 */ /* 0x000fe40001000000 */
[----:B------:R-:W-:Y:S01]  /*8ba0*/  SHFL.IDX PT, R221, R224, R227, 0x1f ;  /* 0x00001fe3e0dd7589 */ /* 0x000fe200000e0000 */
[----:B------:R-:W-:Y:S01]  /*8bb0*/  FSEL R138, R158, -INF , P1 ;  /* 0xff8000009e8a7808 */ /* 0x000fe20000800000 */
[----:B------:R-:W-:Y:S01]  /*8bc0*/  FFMA.FTZ R132, R126, UR5, -R132 ;  /* 0x000000057e847c23 */ /* 0x000fe20008010884 */
[----:B------:R-:W-:Y:S01]  /*8bd0*/  FSEL R137, R157, -INF , P2 ;  /* 0xff8000009d897808 */ /* 0x000fe20001000000 */
[----:B------:R2:W4:Y:S01]  /*8be0*/  SHFL.IDX PT, R126, R15, R129, 0x1f ;  /* 0x00001f810f7e7589 */ /* 0x00052200000e0000 */
[----:B------:R-:W-:Y:S01]  /*8bf0*/  FSEL R12, R156, -INF , P1 ;  /* 0xff8000009c0c7808 */ /* 0x000fe20000800000 */
[----:B------:R1:W4:Y:S02]  /*8c00*/  MUFU.TANH R144, R123 ;  /* 0x0000007b00907308 */ /* 0x0003240000002400 */
[----:B------:R4:W4:Y:S01]  /*8c10*/  SHFL.IDX PT, R223, R224, R213, 0x1f ;  /* 0x00001fd5e0df7589 */ /* 0x00092200000e0000 */
[--C-:B---3--:R-:W-:Y:S01]  /*8c20*/  FFMA.FTZ R139, R139, UR5, -R13.reuse ;  /* 0x000000058b8b7c23 */ /* 0x108fe2000801080d */
[----:B------:R-:W-:Y:S01]  /*8c30*/  FFMA.FTZ R138, R138, UR5, -R13 ;  /* 0x000000058a8a7c23 */ /* 0x000fe2000801080d */
[----:B------:R-:W-:Y:S01]  /*8c40*/  FSEL R135, R155, -INF , P2 ;  /* 0xff8000009b877808 */ /* 0x000fe20001000000 */
[----:B------:R-:W-:-:S02]  /*8c50*/  FFMA.FTZ R137, R137, UR5, -R136 ;  /* 0x0000000589897c23 */ /* 0x000fc40008010888 */
[----:B------:R3:W-:Y:S01]  /*8c60*/  MUFU.TANH R3, R131 ;  /* 0x0000008300037308 */ /* 0x0007e20000002400 */
[----:B-1----:R-:W-:Y:S01]  /*8c70*/  FSEL R123, R231, -INF , P2 ;  /* 0xff800000e77b7808 */ /* 0x002fe20001000000 */
[----:B------:R-:W-:Y:S01]  /*8c80*/  FFMA.FTZ R136, R12, UR5, -R136 ;  /* 0x000000050c887c23 */ /* 0x000fe20008010888 */
[----:B------:R-:W-:Y:S01]  /*8c90*/  FSEL R13, R154, -INF , P1 ;  /* 0xff8000009a0d7808 */ /* 0x000fe20000800000 */
[--C-:B------:R-:W-:Y:S01]  /*8ca0*/  FFMA.FTZ R135, R135, UR5, -R134.reuse ;  /* 0x0000000587877c23 */ /* 0x100fe20008010886 */
[----:B------:R-:W-:Y:S01]  /*8cb0*/  FSEL R219, R146, -INF , P1 ;  /* 0xff80000092db7808 */ /* 0x000fe20000800000 */
[----:B------:R-:W-:Y:S01]  /*8cc0*/  FFMA.FTZ R123, R123, UR5, -R111 ;  /* 0x000000057b7b7c23 */ /* 0x000fe2000801086f */
[----:B------:R-:W-:Y:S01]  /*8cd0*/  SHFL.IDX PT, R232, R14, R227, 0x1f ;  /* 0x00001fe30ee87589 */ /* 0x000fe200000e0000 */
[----:B------:R1:W-:Y:S01]  /*8ce0*/  MUFU.EX2 R12, R122 ;  /* 0x0000007a000c7308 */ /* 0x0003e20000000800 */
[----:B---3--:R-:W-:Y:S01]  /*8cf0*/  FSEL R131, R151, -INF , P2 ;  /* 0xff80000097837808 */ /* 0x008fe20001000000 */
[----:B------:R-:W-:Y:S01]  /*8d00*/  FFMA.FTZ R134, R13, UR5, -R134 ;  /* 0x000000050d867c23 */ /* 0x000fe20008010886 */
[----:B------:R-:W3:Y:S01]  /*8d10*/  SHFL.IDX PT, R222, R224, R222, 0x1f ;  /* 0x00001fdee0de7589 */ /* 0x000ee200000e0000 */
[----:B--2---:R-:W-:-:S04]  /*8d20*/  FSEL R129, R236, -INF , P2 ;  /* 0xff800000ec817808 */ /* 0x004fc80001000000 */
[----:B------:R-:W2:Y:S01]  /*8d30*/  MUFU.TANH R90, R90 ;  /* 0x0000005a005a7308 */ /* 0x000ea20000002400 */
[----:B-1----:R-:W-:Y:S01]  /*8d40*/  FSEL R122, R150, -INF , P1 ;  /* 0xff800000967a7808 */ /* 0x002fe20000800000 */
[--C-:B------:R-:W-:Y:S01]  /*8d50*/  FFMA.FTZ R131, R131, UR5, -R130.reuse ;  /* 0x0000000583837c23 */ /* 0x100fe20008010882 */
[----:B------:R-:W-:Y:S01]  /*8d60*/  FSEL R15, R148, -INF , P1 ;  /* 0xff800000940f7808 */ /* 0x000fe20000800000 */
[----:B------:R-:W-:Y:S02]  /*8d70*/  SHFL.IDX PT, R233, R14, R7, 0x1f ;  /* 0x00001f070ee97589 */ /* 0x000fe400000e0000 */
[----:B------:R-:W-:Y:S02]  /*8d80*/  FFMA.FTZ R130, R122, UR5, -R130 ;  /* 0x000000057a827c23 */ /* 0x000fe40008010882 */
[----:B------:R1:W-:Y:S01]  /*8d90*/  MUFU.EX2 R13, R123 ;  /* 0x0000007b000d7308 */ /* 0x0003e20000000800 */
[----:B----4-:R-:W-:Y:S01]  /*8da0*/  FSEL R122, R112, -INF , P1 ;  /* 0xff800000707a7808 */ /* 0x010fe20000800000 */
[--C-:B------:R-:W-:Y:S01]  /*8db0*/  FFMA.FTZ R129, R129, UR5, -R128.reuse ;  /* 0x0000000581817c23 */ /* 0x100fe20008010880 */
[----:B------:R4:W2:Y:S05]  /*8dc0*/  SHFL.IDX PT, R227, R224, R220, 0x1f ;  /* 0x00001fdce0e37589 */ /* 0x0008aa00000e0000 */
[----:B------:R-:W2:Y:S01]  /*8dd0*/  MUFU.TANH R140, R127 ;  /* 0x0000007f008c7308 */ /* 0x000ea20000002400 */
[----:B-1----:R-:W-:Y:S01]  /*8de0*/  FSEL R123, R149, -INF , P2 ;  /* 0xff800000957b7808 */ /* 0x002fe20001000000 */
[----:B------:R-:W-:Y:S01]  /*8df0*/  FFMA.FTZ R128, R122, UR5, -R128 ;  /* 0x000000057a807c23 */ /* 0x000fe20008010880 */
[----:B------:R-:W-:-:S05]  /*8e00*/  FSEL R122, R145, -INF , P2 ;  /* 0xff800000917a7808 */ /* 0x000fca0001000000 */
[----:B------:R-:W-:Y:S01]  /*8e10*/  MUFU.EX2 R98, R98 ;  /* 0x0000006200627308 */ /* 0x000fe20000000800 */
[--C-:B------:R-:W-:Y:S01]  /*8e20*/  FFMA.FTZ R123, R123, UR5, -R125.reuse ;  /* 0x000000057b7b7c23 */ /* 0x100fe2000801087d */
[----:B------:R-:W-:Y:S01]  /*8e30*/  FFMA.FTZ R125, R15, UR5, -R125 ;  /* 0x000000050f7d7c23 */ /* 0x000fe2000801087d */
[----:B------:R-:W-:Y:S01]  /*8e40*/  FSEL R213, R144, -INF , P1 ;  /* 0xff80000090d57808 */ /* 0x000fe20000800000 */
[--C-:B----4-:R-:W-:Y:S01]  /*8e50*/  FADD.FTZ R220, R24, -R218.reuse ;  /* 0x800000da18dc7221 */ /* 0x110fe20000010000 */
[----:B------:R-:W-:-:S03]  /*8e60*/  FADD.FTZ R218, R26, -R218 ;  /* 0x800000da1ada7221 */ /* 0x000fc60000010000 */
[----:B------:R-:W1:Y:S01]  /*8e70*/  MUFU.EX2 R119, R119 ;  /* 0x0000007700777308 */ /* 0x000e620000000800 */
[----:B------:R-:W-:Y:S01]  /*8e80*/  SHFL.IDX PT, R214, R224, R229, 0x1f ;  /* 0x00001fe5e0d67589 */ /* 0x000fe200000e0000 */
[----:B------:R-:W-:Y:S01]  /*8e90*/  IADD3 R26, R7, 0x1c, RZ ;  /* 0x0000001c071a7810 */ /* 0x000fe20007ffe0ff */
[----:B------:R-:W-:-:S05]  /*8ea0*/  FFMA.FTZ R122, R122, UR5, -R126 ;  /* 0x000000057a7a7c23 */ /* 0x000fca000801087e */
[----:B------:R-:W-:Y:S01]  /*8eb0*/  MUFU.TANH R114, R114 ;  /* 0x0000007200727308 */ /* 0x000fe20000002400 */
[----:B------:R-:W4:Y:S01]  /*8ec0*/  SHFL.IDX PT, R229, R14, R229, 0x1f ;  /* 0x00001fe50ee57589 */ /* 0x000f2200000e0000 */
[----:B------:R-:W-:-:S06]  /*8ed0*/  FFMA.FTZ R126, R213, UR5, -R126 ;  /* 0x00000005d57e7c23 */ /* 0x000fcc000801087e */
[----:B------:R-:W1:Y:S01]  /*8ee0*/  MUFU.EX2 R99, R99 ;  /* 0x0000006300637308 */ /* 0x000e620000000800 */
[----:B------:R-:W-:-:S07]  /*8ef0*/  FADD.FTZ R213, R29, -R223 ;  /* 0x800000df1dd57221 */ /* 0x000fce0000010000 */
[----:B------:R-:W1:Y:S08]  /*8f00*/  MUFU.TANH R113, R113 ;  /* 0x0000007100717308 */ /* 0x000e700000002400 */
[----:B------:R-:W1:Y:S08]  /*8f10*/  MUFU.TANH R115, R115 ;  /* 0x0000007300737308 */ /* 0x000e700000002400 */
[----:B------:R-:W1:Y:S01]  /*8f20*/  MUFU.EX2 R96, R96 ;  /* 0x0000006000607308 */ /* 0x000e620000000800 */
[----:B------:R-:W-:-:S07]  /*8f30*/  FFMA.FTZ R21, -R21, R21, 1 ;  /* 0x3f80000015157423 */ /* 0x000fce0000010115 */
[----:B------:R-:W-:Y:S08]  /*8f40*/  MUFU.TANH R116, R116 ;  /* 0x0000007400747308 */ /* 0x000ff00000002400 */
[----:B------:R-:W1:Y:S08]  /*8f50*/  MUFU.TANH R118, R118 ;  /* 0x0000007600767308 */ /* 0x000e700000002400 */
[----:B------:R-:W1:Y:S01]  /*8f60*/  MUFU.EX2 R95, R95 ;  /* 0x0000005f005f7308 */ /* 0x000e620000000800 */
[----:B------:R-:W-:-:S07]  /*8f70*/  FFMA.FTZ R22, -R22, R22, 1 ;  /* 0x3f80000016167423 */ /* 0x000fce0000010116 */
[----:B------:R-:W-:Y:S08]  /*8f80*/  MUFU.TANH R117, R117 ;  /* 0x0000007500757308 */ /* 0x000ff00000002400 */
[----:B------:R-:W1:Y:S08]  /*8f90*/  MUFU.TANH R121, R121 ;  /* 0x0000007900797308 */ /* 0x000e700000002400 */
[----:B------:R-:W1:Y:S08]  /*8fa0*/  MUFU.EX2 R97, R97 ;  /* 0x0000006100617308 */ /* 0x000e700000000800 */
[----:B------:R-:W1:Y:S01]  /*8fb0*/  MUFU.EX2 R104, R104 ;  /* 0x0000006800687308 */ /* 0x000e620000000800 */
[----:B------:R-:W-:Y:S01]  /*8fc0*/  FFMA.FTZ R205, -R205, R205, 1 ;  /* 0x3f800000cdcd7423 */ /* 0x000fe200000101cd */
[----:B------:R-:W-:Y:S01]  /*8fd0*/  FFMA.FTZ R23, -R23, R23, 1 ;  /* 0x3f80000017177423 */ /* 0x000fe20000010117 */
[----:B------:R-:W-:Y:S01]  /*8fe0*/  FFMA.FTZ R208, -R208, R208, 1 ;  /* 0x3f800000d0d07423 */ /* 0x000fe200000101d0 */
[----:B------:R-:W-:Y:S04]  /*8ff0*/  LDS R10, [R10+0x400] ;  /* 0x000400000a0a7984 */ /* 0x000fe80000000800 */
[----:B------:R3:W-:Y:S02]  /*9000*/  MUFU.EX2 R15, R124 ;  /* 0x0000007c000f7308 */ /* 0x0007e40000000800 */
[----:B---3--:R-:W-:Y:S01]  /*9010*/  FFMA.FTZ R124, R219, UR5, -R215 ;  /* 0x00000005db7c7c23 */ /* 0x008fe200080108d7 */
[----:B------:R-:W-:Y:S01]  /*9020*/  FADD.FTZ R219, R25, -R221 ;  /* 0x800000dd19db7221 */ /* 0x000fe20000010000 */
[----:B------:R-:W-:-:S04]  /*9030*/  VIADD R25, R7, 0x18 ;  /* 0x0000001807197836 */ /* 0x000fc80000000000 */
[----:B------:R3:W-:Y:S01]  /*9040*/  MUFU.EX2 R24, R212 ;  /* 0x000000d400187308 */ /* 0x0007e20000000800 */
[----:B------:R-:W-:Y:S01]  /*9050*/  FADD.FTZ R221, R27, -R221 ;  /* 0x800000dd1bdd7221 */ /* 0x000fe20000010000 */
[----:B------:R-:W-:Y:S02]  /*9060*/  VIADD R27, R7, 0xc ;  /* 0x0000000c071b7836 */ /* 0x000fe40000000000 */
[----:B---3--:R-:W-:Y:S02]  /*9070*/  FADD.FTZ R212, R31, -R223 ;  /* 0x800000df1fd47221 */ /* 0x008fe40000010000 */
[----:B------:R-:W-:Y:S04]  /*9080*/  SHFL.IDX PT, R223, R224, R25, 0x1f ;  /* 0x00001f19e0df7589 */ /* 0x000fe800000e0000 */
[----:B------:R3:W1:Y:S01]  /*9090*/  SHFL.IDX PT, R224, R224, R26, 0x1f ;  /* 0x00001f1ae0e07589 */ /* 0x00066200000e0000 */
[--C-:B------:R-:W-:Y:S01]  /*90a0*/  FADD.FTZ R33, R33, -R222.reuse ;  /* 0x800000de21217221 */ /* 0x100fe20000010000 */
[----:B------:R-:W-:-:S02]  /*90b0*/  FADD.FTZ R35, R35, -R222 ;  /* 0x800000de23237221 */ /* 0x000fc40000010000 */
[----:B------:R4:W1:Y:S01]  /*90c0*/  SHFL.IDX PT, R222, R14, R27, 0x1f ;  /* 0x00001f1b0ede7589 */ /* 0x00086200000e0000 */
[----:B--2---:R-:W-:Y:S01]  /*90d0*/  FSEL R127, R90, -INF , P1 ;  /* 0xff8000005a7f7808 */ /* 0x004fe20000800000 */
[--C-:B------:R-:W-:Y:S01]  /*90e0*/  FADD.FTZ R32, R32, -R227.reuse ;  /* 0x800000e320207221 */ /* 0x100fe20000010000 */
[----:B------:R-:W-:Y:S01]  /*90f0*/  FADD.FTZ R34, R34, -R227 ;  /* 0x800000e322227221 */ /* 0x000fe20000010000 */
[----:B------:R-:W-:Y:S01]  /*9100*/  FSEL R227, R5, -INF , P1 ;  /* 0xff80000005e37808 */ /* 0x000fe20000800000 */
[----:B---3--:R2:W-:Y:S01]  /*9110*/  MUFU.EX2 R26, R211 ;  /* 0x000000d3001a7308 */ /* 0x0085e20000000800 */
[----:B------:R-:W-:Y:S01]  /*9120*/  FFMA.FTZ R111, R127, UR5, -R111 ;  /* 0x000000057f6f7c23 */ /* 0x000fe2000801086f */
[----:B------:R-:W-:Y:S02]  /*9130*/  FSEL R127, R147, -INF , P2 ;  /* 0xff800000937f7808 */ /* 0x000fe40001000000 */
[----:B--2---:R-:W-:-:S04]  /*9140*/  FSEL R211, R6, -INF , P2 ;  /* 0xff80000006d37808 */ /* 0x004fc80001000000 */
[----:B----4-:R2:W-:Y:S01]  /*9150*/  MUFU.EX2 R27, R210 ;  /* 0x000000d2001b7308 */ /* 0x0105e20000000800 */
[----:B------:R-:W-:Y:S01]  /*9160*/  FFMA.FTZ R127, R127, UR5, -R215 ;  /* 0x000000057f7f7c23 */ /* 0x000fe200080108d7 */
[----:B------:R-:W-:Y:S01]  /*9170*/  FFMA.FTZ R211, R211, UR5, -R229 ;  /* 0x00000005d3d37c23 */ /* 0x000fe200080108e5 */
[----:B------:R-:W-:-:S05]  /*9180*/  FADD.FTZ R215, R28, -R214 ;  /* 0x800000d61cd77221 */ /* 0x000fca0000010000 */
[----:B------:R3:W-:Y:S01]  /*9190*/  MUFU.EX2 R25, R234 ;  /* 0x000000ea00197308 */ /* 0x0007e20000000800 */
[----:B--2---:R-:W-:Y:S01]  /*91a0*/  FFMA.FTZ R210, R227, UR5, -R229 ;  /* 0x00000005e3d27c23 */ /* 0x004fe200080108e5 */
[----:B------:R-:W-:Y:S01]  /*91b0*/  FFMA.FTZ R227, -R18, R18, 1 ;  /* 0x3f80000012e37423 */ /* 0x000fe20000010112 */
[----:B------:R-:W-:Y:S01]  /*91c0*/  FMUL.FTZ R229, R120, R220 ;  /* 0x000000dc78e57220 */ /* 0x000fe20000410000 */
[----:B------:R-:W-:Y:S01]  /*91d0*/  FSEL R28, R141, -INF , P2 ;  /* 0xff8000008d1c7808 */ /* 0x000fe20001000000 */
[----:B-1----:R-:W-:Y:S01]  /*91e0*/  FADD.FTZ R220, R39, -R224 ;  /* 0x800000e027dc7221 */ /* 0x002fe20000010000 */
[----:B------:R-:W-:Y:S02]  /*91f0*/  FSEL R31, R140, -INF , P1 ;  /* 0xff8000008c1f7808 */ /* 0x000fe40000800000 */
[----:B------:R1:W-:Y:S01]  /*9200*/  MUFU.EX2 R18, R217 ;  /* 0x000000d900127308 */ /* 0x0003e20000000800 */
[----:B---3--:R-:W-:Y:S02]  /*9210*/  VIADD R234, R7, 0x10 ;  /* 0x0000001007ea7836 */ /* 0x008fe40000000000 */
[--C-:B------:R-:W-:Y:S01]  /*9220*/  FADD.FTZ R36, R36, -R223.reuse ;  /* 0x800000df24247221 */ /* 0x100fe20000010000 */
[----:B------:R-:W-:Y:S01]  /*9230*/  FADD.FTZ R38, R38, -R223 ;  /* 0x800000df26267221 */ /* 0x000fe20000010000 */
[----:B------:R-:W-:Y:S01]  /*9240*/  FADD.FTZ R214, R30, -R214 ;  /* 0x800000d61ed67221 */ /* 0x000fe20000010000 */
[----:B------:R-:W-:Y:S01]  /*9250*/  FFMA.FTZ R39, -R20, R20, 1 ;  /* 0x3f80000014277423 */ /* 0x000fe20000010114 */
[----:B------:R2:W3:Y:S01]  /*9260*/  SHFL.IDX PT, R223, R14, R234, 0x1f ;  /* 0x00001fea0edf7589 */ /* 0x0004e200000e0000 */
[----:B-1----:R-:W-:Y:S01]  /*9270*/  FADD.FTZ R217, R37, -R224 ;  /* 0x800000e025d97221 */ /* 0x002fe20000010000 */
[----:B------:R-:W-:Y:S01]  /*9280*/  FMUL.FTZ R37, R227, R229 ;  /* 0x000000e5e3257220 */ /* 0x000fe20000410000 */
[----:B------:R-:W-:-:S02]  /*9290*/  FSEL R227, R4, -INF , P2 ;  /* 0xff80000004e37808 */ /* 0x000fc40001000000 */
[----:B------:R-:W-:Y:S01]  /*92a0*/  FSEL R224, R3, -INF , P1 ;  /* 0xff80000003e07808 */ /* 0x000fe20000800000 */
[----:B------:R-:W-:Y:S01]  /*92b0*/  FFMA.FTZ R20, -R19, R19, 1 ;  /* 0x3f80000013147423 */ /* 0x000fe20000010113 */
[----:B------:R-:W-:Y:S01]  /*92c0*/  FSEL R29, R143, -INF , P2 ;  /* 0xff8000008f1d7808 */ /* 0x000fe20001000000 */
[--C-:B------:R-:W-:Y:S01]  /*92d0*/  FFMA.FTZ R28, R28, UR5, -R232.reuse ;  /* 0x000000051c1c7c23 */ /* 0x100fe200080108e8 */
[----:B------:R-:W-:Y:S01]  /*92e0*/  FSEL R30, R142, -INF , P1 ;  /* 0xff8000008e1e7808 */ /* 0x000fe20000800000 */
[----:B------:R-:W-:Y:S01]  /*92f0*/  FFMA.FTZ R31, R31, UR5, -R232 ;  /* 0x000000051f1f7c23 */ /* 0x000fe200080108e8 */
[----:B--2---:R-:W-:Y:S01]  /*9300*/  IADD3 R234, R7, 0x14, RZ ;  /* 0x0000001407ea7810 */ /* 0x004fe20007ffe0ff */
[----:B------:R1:W-:Y:S01]  /*9310*/  MUFU.EX2 R19, R216 ;  /* 0x000000d800137308 */ /* 0x0003e20000000800 */
[----:B------:R-:W-:Y:S01]  /*9320*/  FMUL.FTZ R232, R119, R219 ;  /* 0x000000db77e87220 */ /* 0x000fe20000410000 */
[--C-:B------:R-:W-:Y:S01]  /*9330*/  FFMA.FTZ R219, R227, UR5, -R222.reuse ;  /* 0x00000005e3db7c23 */ /* 0x100fe200080108de */
[--C-:B------:R-:W-:Y:S01]  /*9340*/  FFMA.FTZ R29, R29, UR5, -R233.reuse ;  /* 0x000000051d1d7c23 */ /* 0x100fe200080108e9 */
[----:B------:R-:W-:Y:S01]  /*9350*/  FFMA.FTZ R30, R30, UR5, -R233 ;  /* 0x000000051e1e7c23 */ /* 0x000fe200080108e9 */
[----:B------:R2:W4:Y:S01]  /*9360*/  SHFL.IDX PT, R229, R14, R234, 0x1f ;  /* 0x00001fea0ee57589 */ /* 0x00052200000e0000 */
[----:B-1----:R-:W-:Y:S01]  /*9370*/  FMUL.FTZ R216, R98, R218 ;  /* 0x000000da62d87220 */ /* 0x002fe20000410000 */
[----:B------:R-:W-:-:S02]  /*9380*/  FFMA.FTZ R218, R224, UR5, -R222 ;  /* 0x00000005e0da7c23 */ /* 0x000fc400080108de */
[----:B------:R-:W-:Y:S01]  /*9390*/  LDS R222, [R9+0x400] ;  /* 0x0004000009de7984 */ /* 0x000fe20000000800 */
[C---:B------:R-:W-:Y:S02]  /*93a0*/  VIADD R233, R7.reuse, 0x18 ;  /* 0x0000001807e97836 */ /* 0x040fe40000000000 */
[----:B--2---:R-:W-:-:S03]  /*93b0*/  VIADD R234, R7, 0x1c ;  /* 0x0000001c07ea7836 */ /* 0x004fc60000000000 */
[----:B------:R-:W1:Y:S01]  /*93c0*/  SHFL.IDX PT, R224, R14, R233, 0x1f ;  /* 0x00001fe90ee07589 */ /* 0x000e6200000e0000 */
[----:B------:R-:W-:Y:S01]  /*93d0*/  FMUL.FTZ R39, R39, R216 ;  /* 0x000000d827277220 */ /* 0x000fe20000410000 */
[----:B------:R-:W-:Y:S02]  /*93e0*/  FMUL.FTZ R216, R20, R232 ;  /* 0x000000e814d87220 */ /* 0x000fe40000410000 */
[----:B------:R2:W-:Y:S01]  /*93f0*/  MUFU.EX2 R20, R209 ;  /* 0x000000d100147308 */ /* 0x0005e20000000800 */
[----:B------:R3:W1:Y:S01]  /*9400*/  SHFL.IDX PT, R227, R14, R234, 0x1f ;  /* 0x00001fea0ee37589 */ /* 0x00066200000e0000 */
[----:B------:R-:W-:Y:S01]  /*9410*/  FMUL.FTZ R232, R99, R221 ;  /* 0x000000dd63e87220 */ /* 0x000fe20000410000 */
[----:B--2---:R-:W-:Y:S02]  /*9420*/  FSEL R209, R114, -INF , P1 ;  /* 0xff80000072d17808 */ /* 0x004fe40000800000 */
[----:B---3--:R-:W-:-:S03]  /*9430*/  FSEL R14, R2, -INF , P2 ;  /* 0xff800000020e7808 */ /* 0x008fc60001000000 */
        /* <DEDUP_REMOVED lines=8> */
[--C-:B----4-:R-:W-:Y:S01]  /*94c0*/  FFMA.FTZ R223, R223, UR5, -R229.reuse ;  /* 0x00000005dfdf7c23 */ /* 0x110fe200080108e5 */
[----:B------:R-:W-:Y:S01]  /*94d0*/  FFMA.FTZ R215, R21, UR5, -R229 ;  /* 0x0000000515d77c23 */ /* 0x000fe200080108e5 */
[----:B------:R-:W-:-:S05]  /*94e0*/  FSEL R229, R118, -INF , P1 ;  /* 0xff80000076e57808 */ /* 0x000fca0000800000 */
[----:B------:R3:W-:Y:S01]  /*94f0*/  MUFU.EX2 R14, R138 ;  /* 0x0000008a000e7308 */ /* 0x0007e20000000800 */
[----:B------:R-:W-:Y:S01]  /*9500*/  FMUL.FTZ R233, R95, R214 ;  /* 0x000000d65fe97220 */ /* 0x000fe20000410000 */
[----:B---3--:R-:W-:Y:S01]  /*9510*/  FMUL.FTZ R138, R22, R232 ;  /* 0x000000e8168a7220 */ /* 0x008fe20000410000 */
[----:B------:R-:W-:-:S05]  /*9520*/  FSEL R232, R116, -INF , P2 ;  /* 0xff80000074e87808 */ /* 0x000fca0001000000 */
[----:B------:R-:W3:Y:S01]  /*9530*/  MUFU.EX2 R100, R100 ;  /* 0x0000006400647308 */ /* 0x000ee20000000800 */
[----:B------:R-:W-:Y:S01]  /*9540*/  FFMA.FTZ R22, -R204, R204, 1 ;  /* 0x3f800000cc167423 */ /* 0x000fe200000101cc */
[--C-:B-1----:R-:W-:Y:S01]  /*9550*/  FFMA.FTZ R204, R229, UR5, -R224.reuse ;  /* 0x00000005e5cc7c23 */ /* 0x102fe200080108e0 */
[----:B------:R-:W-:Y:S01]  /*9560*/  FSEL R229, R121, -INF , P1 ;  /* 0xff80000079e57808 */ /* 0x000fe20000800000 */
[----:B------:R-:W-:Y:S01]  /*9570*/  FFMA.FTZ R214, R232, UR5, -R224 ;  /* 0x00000005e8d67c23 */ /* 0x000fe200080108e0 */
[----:B------:R-:W-:-:S03]  /*9580*/  FSEL R224, R117, -INF , P2 ;  /* 0xff80000075e07808 */ /* 0x000fc60001000000 */
[----:B------:R-:W1:Y:S01]  /*9590*/  MUFU.EX2 R101, R101 ;  /* 0x0000006500657308 */ /* 0x000e620000000800 */
[----:B------:R-:W-:Y:S01]  /*95a0*/  FMUL.FTZ R232, R97, R213 ;  /* 0x000000d561e87220 */ /* 0x000fe20000410000 */
[--C-:B------:R-:W-:Y:S01]  /*95b0*/  FFMA.FTZ R224, R224, UR5, -R227.reuse ;  /* 0x00000005e0e07c23 */ /* 0x100fe200080108e3 */
[----:B------:R-:W-:-:S05]  /*95c0*/  FFMA.FTZ R213, R229, UR5, -R227 ;  /* 0x00000005e5d57c23 */ /* 0x000fca00080108e3 */
[----:B------:R4:W-:Y:S01]  /*95d0*/  MUFU.EX2 R21, R137 ;  /* 0x0000008900157308 */ /* 0x0009e20000000800 */
[----:B------:R-:W-:Y:S01]  /*95e0*/  FFMA.FTZ R227, -R207, R207, 1 ;  /* 0x3f800000cfe37423 */ /* 0x000fe200000101cf */
[----:B------:R-:W-:Y:S01]  /*95f0*/  FMUL.FTZ R207, R104, R212 ;  /* 0x000000d468cf7220 */ /* 0x000fe20000410000 */
[----:B----4-:R-:W-:Y:S01]  /*9600*/  FMUL.FTZ R137, R22, R233 ;  /* 0x000000e916897220 */ /* 0x010fe20000410000 */
[----:B------:R-:W-:-:S04]  /*9610*/  VIADD R233, R7, 0x8 ;  /* 0x0000000807e97836 */ /* 0x000fc80000000000 */
[----:B------:R-:W4:Y:S01]  /*9620*/  MUFU.EX2 R102, R102 ;  /* 0x0000006600667308 */ /* 0x000f220000000800 */
[----:B--2---:R-:W-:Y:S01]  /*9630*/  FMUL.FTZ R33, R103, R33 ;  /* 0x0000002167217220 */ /* 0x004fe20000410000 */
[----:B------:R2:W4:Y:S01]  /*9640*/  SHFL.IDX PT, R212, R222, R233, 0x1f ;  /* 0x00001fe9ded47589 */ /* 0x00052200000e0000 */
[----:B---3--:R-:W-:Y:S01]  /*9650*/  FMUL.FTZ R34, R100, R34 ;  /* 0x0000002264227220 */ /* 0x008fe20000410000 */
[----:B------:R-:W-:Y:S01]  /*9660*/  FMUL.FTZ R207, R205, R207 ;  /* 0x000000cfcdcf7220 */ /* 0x000fe20000410000 */
[----:B------:R-:W-:-:S03]  /*9670*/  FMUL.FTZ R205, R227, R33 ;  /* 0x00000021e3cd7220 */ /* 0x000fc60000410000 */
[----:B------:R3:W-:Y:S01]  /*9680*/  MUFU.EX2 R22, R136 ;  /* 0x0000008800167308 */ /* 0x0007e20000000800 */
[----:B------:R-:W-:Y:S01]  /*9690*/  FFMA.FTZ R228, -R228, R228, 1 ;  /* 0x3f800000e4e47423 */ /* 0x000fe200000101e4 */
[----:B--2---:R-:W-:Y:S02]  /*96a0*/  VIADD R233, R7, 0xc ;  /* 0x0000000c07e97836 */ /* 0x004fe40000000000 */
[----:B-1----:R-:W-:Y:S01]  /*96b0*/  FMUL.FTZ R35, R101, R35 ;  /* 0x0000002365237220 */ /* 0x002fe20000410000 */
[----:B------:R-:W-:Y:S01]  /*96c0*/  IADD3 R227, R7, 0x10, RZ ;  /* 0x0000001007e37810 */ /* 0x000fe20007ffe0ff */
[----:B---3--:R-:W-:Y:S02]  /*96d0*/  FMUL.FTZ R136, R23, R232 ;  /* 0x000000e817887220 */ /* 0x008fe40000410000 */
[----:B------:R1:W-:Y:S01]  /*96e0*/  SHFL.IDX PT, R232, R222, R233, 0x1f ;  /* 0x00001fe9dee87589 */ /* 0x0003e200000e0000 */
[----:B------:R2:W-:Y:S01]  /*96f0*/  MUFU.EX2 R23, R135 ;  /* 0x0000008700177308 */ /* 0x0005e20000000800 */
[----:B-1----:R-:W-:-:S02]  /*9700*/  VIADD R233, R7, 0x18 ;  /* 0x0000001807e97836 */ /* 0x002fc40000000000 */
[----:B--2---:R-:W-:Y:S01]  /*9710*/  FMUL.FTZ R135, R208, R34 ;  /* 0x00000022d0877220 */ /* 0x004fe20000410000 */
[----:B------:R-:W-:Y:S01]  /*9720*/  FFMA.FTZ R34, -R88, R88, 1 ;  /* 0x3f80000058227423 */ /* 0x000fe20000010158 */
[----:B------:R-:W-:-:S03]  /*9730*/  FMUL.FTZ R88, R228, R35 ;  /* 0x00000023e4587220 */ /* 0x000fc60000410000 */
[----:B------:R-:W1:Y:S01]  /*9740*/  MUFU.EX2 R17, R17 ;  /* 0x0000001100117308 */ /* 0x000e620000000800 */
[----:B------:R-:W2:Y:S04]  /*9750*/  SHFL.IDX PT, R208, R222, R7, 0x1f ;  /* 0x00001f07ded07589 */ /* 0x000ea800000e0000 */
[----:B------:R-:W-:Y:S04]  /*9760*/  SHFL.IDX PT, R228, R222, R227, 0x1f ;  /* 0x00001fe3dee47589 */ /* 0x000fe800000e0000 */
[----:B------:R-:W3:Y:S01]  /*9770*/  SHFL.IDX PT, R227, R222, R233, 0x1f ;  /* 0x00001fe9dee37589 */ /* 0x000ee200000e0000 */
[----:B------:R-:W2:Y:S01]  /*9780*/  MUFU.EX2 R107, R107 ;  /* 0x0000006b006b7308 */ /* 0x000ea20000000800 */
[----:B----4-:R-:W-:Y:S01]  /*9790*/  FMUL.FTZ R32, R102, R32 ;  /* 0x0000002066207220 */ /* 0x010fe20000410000 */
[----:B------:R-:W-:Y:S01]  /*97a0*/  FFMA.FTZ R206, -R206, R206, 1 ;  /* 0x3f800000cece7423 */ /* 0x000fe200000101ce */
[----:B------:R-:W-:-:S03]  /*97b0*/  IADD3 R229, R7, 0x4, RZ ;  /* 0x0000000407e57810 */ /* 0x000fc60007ffe0ff */
[----:B------:R-:W-:Y:S02]  /*97c0*/  FMUL.FTZ R206, R206, R32 ;  /* 0x00000020cece7220 */ /* 0x000fe40000410000 */
[----:B------:R-:W4:Y:S01]  /*97d0*/  MUFU.EX2 R110, R110 ;  /* 0x0000006e006e7308 */ /* 0x000f220000000800 */
[----:B-1----:R-:W-:-:S07]  /*97e0*/  FMUL.FTZ R36, R17, R36 ;  /* 0x0000002411247220 */ /* 0x002fce0000410000 */
[----:B------:R-:W1:Y:S08]  /*97f0*/  MUFU.EX2 R109, R109 ;  /* 0x0000006d006d7308 */ /* 0x000e700000000800 */
[----:B------:R2:W-:Y:S02]  /*9800*/  MUFU.EX2 R32, R134 ;  /* 0x0000008600207308 */ /* 0x0005e40000000800 */
[----:B--2---:R2:W1:Y:S06]  /*9810*/  SHFL.IDX PT, R134, R222, R229, 0x1f ;  /* 0x00001fe5de867589 */ /* 0x00446c00000e0000 */
[----:B------:R3:W-:Y:S01]  /*9820*/  MUFU.EX2 R33, R133 ;  /* 0x0000008500217308 */ /* 0x0007e20000000800 */
[----:B------:R-:W-:Y:S01]  /*9830*/  FADD.FTZ R44, R44, -R212 ;  /* 0x800000d42c2c7221 */ /* 0x000fe20000010000 */
[----:B--2---:R-:W-:-:S02]  /*9840*/  VIADD R229, R7, 0x14 ;  /* 0x0000001407e57836 */ /* 0x004fc40000000000 */
[----:B---3--:R-:W-:Y:S01]  /*9850*/  FMUL.FTZ R133, R34, R36 ;  /* 0x0000002422857220 */ /* 0x008fe20000410000 */
[----:B------:R-:W-:Y:S01]  /*9860*/  FFMA.FTZ R225, -R225, R225, 1 ;  /* 0x3f800000e1e17423 */ /* 0x000fe200000101e1 */
[----:B------:R-:W-:Y:S02]  /*9870*/  FMUL.FTZ R220, R107, R220 ;  /* 0x000000dc6bdc7220 */ /* 0x000fe40000410000 */
[----:B------:R-:W2:Y:S01]  /*9880*/  SHFL.IDX PT, R229, R222, R229, 0x1f ;  /* 0x00001fe5dee57589 */ /* 0x000ea200000e0000 */
[----:B------:R-:W-:Y:S01]  /*9890*/  FADD.FTZ R46, R46, -R212 ;  /* 0x800000d42e2e7221 */ /* 0x000fe20000010000 */
[----:B------:R3:W-:Y:S01]  /*98a0*/  MUFU.EX2 R36, R130 ;  /* 0x0000008200247308 */ /* 0x0007e20000000800 */
[--C-:B------:R-:W-:Y:S01]  /*98b0*/  FADD.FTZ R40, R40, -R208.reuse ;  /* 0x800000d028287221 */ /* 0x100fe20000010000 */
[----:B------:R-:W-:Y:S01]  /*98c0*/  FADD.FTZ R42, R42, -R208 ;  /* 0x800000d02a2a7221 */ /* 0x000fe20000010000 */
[----:B------:R-:W-:Y:S01]  /*98d0*/  FADD.FTZ R208, R52, -R227 ;  /* 0x800000e334d07221 */ /* 0x000fe20000010000 */
[----:B------:R-:W-:Y:S01]  /*98e0*/  FFMA.FTZ R52, -R164, R164, 1 ;  /* 0x3f800000a4347423 */ /* 0x000fe200000101a4 */
[----:B----4-:R-:W-:Y:S01]  /*98f0*/  FMUL.FTZ R44, R110, R44 ;  /* 0x0000002c6e2c7220 */ /* 0x010fe20000410000 */
[----:B------:R-:W-:Y:S01]  /*9900*/  FFMA.FTZ R92, -R92, R92, 1 ;  /* 0x3f8000005c5c7423 */ /* 0x000fe2000001015c */
[----:B---3--:R-:W-:Y:S01]  /*9910*/  FADD.FTZ R130, R45, -R232 ;  /* 0x800000e82d827221 */ /* 0x008fe20000010000 */
[----:B------:R3:W-:Y:S01]  /*9920*/  MUFU.EX2 R35, R131 ;  /* 0x0000008300237308 */ /* 0x0007e20000000800 */
[----:B------:R-:W-:Y:S01]  /*9930*/  FFMA.FTZ R91, -R91, R91, 1 ;  /* 0x3f8000005b5b7423 */ /* 0x000fe2000001015b */
[----:B------:R-:W-:Y:S01]  /*9940*/  FMUL.FTZ R46, R15, R46 ;  /* 0x0000002e0f2e7220 */ /* 0x000fe20000410000 */
[----:B-1----:R-:W-:Y:S01]  /*9950*/  FMUL.FTZ R130, R109, R130 ;  /* 0x000000826d827220 */ /* 0x002fe20000410000 */
[----:B------:R-:W1:Y:S01]  /*9960*/  SHFL.IDX PT, R222, R222, R234, 0x1f ;  /* 0x00001feadede7589 */ /* 0x000e6200000e0000 */
[----:B------:R-:W-:-:S03]  /*9970*/  FMUL.FTZ R52, R52, R44 ;  /* 0x0000002c34347220 */ /* 0x000fc60000410000 */
[----:B------:R-:W4:Y:S01]  /*9980*/  MUFU.EX2 R105, R105 ;  /* 0x0000006900697308 */ /* 0x000f220000000800 */
[----:B---3--:R-:W-:Y:S01]  /*9990*/  FMUL.FTZ R131, R225, R220 ;  /* 0x000000dce1837220 */ /* 0x008fe20000410000 */
[----:B------:R-:W-:Y:S02]  /*99a0*/  VIADD R220, R7, 0x8 ;  /* 0x0000000807dc7836 */ /* 0x000fe40000000000 */
[----:B------:R-:W-:Y:S01]  /*99b0*/  FMUL.FTZ R44, R92, R46 ;  /* 0x0000002e5c2c7220 */ /* 0x000fe20000410000 */
[----:B------:R-:W-:-:S03]  /*99c0*/  FMUL.FTZ R46, R91, R130 ;  /* 0x000000825b2e7220 */ /* 0x000fc60000410000 */
[----:B------:R-:W3:Y:S01]  /*99d0*/  MUFU.EX2 R106, R106 ;  /* 0x0000006a006a7308 */ /* 0x000ee20000000800 */
[----:B------:R-:W1:Y:S01]  /*99e0*/  SHFL.IDX PT, R91, R10, R220, 0x1f ;  /* 0x00001fdc0a5b7589 */ /* 0x000e6200000e0000 */
[--C-:B------:R-:W-:Y:S01]  /*99f0*/  FADD.FTZ R41, R41, -R134.reuse ;  /* 0x8000008629297221 */ /* 0x100fe20000010000 */
[----:B------:R-:W-:-:S05]  /*9a00*/  FADD.FTZ R43, R43, -R134 ;  /* 0x800000862b2b7221 */ /* 0x000fca0000010000 */
[----:B------:R-:W1:Y:S01]  /*9a10*/  MUFU.EX2 R108, R108 ;  /* 0x0000006c006c7308 */ /* 0x000e620000000800 */
[----:B--2---:R-:W-:Y:S01]  /*9a20*/  FADD.FTZ R134, R49, -R229 ;  /* 0x800000e531867221 */ /* 0x004fe20000010000 */
[----:B------:R-:W-:-:S06]  /*9a30*/  FFMA.FTZ R45, -R230, R230, 1 ;  /* 0x3f800000e62d7423 */ /* 0x000fcc00000101e6 */
[----:B------:R-:W2:Y:S01]  /*9a40*/  MUFU.EX2 R111, R111 ;  /* 0x0000006f006f7308 */ /* 0x000ea20000000800 */
[----:B----4-:R-:W-:Y:S01]  /*9a50*/  FMUL.FTZ R49, R105, R40 ;  /* 0x0000002869317220 */ /* 0x010fe20000410000 */
[----:B------:R-:W-:Y:S01]  /*9a60*/  FMUL.FTZ R41, R13, R41 ;  /* 0x000000290d297220 */ /* 0x000fe20000410000 */
[----:B------:R-:W-:Y:S01]  /*9a70*/  FFMA.FTZ R226, -R226, R226, 1 ;  /* 0x3f800000e2e27423 */ /* 0x000fe200000101e2 */
[----:B------:R-:W-:Y:S01]  /*9a80*/  FADD.FTZ R47, R47, -R232 ;  /* 0x800000e82f2f7221 */ /* 0x000fe20000010000 */
[----:B------:R-:W-:Y:S01]  /*9a90*/  FMUL.FTZ R45, R45, R49 ;  /* 0x000000312d2d7220 */ /* 0x000fe20000410000 */
[----:B------:R-:W-:Y:S01]  /*9aa0*/  FFMA.FTZ R49, -R231, R231, 1 ;  /* 0x3f800000e7317423 */ /* 0x000fe200000101e7 */
[----:B---3--:R-:W-:Y:S01]  /*9ab0*/  FMUL.FTZ R38, R106, R38 ;  /* 0x000000266a267220 */ /* 0x008fe20000410000 */
[--C-:B------:R-:W-:Y:S01]  /*9ac0*/  FADD.FTZ R48, R48, -R228.reuse ;  /* 0x800000e430307221 */ /* 0x100fe20000010000 */
[----:B------:R-:W-:Y:S01]  /*9ad0*/  FADD.FTZ R50, R50, -R228 ;  /* 0x800000e432327221 */ /* 0x000fe20000010000 */
[----:B------:R3:W4:Y:S01]  /*9ae0*/  MUFU.EX2 R34, R132 ;  /* 0x0000008400227308 */ /* 0x0007220000000800 */
[--C-:B-1----:R-:W-:Y:S01]  /*9af0*/  FADD.FTZ R40, R53, -R222.reuse ;  /* 0x800000de35287221 */ /* 0x102fe20000010000 */
[----:B------:R-:W-:Y:S01]  /*9b00*/  FMUL.FTZ R49, R49, R41 ;  /* 0x0000002931317220 */ /* 0x000fe20000410000 */
[----:B------:R-:W-:Y:S01]  /*9b10*/  FMUL.FTZ R217, R108, R217 ;  /* 0x000000d96cd97220 */ /* 0x000fe20000410000 */
[----:B------:R-:W-:Y:S01]  /*9b20*/  FMUL.FTZ R38, R226, R38 ;  /* 0x00000026e2267220 */ /* 0x000fe20000410000 */
[----:B------:R-:W-:Y:S01]  /*9b30*/  FFMA.FTZ R90, -R90, R90, 1 ;  /* 0x3f8000005a5a7423 */ /* 0x000fe2000001015a */
[----:B------:R-:W-:Y:S01]  /*9b40*/  FFMA.FTZ R53, -R163, R163, 1 ;  /* 0x3f800000a3357423 */ /* 0x000fe200000101a3 */
[----:B------:R-:W-:Y:S01]  /*9b50*/  FFMA.FTZ R237, -R237, R237, 1 ;  /* 0x3f800000eded7423 */ /* 0x000fe200000101ed */
[----:B------:R-:W-:Y:S01]  /*9b60*/  FFMA.FTZ R93, -R93, R93, 1 ;  /* 0x3f8000005d5d7423 */ /* 0x000fe2000001015d */
[----:B---3--:R-:W-:Y:S01]  /*9b70*/  FFMA.FTZ R132, -R235, R235, 1 ;  /* 0x3f800000eb847423 */ /* 0x008fe200000101eb */
[----:B------:R-:W-:Y:S01]  /*9b80*/  FMUL.FTZ R47, R24, R47 ;  /* 0x0000002f182f7220 */ /* 0x000fe20000410000 */
[----:B------:R-:W-:Y:S01]  /*9b90*/  FMUL.FTZ R48, R25, R48 ;  /* 0x0000003019307220 */ /* 0x000fe20000410000 */
[----:B------:R-:W-:Y:S01]  /*9ba0*/  FMUL.FTZ R41, R26, R50 ;  /* 0x000000321a297220 */ /* 0x000fe20000410000 */
[----:B--2---:R-:W-:Y:S01]  /*9bb0*/  FMUL.FTZ R43, R111, R43 ;  /* 0x0000002b6f2b7220 */ /* 0x004fe20000410000 */
[----:B------:R-:W-:Y:S01]  /*9bc0*/  FFMA.FTZ R94, -R94, R94, 1 ;  /* 0x3f8000005e5e7423 */ /* 0x000fe2000001015e */
[----:B------:R-:W-:Y:S01]  /*9bd0*/  FMUL.FTZ R134, R27, R134 ;  /* 0x000000861b867220 */ /* 0x000fe20000410000 */
[C---:B------:R-:W-:Y:S01]  /*9be0*/  IADD3 R225, R7.reuse, 0x4, RZ ;  /* 0x0000000407e17810 */ /* 0x040fe20007ffe0ff */
[--C-:B------:R-:W-:Y:S01]  /*9bf0*/  FADD.FTZ R60, R60, -R91.reuse ;  /* 0x8000005b3c3c7221 */ /* 0x100fe20000010000 */
[C---:B------:R-:W-:Y:S01]  /*9c00*/  IADD3 R226, R7.reuse, 0x10, RZ ;  /* 0x0000001007e27810 */ /* 0x040fe20007ffe0ff */
        /* <DEDUP_REMOVED lines=8> */
[----:B------:R-:W-:Y:S01]  /*9c90*/  FMUL.FTZ R48, R93, R134 ;  /* 0x000000865d307220 */ /* 0x000fe20000410000 */
[----:B------:R-:W-:Y:S01]  /*9ca0*/  VIADD R217, R7, 0xc ;  /* 0x0000000c07d97836 */ /* 0x000fe20000000000 */
        /* <DEDUP_REMOVED lines=398> */
.L_x_1529:
        /* <DEDUP_REMOVED lines=13> */
[C---:B--2---:R-:W-:Y:S02]  /*b660*/  VIADD R5, R9.reuse, 0x9 ;  /* 0x0000000909057836 */ /* 0x044fe40000000000 */
        /* <DEDUP_REMOVED lines=54> */
.L_x_1530:
        /* <DEDUP_REMOVED lines=12> */
.L_x_1520:
[----:B------:R-:W-:-:S06]  /*ba90*/  UISETP.GE.AND UP0, UPT, UR40, UR37, UPT ;  /* 0x000000252800728c */ /* 0x000fcc000bf06270 */
[----:B------:R-:W-:-:S13]  /*baa0*/  PLOP3.LUT P0, PT, PT, PT, UP0, 0x80, 0x0 ;  /* 0x000000000000781c */ /* 0x000fda0003f0f008 */
[----:B------:R-:W-:Y:S05]  /*bab0*/  @P0 BRA `(.L_x_1532) ;  /* 0x0000005800080947 */ /* 0x000fea0003800000 */
[----:B------:R-:W2:Y:S01]  /*bac0*/  LDL.LU R21, [R1+0x48] ;  /* 0x0000480001157983 */ /* 0x000ea20000300800 */
[----:B------:R-:W3:Y:S01]  /*bad0*/  LDC R22, c[0x0][0x290] ;  /* 0x0000a400ff167b82 */ /* 0x000ee20000000800 */
[----:B------:R-:W-:Y:S01]  /*bae0*/  MOV R19, 0x40000040 ;  /* 0x4000004000137802 */ /* 0x000fe20000000f00 */
[----:B------:R-:W4:Y:S01]  /*baf0*/  S2R R5, SR_TID.X ;  /* 0x0000000000057919 */ /* 0x000f220000002100 */
[----:B------:R-:W5:Y:S01]  /*bb00*/  S2R R6, SR_TID.X ;  /* 0x0000000000067919 */ /* 0x000f620000002100 */
[----:B----4-:R-:W-:Y:S01]  /*bb10*/  IADD3 R5, R5, -0x80, RZ ;  /* 0xffffff8005057810 */ /* 0x010fe20007ffe0ff */
[----:B-----5:R-:W-:-:S03]  /*bb20*/  VIADD R9, R6, 0xffffff80 ;  /* 0xffffff8006097836 */ /* 0x020fc60000000000 */
[----:B------:R-:W-:Y:S02]  /*bb30*/  SHF.R.S32.HI R6, RZ, 0x1f, R5 ;  /* 0x0000001fff067819 */ /* 0x000fe40000011405 */
[----:B------:R-:W-:Y:S02]  /*bb40*/  SHF.R.S32.HI R8, RZ, 0x1f, R9 ;  /* 0x0000001fff087819 */ /* 0x000fe40000011409 */
[----:B------:R-:W-:Y:S02]  /*bb50*/  LEA.HI R7, R6, R5, RZ, 0x5 ;  /* 0x0000000506077211 */ /* 0x000fe400078f28ff */
[----:B------:R-:W-:Y:S02]  /*bb60*/  LEA.HI R11, R8, R9, RZ, 0x7 ;  /* 0x00000009080b7211 */ /* 0x000fe400078f38ff */
[----:B------:R-:W-:Y:S02]  /*bb70*/  LOP3.LUT R8, R7, 0xffffffe0, RZ, 0xc0, !PT ;  /* 0xffffffe007087812 */ /* 0x000fe400078ec0ff */
[----:B------:R-:W-:-:S02]  /*bb80*/  LEA.HI R6, R6, R5, RZ, 0x2 ;  /* 0x0000000506067211 */ /* 0x000fc400078f10ff */
[----:B------:R-:W-:Y:S01]  /*bb90*/  LOP3.LUT R10, R11, 0xffffff80, RZ, 0xc0, !PT ;  /* 0xffffff800b0a7812 */ /* 0x000fe200078ec0ff */
[----:B------:R-:W-:Y:S01]  /*bba0*/  IMAD.IADD R8, R5, 0x1, -R8 ;  /* 0x0000000105087824 */ /* 0x000fe200078e0a08 */
[----:B------:R-:W-:Y:S02]  /*bbb0*/  LOP3.LUT R6, R6, 0xfffffffc, RZ, 0xc0, !PT ;  /* 0xfffffffc06067812 */ /* 0x000fe400078ec0ff */
[----:B------:R-:W-:Y:S01]  /*bbc0*/  SHF.R.S32.HI R20, RZ, 0x7, R11 ;  /* 0x00000007ff147819 */ /* 0x000fe2000001140b */
[----:B------:R-:W-:Y:S01]  /*bbd0*/  IMAD.IADD R9, R9, 0x1, -R10 ;  /* 0x0000000109097824 */ /* 0x000fe200078e0a0a */
[----:B------:R-:W-:Y:S02]  /*bbe0*/  SHF.R.S32.HI R7, RZ, 0x1f, R8 ;  /* 0x0000001fff077819 */ /* 0x000fe40000011408 */
[----:B------:R-:W-:Y:S02]  /*bbf0*/  IADD3 R10, R5, -R6, RZ ;  /* 0x80000006050a7210 */ /* 0x000fe40007ffe0ff */
        /* <DEDUP_REMOVED lines=9> */
[--C-:B------:R-:W-:Y:S01]  /*bc90*/  SHF.R.S32.HI R9, RZ, 0x2, R12.reuse ;  /* 0x00000002ff097819 */ /* 0x100fe2000001140c */
[----:B------:R-:W-:Y:S01]  /*bca0*/  VIADD R13, R8, 0x10 ;  /* 0x00000010080d7836 */ /* 0x000fe20000000000 */
[----:B------:R-:W-:Y:S02]  /*bcb0*/  SHF.R.S32.HI R12, RZ, 0x1f, R12 ;  /* 0x0000001fff0c7819 */ /* 0x000fe4000001140c */
[----:B------:R-:W-:Y:S02]  /*bcc0*/  LEA.HI R11, R20, R20, RZ, 0x1 ;  /* 0x00000014140b7211 */ /* 0x000fe400078f08ff */
[----:B------:R-:W-:-:S02]  /*bcd0*/  LOP3.LUT R5, R5, 0x1ffffff0, RZ, 0xc0, !PT ;  /* 0x1ffffff005057812 */ /* 0x000fc400078ec0ff */
[----:B------:R-:W-:Y:S02]  /*bce0*/  LEA.HI R7, R7, R8, RZ, 0x1 ;  /* 0x0000000807077211 */ /* 0x000fe400078f08ff */
[----:B------:R-:W-:Y:S01]  /*bcf0*/  LEA.HI R12, R12, R9, RZ, 0x3 ;  /* 0x000000090c0c7211 */ /* 0x000fe200078f18ff */
[----:B------:R-:W-:Y:S01]  /*bd00*/  IMAD.IADD R6, R6, 0x1, -R5 ;  /* 0x0000000106067824 */ /* 0x000fe200078e0a05 */
[----:B------:R-:W-:Y:S02]  /*bd10*/  LOP3.LUT R11, R11, 0x3fffffe, RZ, 0xc0, !PT ;  /* 0x03fffffe0b0b7812 */ /* 0x000fe400078ec0ff */
[----:B------:R-:W-:Y:S02]  /*bd20*/  LOP3.LUT R7, R7, 0xfffffffe, RZ, 0xc0, !PT ;  /* 0xfffffffe07077812 */ /* 0x000fe400078ec0ff */
[----:B------:R-:W-:Y:S01]  /*bd30*/  IADD3 R5, R8, 0x8, RZ ;  /* 0x0000000808057810 */ /* 0x000fe20007ffe0ff */
[----:B------:R-:W-:Y:S01]  /*bd40*/  IMAD.IADD R20, R20, 0x1, -R11 ;  /* 0x0000000114147824 */ /* 0x000fe200078e0a0b */
[----:B------:R-:W-:-:S02]  /*bd50*/  LOP3.LUT R12, R12, 0xfffffff8, RZ, 0xc0, !PT ;  /* 0xfffffff80c0c7812 */ /* 0x000fc400078ec0ff */
[----:B-1----:R-:W-:Y:S02]  /*bd60*/  SHF.R.S32.HI R18, RZ, 0x5, R14 ;  /* 0x00000005ff127819 */ /* 0x002fe4000001140e */
[----:B------:R-:W-:Y:S02]  /*bd70*/  IADD3 R7, R8, -R7, RZ ;  /* 0x8000000708077210 */ /* 0x000fe40007ffe0ff */
[----:B------:R-:W-:Y:S02]  /*bd80*/  LEA.HI R11, R5, R5, RZ, 0x1 ;  /* 0x00000005050b7211 */ /* 0x000fe400078f08ff */
[----:B------:R-:W-:Y:S02]  /*bd90*/  LEA.HI R14, R13, R13, RZ, 0x1 ;  /* 0x0000000d0d0e7211 */ /* 0x000fe400078f08ff */
[----:B------:R-:W-:Y:S02]  /*bda0*/  IADD3 R15, R9, -R12, RZ ;  /* 0x8000000c090f7210 */ /* 0x000fe40007ffe0ff */
[----:B------:R-:W3:Y:S01]  /*bdb0*/  S2R R9, SR_CTAID.X ;  /* 0x0000000000097919 */ /* 0x000ee20000002500 */
[----:B------:R-:W-:-:S02]  /*bdc0*/  LEA R7, R6, R7, 0x3 ;  /* 0x0000000706077211 */ /* 0x000fc400078e18ff */
[----:B------:R-:W-:Y:S01]  /*bdd0*/  LOP3.LUT R12, R11, 0xfffffffe, RZ, 0xc0, !PT ;  /* 0xfffffffe0b0c7812 */ /* 0x000fe200078ec0ff */
[----:B------:R-:W-:Y:S01]  /*bde0*/  IMAD R17, R18, 0x10, R15 ;  /* 0x0000001012117824 */ /* 0x000fe200078e020f */
[----:B------:R-:W-:Y:S01]  /*bdf0*/  LOP3.LUT R6, R14, 0xfffffffe, RZ, 0xc0, !PT ;  /* 0xfffffffe0e067812 */ /* 0x000fe200078ec0ff */
[----:B------:R1:W-:Y:S01]  /*be00*/  STL [R1+0x64], R7 ;  /* 0x0000640701007387 */ /* 0x0003e20000100800 */
[----:B------:R-:W-:Y:S01]  /*be10*/  IADD3 R8, R8, 0x18, RZ ;  /* 0x0000001808087810 */ /* 0x000fe20007ffe0ff */
[----:B------:R-:W-:Y:S01]  /*be20*/  IMAD.IADD R12, R5, 0x1, -R12 ;  /* 0x00000001050c7824 */ /* 0x000fe200078e0a0c */
[--C-:B------:R-:W-:Y:S01]  /*be30*/  SHF.R.S32.HI R5, RZ, 0x1, R11.reuse ;  /* 0x00000001ff057819 */ /* 0x100fe2000001140b */
[----:B------:R-:W-:Y:S01]  /*be40*/  IMAD.IADD R13, R13, 0x1, -R6 ;  /* 0x000000010d0d7824 */ /* 0x000fe200078e0a06 */
[----:B------:R-:W-:Y:S02]  /*be50*/  SHF.R.S32.HI R6, RZ, 0x1f, R11 ;  /* 0x0000001fff067819 */ /* 0x000fe4000001140b */
[----:B------:R-:W-:-:S02]  /*be60*/  LEA.HI R11, R8, R8, RZ, 0x1 ;  /* 0x00000008080b7211 */ /* 0x000fc400078f08ff */
[----:B------:R-:W-:Y:S02]  /*be70*/  LEA.HI R6, R6, R5, RZ, 0x4 ;  /* 0x0000000506067211 */ /* 0x000fe400078f20ff */
[--C-:B-1----:R-:W-:Y:S02]  /*be80*/  SHF.R.S32.HI R7, RZ, 0x1, R14.reuse ;  /* 0x00000001ff077819 */ /* 0x102fe4000001140e */
[----:B------:R-:W-:Y:S02]  /*be90*/  SHF.R.S32.HI R14, RZ, 0x1f, R14 ;  /* 0x0000001fff0e7819 */ /* 0x000fe4000001140e */
[--C-:B------:R-:W-:Y:S02]  /*bea0*/  SHF.R.S32.HI R15, RZ, 0x1, R11.reuse ;  /* 0x00000001ff0f7819 */ /* 0x100fe4000001140b */
[----:B------:R-:W-:Y:S02]  /*beb0*/  SHF.R.S32.HI R18, RZ, 0x1f, R11 ;  /* 0x0000001fff127819 */ /* 0x000fe4000001140b */
[----:B------:R-:W-:-:S02]  /*bec0*/  LEA.HI R14, R14, R7, RZ, 0x4 ;  /* 0x000000070e0e7211 */ /* 0x000fc400078f20ff */
[----:B------:R-:W-:Y:S02]  /*bed0*/  LOP3.LUT R6, R6, 0x1ffffff0, RZ, 0xc0, !PT ;  /* 0x1ffffff006067812 */ /* 0x000fe400078ec0ff */
[----:B------:R-:W-:Y:S02]  /*bee0*/  LEA.HI R18, R18, R15, RZ, 0x4 ;  /* 0x0000000f12127211 */ /* 0x000fe400078f20ff */
        /* <DEDUP_REMOVED lines=8> */
[----:B---3--:R-:W-:Y:S01]  /*bf70*/  IMAD R7, R9, -0x80, R22 ;  /* 0xffffff8009077824 */ /* 0x008fe200078e0216 */
[----:B------:R-:W-:Y:S01]  /*bf80*/  LEA R8, R14, R13, 0x3 ;  /* 0x0000000d0e087211 */ /* 0x000fe200078e18ff */
[----:B------:R-:W-:Y:S01]  /*bf90*/  IMAD.MOV.U32 R15, RZ, RZ, 0x40000040 ;  /* 0x40000040ff0f7424 */ /* 0x000fe200078e00ff */
[----:B------:R-:W-:Y:S01]  /*bfa0*/  STL [R1+0x60], R5 ;  /* 0x0000600501007387 */ /* 0x000fe20000100800 */
[----:B------:R-:W-:-:S02]  /*bfb0*/  LEA R6, R18, R11, 0x3 ;  /* 0x0000000b12067211 */ /* 0x000fc400078e18ff */
[----:B------:R-:W-:Y:S01]  /*bfc0*/  LEA R20, R20, R17, 0x6 ;  /* 0x0000001114147211 */ /* 0x000fe200078e30ff */
[----:B------:R1:W-:Y:S01]  /*bfd0*/  STL [R1+0x5c], R8 ;  /* 0x00005c0801007387 */ /* 0x0003e20000100800 */
[----:B------:R-:W-:-:S03]  /*bfe0*/  MOV R13, 0x40000040 ;  /* 0x40000040000d7802 */ /* 0x000fc60000000f00 */
[----:B------:R3:W-:Y:S01]  /*bff0*/  STL [R1+0x58], R6 ;  /* 0x0000580601007387 */ /* 0x0007e20000100800 */
[--C-:B------:R-:W-:Y:S02]  /*c000*/  IMAD R9, R9, -0x80, -R20.reuse ;  /* 0xffffff8009097824 */ /* 0x100fe400078e0a14 */
[----:B-1----:R-:W-:Y:S02]  /*c010*/  IMAD.IADD R8, R7, 0x1, -R20 ;  /* 0x0000000107087824 */ /* 0x002fe400078e0a14 */
[----:B--2---:R-:W-:-:S04]  /*c020*/  IMAD R5, R21, 0x2000, R16 ;  /* 0x0000200015057824 */ /* 0x004fc800078e0210 */
[C---:B------:R-:W-:Y:S01]  /*c030*/  VIADD R7, R5.reuse, 0x20c00 ;  /* 0x00020c0005077836 */ /* 0x040fe20000000000 */
[----:B---3--:R-:W-:Y:S02]  /*c040*/  IADD3 R6, R5, 0x4000, RZ ;  /* 0x0000400005067810 */ /* 0x008fe40007ffe0ff */
        /* <DEDUP_REMOVED lines=11> */
[----:B------:R1:W-:Y:S01]  /*c100*/  STL [R1+0x34], R6 ;  /* 0x0000340601007387 */ /* 0x0003e20000100800 */
[----:B------:R-:W-:-:S02]  /*c110*/  IADD3 R18, R6, 0x2, RZ ;  /* 0x0000000206127810 */ /* 0x000fc40007ffe0ff */
[C---:B------:R-:W-:Y:S01]  /*c120*/  IADD3 R11, R10.reuse, 0x8, RZ ;  /* 0x000000080a0b7810 */ /* 0x040fe20007ffe0ff */
[----:B------:R2:W-:Y:S01]  /*c130*/  STL [R1+0x50], R5 ;  /* 0x0000500501007387 */ /* 0x0005e20000100800 */
[----:B------:R-:W-:-:S03]  /*c140*/  VIADD R11, R10, 0x14 ;  /* 0x000000140a0b7836 */ /* 0x000fc60000000000 */
[----:B------:R3:W-:Y:S01]  /*c150*/  STL.64 [R1+0x38], R12 ;  /* 0x0000380c01007387 */ /* 0x0007e20000100a00 */
[C---:B-1----:R-:W-:Y:S01]  /*c160*/  VIADD R6, R10.reuse, 0xc ;  /* 0x0000000c0a067836 */ /* 0x042fe20000000000 */
[C---:B------:R-:W-:Y:S02]  /*c170*/  IADD3 R6, R10.reuse, 0x18, RZ ;  /* 0x000000180a067810 */ /* 0x040fe40007ffe0ff */
[----:B------:R3:W-:Y:S01]  /*c180*/  STL.64 [R1+0x48], R18 ;  /* 0x0000481201007387 */ /* 0x0007e20000100a00 */
[C---:B--2---:R-:W-:Y:S01]  /*c190*/  VIADD R5, R10.reuse, 0x4 ;  /* 0x000000040a057836 */ /* 0x044fe20000000000 */
[C---:B------:R-:W-:Y:S02]  /*c1a0*/  IADD3 R5, R10.reuse, 0x10, RZ ;  /* 0x000000100a057810 */ /* 0x040fe40007ffe0ff */
[----:B------:R3:W-:Y:S01]  /*c1b0*/  STL.64 [R1+0x40], R14 ;  /* 0x0000400e01007387 */ /* 0x0007e20000100a00 */
[----:B------:R-:W-:-:S07]  /*c1c0*/  VIADD R5, R10, 0x1c ;  /* 0x0000001c0a057836 */ /* 0x000fce0000000000 */
.L_x_1543:
[----:B------:R-:W-:-:S05]  /*c1d0*/  IMAD.U32 R5, RZ, RZ, UR36 ;  /* 0x00000024ff057e24 */ /* 0x000fca000f8e00ff */
[----:B------:R-:W-:-:S04]  /*c1e0*/  LOP3.LUT R5, R5, 0x1, RZ, 0xfc, !PT ;  /* 0x0000000105057812 */ /* 0x000fc800078efcff */
[----:B------:R-:W-:-:S13]  /*c1f0*/  ISETP.NE.AND P6, PT, R5, 0x3, PT ;  /* 0x000000030500780c */ /* 0x000fda0003fc5270 */
[----:B------:R-:W-:Y:S05]  /*c200*/  @!P6 BRA `(.L_x_1533) ;  /* 0x000000000004e947 */ /* 0x000fea0003800000 */
[----:B------:R-:W-:Y:S01]  /*c210*/  BPT.TRAP 0x1 ;  /* 0x000000040000795c */ /* 0x000fe20000300000 */
.L_x_1533:
[----:B------:R-:W-:Y:S02]  /*c220*/  LEA R6, R0, R16, 0x3 ;  /* 0x0000001000067211 */ /* 0x000fe400078e18ff */
[----:B---3--:R-:W-:-:S04]  /*c230*/  SHF.L.U32 R19, R4, 0x1f, RZ ;  /* 0x0000001f04137819 */ /* 0x008fc800000006ff */
[----:B------:R1:W2:Y:S01]  /*c240*/  SYNCS.PHASECHK.TRANS64.TRYWAIT P0, [R6+URZ+0x30c10], R19 ;  /* 0x030c1013060075a7 */ /* 0x0002a2000800017f */
[----:B------:R-:W-:Y:S05]  /*c250*/  @!P6 BRA `(.L_x_1534) ;  /* 0x000000000004e947 */ /* 0x000fea0003800000 */
[----:B------:R-:W-:Y:S01]  /*c260*/  BPT.TRAP 0x1 ;  /* 0x000000040000795c */ /* 0x000fe20000300000 */
.L_x_1534:
[----:B------:R-:W-:-:S05]  /*c270*/  VIADD R5, R16, 0x10000 ;  /* 0x0001000010057836 */ /* 0x000fca0000000000 */
[----:B------:R-:W-:-:S04]  /*c280*/  SHF.R.U32.HI R5, RZ, 0x4, R5 ;  /* 0x00000004ff057819 */ /* 0x000fc80000011605 */
[----:B------:R-:W-:-:S04]  /*c290*/  LOP3.LUT R5, R5, 0x3fff, RZ, 0xc0, !PT ;  /* 0x00003fff05057812 */ /* 0x000fc800078ec0ff */
[----:B------:R-:W-:Y:S01]  /*c2a0*/  LOP3.LUT R11, R5, 0x10000, RZ, 0xfc, !PT ;  /* 0x00010000050b7812 */ /* 0x000fe200078efcff */
[----:B--2---:R-:W-:Y:S06]  /*c2b0*/  @P0 BRA `(.L_x_1535) ;  /* 0x0000000000080947 */ /* 0x004fec0003800000 */
[----:B------:R-:W2:Y:S02]  /*c2c0*/  SYNCS.PHASECHK.TRANS64.TRYWAIT P0, [R6+URZ+0x30c10], R19 ;  /* 0x030c1013060075a7 */ /* 0x000ea4000800017f */
[----:B--2---:R-:W-:Y:S05]  /*c2d0*/  @!P0 BRA `(.L_x_1536) ;  /* 0x0000009800448947 */ /* 0x004fea0003800000 */
.L_x_1535:
[----:B------:R-:W-:Y:S01]  /*c2e0*/  LEA R11, R0, R11, 0xa ;  /* 0x0000000b000b7211 */ /* 0x000fe200078e50ff */
        /* <DEDUP_REMOVED lines=11> */
[----:B------:R-:W-:Y:S01]  /*c3a0*/  VIADD R12, R7, 0x2 ;  /* 0x00000002070c7836 */ /* 0x000fe20000000000 */
[----:B------:R-:W-:Y:S01]  /*c3b0*/  MOV R13, 0x40000040 ;  /* 0x40000040000d7802 */ /* 0x000fe20000000f00 */
        /* <DEDUP_REMOVED lines=17> */
[----:B------:R-:W-:Y:S01]  /*c4d0*/  VIADD R12, R7, 0x6 ;  /* 0x00000006070c7836 */ /* 0x000fe20000000000 */
[----:B------:R-:W-:-:S04]  /*c4e0*/  MOV R13, 0x40000040 ;  /* 0x40000040000d7802 */ /* 0x000fc80000000f00 */
[----:B------:R-:W-:Y:S02]  /*c4f0*/  R2UR UR4, R12 ;  /* 0x000000000c0472ca */ /* 0x000fe400000e0000 */
[----:B------:R-:W-:Y:S01]  /*c500*/  R2UR UR5, R13 ;  /* 0x000000000d0572ca */ /* 0x000fe200000e0000 */
[----:B------:R-:W-:Y:S02]  /*c510*/  WARPGROUP.DEPBAR.LE gsb0, 0x0 ;  /* 0x00008000000079c5 */ /* 0x000fe40000010000 */
[----:B------:R-:W-:-:S06]  /*c520*/  WARPGROUP.ARRIVE ;  /* 0x00000000000079c5 */ /* 0x000fcc0000000000 */
[----:B------:R-:W-:Y:S01]  /*c530*/  HGMMA.64x128x16.F32 R72, gdesc[UR8], R72, gsb0 ;  /* 0x01e00000084879f0 */ /* 0x000fe20008000848 */
[----:B---3--:R-:W-:-:S04]  /*c540*/  IMAD R12, R0, 0x80, R18 ;  /* 0x00000080000c7824 */ /* 0x008fc800078e0212 */
[----:B------:R-:W-:Y:S01]  /*c550*/  IMAD R227, R3, 0x2, R12 ;  /* 0x0000000203e37824 */ /* 0x000fe200078e020c */
[C---:B----4-:R-:W-:Y:S01]  /*c560*/  LEA R14, R0.reuse, R14, 0x7 ;  /* 0x0000000e000e7211 */ /* 0x050fe200078e38ff */
[----:B-----5:R-:W-:-:S03]  /*c570*/  IMAD R18, R0, 0x80, R17 ;  /* 0x0000008000127824 */ /* 0x020fc600078e0211 */
[C---:B------:R-:W-:Y:S02]  /*c580*/  LEA R17, R3.reuse, R14, 0x1 ;  /* 0x0000000e03117211 */ /* 0x040fe400078e08ff */
[----:B--2---:R-:W-:Y:S01]  /*c590*/  LEA R20, R0, R15, 0x7 ;  /* 0x0000000f00147211 */ /* 0x004fe200078e38ff */
[----:B------:R-:W-:Y:S01]  /*c5a0*/  IMAD R13, R3, 0x2, R18 ;  /* 0x00000002030d7824 */ /* 0x000fe200078e0212 */
[----:B------:R-:W-:Y:S01]  /*c5b0*/  LEA R12, R17, R16, 0x2 ;  /* 0x00000010110c7211 */ /* 0x000fe200078e10ff */
[--C-:B------:R-:W-:Y:S01]  /*c5c0*/  IMAD R18, R227, 0x4, R16.reuse ;  /* 0x00000004e3127824 */ /* 0x100fe200078e0210 */
        /* <DEDUP_REMOVED lines=18> */
.L_x_1537:
[----:B------:R1:W1:Y:S01]  /*c6f0*/  SYNCS.PHASECHK.TRANS64.TRYWAIT P0, [R6+URZ+0x30c30], R19 ;  /* 0x030c3013060075a7 */ /* 0x000262000800017f */
[----:B------:R-:W-:Y:S05]  /*c700*/  @!P6 BRA `(.L_x_1538) ;  /* 0x000000000004e947 */ /* 0x000fea0003800000 */
[----:B------:R-:W-:Y:S01]  /*c710*/  BPT.TRAP 0x1 ;  /* 0x000000040000795c */ /* 0x000fe20000300000 */
.L_x_1538:
[----:B-1----:R-:W-:Y:S05]  /*c720*/  @P0 BRA `(.L_x_1539) ;  /* 0x0000000000080947 */ /* 0x002fea0003800000 */
[----:B------:R-:W1:Y:S02]  /*c730*/  SYNCS.PHASECHK.TRANS64.TRYWAIT P0, [R6+URZ+0x30c30], R19 ;  /* 0x030c3013060075a7 */ /* 0x000e64000800017f */
[----:B-1----:R-:W-:Y:S05]  /*c740*/  @!P0 BRA `(.L_x_1540) ;  /* 0x00000094003c8947 */ /* 0x002fea0003800000 */
.L_x_1539:
        /* <DEDUP_REMOVED lines=16> */
[----:B-1----:R-:W-:Y:S01]  /*c850*/  MUFU.TANH R200, R75 ;  /* 0x0000004b00c87308 */ /* 0x002fe20000002400 */
        /* <DEDUP_REMOVED lines=80> */
[----:B--2---:R-:W1:Y:S01]  /*cd60*/  LDC R2, c[0x0][0x74c] ;  /* 0x0001d300ff027b82 */ /* 0x004e620000000800 */
[----:B------:R-:W-:Y:S01]  /*cd70*/  FMUL.FTZ R138, R90, UR9 ;  /* 0x000000095a8a7c20 */ /* 0x000fe20008410000 */
[----:B------:R-:W-:Y:S01]  /*cd80*/  FMUL.FTZ R89, R94, UR9 ;  /* 0x000000095e597c20 */ /* 0x000fe20008410000 */
[----:B------:R-:W-:Y:S01]  /*cd90*/  FMUL.FTZ R90, R95, UR9 ;  /* 0x000000095f5a7c20 */ /* 0x000fe20008410000 */
[----:B------:R-:W-:Y:S01]  /*cda0*/  HGMMA.64x128x16.F32 R24, gdesc[UR4], RZ, !UPT, gsb0 ;  /* 0x01e00000041879f0 */ /* 0x000fe2000c0008ff */
[----:B------:R-:W-:Y:S01]  /*cdb0*/  UIADD3 UR4, UR6, 0x2, URZ ;  /* 0x0000000206047890 */ /* 0x000fe2000fffe03f */
[----:B------:R-:W2:Y:S01]  /*cdc0*/  MUFU.TANH R136, R136 ;  /* 0x0000008800887308 */ /* 0x000ea20000002400 */
[----:B------:R-:W-:Y:S01]  /*cdd0*/  FMUL.FTZ R205, R92, UR9 ;  /* 0x000000095ccd7c20 */ /* 0x000fe20008410000 */
[----:B------:R-:W2:Y:S01]  /*cde0*/  LDC.64 R94, c[0x0][0x748] ;  /* 0x0001d200ff5e7b82 */ /* 0x000ea20000000a00 */
[----:B------:R-:W-:Y:S01]  /*cdf0*/  FMUL.FTZ R92, R97, UR9 ;  /* 0x00000009615c7c20 */ /* 0x000fe20008410000 */
[----:B------:R-:W-:Y:S01]  /*ce00*/  FMUL.FTZ R100, R100, UR9 ;  /* 0x0000000964647c20 */ /* 0x000fe20008410000 */
[----:B------:R-:W-:Y:S01]  /*ce10*/  FMUL.FTZ R101, R101, UR9 ;  /* 0x0000000965657c20 */ /* 0x000fe20008410000 */
        /* <DEDUP_REMOVED lines=29> */
[----:B---3--:R-:W-:Y:S01]  /*cff0*/  R2UR UR12, R4 ;  /* 0x00000000040c72ca */ /* 0x008fe200000e0000 */
[----:B------:R-:W-:-:S02]  /*d000*/  WARPGROUP.DEPBAR.LE gsb0, 0x0 ;  /* 0x00008000000079c5 */ /* 0x000fc40000010000 */
[----:B------:R-:W-:Y:S01]  /*d010*/  R2UR UR13, R5 ;  /* 0x00000000050d72ca */ /* 0x000fe200000e0000 */
[----:B------:R-:W-:Y:S01]  /*d020*/  IMAD.IADD R96, R8, 0x1, R96 ;  /* 0x0000000108607824 */ /* 0x000fe200078e0260 */
[----:B------:R-:W3:Y:S01]  /*d030*/  LDL.64 R4, [R1+0x38] ;  /* 0x0000380001047983 */ /* 0x000ee20000100a00 */
[----:B------:R-:W-:Y:S01]  /*d040*/  WARPGROUP.ARRIVE ;  /* 0x00000000000079c5 */ /* 0x000fe20000000000 */
[----:B------:R-:W-:Y:S01]  /*d050*/  IADD3 R2, -R2, 0x8, RZ ;  /* 0x0000000802027810 */ /* 0x000fe20007ffe1ff */
[----:B------:R-:W-:Y:S01]  /*d060*/  UIADD3 UR6, UR6, 0x6, URZ ;  /* 0x0000000606067890 */ /* 0x000fe2000fffe03f */
[----:B------:R-:W1:Y:S01]  /*d070*/  MUFU.TANH R167, R205 ;  /* 0x000000cd00a77308 */ /* 0x000e620000002400 */
[----:B------:R-:W-:Y:S01]  /*d080*/  UMOV UR7, 0x40000040 ;  /* 0x4000004000077882 */ /* 0x000fe20000000000 */
[----:B------:R-:W-:-:S05]  /*d090*/  FMUL.FTZ R93, R98, UR9 ;  /* 0x00000009625d7c20 */ /* 0x000fca0008410000 */
[----:B------:R-:W-:Y:S01]  /*d0a0*/  HGMMA.64x128x16.F32 R24, gdesc[UR12], R24, gsb0 ;  /* 0x01e000000c1879f0 */ /* 0x000fe20008000818 */
[----:B----4-:R-:W-:Y:S01]  /*d0b0*/  R2UR UR12, R6 ;  /* 0x00000000060c72ca */ /* 0x010fe200000e0000 */
[----:B------:R-:W-:Y:S01]  /*d0c0*/  IMAD.IADD R221, R2, 0x1, -R96 ;  /* 0x0000000102dd7824 */ /* 0x000fe200078e0a60 */
[----:B------:R-:W-:Y:S01]  /*d0d0*/  R2UR UR13, R7 ;  /* 0x00000000070d72ca */ /* 0x000fe200000e0000 */
[----:B------:R-:W-:Y:S01]  /*d0e0*/  UMOV UR14, UR4 ;  /* 0x00000004000e7c82 */ /* 0x000fe20008000000 */
[----:B------:R-:W-:Y:S01]  /*d0f0*/  UMOV UR15, 0x40000040 ;  /* 0x40000040000f7882 */ /* 0x000fe20000000000 */
[----:B------:R4:W-:Y:S01]  /*d100*/  MUFU.TANH R7, R126 ;  /* 0x0000007e00077308 */ /* 0x0009e20000002400 */
[----:B--2---:R-:W-:-:S07]  /*d110*/  IADD3 R95, RZ, -R96, -R95 ;  /* 0x80000060ff5f7210 */ /* 0x004fce0007ffe85f */
[----:B------:R-:W2:Y:S01]  /*d120*/  MUFU.TANH R88, R88 ;  /* 0x0000005800587308 */ /* 0x000ea20000002400 */
[----:B----4-:R-:W-:Y:S02]  /*d130*/  IADD3 R126, -R96, R94, RZ ;  /* 0x0000005e607e7210 */ /* 0x010fe40007ffe1ff */
[----:B------:R-:W-:Y:S02]  /*d140*/  IADD3 R94, R94, 0x8, -R96 ;  /* 0x000000085e5e7810 */ /* 0x000fe40007ffe860 */
[----:B------:R-:W-:Y:S02]  /*d150*/  SEL R126, R126, 0x80, !P2 ;  /* 0x000000807e7e7807 */ /* 0x000fe40005000000 */
[----:B------:R-:W-:Y:S01]  /*d160*/  SEL R221, R221, 0x80, P3 ;  /* 0x00000080dddd7807 */ /* 0x000fe20001800000 */
[----:B------:R-:W4:Y:S01]  /*d170*/  MUFU.TANH R91, R91 ;  /* 0x0000005b005b7308 */ /* 0x000f220000002400 */
[----:B------:R-:W-:Y:S02]  /*d180*/  SEL R218, R95, 0x80, P1 ;  /* 0x000000805fda7807 */ /* 0x000fe40000800000 */
[----:B------:R-:W-:-:S02]  /*d190*/  ISETP.GE.AND P3, PT, R126, RZ, PT ;  /* 0x000000ff7e00720c */ /* 0x000fc40003f66270 */
[----:B------:R-:W-:-:S03]  /*d1a0*/  ISETP.GE.AND P4, PT, R126, 0x1, PT ;  /* 0x000000017e00780c */ /* 0x000fc60003f86270 */
[----:B------:R-:W4:Y:S08]  /*d1b0*/  MUFU.TANH R92, R92 ;  /* 0x0000005c005c7308 */ /* 0x000f300000002400 */
[----:B------:R-:W-:Y:S08]  /*d1c0*/  MUFU.TANH R169, R138 ;  /* 0x0000008a00a97308 */ /* 0x000ff00000002400 */
[----:B------:R-:W4:Y:S08]  /*d1d0*/  MUFU.TANH R165, R100 ;  /* 0x0000006400a57308 */ /* 0x000f300000002400 */
[----:B------:R-:W4:Y:S08]  /*d1e0*/  MUFU.TANH R164, R101 ;  /* 0x0000006500a47308 */ /* 0x000f300000002400 */
[----:B------:R-:W4:Y:S08]  /*d1f0*/  MUFU.TANH R89, R89 ;  /* 0x0000005900597308 */ /* 0x000f300000002400 */
[----:B------:R-:W4:Y:S08]  /*d200*/  MUFU.TANH R90, R90 ;  /* 0x0000005a005a7308 */ /* 0x000f300000002400 */
[----:B------:R-:W-:Y:S08]  /*d210*/  MUFU.TANH R145, R120 ;  /* 0x0000007800917308 */ /* 0x000ff00000002400 */
[----:B------:R-:W-:Y:S08]  /*d220*/  MUFU.TANH R143, R122 ;  /* 0x0000007a008f7308 */ /* 0x000ff00000002400 */
[----:B------:R-:W-:Y:S08]  /*d230*/  MUFU.TANH R142, R123 ;  /* 0x0000007b008e7308 */ /* 0x000ff00000002400 */
[----:B------:R-:W4:Y:S08]  /*d240*/  MUFU.TANH R93, R93 ;  /* 0x0000005d005d7308 */ /* 0x000f300000002400 */
[----:B------:R-:W4:Y:S08]  /*d250*/  MUFU.TANH R166, R99 ;  /* 0x0000006300a67308 */ /* 0x000f300000002400 */
[----:B------:R-:W4:Y:S08]  /*d260*/  MUFU.TANH R163, R102 ;  /* 0x0000006600a37308 */ /* 0x000f300000002400 */
[----:B------:R-:W4:Y:S01]  /*d270*/  MUFU.TANH R162, R103 ;  /* 0x0000006700a27308 */ /* 0x000f220000002400 */
[----:B------:R-:W-:-:S02]  /*d280*/  WARPGROUP.DEPBAR.LE gsb0, 0x0 ;  /* 0x00008000000079c5 */ /* 0x000fc40000010000 */
[----:B------:R-:W-:-:S05]  /*d290*/  WARPGROUP.ARRIVE ;  /* 0x00000000000079c5 */ /* 0x000fca0000000000 */
[----:B------:R-:W-:Y:S01]  /*d2a0*/  MUFU.TANH R156, R109 ;  /* 0x0000006d009c7308 */ /* 0x000fe20000002400 */
[----:B------:R-:W-:Y:S01]  /*d2b0*/  HGMMA.64x128x16.F32 R24, gdesc[UR12], R24, gsb0 ;  /* 0x01e000000c1879f0 */ /* 0x000fe20008000818 */
[----:B------:R-:W-:Y:S02]  /*d2c0*/  ISETP.GE.AND P1, PT, R126, 0x9, PT ;  /* 0x000000097e00780c */ /* 0x000fe40003f26270 */
[----:B------:R-:W-:-:S04]  /*d2d0*/  ISETP.GT.OR P3, PT, R218, RZ, !P3 ;  /* 0x000000ffda00720c */ /* 0x000fc80005f64670 */
[----:B------:R-:W4:Y:S01]  /*d2e0*/  MUFU.TANH R161, R104 ;  /* 0x0000006800a17308 */ /* 0x000f220000002400 */
[C---:B------:R-:W-:Y:S02]  /*d2f0*/  ISETP.GT.OR P4, PT, R218.reuse, 0x1, !P4 ;  /* 0x00000001da00780c */ /* 0x040fe40006784670 */
[----:B------:R-:W-:Y:S02]  /*d300*/  ISETP.GT.OR P1, PT, R218, 0x9, !P1 ;  /* 0x00000009da00780c */ /* 0x000fe40004f24670 */
[----:B------:R-:W-:Y:S02]  /*d310*/  FSEL R216, R19, -INF , !P3 ;  /* 0xff80000013d87808 */ /* 0x000fe40005800000 */
[----:B------:R-:W-:Y:S01]  /*d320*/  FSEL R219, R230, -INF , !P4 ;  /* 0xff800000e6db7808 */ /* 0x000fe20006000000 */
[----:B------:R-:W4:Y:S01]  /*d330*/  MUFU.TANH R160, R105 ;  /* 0x0000006900a07308 */ /* 0x000f220000002400 */
[C---:B------:R-:W-:Y:S02]  /*d340*/  ISETP.GE.AND P2, PT, R126.reuse, 0x10, PT ;  /* 0x000000107e00780c */ /* 0x040fe40003f46270 */
[----:B------:R-:W-:-:S02]  /*d350*/  ISETP.GE.AND P3, PT, R126, 0x11, PT ;  /* 0x000000117e00780c */ /* 0x000fc40003f66270 */
[C---:B------:R-:W-:Y:S02]  /*d360*/  ISETP.GE.AND P5, PT, R126.reuse, 0x18, PT ;  /* 0x000000187e00780c */ /* 0x040fe40003fa6270 */
[----:B------:R-:W-:Y:S01]  /*d370*/  ISETP.GE.AND P4, PT, R126, 0x19, PT ;  /* 0x000000197e00780c */ /* 0x000fe20003f86270 */
[----:B------:R-:W-:Y:S01]  /*d380*/  MUFU.TANH R153, R112 ;  /* 0x0000007000997308 */ /* 0x000fe20000002400 */
[----:B------:R-:W-:Y:S02]  /*d390*/  FSEL R220, R236, -INF , !P1 ;  /* 0xff800000ecdc7808 */ /* 0x000fe40004800000 */
[C---:B------:R-:W-:Y:S02]  /*d3a0*/  ISETP.GT.OR P2, PT, R218.reuse, 0x10, !P2 ;  /* 0x00000010da00780c */ /* 0x040fe40005744670 */
[C---:B------:R-:W-:Y:S02]  /*d3b0*/  ISETP.GT.OR P3, PT, R218.reuse, 0x11, !P3 ;  /* 0x00000011da00780c */ /* 0x040fe40005f64670 */
[C---:B------:R-:W-:Y:S01]  /*d3c0*/  ISETP.GT.OR P5, PT, R218.reuse, 0x18, !P5 ;  /* 0x00000018da00780c */ /* 0x040fe20006fa4670 */
[----:B------:R-:W-:Y:S01]  /*d3d0*/  MUFU.TANH R141, R124 ;  /* 0x0000007c008d7308 */ /* 0x000fe20000002400 */
[----:B------:R-:W-:-:S02]  /*d3e0*/  ISETP.GT.OR P4, PT, R218, 0x19, !P4 ;  /* 0x00000019da00780c */ /* 0x000fc40006784670 */
[----:B------:R-:W-:Y:S02]  /*d3f0*/  FSEL R215, R233, -INF , !P2 ;  /* 0xff800000e9d77808 */ /* 0x000fe40005000000 */
[----:B------:R-:W-:Y:S02]  /*d400*/  FSEL R211, R21, -INF , !P3 ;  /* 0xff80000015d37808 */ /* 0x000fe40005800000 */
[----:B------:R-:W-:Y:S01]  /*d410*/  FSEL R208, R23, -INF , !P5 ;  /* 0xff80000017d07808 */ /* 0x000fe20006800000 */
[----:B------:R-:W4:Y:S01]  /*d420*/  MUFU.TANH R157, R108 ;  /* 0x0000006c009d7308 */ /* 0x000f220000002400 */
[----:B------:R-:W-:Y:S01]  /*d430*/  FSEL R206, R202, -INF , !P4 ;  /* 0xff800000cace7808 */ /* 0x000fe20006000000 */
[----:B------:R-:W-:Y:S01]  /*d440*/  FMUL.FTZ R110, R110, UR9 ;  /* 0x000000096e6e7c20 */ /* 0x000fe20008410000 */
[----:B------:R-:W-:-:S05]  /*d450*/  FMUL.FTZ R111, R111, UR9 ;  /* 0x000000096f6f7c20 */ /* 0x000fca0008410000 */
[----:B------:R-:W4:Y:S01]  /*d460*/  MUFU.TANH R152, R113 ;  /* 0x0000007100987308 */ /* 0x000f220000002400 */
[----:B------:R-:W-:-:S07]  /*d470*/  FMUL.FTZ R119, R119, UR9 ;  /* 0x0000000977777c20 */ /* 0x000fce0008410000 */
[----:B------:R-:W-:Y:S01]  /*d480*/  MUFU.TANH R144, R121 ;  /* 0x0000007900907308 */ /* 0x000fe20000002400 */
[----:B------:R-:W-:-:S07]  /*d490*/  FMUL.FTZ R115, R115, UR9 ;  /* 0x0000000973737c20 */ /* 0x000fce0008410000 */
[----:B------:R-:W-:Y:S08]  /*d4a0*/  MUFU.TANH R140, R125 ;  /* 0x0000007d008c7308 */ /* 0x000ff00000002400 */
[----:B------:R-:W4:Y:S08]  /*d4b0*/  MUFU.TANH R150, R116 ;  /* 0x0000007400967308 */ /* 0x000f300000002400 */
[----:B------:R-:W4:Y:S01]  /*d4c0*/  MUFU.TANH R148, R117 ;  /* 0x0000007500947308 */ /* 0x000f220000002400 */
[----:B------:R-:W-:-:S07]  /*d4d0*/  FMUL.FTZ R118, R118, UR9 ;  /* 0x0000000976767c20 */ /* 0x000fce0008410000 */
[----:B------:R-:W-:Y:S08]  /*d4e0*/  MUFU.TANH R158, R107 ;  /* 0x0000006b009e7308 */ /* 0x000ff00000002400 */
[----:B------:R-:W-:Y:S08]  /*d4f0*/  MUFU.TANH R151, R114 ;  /* 0x0000007200977308 */ /* 0x000ff00000002400 */
[----:B------:R-:W4:Y:S01]  /*d500*/  MUFU.TANH R159, R106 ;  /* 0x0000006a009f7308 */ /* 0x000f220000002400 */
[----:B------:R-:W-:-:S02]  /*d510*/  WARPGROUP.DEPBAR.LE gsb0, 0x0 ;  /* 0x00008000000079c5 */ /* 0x000fc40000010000 */
[----:B------:R-:W1:Y:S01]  /*d520*/  LDS R227, [R227+0x400] ;  /* 0x00040000e3e37984 */ /* 0x000e620000000800 */
        /* <DEDUP_REMOVED lines=9> */
[C---:B------:R-:W-:Y:S01]  /*d5c0*/  ISETP.GE.AND P0, PT, R128.reuse, RZ, PT ;  /* 0x000000ff8000720c */ /* 0x040fe20003f06270 */
[----:B------:R-:W-:Y:S01]  /*d5d0*/  HGMMA.64x128x16.F32 R24, gdesc[UR4], R24, gsb0 ;  /* 0x01e00000041879f0 */ /* 0x000fe20008000818 */
[C---:B------:R-:W-:Y:S01]  /*d5e0*/  ISETP.GT.OR P1, PT, R221.reuse, 0x1, !P1 ;  /* 0x00000001dd00780c */ /* 0x040fe20004f24670 */
[----:B------:R-:W3:Y:S01]  /*d5f0*/  MUFU.TANH R155, R110 ;  /* 0x0000006e009b7308 */ /* 0x000ee20000002400 */
[----:B------:R-:W-:Y:S01]  /*d600*/  ISETP.GT.OR P0, PT, R221, RZ, !P0 ;  /* 0x000000ffdd00720c */ /* 0x000fe20004704670 */
[----:B------:R-:W-:Y:S01]  /*d610*/  FMUL.FTZ R127, R127, UR9 ;  /* 0x000000097f7f7c20 */ /* 0x000fe20008410000 */
[----:B------:R-:W-:-:S05]  /*d620*/  ISETP.GE.AND P2, PT, R128, 0x8, PT ;  /* 0x000000088000780c */ /* 0x000fca0003f46270 */
[----:B------:R-:W3:Y:S01]  /*d630*/  MUFU.TANH R154, R111 ;  /* 0x0000006f009a7308 */ /* 0x000ee20000002400 */
[----:B------:R-:W-:-:S07]  /*d640*/  ISETP.GE.AND P3, PT, R128, 0x9, PT ;  /* 0x000000098000780c */ /* 0x000fce0003f66270 */
[----:B------:R3:W-:Y:S01]  /*d650*/  MUFU.TANH R146, R119 ;  /* 0x0000007700927308 */ /* 0x0007e20000002400 */
[----:B------:R-:W-:-:S07]  /*d660*/  ISETP.GE.AND P5, PT, R128, 0x10, PT ;  /* 0x000000108000780c */ /* 0x000fce0003fa6270 */
[----:B------:R-:W3:Y:S01]  /*d670*/  MUFU.TANH R149, R115 ;  /* 0x0000007300957308 */ /* 0x000ee20000002400 */
[----:B------:R-:W-:-:S07]  /*d680*/  ISETP.GE.AND P4, PT, R128, 0x11, PT ;  /* 0x000000118000780c */ /* 0x000fce0003f86270 */
[----:B------:R-:W3:Y:S01]  /*d690*/  MUFU.TANH R147, R118 ;  /* 0x0000007600937308 */ /* 0x000ee20000002400 */
[----:B------:R-:W-:Y:S01]  /*d6a0*/  FSEL R214, R20, -INF , !P0 ;  /* 0xff80000014d67808 */ /* 0x000fe20004000000 */
[----:B------:R-:W-:Y:S01]  /*d6b0*/  FMUL.FTZ R130, R130, UR9 ;  /* 0x0000000982827c20 */ /* 0x000fe20008410000 */
[----:B------:R-:W-:Y:S01]  /*d6c0*/  FSEL R228, R200, -INF , !P1 ;  /* 0xff800000c8e47808 */ /* 0x000fe20004800000 */
[----:B------:R-:W-:Y:S01]  /*d6d0*/  FMUL.FTZ R212, R131, UR9 ;  /* 0x0000000983d47c20 */ /* 0x000fe20008410000 */
[C---:B------:R-:W-:Y:S01]  /*d6e0*/  ISETP.GE.AND P0, PT, R128.reuse, 0x18, PT ;  /* 0x000000188000780c */ /* 0x040fe20003f06270 */
[----:B------:R-:W-:Y:S01]  /*d6f0*/  FMUL.FTZ R129, R129, UR9 ;  /* 0x0000000981817c20 */ /* 0x000fe20008410000 */
[----:B------:R-:W-:Y:S02]  /*d700*/  ISETP.GE.AND P1, PT, R128, 0x19, PT ;  /* 0x000000198000780c */ /* 0x000fe40003f26270 */
[----:B------:R-:W-:Y:S02]  /*d710*/  LEA R137, R0, R137, 0xa ;  /* 0x0000008900897211 */ /* 0x000fe400078e50ff */
[C---:B------:R-:W-:Y:S01]  /*d720*/  IADD3 R223, R10.reuse, 0x4, RZ ;  /* 0x000000040adf7810 */ /* 0x040fe20007ffe0ff */
[----:B-1----:R-:W1:Y:S01]  /*d730*/  SHFL.IDX PT, R225, R227, R10, 0x1f ;  /* 0x00001f0ae3e17589 */ /* 0x002e6200000e0000 */
[C---:B------:R-:W-:Y:S01]  /*d740*/  ISETP.GT.OR P2, PT, R221.reuse, 0x8, !P2 ;  /* 0x00000008dd00780c */ /* 0x040fe20005744670 */
[----:B------:R-:W-:Y:S01]  /*d750*/  VIADD R231, R10, 0x8 ;  /* 0x000000080ae77836 */ /* 0x000fe20000000000 */
[C---:B------:R-:W-:Y:S01]  /*d760*/  ISETP.GT.OR P3, PT, R221.reuse, 0x9, !P3 ;  /* 0x00000009dd00780c */ /* 0x040fe20005f64670 */
[----:B------:R-:W-:Y:S01]  /*d770*/  ULDC UR4, c[0x0][0x744] ;  /* 0x0001d10000047ab9 */ /* 0x000fe20000000800 */
[----:B------:R-:W-:-:S02]  /*d780*/  ISETP.GT.OR P5, PT, R221, 0x10, !P5 ;  /* 0x00000010dd00780c */ /* 0x000fc40006fa4670 */
[C---:B------:R-:W-:Y:S02]  /*d790*/  ISETP.GT.OR P4, PT, R221.reuse, 0x11, !P4 ;  /* 0x00000011dd00780c */ /* 0x040fe40006784670 */
[C---:B------:R-:W-:Y:S02]  /*d7a0*/  ISETP.GT.OR P0, PT, R221.reuse, 0x18, !P0 ;  /* 0x00000018dd00780c */ /* 0x040fe40004704670 */
[----:B------:R-:W-:Y:S02]  /*d7b0*/  ISETP.GT.OR P1, PT, R221, 0x19, !P1 ;  /* 0x00000019dd00780c */ /* 0x000fe40004f24670 */
        /* <DEDUP_REMOVED lines=12> */
[C---:B------:R-:W-:Y:S02]  /*d880*/  ISETP.GT.OR P2, PT, R218.reuse, 0x20, !P2 ;  /* 0x00000020da00780c */ /* 0x040fe40005744670 */
[C---:B------:R-:W-:Y:S02]  /*d890*/  ISETP.GT.OR P3, PT, R218.reuse, 0x21, !P3 ;  /* 0x00000021da00780c */ /* 0x040fe40005f64670 */
[----:B------:R-:W-:-:S02]  /*d8a0*/  ISETP.GT.OR P5, PT, R218, 0x28, !P5 ;  /* 0x00000028da00780c */ /* 0x000fc40006fa4670 */
[C---:B------:R-:W-:Y:S02]  /*d8b0*/  ISETP.GT.OR P4, PT, R218.reuse, 0x29, !P4 ;  /* 0x00000029da00780c */ /* 0x040fe40006784670 */
[C---:B------:R-:W-:Y:S02]  /*d8c0*/  ISETP.GT.OR P0, PT, R218.reuse, 0x30, !P0 ;  /* 0x00000030da00780c */ /* 0x040fe40004704670 */
[----:B------:R-:W-:Y:S02]  /*d8d0*/  ISETP.GT.OR P1, PT, R218, 0x31, !P1 ;  /* 0x00000031da00780c */ /* 0x000fe40004f24670 */
[----:B------:R-:W-:Y:S02]  /*d8e0*/  FSEL R204, R171, -INF , !P2 ;  /* 0xff800000abcc7808 */ /* 0x000fe40005000000 */
[----:B------:R-:W-:Y:S02]  /*d8f0*/  FSEL R122, R170, -INF , !P3 ;  /* 0xff800000aa7a7808 */ /* 0x000fe40005800000 */
[----:B------:R-:W-:-:S02]  /*d900*/  FSEL R123, R167, -INF , !P5 ;  /* 0xff800000a77b7808 */ /* 0x000fc40006800000 */
[----:B--2---:R-:W-:Y:S02]  /*d910*/  FSEL R120, R88, -INF , !P4 ;  /* 0xff80000058787808 */ /* 0x004fe40006000000 */
[C---:B------:R-:W-:Y:S02]  /*d920*/  ISETP.GE.AND P2, PT, R126.reuse, 0x38, PT ;  /* 0x000000387e00780c */ /* 0x040fe40003f46270 */
[----:B------:R-:W-:Y:S02]  /*d930*/  ISETP.GE.AND P3, PT, R126, 0x39, PT ;  /* 0x000000397e00780c */ /* 0x000fe40003f66270 */
[C---:B------:R-:W-:Y:S02]  /*d940*/  ISETP.GE.AND P5, PT, R128.reuse, 0x20, PT ;  /* 0x000000208000780c */ /* 0x040fe40003fa6270 */
[----:B------:R-:W-:Y:S02]  /*d950*/  ISETP.GE.AND P4, PT, R128, 0x21, PT ;  /* 0x000000218000780c */ /* 0x000fe40003f86270 */
[----:B----4-:R-:W-:-:S02]  /*d960*/  FSEL R103, R91, -INF , !P0 ;  /* 0xff8000005b677808 */ /* 0x010fc40004000000 */
[----:B------:R-:W-:Y:S02]  /*d970*/  FSEL R109, R92, -INF , !P1 ;  /* 0xff8000005c6d7808 */ /* 0x000fe40004800000 */
[C---:B------:R-:W-:Y:S02]  /*d980*/  ISETP.GE.AND P0, PT, R128.reuse, 0x28, PT ;  /* 0x000000288000780c */ /* 0x040fe40003f06270 */
[----:B------:R-:W-:Y:S02]  /*d990*/  ISETP.GE.AND P1, PT, R128, 0x29, PT ;  /* 0x000000298000780c */ /* 0x000fe40003f26270 */
[C---:B------:R-:W-:Y:S02]  /*d9a0*/  ISETP.GT.OR P2, PT, R218.reuse, 0x38, !P2 ;  /* 0x00000038da00780c */ /* 0x040fe40005744670 */
[----:B------:R-:W-:Y:S02]  /*d9b0*/  ISETP.GT.OR P3, PT, R218, 0x39, !P3 ;  /* 0x00000039da00780c */ /* 0x000fe40005f64670 */
        /* <DEDUP_REMOVED lines=19> */
[----:B------:R-:W-:Y:S02]  /*daf0*/  ISETP.GT.OR P4, PT, R221, 0x39, !P4 ;  /* 0x00000039dd00780c */ /* 0x000fe40006784670 */
        /* <DEDUP_REMOVED lines=11> */
[----:B---3--:R-:W-:Y:S02]  /*dbb0*/  FSEL R119, R160, -INF , !P1 ;  /* 0xff800000a0777808 */ /* 0x008fe40004800000 */
        /* <DEDUP_REMOVED lines=31> */
[----:B------:R-:W-:Y:S02]  /*ddb0*/  ISETP.GE.AND P3, PT, R128, 0x59, PT ;  /* 0x000000598000780c */ /* 0x000fe40003f66270 */
[C---:B------:R-:W-:Y:S02]  /*ddc0*/  ISETP.GE.AND P5, PT, R126.reuse, 0x60, PT ;  /* 0x000000607e00780c */ /* 0x040fe40003fa6270 */
[----:B------:R-:W-:Y:S02]  /*ddd0*/  ISETP.GE.AND P4, PT, R126, 0x61, PT ;  /* 0x000000617e00780c */ /* 0x000fe40003f86270 */
[----:B------:R-:W-:-:S02]  /*dde0*/  FSEL R100, R151, -INF , !P0 ;  /* 0xff80000097647808 */ /* 0x000fc40004000000 */
        /* <DEDUP_REMOVED lines=8> */
[----:B------:R-:W-:Y:S01]  /*de70*/  ISETP.GT.OR P1, PT, R218, 0x69, !P1 ;  /* 0x00000069da00780c */ /* 0x000fe20004f24670 */
[----:B------:R2:W3:Y:S01]  /*de80*/  MUFU.TANH R6, R127 ;  /* 0x0000007f00067308 */ /* 0x0004e20000002400 */
[----:B------:R-:W-:Y:S02]  /*de90*/  FSEL R98, R147, -INF , !P2 ;  /* 0xff80000093627808 */ /* 0x000fe40005000000 */
[----:B------:R-:W-:Y:S02]  /*dea0*/  FSEL R118, R146, -INF , !P3 ;  /* 0xff80000092767808 */ /* 0x000fe40005800000 */
[----:B------:R-:W-:-:S02]  /*deb0*/  FSEL R113, R145, -INF , !P5 ;  /* 0xff80000091717808 */ /* 0x000fc40006800000 */
[----:B------:R-:W-:Y:S02]  /*dec0*/  FSEL R108, R144, -INF , !P4 ;  /* 0xff800000906c7808 */ /* 0x000fe40006000000 */
[C---:B------:R-:W-:Y:S02]  /*ded0*/  ISETP.GE.AND P2, PT, R126.reuse, 0x70, PT ;  /* 0x000000707e00780c */ /* 0x040fe40003f46270 */
[C---:B------:R-:W-:Y:S02]  /*dee0*/  ISETP.GE.AND P3, PT, R126.reuse, 0x71, PT ;  /* 0x000000717e00780c */ /* 0x040fe40003f66270 */
[C---:B------:R-:W-:Y:S02]  /*def0*/  ISETP.GE.AND P5, PT, R126.reuse, 0x78, PT ;  /* 0x000000787e00780c */ /* 0x040fe40003fa6270 */
[----:B------:R-:W-:Y:S01]  /*df00*/  ISETP.GE.AND P4, PT, R126, 0x79, PT ;  /* 0x000000797e00780c */ /* 0x000fe20003f86270 */
[----:B------:R4:W1:Y:S01]  /*df10*/  MUFU.TANH R2, R130 ;  /* 0x0000008200027308 */ /* 0x0008620000002400 */
[----:B------:R-:W-:-:S02]  /*df20*/  FSEL R126, R141, -INF , !P0 ;  /* 0xff8000008d7e7808 */ /* 0x000fc40004000000 */
[----:B--2---:R-:W-:Y:S02]  /*df30*/  FSEL R127, R140, -INF , !P1 ;  /* 0xff8000008c7f7808 */ /* 0x004fe40004800000 */
[C---:B------:R-:W-:Y:S02]  /*df40*/  ISETP.GE.AND P0, PT, R128.reuse, 0x60, PT ;  /* 0x000000608000780c */ /* 0x040fe40003f06270 */
[----:B------:R-:W-:Y:S02]  /*df50*/  ISETP.GE.AND P1, PT, R128, 0x61, PT ;  /* 0x000000618000780c */ /* 0x000fe40003f26270 */
[----:B------:R-:W-:Y:S02]  /*df60*/  ISETP.GT.OR P2, PT, R218, 0x70, !P2 ;  /* 0x00000070da00780c */ /* 0x000fe40005744670 */
[C---:B------:R-:W-:Y:S02]  /*df70*/  ISETP.GT.OR P0, PT, R221.reuse, 0x60, !P0 ;  /* 0x00000060dd00780c */ /* 0x040fe40004704670 */
[----:B------:R-:W-:-:S02]  /*df80*/  ISETP.GT.OR P1, PT, R221, 0x61, !P1 ;  /* 0x00000061dd00780c */ /* 0x000fc40004f24670 */
[----:B----4-:R-:W-:Y:S02]  /*df90*/  FSEL R130, R5, -INF , !P2 ;  /* 0xff80000005827808 */ /* 0x010fe40005000000 */
[----:B------:R-:W-:Y:S02]  /*dfa0*/  FSEL R131, R143, -INF , !P0 ;  /* 0xff8000008f837808 */ /* 0x000fe40004000000 */
[----:B------:R-:W-:Y:S02]  /*dfb0*/  FSEL R138, R142, -INF , !P1 ;  /* 0xff8000008e8a7808 */ /* 0x000fe40004800000 */
[C---:B------:R-:W-:Y:S02]  /*dfc0*/  ISETP.GE.AND P2, PT, R128.reuse, 0x68, PT ;  /* 0x000000688000780c */ /* 0x040fe40003f46270 */
[C---:B------:R-:W-:Y:S02]  /*dfd0*/  ISETP.GE.AND P0, PT, R128.reuse, 0x69, PT ;  /* 0x000000698000780c */ /* 0x040fe40003f06270 */
[----:B------:R-:W-:-:S02]  /*dfe0*/  ISETP.GE.AND P1, PT, R128, 0x70, PT ;  /* 0x000000708000780c */ /* 0x000fc40003f26270 */
[C---:B------:R-:W-:Y:S02]  /*dff0*/  ISETP.GT.OR P2, PT, R221.reuse, 0x68, !P2 ;  /* 0x00000068dd00780c */ /* 0x040fe40005744670 */
[C---:B------:R-:W-:Y:S02]  /*e000*/  ISETP.GT.OR P0, PT, R221.reuse, 0x69, !P0 ;  /* 0x00000069dd00780c */ /* 0x040fe40004704670 */
[----:B------:R-:W-:Y:S01]  /*e010*/  ISETP.GT.OR P1, PT, R221, 0x70, !P1 ;  /* 0x00000070dd00780c */ /* 0x000fe20004f24670 */
[----:B------:R2:W-:Y:S01]  /*e020*/  MUFU.TANH R4, R129 ;  /* 0x0000008100047308 */ /* 0x0005e20000002400 */
[----:B------:R-:W-:Y:S02]  /*e030*/  R2UR UR8, R137 ;  /* 0x00000000890872ca */ /* 0x000fe400000e0000 */
[----:B---3--:R-:W-:Y:S02]  /*e040*/  FSEL R139, R6, -INF , !P0 ;  /* 0xff800000068b7808 */ /* 0x008fe40004000000 */
[----:B-1----:R-:W-:-:S02]  /*e050*/  FSEL R137, R2, -INF , !P1 ;  /* 0xff80000002897808 */ /* 0x002fc40004800000 */
[C---:B------:R-:W-:Y:S02]  /*e060*/  ISETP.GE.AND P0, PT, R128.reuse, 0x78, PT ;  /* 0x000000788000780c */ /* 0x040fe40003f06270 */
[----:B--2---:R-:W-:Y:S02]  /*e070*/  FSEL R129, R7, -INF , !P2 ;  /* 0xff80000007817808 */ /* 0x004fe40005000000 */
[C---:B------:R-:W-:Y:S02]  /*e080*/  ISETP.GE.AND P2, PT, R128.reuse, 0x71, PT ;  /* 0x000000718000780c */ /* 0x040fe40003f46270 */
[----:B------:R-:W-:Y:S02]  /*e090*/  ISETP.GE.AND P1, PT, R128, 0x79, PT ;  /* 0x000000798000780c */ /* 0x000fe40003f26270 */
[----:B------:R1:W-:Y:S02]  /*e0a0*/  MUFU.TANH R128, R212 ;  /* 0x000000d400807308 */ /* 0x0003e40000002400 */
[----:B-1----:R-:W1:Y:S01]  /*e0b0*/  SHFL.IDX PT, R212, R227, R223, 0x1f ;  /* 0x00001fdfe3d47589 */ /* 0x002e6200000e0000 */
[----:B------:R-:W-:-:S02]  /*e0c0*/  ISETP.GT.OR P3, PT, R218, 0x71, !P3 ;  /* 0x00000071da00780c */ /* 0x000fc40005f64670 */
[C---:B------:R-:W-:Y:S02]  /*e0d0*/  ISETP.GT.OR P5, PT, R218.reuse, 0x78, !P5 ;  /* 0x00000078da00780c */ /* 0x040fe40006fa4670 */
[----:B------:R-:W-:Y:S02]  /*e0e0*/  ISETP.GT.OR P4, PT, R218, 0x79, !P4 ;  /* 0x00000079da00780c */ /* 0x000fe40006784670 */
[----:B------:R-:W2:Y:S01]  /*e0f0*/  SHFL.IDX PT, R218, R18, R10, 0x1f ;  /* 0x00001f0a12da7589 */ /* 0x000ea200000e0000 */
[----:B------:R-:W-:Y:S01]  /*e100*/  IADD3 R232, R10, 0xc, RZ ;  /* 0x0000000c0ae87810 */ /* 0x000fe20007ffe0ff */
[----:B------:R-:W-:Y:S02]  /*e110*/  WARPGROUP.DEPBAR.LE gsb0, 0x0 ;  /* 0x00008000000079c5 */ /* 0x000fe40000010000 */
[----:B------:R-:W-:Y:S01]  /*e120*/  FADD.FTZ R229, R24, -R225 ;  /* 0x800000e118e57221 */ /* 0x000fe20000010000 */
[C---:B------:R-:W-:Y:S01]  /*e130*/  ISETP.GT.OR P2, PT, R221.reuse, 0x71, !P2 ;  /* 0x00000071dd00780c */ /* 0x040fe20005744670 */
[----:B------:R-:W3:Y:S01]  /*e140*/  SHFL.IDX PT, R24, R227, R231, 0x1f ;  /* 0x00001fe7e3187589 */ /* 0x000ee200000e0000 */
[----:B------:R-:W-:-:S02]  /*e150*/  ISETP.GT.OR P0, PT, R221, 0x78, !P0 ;  /* 0x00000078dd00780c */ /* 0x000fc40004704670 */
[----:B------:R-:W-:Y:S01]  /*e160*/  ISETP.GT.OR P1, PT, R221, 0x79, !P1 ;  /* 0x00000079dd00780c */ /* 0x000fe20004f24670 */
[----:B------:R-:W-:Y:S01]  /*e170*/  LDS R17, [R17+0x400] ;  /* 0x0004000011117984 */ /* 0x000fe20000000800 */
[----:B------:R-:W-:Y:S01]  /*e180*/  FMUL.FTZ R132, R132, UR9 ;  /* 0x0000000984847c20 */ /* 0x000fe20008410000 */
[----:B------:R-:W-:Y:S01]  /*e190*/  FMUL.FTZ R134, R134, UR9 ;  /* 0x0000000986867c20 */ /* 0x000fe20008410000 */
[----:B------:R-:W-:Y:S01]  /*e1a0*/  FMUL.FTZ R133, R133, UR9 ;  /* 0x0000000985857c20 */ /* 0x000fe20008410000 */
[----:B------:R-:W-:Y:S01]  /*e1b0*/  FMUL.FTZ R135, R135, UR9 ;  /* 0x0000000987877c20 */ /* 0x000fe20008410000 */
[----:B------:R-:W-:Y:S01]  /*e1c0*/  FFMA.FTZ R235, -R235, R235, 1 ;  /* 0x3f800000ebeb7423 */ /* 0x000fe200000101eb */
[----:B------:R-:W-:Y:S01]  /*e1d0*/  FFMA.FTZ R236, -R236, R236, 1 ;  /* 0x3f800000ecec7423 */ /* 0x000fe200000101ec */
[--C-:B-1----:R-:W-:Y:S01]  /*e1e0*/  FADD.FTZ R226, R25, -R212.reuse ;  /* 0x800000d419e27221 */ /* 0x102fe20000010000 */
[----:B------:R-:W-:Y:S01]  /*e1f0*/  FFMA.FTZ R90, -R90, R90, 1 ;  /* 0x3f8000005a5a7423 */ /* 0x000fe2000001015a */
[----:B------:R-:W-:Y:S04]  /*e200*/  SHFL.IDX PT, R25, R18, R223, 0x1f ;  /* 0x00001fdf12197589 */ /* 0x000fe800000e0000 */
[----:B------:R-:W1:Y:S01]  /*e210*/  SHFL.IDX PT, R223, R227, R232, 0x1f ;  /* 0x00001fe8e3df7589 */ /* 0x000e6200000e0000 */
[----:B------:R-:W-:Y:S01]  /*e220*/  FADD.FTZ R212, R27, -R212 ;  /* 0x800000d41bd47221 */ /* 0x000fe20000010000 */
[----:B--2---:R-:W-:Y:S01]  /*e230*/  FFMA.FTZ R216, R216, UR4, -R218 ;  /* 0x00000004d8d87c23 */ /* 0x004fe200080108da */
[----:B------:R-:W-:-:S02]  /*e240*/  VIADD R27, R10, 0x10 ;  /* 0x000000100a1b7836 */ /* 0x000fc40000000000 */
[----:B------:R-:W-:Y:S01]  /*e250*/  FADD.FTZ R225, R26, -R225 ;  /* 0x800000e11ae17221 */ /* 0x000fe20000010000 */
[----:B------:R-:W-:Y:S01]  /*e260*/  IADD3 R221, R10, 0x14, RZ ;  /* 0x000000140add7810 */ /* 0x000fe20007ffe0ff */
[----:B------:R-:W-:Y:S01]  /*e270*/  FFMA.FTZ R26, R214, UR4, -R218 ;  /* 0x00000004d61a7c23 */ /* 0x000fe200080108da */
[----:B------:R-:W-:Y:S01]  /*e280*/  FFMA.FTZ R91, -R91, R91, 1 ;  /* 0x3f8000005b5b7423 */ /* 0x000fe2000001015b */
[----:B------:R2:W4:Y:S01]  /*e290*/  MUFU.EX2 R214, R216 ;  /* 0x000000d800d67308 */ /* 0x0005220000000800 */
[----:B------:R-:W4:Y:S01]  /*e2a0*/  SHFL.IDX PT, R231, R18, R231, 0x1f ;  /* 0x00001fe712e77589 */ /* 0x000f2200000e0000 */
[--C-:B---3--:R-:W-:Y:S01]  /*e2b0*/  FADD.FTZ R218, R30, -R24.reuse ;  /* 0x800000181eda7221 */ /* 0x108fe20000010000 */
[----:B------:R-:W-:Y:S01]  /*e2c0*/  FFMA.FTZ R93, -R93, R93, 1 ;  /* 0x3f8000005d5d7423 */ /* 0x000fe2000001015d */
[----:B------:R-:W-:Y:S01]  /*e2d0*/  FFMA.FTZ R89, -R89, R89, 1 ;  /* 0x3f80000059597423 */ /* 0x000fe20000010159 */
[----:B------:R-:W-:Y:S01]  /*e2e0*/  FFMA.FTZ R88, -R88, R88, 1 ;  /* 0x3f80000058587423 */ /* 0x000fe20000010158 */
[----:B------:R-:W-:Y:S01]  /*e2f0*/  FFMA.FTZ R92, -R92, R92, 1 ;  /* 0x3f8000005c5c7423 */ /* 0x000fe2000001015c */
[----:B------:R-:W-:Y:S01]  /*e300*/  LDS R15, [R15+0x400] ;  /* 0x000400000f0f7984 */ /* 0x000fe20000000800 */
[----:B--2---:R-:W-:-:S03]  /*e310*/  FADD.FTZ R216, R28, -R24 ;  /* 0x800000181cd87221 */ /* 0x004fc60000010000 */
[----:B------:R-:W2:Y:S04]  /*e320*/  SHFL.IDX PT, R28, R227, R27, 0x1f ;  /* 0x00001f1be31c7589 */ /* 0x000ea800000e0000 */
[----:B------:R1:W-:Y:S04]  /*e330*/  SHFL.IDX PT, R27, R227, R221, 0x1f ;  /* 0x00001fdde31b7589 */ /* 0x0003e800000e0000 */
[----:B------:R-:W3:Y:S01]  /*e340*/  SHFL.IDX PT, R30, R18, R232, 0x1f ;  /* 0x00001fe8121e7589 */ /* 0x000ee200000e0000 */
[----:B-1----:R-:W-:Y:S01]  /*e350*/  FADD.FTZ R221, R29, -R223 ;  /* 0x800000df1ddd7221 */ /* 0x002fe20000010000 */
[----:B------:R-:W-:-:S02]  /*e360*/  VIADD R29, R10, 0x18 ;  /* 0x000000180a1d7836 */ /* 0x000fc40000000000 */
[----:B------:R-:W-:Y:S01]  /*e370*/  FADD.FTZ R223, R31, -R223 ;  /* 0x800000df1fdf7221 */ /* 0x000fe20000010000 */
[----:B------:R-:W-:-:S03]  /*e380*/  VIADD R31, R10, 0x10 ;  /* 0x000000100a1f7836 */ /* 0x000fc60000000000 */
[----:B------:R-:W1:Y:S04]  /*e390*/  SHFL.IDX PT, R29, R227, R29, 0x1f ;  /* 0x00001f1de31d7589 */ /* 0x000e6800000e0000 */
[----:B------:R-:W1:Y:S01]  /*e3a0*/  SHFL.IDX PT, R31, R18, R31, 0x1f ;  /* 0x00001f1f121f7589 */ /* 0x000e6200000e0000 */
[----:B------:R4:W-:Y:S01]  /*e3b0*/  MUFU.EX2 R24, R26 ;  /* 0x0000001a00187308 */ /* 0x0009e20000000800 */
        /* <DEDUP_REMOVED lines=8> */
[----:B------:R-:W-:Y:S01]  /*e440*/  IADD3 R32, R10, 0x14, RZ ;  /* 0x000000140a207810 */ /* 0x000fe20007ffe0ff */
[--C-:B-1----:R-:W-:Y:S01]  /*e450*/  FADD.FTZ R217, R36, -R29.reuse ;  /* 0x8000001d24d97221 */ /* 0x102fe20000010000 */
[----:B------:R-:W-:Y:S01]  /*e460*/  FADD.FTZ R220, R38, -R29 ;  /* 0x8000001d26dc7221 */ /* 0x000fe20000010000 */
[----:B------:R-:W-:Y:S01]  /*e470*/  FMUL.FTZ R229, R214, R229 ;  /* 0x000000e5d6e57220 */ /* 0x000fe20000410000 */
[--C-:B------:R-:W-:Y:S01]  /*e480*/  FFMA.FTZ R29, R215, UR4, -R31.reuse ;  /* 0x00000004d71d7c23 */ /* 0x100fe2000801081f */
[----:B------:R-:W-:Y:S01]  /*e490*/  FFMA.FTZ R31, R213, UR4, -R31 ;  /* 0x00000004d51f7c23 */ /* 0x000fe2000801081f */
[----:B------:R-:W-:Y:S01]  /*e4a0*/  FFMA.FTZ R213, -R19, R19, 1 ;  /* 0x3f80000013d57423 */ /* 0x000fe20000010113 */
[C---:B------:R-:W-:Y:S01]  /*e4b0*/  IADD3 R232, R10.reuse, 0x1c, RZ ;  /* 0x0000001c0ae87810 */ /* 0x040fe20007ffe0ff */
[----:B------:R-:W1:Y:S01]  /*e4c0*/  SHFL.IDX PT, R32, R18, R32, 0x1f ;  /* 0x00001f2012207589 */ /* 0x000e6200000e0000 */
[----:B------:R-:W-:-:S02]  /*e4d0*/  VIADD R34, R10, 0x18 ;  /* 0x000000180a227836 */ /* 0x000fc40000000000 */
[----:B------:R-:W-:Y:S01]  /*e4e0*/  FMUL.FTZ R213, R213, R229 ;  /* 0x000000e5d5d57220 */ /* 0x000fe20000410000 */
[----:B------:R-:W-:Y:S01]  /*e4f0*/  IADD3 R229, R10, 0x1c, RZ ;  /* 0x0000001c0ae57810 */ /* 0x000fe20007ffe0ff */
[----:B------:R2:W-:Y:S01]  /*e500*/  SHFL.IDX PT, R232, R227, R232, 0x1f ;  /* 0x00001fe8e3e87589 */ /* 0x0005e200000e0000 */
[----:B------:R-:W3:Y:S01]  /*e510*/  MUFU.EX2 R219, R219 ;  /* 0x000000db00db7308 */ /* 0x000ee20000000800 */
[--C-:B--2---:R-:W-:Y:S02]  /*e520*/  FADD.FTZ R227, R33, -R27.reuse ;  /* 0x8000001b21e37221 */ /* 0x104fe40000010000 */
[----:B------:R-:W2:Y:S04]  /*e530*/  SHFL.IDX PT, R33, R18, R34, 0x1f ;  /* 0x00001f2212217589 */ /* 0x000ea800000e0000 */
[----:B------:R-:W4:Y:S01]  /*e540*/  SHFL.IDX PT, R34, R18, R229, 0x1f ;  /* 0x00001fe512227589 */ /* 0x000f2200000e0000 */
[----:B------:R-:W-:Y:S01]  /*e550*/  FADD.FTZ R228, R35, -R27 ;  /* 0x8000001b23e47221 */ /* 0x000fe20000010000 */
[--C-:B-1----:R-:W-:Y:S01]  /*e560*/  FFMA.FTZ R211, R211, UR4, -R32.reuse ;  /* 0x00000004d3d37c23 */ /* 0x102fe20008010820 */
[----:B------:R-:W-:Y:S01]  /*e570*/  FFMA.FTZ R32, R210, UR4, -R32 ;  /* 0x00000004d2207c23 */ /* 0x000fe20008010820 */
[----:B------:R-:W1:Y:S01]  /*e580*/  SHFL.IDX PT, R35, R12, R10, 0x1f ;  /* 0x00001f0a0c237589 */ /* 0x000e6200000e0000 */
[----:B------:R-:W-:-:S02]  /*e590*/  VIADD R215, R10, 0x4 ;  /* 0x000000040ad77836 */ /* 0x000fc40000000000 */
[----:B------:R-:W-:Y:S01]  /*e5a0*/  FFMA.FTZ R210, -R20, R20, 1 ;  /* 0x3f80000014d27423 */ /* 0x000fe20000010114 */
[----:B------:R2:W-:Y:S01]  /*e5b0*/  MUFU.EX2 R19, R31 ;  /* 0x0000001f00137308 */ /* 0x0005e20000000800 */
[----:B---3--:R-:W-:-:S07]  /*e5c0*/  FMUL.FTZ R226, R219, R226 ;  /* 0x000000e2dbe27220 */ /* 0x008fce0000410000 */
[----:B------:R3:W-:Y:S01]  /*e5d0*/  MUFU.EX2 R20, R32 ;  /* 0x0000002000147308 */ /* 0x0007e20000000800 */
[--C-:B--2---:R-:W-:Y:S01]  /*e5e0*/  FFMA.FTZ R31, R208, UR4, -R33.reuse ;  /* 0x00000004d01f7c23 */ /* 0x104fe20008010821 */
[----:B------:R-:W-:Y:S01]  /*e5f0*/  FFMA.FTZ R208, -R230, R230, 1 ;  /* 0x3f800000e6d07423 */ /* 0x000fe200000101e6 */
[----:B---3--:R-:W-:Y:S01]  /*e600*/  FFMA.FTZ R32, R209, UR4, -R33 ;  /* 0x00000004d1207c23 */ /* 0x008fe20008010821 */
[--C-:B----4-:R-:W-:Y:S02]  /*e610*/  FFMA.FTZ R33, R206, UR4, -R34.reuse ;  /* 0x00000004ce217c23 */ /* 0x110fe40008010822 */
[----:B------:R-:W2:Y:S01]  /*e620*/  SHFL.IDX PT, R206, R12, R215, 0x1f ;  /* 0x00001fd70cce7589 */ /* 0x000ea200000e0000 */
[----:B------:R-:W-:Y:S01]  /*e630*/  FMUL.FTZ R208, R208, R226 ;  /* 0x000000e2d0d07220 */ /* 0x000fe20000410000 */
[C---:B------:R-:W-:Y:S01]  /*e640*/  IADD3 R226, R10.reuse, 0x8, RZ ;  /* 0x000000080ae27810 */ /* 0x040fe20007ffe0ff */
[----:B------:R-:W-:Y:S01]  /*e650*/  VIADD R209, R10, 0xc ;  /* 0x0000000c0ad17836 */ /* 0x000fe20000000000 */
[----:B------:R3:W-:Y:S01]  /*e660*/  MUFU.EX2 R18, R211 ;  /* 0x000000d300127308 */ /* 0x0007e20000000800 */
[----:B------:R-:W-:-:S02]  /*e670*/  FFMA.FTZ R34, R207, UR4, -R34 ;  /* 0x00000004cf227c23 */ /* 0x000fc40008010822 */
[----:B------:R-:W4:Y:S05]  /*e680*/  SHFL.IDX PT, R207, R12, R226, 0x1f ;  /* 0x00001fe20ccf7589 */ /* 0x000f2a00000e0000 */
[----:B------:R1:W-:Y:S01]  /*e690*/  MUFU.EX2 R27, R231 ;  /* 0x000000e7001b7308 */ /* 0x0003e20000000800 */
[----:B---3--:R-:W-:-:S05]  /*e6a0*/  VIADD R211, R10, 0x14 ;  /* 0x000000140ad37836 */ /* 0x008fca0000000000 */
[----:B------:R-:W-:Y:S01]  /*e6b0*/  SHFL.IDX PT, R38, R12, R211, 0x1f ;  /* 0x00001fd30c267589 */ /* 0x000fe200000e0000 */
[----:B-1----:R-:W-:-:S03]  /*e6c0*/  FADD.FTZ R231, R37, -R232 ;  /* 0x800000e825e77221 */ /* 0x002fc60000010000 */
[----:B------:R-:W1:Y:S01]  /*e6d0*/  SHFL.IDX PT, R37, R12, R209, 0x1f ;  /* 0x00001fd10c257589 */ /* 0x000e6200000e0000 */
[----:B------:R-:W-:Y:S01]  /*e6e0*/  FMUL.FTZ R225, R24, R225 ;  /* 0x000000e118e17220 */ /* 0x000fe20000410000 */
[--C-:B------:R-:W-:Y:S01]  /*e6f0*/  FFMA.FTZ R204, R204, UR4, -R35.reuse ;  /* 0x00000004cccc7c23 */ /* 0x100fe20008010823 */
[----:B------:R-:W-:Y:S01]  /*e700*/  IADD3 R230, R10, 0x18, RZ ;  /* 0x000000180ae67810 */ /* 0x000fe20007ffe0ff */
[----:B------:R-:W-:Y:S01]  /*e710*/  FFMA.FTZ R36, R205, UR4, -R35 ;  /* 0x00000004cd247c23 */ /* 0x000fe20008010823 */
[----:B------:R-:W-:Y:S01]  /*e720*/  FMUL.FTZ R210, R210, R225 ;  /* 0x000000e1d2d27220 */ /* 0x000fe20000410000 */
[----:B------:R2:W-:Y:S01]  /*e730*/  MUFU.EX2 R35, R204 ;  /* 0x000000cc00237308 */ /* 0x0005e20000000800 */
[----:B------:R-:W-:Y:S01]  /*e740*/  IADD3 R225, R10, 0x10, RZ ;  /* 0x000000100ae17810 */ /* 0x000fe20007ffe0ff */
[----:B------:R-:W-:Y:S01]  /*e750*/  FADD.FTZ R232, R39, -R232 ;  /* 0x800000e827e87221 */ /* 0x000fe20000010000 */
[--C-:B--2---:R-:W-:Y:S01]  /*e760*/  FFMA.FTZ R204, R122, UR4, -R206.reuse ;  /* 0x000000047acc7c23 */ /* 0x104fe200080108ce */
[----:B------:R-:W-:Y:S01]  /*e770*/  FFMA.FTZ R206, R124, UR4, -R206 ;  /* 0x000000047cce7c23 */ /* 0x000fe200080108ce */
[----:B------:R-:W2:Y:S04]  /*e780*/  SHFL.IDX PT, R122, R12, R230, 0x1f ;  /* 0x00001fe60c7a7589 */ /* 0x000ea800000e0000 */
[----:B------:R-:W3:Y:S04]  /*e790*/  SHFL.IDX PT, R124, R12, R229, 0x1f ;  /* 0x00001fe50c7c7589 */ /* 0x000ee800000e0000 */
[----:B------:R2:W3:Y:S01]  /*e7a0*/  SHFL.IDX PT, R39, R12, R225, 0x1f ;  /* 0x00001fe10c277589 */ /* 0x0004e200000e0000 */
[--C-:B----4-:R-:W-:Y:S01]  /*e7b0*/  FFMA.FTZ R123, R123, UR4, -R207.reuse ;  /* 0x000000047b7b7c23 */ /* 0x110fe200080108cf */
[----:B------:R-:W-:Y:S01]  /*e7c0*/  FFMA.FTZ R125, R125, UR4, -R207 ;  /* 0x000000047d7d7c23 */ /* 0x000fe200080108cf */
[--C-:B-1----:R-:W-:Y:S01]  /*e7d0*/  FFMA.FTZ R120, R120, UR4, -R37.reuse ;  /* 0x0000000478787c23 */ /* 0x102fe20008010825 */
[----:B------:R-:W-:Y:S01]  /*e7e0*/  FFMA.FTZ R121, R121, UR4, -R37 ;  /* 0x0000000479797c23 */ /* 0x000fe20008010825 */
[----:B------:R-:W-:Y:S01]  /*e7f0*/  SHFL.IDX PT, R207, R11, R226, 0x1f ;  /* 0x00001fe20bcf7589 */ /* 0x000fe200000e0000 */
[----:B------:R1:W-:Y:S08]  /*e800*/  MUFU.EX2 R37, R206 ;  /* 0x000000ce00257308 */ /* 0x0003f00000000800 */
[----:B--2---:R2:W-:Y:S01]  /*e810*/  MUFU.EX2 R12, R204 ;  /* 0x000000cc000c7308 */ /* 0x0045e20000000800 */
[----:B-1----:R-:W-:-:S02]  /*e820*/  FFMA.FTZ R206, R97, UR4, -R38 ;  /* 0x0000000461ce7c23 */ /* 0x002fc40008010826 */
[----:B------:R-:W1:Y:S04]  /*e830*/  SHFL.IDX PT, R97, R11, R209, 0x1f ;  /* 0x00001fd10b617589 */ /* 0x000e6800000e0000 */
[----:B--2---:R-:W2:Y:S04]  /*e840*/  SHFL.IDX PT, R204, R11, R215, 0x1f ;  /* 0x00001fd70bcc7589 */ /* 0x004ea800000e0000 */
[----:B------:R-:W4:Y:S01]  /*e850*/  SHFL.IDX PT, R205, R11, R10, 0x1f ;  /* 0x00001f0a0bcd7589 */ /* 0x000f2200000e0000 */
[--C-:B------:R-:W-:Y:S01]  /*e860*/  FFMA.FTZ R112, R112, UR4, -R122.reuse ;  /* 0x0000000470707c23 */ /* 0x100fe2000801087a */
[----:B------:R-:W-:Y:S01]  /*e870*/  FFMA.FTZ R107, R107, UR4, -R122 ;  /* 0x000000046b6b7c23 */ /* 0x000fe2000801087a */
[--C-:B---3--:R-:W-:Y:S01]  /*e880*/  FFMA.FTZ R122, R95, UR4, -R124.reuse ;  /* 0x000000045f7a7c23 */ /* 0x108fe2000801087c */
[----:B------:R-:W-:-:S02]  /*e890*/  FFMA.FTZ R124, R96, UR4, -R124 ;  /* 0x00000004607c7c23 */ /* 0x000fc4000801087c */
[----:B------:R-:W3:Y:S01]  /*e8a0*/  SHFL.IDX PT, R96, R11, R225, 0x1f ;  /* 0x00001fe10b607589 */ /* 0x000ee200000e0000 */
[----:B------:R-:W-:Y:S01]  /*e8b0*/  FFMA.FTZ R109, R109, UR4, -R38 ;  /* 0x000000046d6d7c23 */ /* 0x000fe20008010826 */
[----:B------:R-:W-:Y:S01]  /*e8c0*/  FFMA.FTZ R103, R103, UR4, -R39 ;  /* 0x0000000467677c23 */ /* 0x000fe20008010827 */
[--C-:B-1----:R-:W-:Y:S01]  /*e8d0*/  FFMA.FTZ R105, R105, UR4, -R97.reuse ;  /* 0x0000000469697c23 */ /* 0x102fe20008010861 */
[----:B------:R-:W-:Y:S01]  /*e8e0*/  FFMA.FTZ R104, R104, UR4, -R97 ;  /* 0x0000000468687c23 */ /* 0x000fe20008010861 */
[--C-:B--2---:R-:W-:Y:S01]  /*e8f0*/  FFMA.FTZ R119, R119, UR4, -R204.reuse ;  /* 0x0000000477777c23 */ /* 0x104fe200080108cc */
[----:B------:R-:W-:Y:S02]  /*e900*/  FFMA.FTZ R204, R94, UR4, -R204 ;  /* 0x000000045ecc7c23 */ /* 0x000fe400080108cc */
[----:B------:R1:W-:Y:S02]  /*e910*/  MUFU.EX2 R94, R120 ;  /* 0x00000078005e7308 */ /* 0x0003e40000000800 */
[----:B-1----:R-:W-:-:S02]  /*e920*/  FFMA.FTZ R120, R99, UR4, -R207 ;  /* 0x0000000463787c23 */ /* 0x002fc400080108cf */
[----:B------:R-:W1:Y:S04]  /*e930*/  SHFL.IDX PT, R99, R14, R10, 0x1f ;  /* 0x00001f0a0e637589 */ /* 0x000e6800000e0000 */
[----:B------:R2:W-:Y:S01]  /*e940*/  MUFU.EX2 R97, R109 ;  /* 0x0000006d00617308 */ /* 0x0005e20000000800 */
[----:B------:R-:W-:Y:S01]  /*e950*/  FFMA.FTZ R114, R114, UR4, -R39 ;  /* 0x0000000472727c23 */ /* 0x000fe20008010827 */
[--C-:B----4-:R-:W-:Y:S01]  /*e960*/  FFMA.FTZ R117, R117, UR4, -R205.reuse ;  /* 0x0000000475757c23 */ /* 0x110fe200080108cd */
[----:B--2---:R-:W2:Y:S05]  /*e970*/  SHFL.IDX PT, R109, R14, R225, 0x1f ;  /* 0x00001fe10e6d7589 */ /* 0x004eaa00000e0000 */
[----:B------:R4:W-:Y:S01]  /*e980*/  MUFU.EX2 R95, R103 ;  /* 0x00000067005f7308 */ /* 0x0009e20000000800 */
[----:B------:R-:W-:-:S02]  /*e990*/  FFMA.FTZ R106, R106, UR4, -R205 ;  /* 0x000000046a6a7c23 */ /* 0x000fc400080108cd */
[----:B------:R-:W-:Y:S04]  /*e9a0*/  SHFL.IDX PT, R205, R11, R229, 0x1f ;  /* 0x00001fe50bcd7589 */ /* 0x000fe800000e0000 */
[----:B----4-:R-:W4:Y:S01]  /*e9b0*/  SHFL.IDX PT, R103, R14, R209, 0x1f ;  /* 0x00001fd10e677589 */ /* 0x010f2200000e0000 */
[----:B------:R-:W2:Y:S01]  /*e9c0*/  MUFU.EX2 R25, R25 ;  /* 0x0000001900197308 */ /* 0x000ea20000000800 */
[----:B---3--:R-:W-:-:S07]  /*e9d0*/  FFMA.FTZ R101, R101, UR4, -R96 ;  /* 0x0000000465657c23 */ /* 0x008fce0008010860 */
[----:B------:R3:W-:Y:S01]  /*e9e0*/  MUFU.EX2 R38, R123 ;  /* 0x0000007b00267308 */ /* 0x0007e20000000800 */
[----:B------:R-:W-:-:S07]  /*e9f0*/  FFMA.FTZ R100, R100, UR4, -R96 ;  /* 0x0000000464647c23 */ /* 0x000fce0008010860 */
[----:B------:R1:W-:Y:S01]  /*ea00*/  MUFU.EX2 R39, R125 ;  /* 0x0000007d00277308 */ /* 0x0003e20000000800 */
[----:B---3--:R-:W-:Y:S04]  /*ea10*/  SHFL.IDX PT, R123, R11, R230, 0x1f ;  /* 0x00001fe60b7b7589 */ /* 0x008fe800000e0000 */
[----:B-1----:R1:W-:Y:S03]  /*ea20*/  SHFL.IDX PT, R125, R11, R211, 0x1f ;  /* 0x00001fd30b7d7589 */ /* 0x0023e600000e0000 */
[----:B------:R3:W-:Y:S08]  /*ea30*/  MUFU.EX2 R96, R114 ;  /* 0x0000007200607308 */ /* 0x0007f00000000800 */
[----:B-1----:R1:W-:Y:S01]  /*ea40*/  MUFU.EX2 R11, R121 ;  /* 0x00000079000b7308 */ /* 0x0023e20000000800 */
[----:B---3--:R-:W-:Y:S04]  /*ea50*/  SHFL.IDX PT, R114, R14, R211, 0x1f ;  /* 0x00001fd30e727589 */ /* 0x008fe800000e0000 */
[----:B-1----:R-:W1:Y:S01]  /*ea60*/  SHFL.IDX PT, R121, R14, R215, 0x1f ;  /* 0x00001fd70e797589 */ /* 0x002e6200000e0000 */
[----:B------:R-:W-:Y:S01]  /*ea70*/  FFMA.FTZ R111, R111, UR4, -R207 ;  /* 0x000000046f6f7c23 */ /* 0x000fe200080108cf */
[--C-:B------:R-:W-:Y:S01]  /*ea80*/  FFMA.FTZ R113, R113, UR4, -R99.reuse ;  /* 0x0000000471717c23 */ /* 0x100fe20008010863 */
[----:B------:R-:W-:Y:S01]  /*ea90*/  FFMA.FTZ R131, R131, UR4, -R99 ;  /* 0x0000000483837c23 */ /* 0x000fe20008010863 */
[----:B------:R-:W3:Y:S01]  /*eaa0*/  SHFL.IDX PT, R207, R14, R226, 0x1f ;  /* 0x00001fe20ecf7589 */ /* 0x000ee200000e0000 */
[----:B------:R4:W-:Y:S01]  /*eab0*/  MUFU.EX2 R99, R112 ;  /* 0x0000007000637308 */ /* 0x0009e20000000800 */
[--C-:B--2---:R-:W-:Y:S01]  /*eac0*/  FFMA.FTZ R130, R130, UR4, -R109.reuse ;  /* 0x0000000482827c23 */ /* 0x104fe2000801086d */
[----:B------:R-:W-:Y:S01]  /*ead0*/  FFMA.FTZ R137, R137, UR4, -R109 ;  /* 0x0000000489897c23 */ /* 0x000fe2000801086d */
[----:B------:R-:W-:Y:S01]  /*eae0*/  FMUL.FTZ R216, R25, R216 ;  /* 0x000000d819d87220 */ /* 0x000fe20000410000 */
[----:B------:R-:W-:Y:S01]  /*eaf0*/  FFMA.FTZ R109, -R237, R237, 1 ;  /* 0x3f800000ed6d7423 */ /* 0x000fe200000101ed */
[----:B----4-:R-:W-:-:S03]  /*eb00*/  FFMA.FTZ R127, R127, UR4, -R103 ;  /* 0x000000047f7f7c23 */ /* 0x010fc60008010867 */
[----:B------:R-:W2:Y:S01]  /*eb10*/  MUFU.EX2 R26, R26 ;  /* 0x0000001a001a7308 */ /* 0x000ea20000000800 */
[----:B------:R-:W4:Y:S01]  /*eb20*/  SHFL.IDX PT, R112, R14, R230, 0x1f ;  /* 0x00001fe60e707589 */ /* 0x000f2200000e0000 */
[----:B------:R-:W-:Y:S01]  /*eb30*/  FFMA.FTZ R139, R139, UR4, -R103 ;  /* 0x000000048b8b7c23 */ /* 0x000fe20008010867 */
[----:B------:R-:W-:Y:S02]  /*eb40*/  FMUL.FTZ R109, R109, R216 ;  /* 0x000000d86d6d7220 */ /* 0x000fe40000410000 */
[----:B------:R3:W4:Y:S03]  /*eb50*/  SHFL.IDX PT, R103, R14, R229, 0x1f ;  /* 0x00001fe50e677589 */ /* 0x00072600000e0000 */
[----:B------:R-:W2:Y:S01]  /*eb60*/  MUFU.TANH R132, R132 ;  /* 0x0000008400847308 */ /* 0x000ea20000002400 */
[----:B------:R-:W4:Y:S07]  /*eb70*/  SHFL.IDX PT, R216, R17, R10, 0x1f ;  /* 0x00001f0a11d87589 */ /* 0x000f2e00000e0000 */
[----:B------:R-:W4:Y:S01]  /*eb80*/  MUFU.TANH R134, R134 ;  /* 0x0000008600867308 */ /* 0x000f220000002400 */
[--C-:B-1----:R-:W-:Y:S01]  /*eb90*/  FFMA.FTZ R108, R108, UR4, -R121.reuse ;  /* 0x000000046c6c7c23 */ /* 0x102fe20008010879 */
[----:B------:R-:W-:Y:S01]  /*eba0*/  FFMA.FTZ R138, R138, UR4, -R121 ;  /* 0x000000048a8a7c23 */ /* 0x000fe20008010879 */
[----:B------:R-:W-:-:S05]  /*ebb0*/  FFMA.FTZ R102, R102, UR4, -R125 ;  /* 0x0000000466667c23 */ /* 0x000fca000801087d */
[----:B------:R-:W-:Y:S01]  /*ebc0*/  MUFU.TANH R133, R133 ;  /* 0x0000008500857308 */ /* 0x000fe20000002400 */
[----:B------:R-:W-:Y:S01]  /*ebd0*/  FFMA.FTZ R115, R115, UR4, -R125 ;  /* 0x0000000473737c23 */ /* 0x000fe2000801087d */
[----:B------:R-:W-:-:S06]  /*ebe0*/  FSEL R121, R4, -INF , !P3 ;  /* 0xff80000004797808 */ /* 0x000fcc0005800000 */
[----:B------:R-:W1:Y:S01]  /*ebf0*/  MUFU.TANH R135, R135 ;  /* 0x0000008700877308 */ /* 0x000e620000002400 */
[----:B------:R-:W-:-:S07]  /*ec00*/  FSEL R125, R128, -INF , !P2 ;  /* 0xff800000807d7808 */ /* 0x000fce0005000000 */
[----:B------:R-:W1:Y:S08]  /*ec10*/  MUFU.EX2 R28, R28 ;  /* 0x0000001c001c7308 */ /* 0x000e700000000800 */
[----:B------:R-:W1:Y:S01]  /*ec20*/  MUFU.EX2 R29, R29 ;  /* 0x0000001d001d7308 */ /* 0x000e620000000800 */
[----:B------:R-:W-:-:S07]  /*ec30*/  FFMA.FTZ R121, R121, UR4, -R114 ;  /* 0x0000000479797c23 */ /* 0x000fce0008010872 */
[----:B------:R-:W1:Y:S01]  /*ec40*/  MUFU.EX2 R32, R32 ;  /* 0x0000002000207308 */ /* 0x000e620000000800 */
[--C-:B------:R-:W-:Y:S01]  /*ec50*/  FFMA.FTZ R110, R110, UR4, -R205.reuse ;  /* 0x000000046e6e7c23 */ /* 0x100fe200080108cd */
[----:B------:R-:W-:Y:S01]  /*ec60*/  FFMA.FTZ R118, R118, UR4, -R205 ;  /* 0x0000000476767c23 */ /* 0x000fe200080108cd */
[----:B---3--:R-:W-:-:S05]  /*ec70*/  FFMA.FTZ R14, -R200, R200, 1 ;  /* 0x3f800000c80e7423 */ /* 0x008fca00000101c8 */
[----:B------:R-:W3:Y:S01]  /*ec80*/  MUFU.EX2 R30, R30 ;  /* 0x0000001e001e7308 */ /* 0x000ee20000000800 */
[----:B--2---:R-:W-:Y:S01]  /*ec90*/  FMUL.FTZ R212, R26, R212 ;  /* 0x000000d41ad47220 */ /* 0x004fe20000410000 */
[----:B------:R-:W-:Y:S01]  /*eca0*/  FFMA.FTZ R114, R125, UR4, -R114 ;  /* 0x000000047d727c23 */ /* 0x000fe20008010872 */
[----:B------:R-:W-:-:S05]  /*ecb0*/  FSEL R125, R132, -INF , !P5 ;  /* 0xff800000847d7808 */ /* 0x000fca0006800000 */
[----:B------:R-:W2:Y:S01]  /*ecc0*/  MUFU.EX2 R31, R31 ;  /* 0x0000001f001f7308 */ /* 0x000ea20000000800 */
[----:B----4-:R-:W-:Y:S01]  /*ecd0*/  FSEL R205, R134, -INF , !P0 ;  /* 0xff80000086cd7808 */ /* 0x010fe20004000000 */
[----:B------:R-:W-:Y:S01]  /*ece0*/  FMUL.FTZ R218, R27, R218 ;  /* 0x000000da1bda7220 */ /* 0x000fe20000410000 */
[--C-:B------:R-:W-:Y:S01]  /*ecf0*/  FFMA.FTZ R116, R116, UR4, -R123.reuse ;  /* 0x0000000474747c23 */ /* 0x100fe2000801087b */
[----:B------:R-:W-:Y:S01]  /*ed00*/  FFMA.FTZ R123, R98, UR4, -R123 ;  /* 0x00000004627b7c23 */ /* 0x000fe2000801087b */
[----:B------:R-:W-:Y:S01]  /*ed10*/  FMUL.FTZ R14, R14, R212 ;  /* 0x000000d40e0e7220 */ /* 0x000fe20000410000 */
[--C-:B------:R-:W-:Y:S01]  /*ed20*/  FFMA.FTZ R126, R126, UR4, -R207.reuse ;  /* 0x000000047e7e7c23 */ /* 0x100fe200080108cf */
[----:B------:R-:W-:Y:S01]  /*ed30*/  FFMA.FTZ R129, R129, UR4, -R207 ;  /* 0x0000000481817c23 */ /* 0x000fe200080108cf */
[----:B------:R4:W-:Y:S01]  /*ed40*/  MUFU.EX2 R98, R206 ;  /* 0x000000ce00627308 */ /* 0x0009e20000000800 */
[----:B------:R-:W-:Y:S01]  /*ed50*/  FFMA.FTZ R212, -R21, R21, 1 ;  /* 0x3f80000015d47423 */ /* 0x000fe20000010115 */
[--C-:B------:R-:W-:Y:S01]  /*ed60*/  FFMA.FTZ R125, R125, UR4, -R112.reuse ;  /* 0x000000047d7d7c23 */ /* 0x100fe20008010870 */
[----:B------:R-:W-:Y:S01]  /*ed70*/  FFMA.FTZ R205, R205, UR4, -R112 ;  /* 0x00000004cdcd7c23 */ /* 0x000fe20008010870 */
[----:B-1----:R-:W-:Y:S01]  /*ed80*/  FSEL R207, R135, -INF , !P1 ;  /* 0xff80000087cf7808 */ /* 0x002fe20004800000 */
[----:B------:R-:W-:Y:S01]  /*ed90*/  FFMA.FTZ R21, -R22, R22, 1 ;  /* 0x3f80000016157423 */ /* 0x000fe20000010116 */
[----:B------:R-:W-:Y:S01]  /*eda0*/  FMUL.FTZ R112, R235, R218 ;  /* 0x000000daeb707220 */ /* 0x000fe20000410000 */
[----:B------:R-:W-:Y:S01]  /*edb0*/  FMUL.FTZ R221, R28, R221 ;  /* 0x000000dd1cdd7220 */ /* 0x000fe20000410000 */
[----:B------:R-:W-:Y:S01]  /*edc0*/  FMUL.FTZ R22, R18, R227 ;  /* 0x000000e312167220 */ /* 0x000fe20000410000 */
[----:B----4-:R-:W-:Y:S01]  /*edd0*/  FSEL R206, R133, -INF , !P4 ;  /* 0xff80000085ce7808 */ /* 0x010fe20006000000 */
[----:B------:R-:W-:Y:S01]  /*ede0*/  FFMA.FTZ R209, -R233, R233, 1 ;  /* 0x3f800000e9d17423 */ /* 0x000fe200000101e9 */
[----:B------:R-:W-:Y:S01]  /*edf0*/  FFMA.FTZ R211, -R234, R234, 1 ;  /* 0x3f800000ead37423 */ /* 0x000fe200000101ea */
[----:B------:R-:W-:Y:S01]  /*ee00*/  FMUL.FTZ R222, R29, R222 ;  /* 0x000000de1dde7220 */ /* 0x000fe20000410000 */
[----:B------:R-:W1:Y:S01]  /*ee10*/  SHFL.IDX PT, R218, R17, R215, 0x1f ;  /* 0x00001fd711da7589 */ /* 0x000e6200000e0000 */
[C---:B------:R-:W-:Y:S01]  /*ee20*/  VIADD R227, R10.reuse, 0x8 ;  /* 0x000000080ae37836 */ /* 0x040fe20000000000 */
[----:B------:R-:W-:Y:S01]  /*ee30*/  IADD3 R234, R10, 0xc, RZ ;  /* 0x0000000c0aea7810 */ /* 0x000fe20007ffe0ff */
[----:B------:R-:W-:Y:S01]  /*ee40*/  FMUL.FTZ R226, R32, R220 ;  /* 0x000000dc20e27220 */ /* 0x000fe20000410000 */
[--C-:B------:R-:W-:Y:S01]  /*ee50*/  FFMA.FTZ R206, R206, UR4, -R103.reuse ;  /* 0x00000004cece7c23 */ /* 0x100fe20008010867 */
[----:B------:R-:W-:Y:S01]  /*ee60*/  FFMA.FTZ R207, R207, UR4, -R103 ;  /* 0x00000004cfcf7c23 */ /* 0x000fe20008010867 */
[----:B------:R-:W4:Y:S01]  /*ee70*/  SHFL.IDX PT, R220, R17, R229, 0x1f ;  /* 0x00001fe511dc7589 */ /* 0x000f2200000e0000 */
[----:B------:R-:W-:Y:S01]  /*ee80*/  FMUL.FTZ R103, R236, R221 ;  /* 0x000000ddec677220 */ /* 0x000fe20000410000 */
[----:B---3--:R-:W-:Y:S01]  /*ee90*/  FMUL.FTZ R223, R30, R223 ;  /* 0x000000df1edf7220 */ /* 0x008fe20000410000 */
[----:B------:R-:W-:Y:S01]  /*eea0*/  FMUL.FTZ R209, R209, R222 ;  /* 0x000000ded1d17220 */ /* 0x000fe20000410000 */
[----:B------:R-:W3:Y:S01]  /*eeb0*/  SHFL.IDX PT, R221, R17, R227, 0x1f ;  /* 0x00001fe311dd7589 */ /* 0x000ee200000e0000 */
[----:B--2---:R-:W-:Y:S01]  /*eec0*/  FMUL.FTZ R222, R31, R217 ;  /* 0x000000d91fde7220 */ /* 0x004fe20000410000 */
[----:B------:R-:W-:-:S02]  /*eed0*/  VIADD R233, R10, 0x10 ;  /* 0x000000100ae97836 */ /* 0x000fc40000000000 */
[--C-:B------:R-:W-:Y:S01]  /*eee0*/  FADD.FTZ R40, R40, -R216.reuse ;  /* 0x800000d828287221 */ /* 0x100fe20000010000 */
[----:B------:R-:W-:Y:S01]  /*eef0*/  FADD.FTZ R42, R42, -R216 ;  /* 0x800000d82a2a7221 */ /* 0x000fe20000010000 */
[----:B------:R-:W2:Y:S01]  /*ef00*/  SHFL.IDX PT, R217, R17, R234, 0x1f ;  /* 0x00001fea11d97589 */ /* 0x000ea200000e0000 */
[----:B------:R-:W-:-:S03]  /*ef10*/  FMUL.FTZ R224, R19, R224 ;  /* 0x000000e013e07220 */ /* 0x000fc60000410000 */
[----:B------:R1:W-:Y:S01]  /*ef20*/  LDS R216, [R13+0x400] ;  /* 0x000400000dd87984 */ /* 0x0003e20000000800 */
[----:B------:R-:W-:Y:S01]  /*ef30*/  FMUL.FTZ R211, R211, R223 ;  /* 0x000000dfd3d37220 */ /* 0x000fe20000410000 */
[----:B------:R-:W-:Y:S01]  /*ef40*/  FMUL.FTZ R22, R212, R22 ;  /* 0x00000016d4167220 */ /* 0x000fe20000410000 */
[----:B------:R-:W-:Y:S01]  /*ef50*/  FFMA.FTZ R212, -R23, R23, 1 ;  /* 0x3f80000017d47423 */ /* 0x000fe20000010117 */
[----:B------:R-:W-:Y:S01]  /*ef60*/  IADD3 R235, R10, 0x14, RZ ;  /* 0x000000140aeb7810 */ /* 0x000fe20007ffe0ff */
[----:B------:R-:W2:Y:S01]  /*ef70*/  SHFL.IDX PT, R223, R17, R233, 0x1f ;  /* 0x00001fe911df7589 */ /* 0x000ea200000e0000 */
[----:B------:R-:W2:Y:S01]  /*ef80*/  MUFU.EX2 R36, R36 ;  /* 0x0000002400247308 */ /* 0x000ea20000000800 */
[----:B------:R-:W-:Y:S01]  /*ef90*/  FMUL.FTZ R21, R21, R224 ;  /* 0x000000e015157220 */ /* 0x000fe20000410000 */
[----:B------:R-:W-:Y:S01]  /*efa0*/  FMUL.FTZ R212, R212, R222 ;  /* 0x000000ded4d47220 */ /* 0x000fe20000410000 */
[----:B------:R-:W2:Y:S04]  /*efb0*/  SHFL.IDX PT, R224, R17, R235, 0x1f ;  /* 0x00001feb11e07589 */ /* 0x000ea800000e0000 */
[----:B------:R-:W2:Y:S01]  /*efc0*/  SHFL.IDX PT, R222, R17, R230, 0x1f ;  /* 0x00001fe611de7589 */ /* 0x000ea200000e0000 */
[----:B-1----:R-:W-:Y:S01]  /*efd0*/  FFMA.FTZ R13, -R171, R171, 1 ;  /* 0x3f800000ab0d7423 */ /* 0x002fe200000101ab */
[----:B------:R-:W-:Y:S01]  /*efe0*/  FMUL.FTZ R40, R35, R40 ;  /* 0x0000002823287220 */ /* 0x000fe20000410000 */
[--C-:B------:R-:W-:Y:S01]  /*eff0*/  FADD.FTZ R41, R41, -R218.reuse ;  /* 0x800000da29297221 */ /* 0x100fe20000010000 */
[----:B------:R-:W-:Y:S01]  /*f000*/  FADD.FTZ R43, R43, -R218 ;  /* 0x800000da2b2b7221 */ /* 0x000fe20000010000 */
[--C-:B----4-:R-:W-:Y:S01]  /*f010*/  FADD.FTZ R53, R53, -R220.reuse ;  /* 0x800000dc35357221 */ /* 0x110fe20000010000 */
[----:B------:R-:W-:Y:S01]  /*f020*/  FADD.FTZ R55, R55, -R220 ;  /* 0x800000dc37377221 */ /* 0x000fe20000010000 */
[----:B------:R-:W-:Y:S01]  /*f030*/  FMUL.FTZ R13, R13, R40 ;  /* 0x000000280d0d7220 */ /* 0x000fe20000410000 */
[----:B------:R-:W-:Y:S01]  /*f040*/  FFMA.FTZ R40, -R170, R170, 1 ;  /* 0x3f800000aa287423 */ /* 0x000fe200000101aa */
[----:B------:R-:W-:Y:S01]  /*f050*/  FMUL.FTZ R220, R12, R41 ;  /* 0x000000290cdc7220 */ /* 0x000fe20000410000 */
[--C-:B---3--:R-:W-:Y:S01]  /*f060*/  FADD.FTZ R44, R44, -R221.reuse ;  /* 0x800000dd2c2c7221 */ /* 0x108fe20000010000 */
[----:B------:R-:W-:Y:S01]  /*f070*/  FADD.FTZ R46, R46, -R221 ;  /* 0x800000dd2e2e7221 */ /* 0x000fe20000010000 */
[--C-:B--2---:R-:W-:Y:S01]  /*f080*/  FADD.FTZ R45, R45, -R217.reuse ;  /* 0x800000d92d2d7221 */ /* 0x104fe20000010000 */
[----:B------:R-:W-:Y:S01]  /*f090*/  FADD.FTZ R47, R47, -R217 ;  /* 0x800000d92f2f7221 */ /* 0x000fe20000010000 */
[----:B------:R-:W-:Y:S01]  /*f0a0*/  FFMA.FTZ R217, -R169, R169, 1 ;  /* 0x3f800000a9d97423 */ /* 0x000fe200000101a9 */
[----:B------:R-:W-:Y:S01]  /*f0b0*/  FMUL.FTZ R218, R36, R42 ;  /* 0x0000002a24da7220 */ /* 0x000fe20000410000 */
[----:B------:R-:W-:Y:S01]  /*f0c0*/  FMUL.FTZ R221, R37, R43 ;  /* 0x0000002b25dd7220 */ /* 0x000fe20000410000 */
[----:B------:R-:W-:Y:S01]  /*f0d0*/  FMUL.FTZ R43, R40, R220 ;  /* 0x000000dc282b7220 */ /* 0x000fe20000410000 */
[----:B------:R-:W-:Y:S01]  /*f0e0*/  FFMA.FTZ R40, -R167, R167, 1 ;  /* 0x3f800000a7287423 */ /* 0x000fe200000101a7 */
[----:B------:R-:W-:Y:S01]  /*f0f0*/  FMUL.FTZ R44, R38, R44 ;  /* 0x0000002c262c7220 */ /* 0x000fe20000410000 */
[--C-:B------:R-:W-:Y:S01]  /*f100*/  FADD.FTZ R48, R48, -R223.reuse ;  /* 0x800000df30307221 */ /* 0x100fe20000010000 */
[----:B------:R-:W-:Y:S01]  /*f110*/  FADD.FTZ R50, R50, -R223 ;  /* 0x800000df32327221 */ /* 0x000fe20000010000 */
        /* <DEDUP_REMOVED lines=8> */
[----:B------:R-:W-:Y:S01]  /*f1a0*/  FADD.FTZ R51, R51, -R224 ;  /* 0x800000e033337221 */ /* 0x000fe20000010000 */
[----:B------:R-:W-:Y:S01]  /*f1b0*/  FADD.FTZ R52, R52, -R222 ;  /* 0x800000de34347221 */ /* 0x000fe20000010000 */
[----:B------:R-:W-:Y:S01]  /*f1c0*/  FADD.FTZ R49, R49, -R224 ;  /* 0x800000e031317221 */ /* 0x000fe20000010000 */
        /* <DEDUP_REMOVED lines=9> */
[----:B------:R-:W-:-:S02]  /*f260*/  VIADD R228, R10, 0x4 ;  /* 0x000000040ae47836 */ /* 0x000fc40000000000 */
[----:B------:R-:W-:Y:S01]  /*f270*/  FFMA.FTZ R51, -R165, R165, 1 ;  /* 0x3f800000a5337423 */ /* 0x000fe200000101a5 */
[----:B------:R-:W-:Y:S01]  /*f280*/  FMUL.FTZ R44, R89, R46 ;  /* 0x0000002e592c7220 */ /* 0x000fe20000410000 */
[----:B------:R-:W-:Y:S01]  /*f290*/  SHFL.IDX PT, R40, R216, R227, 0x1f ;  /* 0x00001fe3d8287589 */ /* 0x000fe200000e0000 */
[----:B------:R-:W1:Y:S01]  /*f2a0*/  MUFU.EX2 R122, R122 ;  /* 0x0000007a007a7308 */ /* 0x000e620000000800 */
[----:B------:R-:W-:Y:S02]  /*f2b0*/  FMUL.FTZ R46, R88, R217 ;  /* 0x000000d9582e7220 */ /* 0x000fe40000410000 */
[----:B------:R-:W2:Y:S01]  /*f2c0*/  SHFL.IDX PT, R89, R216, R10, 0x1f ;  /* 0x00001f0ad8597589 */ /* 0x000ea200000e0000 */
[----:B------:R-:W-:Y:S01]  /*f2d0*/  FMUL.FTZ R49, R92, R49 ;  /* 0x000000315c317220 */ /* 0x000fe20000410000 */
[----:B------:R-:W-:Y:S01]  /*f2e0*/  FMUL.FTZ R52, R90, R91 ;  /* 0x0000005b5a347220 */ /* 0x000fe20000410000 */
[----:B------:R-:W-:Y:S01]  /*f2f0*/  FMUL.FTZ R51, R51, R93 ;  /* 0x0000005d33337220 */ /* 0x000fe20000410000 */
[----:B------:R-:W3:Y:S01]  /*f300*/  SHFL.IDX PT, R88, R216, R228, 0x1f ;  /* 0x00001fe4d8587589 */ /* 0x000ee200000e0000 */
[----:B------:R-:W4:Y:S03]  /*f310*/  MUFU.EX2 R124, R124 ;  /* 0x0000007c007c7308 */ /* 0x000f260000000800 */
[----:B------:R-:W-:Y:S04]  /*f320*/  SHFL.IDX PT, R92, R216, R234, 0x1f ;  /* 0x00001fead85c7589 */ /* 0x000fe800000e0000 */
[----:B------:R-:W-:Y:S04]  /*f330*/  SHFL.IDX PT, R93, R216, R233, 0x1f ;  /* 0x00001fe9d85d7589 */ /* 0x000fe800000e0000 */
[----:B------:R-:W-:Y:S04]  /*f340*/  SHFL.IDX PT, R91, R216, R235, 0x1f ;  /* 0x00001febd85b7589 */ /* 0x000fe800000e0000 */
[----:B------:R-:W-:Y:S04]  /*f350*/  SHFL.IDX PT, R90, R216, R230, 0x1f ;  /* 0x00001fe6d85a7589 */ /* 0x000fe800000e0000 */
[----:B------:R-:W3:Y:S01]  /*f360*/  SHFL.IDX PT, R216, R216, R229, 0x1f ;  /* 0x00001fe5d8d87589 */ /* 0x000ee200000e0000 */
[----:B------:R-:W3:Y:S01]  /*f370*/  MUFU.EX2 R111, R111 ;  /* 0x0000006f006f7308 */ /* 0x000ee20000000800 */
[----:B------:R-:W-:Y:S01]  /*f380*/  FFMA.FTZ R42, -R168, R168, 1 ;  /* 0x3f800000a82a7423 */ /* 0x000fe200000101a8 */
[----:B------:R-:W-:Y:S01]  /*f390*/  FFMA.FTZ R217, -R164, R164, 1 ;  /* 0x3f800000a4d97423 */ /* 0x000fe200000101a4 */
[----:B------:R-:W3:Y:S02]  /*f3a0*/  LDL.LU R200, [R1+0x110] ;  /* 0x0001100001c87983 */ /* 0x000ee40000300800 */
[----:B------:R-:W-:Y:S01]  /*f3b0*/  FMUL.FTZ R42, R42, R221 ;  /* 0x000000dd2a2a7220 */ /* 0x000fe20000410000 */
[----:B-1----:R-:W-:-:S02]  /*f3c0*/  FMUL.FTZ R221, R122, R53 ;  /* 0x000000357add7220 */ /* 0x002fc40000410000 */
[----:B------:R-:W1:Y:S01]  /*f3d0*/  MUFU.EX2 R204, R204 ;  /* 0x000000cc00cc7308 */ /* 0x000e620000000800 */
[----:B------:R-:W-:Y:S01]  /*f3e0*/  FADD.FTZ R54, R54, -R222 ;  /* 0x800000de36367221 */ /* 0x000fe20000010000 */
[----:B----4-:R-:W-:Y:S01]  /*f3f0*/  FMUL.FTZ R222, R124, R55 ;  /* 0x000000377cde7220 */ /* 0x010fe20000410000 */
[----:B------:R-:W-:-:S05]  /*f400*/  FMUL.FTZ R55, R217, R221 ;  /* 0x000000ddd9377220 */ /* 0x000fca0000410000 */
[----:B------:R-:W4:Y:S01]  /*f410*/  MUFU.EX2 R119, R119 ;  /* 0x0000007700777308 */ /* 0x000f220000000800 */
[----:B--2---:R-:W-:Y:S01]  /*f420*/  FADD.FTZ R217, R56, -R89 ;  /* 0x8000005938d97221 */ /* 0x004fe20000010000 */
[----:B------:R-:W-:-:S06]  /*f430*/  FADD.FTZ R56, R60, -R40 ;  /* 0x800000283c387221 */ /* 0x000fcc0000010000 */
[----:B------:R-:W2:Y:S01]  /*f440*/  MUFU.EX2 R101, R101 ;  /* 0x0000006500657308 */ /* 0x000ea20000000800 */
[----:B------:R-:W-:Y:S01]  /*f450*/  FADD.FTZ R40, R62, -R40 ;  /* 0x800000283e287221 */ /* 0x000fe20000010000 */
[--C-:B---3--:R-:W-:Y:S01]  /*f460*/  FADD.FTZ R57, R57, -R88.reuse ;  /* 0x8000005839397221 */ /* 0x108fe20000010000 */
[----:B------:R-:W-:-:S05]  /*f470*/  FADD.FTZ R59, R59, -R88 ;  /* 0x800000583b3b7221 */ /* 0x000fca0000010000 */
[----:B------:R-:W3:Y:S01]  /*f480*/  MUFU.EX2 R120, R120 ;  /* 0x0000007800787308 */ /* 0x000ee20000000800 */
[--C-:B------:R-:W-:Y:S01]  /*f490*/  FADD.FTZ R88, R69, -R216.reuse ;  /* 0x800000d845587221 */ /* 0x100fe20000010000 */
[----:B------:R-:W-:-:S06]  /*f4a0*/  FADD.FTZ R216, R71, -R216 ;  /* 0x800000d847d87221 */ /* 0x000fcc0000010000 */
[----:B------:R-:W3:Y:S01]  /*f4b0*/  MUFU.EX2 R104, R104 ;  /* 0x0000006800687308 */ /* 0x000ee20000000800 */
[----:B------:R-:W-:Y:S01]  /*f4c0*/  FFMA.FTZ R71, -R155, R155, 1 ;  /* 0x3f8000009b477423 */ /* 0x000fe2000001019b */
[----:B------:R-:W-:-:S06]  /*f4d0*/  FMUL.FTZ R40, R111, R40 ;  /* 0x000000286f287220 */ /* 0x000fcc0000410000 */
[----:B------:R-:W3:Y:S01]  /*f4e0*/  MUFU.EX2 R107, R107 ;  /* 0x0000006b006b7308 */ /* 0x000ee20000000800 */
[----:B------:R-:W-:Y:S01]  /*f4f0*/  FADD.FTZ R64, R64, -R93 ;  /* 0x8000005d40407221 */ /* 0x000fe20000010000 */
[----:B------:R-:W-:Y:S01]  /*f500*/  FMUL.FTZ R71, R71, R40 ;  /* 0x0000002847477220 */ /* 0x000fe20000410000 */
[----:B------:R-:W-:Y:S01]  /*f510*/  FADD.FTZ R61, R61, -R92 ;  /* 0x8000005c3d3d7221 */ /* 0x000fe20000010000 */
[----:B------:R-:W-:-:S04]  /*f520*/  FFMA.FTZ R69, -R158, R158, 1 ;  /* 0x3f8000009e457423 */ /* 0x000fc8000001019e */
[----:B------:R-:W3:Y:S01]  /*f530*/  MUFU.EX2 R105, R105 ;  /* 0x0000006900697308 */ /* 0x000ee20000000800 */
[----:B-1----:R-:W-:Y:S01]  /*f540*/  FMUL.FTZ R59, R204, R59 ;  /* 0x0000003bcc3b7220 */ /* 0x002fe20000410000 */
[----:B------:R-:W-:Y:S01]  /*f550*/  FFMA.FTZ R40, -R153, R153, 1 ;  /* 0x3f80000099287423 */ /* 0x000fe20000010199 */
[----:B------:R-:W-:Y:S01]  /*f560*/  FADD.FTZ R92, R63, -R92 ;  /* 0x8000005c3f5c7221 */ /* 0x000fe20000010000 */
[----:B------:R-:W-:Y:S01]  /*f570*/  FFMA.FTZ R62, -R160, R160, 1 ;  /* 0x3f800000a03e7423 */ /* 0x000fe200000101a0 */
[----:B----4-:R-:W-:-:S03]  /*f580*/  FMUL.FTZ R57, R119, R57 ;  /* 0x0000003977397220 */ /* 0x010fc60000410000 */
[----:B------:R-:W1:Y:S01]  /*f590*/  MUFU.EX2 R100, R100 ;  /* 0x0000006400647308 */ /* 0x000e620000000800 */
[----:B--2---:R-:W-:Y:S01]  /*f5a0*/  FMUL.FTZ R64, R101, R64 ;  /* 0x0000004065407220 */ /* 0x004fe20000410000 */
[----:B------:R-:W2:Y:S01]  /*f5b0*/  LDL.LU R201, [R1+0x10c] ;  /* 0x00010c0001c97983 */ /* 0x000ea20000300800 */
[----:B------:R-:W-:Y:S01]  /*f5c0*/  FFMA.FTZ R215, -R202, R202, 1 ;  /* 0x3f800000cad77423 */ /* 0x000fe200000101ca */
[----:B------:R-:W-:Y:S01]  /*f5d0*/  FFMA.FTZ R225, -R203, R203, 1 ;  /* 0x3f800000cbe17423 */ /* 0x000fe200000101cb */
[----:B------:R-:W-:Y:S01]  /*f5e0*/  FMUL.FTZ R69, R69, R59 ;  /* 0x0000003b45457220 */ /* 0x000fe20000410000 */
[----:B------:R-:W2:Y:S02]  /*f5f0*/  LDL.LU R202, [R1+0x108] ;  /* 0x0001080001ca7983 */ /* 0x000ea40000300800 */
[----:B------:R-:W4:Y:S01]  /*f600*/  MUFU.EX2 R106, R106 ;  /* 0x0000006a006a7308 */ /* 0x000f220000000800 */
[--C-:B------:R-:W-:Y:S01]  /*f610*/  FADD.FTZ R65, R65, -R91.reuse ;  /* 0x8000005b41417221 */ /* 0x100fe20000010000 */
[----:B------:R-:W2:Y:S01]  /*f620*/  LDL.LU R203, [R1+0x104] ;  /* 0x0001040001cb7983 */ /* 0x000ea20000300800 */
[----:B------:R-:W-:Y:S01]  /*f630*/  FADD.FTZ R67, R67, -R91 ;  /* 0x8000005b43437221 */ /* 0x000fe20000010000 */
[----:B------:R-:W-:-:S04]  /*f640*/  FMUL.FTZ R62, R62, R57 ;  /* 0x000000393e3e7220 */ /* 0x000fc80000410000 */
[----:B------:R-:W4:Y:S01]  /*f650*/  MUFU.EX2 R102, R102 ;  /* 0x0000006600667308 */ /* 0x000f220000000800 */
[----:B------:R1:W5:Y:S01]  /*f660*/  LDL.LU R171, [R1+0x100] ;  /* 0x0001000001ab7983 */ /* 0x0003620000300800 */
[----:B------:R-:W-:Y:S01]  /*f670*/  FFMA.FTZ R59, -R157, R157, 1 ;  /* 0x3f8000009d3b7423 */ /* 0x000fe2000001019d */
[----:B---3--:R-:W-:Y:S01]  /*f680*/  FMUL.FTZ R56, R120, R56 ;  /* 0x0000003878387220 */ /* 0x008fe20000410000 */
[----:B------:R-:W-:Y:S01]  /*f690*/  FMUL.FTZ R92, R104, R92 ;  /* 0x0000005c685c7220 */ /* 0x000fe20000410000 */
[----:B------:R-:W-:Y:S01]  /*f6a0*/  FMUL.FTZ R64, R40, R64 ;  /* 0x0000004028407220 */ /* 0x000fe20000410000 */
[----:B------:R3:W5:Y:S02]  /*f6b0*/  LDL.LU R170, [R1+0xfc] ;  /* 0x0000fc0001aa7983 */ /* 0x0007640000300800 */
[----:B------:R-:W4:Y:S01]  /*f6c0*/  MUFU.EX2 R116, R116 ;  /* 0x0000007400747308 */ /* 0x000f220000000800 */
[----:B------:R-:W-:Y:S01]  /*f6d0*/  FADD.FTZ R58, R58, -R89 ;  /* 0x800000593a3a7221 */ /* 0x000fe20000010000 */
[----:B------:R-:W-:Y:S01]  /*f6e0*/  FFMA.FTZ R57, -R154, R154, 1 ;  /* 0x3f8000009a397423 */ /* 0x000fe2000001019a */
[----:B------:R-:W4:Y:S01]  /*f6f0*/  SHFL.IDX PT, R40, R15, R228, 0x1f ;  /* 0x00001fe40f287589 */ /* 0x000f2200000e0000 */
[----:B------:R-:W-:Y:S01]  /*f700*/  FMUL.FTZ R220, R107, R54 ;  /* 0x000000366bdc7220 */ /* 0x000fe20000410000 */
[----:B------:R-:W-:-:S02]  /*f710*/  FFMA.FTZ R218, -R163, R163, 1 ;  /* 0x3f800000a3da7423 */ /* 0x000fc400000101a3 */
[----:B------:R-:W4:Y:S01]  /*f720*/  SHFL.IDX PT, R91, R15, R235, 0x1f ;  /* 0x00001feb0f5b7589 */ /* 0x000f2200000e0000 */
[----:B------:R-:W4:Y:S01]  /*f730*/  MUFU.EX2 R115, R115 ;  /* 0x0000007300737308 */ /* 0x000f220000000800 */
[----:B------:R-:W-:Y:S02]  /*f740*/  FMUL.FTZ R59, R59, R56 ;  /* 0x000000383b3b7220 */ /* 0x000fe40000410000 */
[----:B------:R3:W5:Y:S01]  /*f750*/  LDL.LU R169, [R1+0xf8] ;  /* 0x0000f80001a97983 */ /* 0x0007620000300800 */
[----:B------:R-:W-:-:S03]  /*f760*/  FMUL.FTZ R56, R57, R92 ;  /* 0x0000005c39387220 */ /* 0x000fc60000410000 */
[----:B------:R-:W4:Y:S01]  /*f770*/  SHFL.IDX PT, R89, R15, R10, 0x1f ;  /* 0x00001f0a0f597589 */ /* 0x000f2200000e0000 */
[----:B------:R-:W4:Y:S03]  /*f780*/  MUFU.EX2 R110, R110 ;  /* 0x0000006e006e7308 */ /* 0x000f260000000800 */
[----:B------:R3:W5:Y:S01]  /*f790*/  LDL.LU R168, [R1+0xf4] ;  /* 0x0000f40001a87983 */ /* 0x0007620000300800 */
[----:B------:R-:W-:Y:S01]  /*f7a0*/  FADD.FTZ R66, R66, -R93 ;  /* 0x8000005d42427221 */ /* 0x000fe20000010000 */
[----:B------:R-:W-:Y:S02]  /*f7b0*/  FADD.FTZ R63, R68, -R90 ;  /* 0x8000005a443f7221 */ /* 0x000fe40000010000 */
[----:B------:R3:W5:Y:S01]  /*f7c0*/  LDL.LU R167, [R1+0xf0] ;  /* 0x0000f00001a77983 */ /* 0x0007620000300800 */
[----:B------:R-:W4:Y:S01]  /*f7d0*/  MUFU.EX2 R117, R117 ;  /* 0x0000007500757308 */ /* 0x000f220000000800 */
[----:B------:R-:W-:-:S02]  /*f7e0*/  FMUL.FTZ R53, R218, R220 ;  /* 0x000000dcda357220 */ /* 0x000fc40000410000 */
[----:B------:R3:W5:Y:S01]  /*f7f0*/  LDL.LU R166, [R1+0xec] ;  /* 0x0000ec0001a67983 */ /* 0x0007620000300800 */
[----:B------:R-:W-:Y:S01]  /*f800*/  FADD.FTZ R90, R70, -R90 ;  /* 0x8000005a465a7221 */ /* 0x000fe20000010000 */
[----:B------:R-:W-:Y:S02]  /*f810*/  FFMA.FTZ R54, -R162, R162, 1 ;  /* 0x3f800000a2367423 */ /* 0x000fe400000101a2 */
[----:B------:R3:W5:Y:S01]  /*f820*/  LDL.LU R165, [R1+0xe8] ;  /* 0x0000e80001a57983 */ /* 0x0007620000300800 */
[----:B------:R-:W4:Y:S01]  /*f830*/  MUFU.EX2 R123, R123 ;  /* 0x0000007b007b7308 */ /* 0x000f220000000800 */
[----:B------:R-:W-:Y:S02]  /*f840*/  FFMA.FTZ R70, -R156, R156, 1 ;  /* 0x3f8000009c467423 */ /* 0x000fe4000001019c */
[----:B------:R-:W4:Y:S01]  /*f850*/  SHFL.IDX PT, R92, R15, R230, 0x1f ;  /* 0x00001fe60f5c7589 */ /* 0x000f2200000e0000 */
[----:B------:R-:W-:Y:S01]  /*f860*/  FMUL.FTZ R61, R105, R61 ;  /* 0x0000003d693d7220 */ /* 0x000fe20000410000 */
[----:B------:R-:W-:-:S02]  /*f870*/  FFMA.FTZ R68, -R161, R161, 1 ;  /* 0x3f800000a1447423 */ /* 0x000fc400000101a1 */
[----:B------:R3:W5:Y:S01]  /*f880*/  LDL.LU R164, [R1+0xe4] ;  /* 0x0000e40001a47983 */ /* 0x0007620000300800 */
[----:B------:R-:W4:Y:S03]  /*f890*/  MUFU.EX2 R118, R118 ;  /* 0x0000007600767308 */ /* 0x000f260000000800 */
[----:B------:R-:W4:Y:S01]  /*f8a0*/  SHFL.IDX PT, R93, R15, R227, 0x1f ;  /* 0x00001fe30f5d7589 */ /* 0x000f2200000e0000 */
[----:B------:R-:W-:Y:S01]  /*f8b0*/  FFMA.FTZ R57, -R151, R151, 1 ;  /* 0x3f80000097397423 */ /* 0x000fe20000010197 */
[----:B-1----:R-:W-:Y:S02]  /*f8c0*/  FMUL.FTZ R66, R100, R66 ;  /* 0x0000004264427220 */ /* 0x002fe40000410000 */
[----:B------:R3:W5:Y:S01]  /*f8d0*/  LDL.LU R163, [R1+0xe0] ;  /* 0x0000e00001a37983 */ /* 0x0007620000300800 */
[----:B------:R-:W-:-:S03]  /*f8e0*/  FFMA.FTZ R60, -R159, R159, 1 ;  /* 0x3f8000009f3c7423 */ /* 0x000fc6000001019f */
[----:B------:R-:W1:Y:S01]  /*f8f0*/  SHFL.IDX PT, R220, R15, R229, 0x1f ;  /* 0x00001fe50fdc7589 */ /* 0x000e6200000e0000 */
[----:B------:R-:W-:-:S03]  /*f900*/  FMUL.FTZ R70, R70, R61 ;  /* 0x0000003d46467220 */ /* 0x000fc60000410000 */
[----:B------:R3:W5:Y:S04]  /*f910*/  LDL.LU R162, [R1+0xdc] ;  /* 0x0000dc0001a27983 */ /* 0x0007680000300800 */
[----:B------:R-:W1:Y:S01]  /*f920*/  SHFL.IDX PT, R218, R15, R233, 0x1f ;  /* 0x00001fe90fda7589 */ /* 0x000e6200000e0000 */
[----:B----4-:R-:W-:-:S03]  /*f930*/  FMUL.FTZ R58, R106, R58 ;  /* 0x0000003a6a3a7220 */ /* 0x010fc60000410000 */
[----:B------:R3:W5:Y:S01]  /*f940*/  LDL.LU R161, [R1+0xd8] ;  /* 0x0000d80001a17983 */ /* 0x0007620000300800 */
[----:B------:R-:W4:Y:S01]  /*f950*/  MUFU.EX2 R138, R138 ;  /* 0x0000008a008a7308 */ /* 0x000f220000000800 */
[----:B------:R-:W-:Y:S02]  /*f960*/  FMUL.FTZ R61, R102, R65 ;  /* 0x00000041663d7220 */ /* 0x000fe40000410000 */
[----:B------:R3:W5:Y:S01]  /*f970*/  LDL.LU R160, [R1+0xd4] ;  /* 0x0000d40001a07983 */ /* 0x0007620000300800 */
[----:B------:R-:W-:-:S03]  /*f980*/  FMUL.FTZ R65, R57, R66 ;  /* 0x0000004239417220 */ /* 0x000fc60000410000 */
[----:B------:R3:W5:Y:S01]  /*f990*/  LDL.LU R159, [R1+0xd0] ;  /* 0x0000d000019f7983 */ /* 0x0007620000300800 */
[----:B------:R-:W-:Y:S01]  /*f9a0*/  FFMA.FTZ R66, -R150, R150, 1 ;  /* 0x3f80000096427423 */ /* 0x000fe20000010196 */
[----:B------:R-:W-:Y:S02]  /*f9b0*/  FMUL.FTZ R63, R116, R63 ;  /* 0x0000003f743f7220 */ /* 0x000fe40000410000 */
[----:B------:R3:W5:Y:S01]  /*f9c0*/  LDL.LU R158, [R1+0xcc] ;  /* 0x0000cc00019e7983 */ /* 0x0007620000300800 */
[----:B------:R-:W-:-:S03]  /*f9d0*/  FMUL.FTZ R60, R60, R58 ;  /* 0x0000003a3c3c7220 */ /* 0x000fc60000410000 */
[----:B------:R3:W5:Y:S01]  /*f9e0*/  LDL.LU R157, [R1+0xc8] ;  /* 0x0000c800019d7983 */ /* 0x0007620000300800 */
[----:B------:R-:W-:-:S03]  /*f9f0*/  FFMA.FTZ R58, -R152, R152, 1 ;  /* 0x3f800000983a7423 */ /* 0x000fc60000010198 */
[----:B------:R3:W5:Y:S01]  /*fa00*/  LDL.LU R156, [R1+0xc4] ;  /* 0x0000c400019c7983 */ /* 0x0007620000300800 */
[----:B------:R-:W-:Y:S01]  /*fa10*/  FFMA.FTZ R57, -R149, R149, 1 ;  /* 0x3f80000095397423 */ /* 0x000fe20000010195 */
        /* <DEDUP_REMOVED lines=18> */
[----:B------:R-:W-:-:S02]  /*fb40*/  FMUL.FTZ R216, R118, R216 ;  /* 0x000000d876d87220 */ /* 0x000fc40000410000 */
[----:B------:R3:W5:Y:S01]  /*fb50*/  LDL.LU R148, [R1+0xa4] ;  /* 0x0000a40001947983 */ /* 0x0007620000300800 */
[--C-:B------:R-:W-:Y:S01]  /*fb60*/  FADD.FTZ R73, R73, -R40.reuse ;  /* 0x8000002849497221 */ /* 0x100fe20000010000 */
[--C-:B------:R-:W-:Y:S01]  /*fb70*/  FADD.FTZ R81, R81, -R91.reuse ;  /* 0x8000005b51517221 */ /* 0x100fe20000010000 */
[----:B------:R-:W-:Y:S01]  /*fb80*/  FADD.FTZ R83, R83, -R91 ;  /* 0x8000005b53537221 */ /* 0x000fe20000010000 */
[----:B------:R3:W5:Y:S01]  /*fb90*/  LDL.LU R147, [R1+0xa0] ;  /* 0x0000a00001937983 */ /* 0x0007620000300800 */
[----:B------:R-:W-:Y:S01]  /*fba0*/  FFMA.FTZ R88, -R145, R145, 1 ;  /* 0x3f80000091587423 */ /* 0x000fe20000010191 */
[----:B------:R-:W-:Y:S01]  /*fbb0*/  FMUL.FTZ R68, R68, R217 ;  /* 0x000000d944447220 */ /* 0x000fe20000410000 */
[--C-:B------:R-:W-:Y:S01]  /*fbc0*/  FADD.FTZ R72, R72, -R89.reuse ;  /* 0x8000005948487221 */ /* 0x100fe20000010000 */
[----:B------:R3:W5:Y:S01]  /*fbd0*/  LDL.LU R146, [R1+0x9c] ;  /* 0x00009c0001927983 */ /* 0x0007620000300800 */
[----:B------:R-:W-:Y:S01]  /*fbe0*/  FADD.FTZ R74, R74, -R89 ;  /* 0x800000594a4a7221 */ /* 0x000fe20000010000 */
[----:B------:R-:W-:Y:S01]  /*fbf0*/  FADD.FTZ R40, R75, -R40 ;  /* 0x800000284b287221 */ /* 0x000fe20000010000 */
[----:B------:R-:W-:Y:S01]  /*fc00*/  FFMA.FTZ R91, -R144, R144, 1 ;  /* 0x3f800000905b7423 */ /* 0x000fe20000010190 */
[----:B------:R3:W5:Y:S01]  /*fc10*/  LDL.LU R145, [R1+0x98] ;  /* 0x0000980001917983 */ /* 0x0007620000300800 */
[----:B------:R-:W-:Y:S01]  /*fc20*/  FMUL.FTZ R67, R67, R90 ;  /* 0x0000005a43437220 */ /* 0x000fe20000410000 */
[----:B------:R-:W-:Y:S01]  /*fc30*/  FFMA.FTZ R89, -R143, R143, 1 ;  /* 0x3f8000008f597423 */ /* 0x000fe2000001018f */
[----:B------:R-:W-:Y:S01]  /*fc40*/  FFMA.FTZ R90, -R142, R142, 1 ;  /* 0x3f8000008e5a7423 */ /* 0x000fe2000001018e */
[----:B------:R4:W3:Y:S01]  /*fc50*/  SHFL.IDX PT, R217, R15, R234, 0x1f ;  /* 0x00001fea0fd97589 */ /* 0x0008e200000e0000 */
[----:B------:R-:W-:-:S03]  /*fc60*/  FMUL.FTZ R61, R61, R216 ;  /* 0x000000d83d3d7220 */ /* 0x000fc60000410000 */
[----:B------:R1:W5:Y:S01]  /*fc70*/  LDL.LU R144, [R1+0x94] ;  /* 0x0000940001907983 */ /* 0x0003620000300800 */
[--C-:B------:R-:W-:Y:S01]  /*fc80*/  FADD.FTZ R84, R84, -R92.reuse ;  /* 0x8000005c54547221 */ /* 0x100fe20000010000 */
[----:B------:R-:W-:Y:S02]  /*fc90*/  FADD.FTZ R86, R86, -R92 ;  /* 0x8000005c56567221 */ /* 0x000fe40000010000 */
[----:B------:R1:W5:Y:S01]  /*fca0*/  LDL.LU R143, [R1+0x90] ;  /* 0x00009000018f7983 */ /* 0x0003620000300800 */
[----:B----4-:R4:W-:Y:S01]  /*fcb0*/  MUFU.EX2 R15, R121 ;  /* 0x00000079000f7308 */ /* 0x0109e20000000800 */
[----:B------:R-:W-:Y:S02]  /*fcc0*/  FMUL.FTZ R40, R138, R40 ;  /* 0x000000288a287220 */ /* 0x000fe40000410000 */
[----:B------:R1:W5:Y:S01]  /*fcd0*/  LDL.LU R142, [R1+0x8c] ;  /* 0x00008c00018e7983 */ /* 0x0003620000300800 */
[----:B------:R-:W-:Y:S01]  /*fce0*/  FFMA.FTZ R216, -R140, R140, 1 ;  /* 0x3f8000008cd87423 */ /* 0x000fe2000001018c */
[--C-:B------:R-:W-:Y:S01]  /*fcf0*/  FADD.FTZ R76, R76, -R93.reuse ;  /* 0x8000005d4c4c7221 */ /* 0x100fe20000010000 */
[----:B------:R-:W-:Y:S01]  /*fd00*/  FADD.FTZ R78, R78, -R93 ;  /* 0x8000005d4e4e7221 */ /* 0x000fe20000010000 */
[----:B------:R-:W-:Y:S01]  /*fd10*/  FFMA.FTZ R92, -R7, R7, 1 ;  /* 0x3f800000075c7423 */ /* 0x000fe20000010107 */
[----:B----4-:R-:W-:-:S02]  /*fd20*/  FFMA.FTZ R121, -R141, R141, 1 ;  /* 0x3f8000008d797423 */ /* 0x010fc4000001018d */
        /* <DEDUP_REMOVED lines=12> */
[----:B------:R-:W-:-:S03]  /*fdf0*/  FFMA.FTZ R40, -R2, R2, 1 ;  /* 0x3f80000002287423 */ /* 0x000fc60000010102 */
[----:B------:R4:W5:Y:S04]  /*fe00*/  LDL.LU R5, [R1+0x78] ;  /* 0x0000780001057983 */ /* 0x0009680000300800 */
[----:B------:R4:W5:Y:S04]  /*fe10*/  LDL.LU R4, [R1+0x74] ;  /* 0x0000740001047983 */ /* 0x0009680000300800 */
[----:B------:R4:W5:Y:S04]  /*fe20*/  LDL.LU R2, [R1+0x70] ;  /* 0x0000700001027983 */ /* 0x0009680000300800 */
[----:B------:R-:W4:Y:S01]  /*fe30*/  LDL R221, [R1+0x54] ;  /* 0x0000540001dd7983 */ /* 0x000f220000100800 */
[----:B------:R-:W1:Y:S08]  /*fe40*/  MUFU.EX2 R131, R131 ;  /* 0x0000008300837308 */ /* 0x000e700000000800 */
        /* <DEDUP_REMOVED lines=16> */
[----:B------:R-:W-:Y:S01]  /*ff50*/  FMUL.FTZ R76, R126, R76 ;  /* 0x0000004c7e4c7220 */ /* 0x000fe20000410000 */
[----:B---3--:R-:W-:Y:S01]  /*ff60*/  FMUL.FTZ R82, R137, R82 ;  /* 0x0000005289527220 */ /* 0x008fe20000410000 */
        /* <DEDUP_REMOVED lines=229> */
.L_x_1541:
        /* <DEDUP_REMOVED lines=70> */
.L_x_1542:
        /* <DEDUP_REMOVED lines=12> */
.L_x_1532:
        /* <DEDUP_REMOVED lines=34> */
.L_x_1500:
[----:B------:R-:W-:Y:S05]  /*11500*/  @P0 BRA `(.L_x_1498) ;  /* 0x00000044002c0947 */ /* 0x000fea0003800000 */
[----:B------:R-:W2:Y:S01]  /*11510*/  LDC R17, c[0x0][0x850] ;  /* 0x00021400ff117b82 */ /* 0x000ea20000000800 */
[----:B------:R-:W3:Y:S01]  /*11520*/  S2R R14, SR_TID.X ;  /* 0x00000000000e7919 */ /* 0x000ee20000002100 */
[----:B------:R-:W-:Y:S01]  /*11530*/  MOV R4, 0x400 ;  /* 0x0000040000047802 */ /* 0x000fe20000000f00 */
[----:B------:R-:W-:Y:S01]  /*11540*/  ULDC.64 UR4, c[0x0][0x818] ;  /* 0x0002060000047ab9 */ /* 0x000fe20000000a00 */
[----:B------:R-:W-:Y:S01]  /*11550*/  ULDC.64 UR6, c[0x0][0x840] ;  /* 0x0002100000067ab9 */ /* 0x000fe20000000a00 */
[----:B------:R-:W4:Y:S01]  /*11560*/  S2R R10, SR_CTAID.Y ;  /* 0x00000000000a7919 */ /* 0x000f220000002600 */
[----:B------:R-:W5:Y:S01]  /*11570*/  S2R R9, SR_CgaCtaId ;  /* 0x0000000000097919 */ /* 0x000f620000008800 */
[----:B------:R-:W1:Y:S01]  /*11580*/  S2R R12, SR_CTAID.X ;  /* 0x00000000000c7919 */ /* 0x000e620000002500 */
[----:B------:R-:W1:Y:S01]  /*11590*/  S2R R21, SR_CTAID.Z ;  /* 0x0000000000157919 */ /* 0x000e620000002700 */
[----:B--2---:R-:W-:Y:S01]  /*115a0*/  ISETP.NE.AND P0, PT, R17, 0x1, PT ;  /* 0x000000011100780c */ /* 0x004fe20003f05270 */
[----:B---3--:R-:W-:-:S12]  /*115b0*/  VIADD R19, R14, 0xffffff80 ;  /* 0xffffff800e137836 */ /* 0x008fd80000000000 */
[----:B------:R-:W2:Y:S01]  /*115c0*/  @P0 LDC R3, c[0x0][0x854] ;  /* 0x00021500ff030b82 */ /* 0x000ea20000000800 */
[----:B------:R-:W-:Y:S02]  /*115d0*/  SHF.R.S32.HI R2, RZ, 0x1f, R19 ;  /* 0x0000001fff027819 */ /* 0x000fe40000011413 */
[----:B----4-:R-:W-:Y:S02]  /*115e0*/  MOV R7, R10 ;  /* 0x0000000a00077202 */ /* 0x010fe40000000f00 */
[----:B-----5:R-:W-:Y:S02]  /*115f0*/  LEA R23, R9, R4, 0x18 ;  /* 0x0000000409177211 */ /* 0x020fe400078ec0ff */
[----:B------:R-:W-:Y:S01]  /*11600*/  LEA.HI R2, R2, R19, RZ, 0x7 ;  /* 0x0000001302027211 */ /* 0x000fe200078f38ff */
[----:B------:R-:W3:Y:S01]  /*11610*/  @P0 LDC R5, c[0x0][0x858] ;  /* 0x00021600ff050b82 */ /* 0x000ee20000000800 */
[----:B-1----:R-:W-:Y:S02]  /*11620*/  IMAD.SHL.U32 R4, R12, 0x2000, RZ ;  /* 0x000020000c047824 */ /* 0x002fe400078e00ff */
[----:B--2---:R-:W-:-:S05]  /*11630*/  @P0 IMAD.HI.U32 R0, R10, R3, RZ ;  /* 0x000000030a000227 */ /* 0x004fca00078e00ff */
[----:B---3--:R-:W-:Y:S02]  /*11640*/  @P0 SHF.R.U32.HI R7, RZ, R5, R0 ;  /* 0x00000005ff070219 */ /* 0x008fe40000011600 */
[C---:B------:R-:W-:Y:S02]  /*11650*/  LOP3.LUT R0, R2.reuse, 0xfffff80, RZ, 0xc0, !PT ;  /* 0x0fffff8002007812 */ /* 0x040fe400078ec0ff */
[----:B------:R-:W-:Y:S02]  /*11660*/  SHF.R.S32.HI R11, RZ, 0x1f, R7 ;  /* 0x0000001fff0b7819 */ /* 0x000fe40000011407 */
[----:B------:R-:W-:Y:S01]  /*11670*/  SHF.R.S32.HI R5, RZ, 0x1f, R4 ;  /* 0x0000001fff057819 */ /* 0x000fe20000011404 */
[----:B------:R-:W-:Y:S01]  /*11680*/  IMAD.IADD R0, R19, 0x1, -R0 ;  /* 0x0000000113007824 */ /* 0x000fe200078e0a00 */
[----:B------:R-:W-:Y:S01]  /*11690*/  SHF.L.U32 R2, R2, 0x5, RZ ;  /* 0x0000000502027819 */ /* 0x000fe200000006ff */
[C---:B------:R-:W-:Y:S02]  /*116a0*/  IMAD R6, R11.reuse, UR4, RZ ;  /* 0x000000040b067c24 */ /* 0x040fe4000f8e02ff */
[----:B------:R-:W-:Y:S01]  /*116b0*/  IMAD R8, R11, UR6, RZ ;  /* 0x000000060b087c24 */ /* 0x000fe2000f8e02ff */
[----:B------:R-:W-:Y:S01]  /*116c0*/  LOP3.LUT R9, R2, 0x3ffff000, RZ, 0xc0, !PT ;  /* 0x3ffff00002097812 */ /* 0x000fe200078ec0ff */
[----:B------:R-:W-:-:S03]  /*116d0*/  IMAD.WIDE.U32 R2, R7, UR4, R4 ;  /* 0x0000000407027c25 */ /* 0x000fc6000f8e0004 */
[----:B------:R-:W-:Y:S01]  /*116e0*/  LEA R0, R0, R9, 0x2 ;  /* 0x0000000900007211 */ /* 0x000fe200078e10ff */
[C---:B------:R-:W-:Y:S01]  /*116f0*/  IMAD R13, R7.reuse, UR5, R6 ;  /* 0x00000005070d7c24 */ /* 0x040fe2000f8e0206 */
[----:B------:R-:W-:Y:S01]  /*11700*/  SHF.R.S32.HI R6, RZ, 0x1f, R21 ;  /* 0x0000001fff067819 */ /* 0x000fe20000011415 */
        /* <DEDUP_REMOVED lines=8> */
[C---:B------:R-:W-:Y:S02]  /*11790*/  IMAD R13, R21.reuse, UR5, R8 ;  /* 0x00000005150d7c24 */ /* 0x040fe4000f8e0208 */
[----:B------:R-:W-:-:S04]  /*117a0*/  IMAD.WIDE.U32 R2, R21, UR4, R2 ;  /* 0x0000000415027c25 */ /* 0x000fc8000f8e0002 */
[----:B------:R-:W-:Y:S01]  /*117b0*/  IMAD R9, R21, UR7, R6 ;  /* 0x0000000715097c24 */ /* 0x000fe2000f8e0206 */
[----:B------:R-:W-:Y:S01]  /*117c0*/  IADD3 R13, R3, R13, RZ ;  /* 0x0000000d030d7210 */ /* 0x000fe20007ffe0ff */
[----:B------:R-:W-:Y:S01]  /*117d0*/  IMAD.WIDE.U32 R4, R21, UR6, R4 ;  /* 0x0000000615047c25 */ /* 0x000fe2000f8e0004 */
[----:B------:R-:W-:Y:S05]  /*117e0*/  WARPSYNC.ALL ;  /* 0x0000000000007948 */ /* 0x000fea0003800000 */
[----:B------:R-:W-:Y:S02]  /*117f0*/  IMAD R0, R0, 0x4, R23 ;  /* 0x0000000400007824 */ /* 0x000fe400078e0217 */
[----:B------:R-:W-:Y:S01]  /*11800*/  IMAD.IADD R9, R5, 0x1, R9 ;  /* 0x0000000105097824 */ /* 0x000fe200078e0209 */
[----:B------:R-:W-:Y:S01]  /*11810*/  BAR.SYNC.DEFER_BLOCKING 0x1, 0x100 ;  /* 0x0044000000007b1d */ /* 0x000fe20000010000 */
[----:B------:R-:W-:-:S02]  /*11820*/  ISETP.NE.AND P0, PT, R19, RZ, PT ;  /* 0x000000ff1300720c */ /* 0x000fc40003f05270 */
[----:B------:R-:W-:-:S03]  /*11830*/  ISETP.NE.AND P1, PT, R14, 0x80, PT ;  /* 0x000000800e00780c */ /* 0x000fc60003f25270 */
        /* <DEDUP_REMOVED lines=10> */
[----:B------:R-:W-:Y:S02]  /*118e0*/  IADD3 R6, P2, P3, R8, R6, R7 ;  /* 0x0000000608067210 */ /* 0x000fe40007b5e007 */
[----:B------:R-:W-:Y:S01]  /*118f0*/  SHF.R.S32.HI R8, RZ, 0x1f, R8 ;  /* 0x0000001fff087819 */ /* 0x000fe20000011408 */
[----:B------:R3:W-:Y:S03]  /*11900*/  STS.128 [R0], R172 ;  /* 0x000000ac00007388 */ /* 0x0007e60000000c00 */
[----:B------:R-:W-:Y:S01]  /*11910*/  IADD3.X R11, R8, R12, R11, P2, P3 ;  /* 0x0000000c080b7210 */ /* 0x000fe200017e640b */
[----:B------:R-:W-:Y:S01]  /*11920*/  IMAD.MOV R8, RZ, RZ, -R7 ;  /* 0x000000ffff087224 */ /* 0x000fe200078e0a07 */
[C---:B------:R-:W-:Y:S01]  /*11930*/  SHF.L.U32 R12, R6.reuse, 0x2, RZ ;  /* 0x00000002060c7819 */ /* 0x040fe200000006ff */
[----:B------:R3:W-:Y:S01]  /*11940*/  STS.128 [R0+0x800], R176 ;  /* 0x000800b000007388 */ /* 0x0007e20000000c00 */
[----:B------:R-:W-:Y:S01]  /*11950*/  SHF.L.U64.HI R11, R6, 0x2, R11 ;  /* 0x00000002060b7819 */ /* 0x000fe2000001020b */
[----:B------:R-:W-:Y:S01]  /*11960*/  IMAD R17, R17, R8, R10 ;  /* 0x0000000811117224 */ /* 0x000fe200078e020a */
        /* <DEDUP_REMOVED lines=11> */
.L_x_1546:
[----:B------:R-:W2:Y:S04]  /*11a20*/  LDG.E.STRONG.GPU R8, desc[UR38][R6.64] ;  /* 0x0000002606087981 */ /* 0x000ea8000c1ef900 */
[----:B--2---:R-:W-:Y:S01]  /*11a30*/  CCTL.IVALL ;  /* 0x00000000ff00798f */ /* 0x004fe20002000000 */
[----:B------:R-:W-:Y:S05]  /*11a40*/  YIELD ;  /* 0x0000000000007946 */ /* 0x000fea0003800000 */
[----:B------:R-:W-:-:S13]  /*11a50*/  ISETP.NE.AND P0, PT, R8, R17, PT ;  /* 0x000000110800720c */ /* 0x000fda0003f05270 */
[----:B------:R-:W-:Y:S05]  /*11a60*/  @P0 BRA `(.L_x_1546) ;  /* 0xfffffffc00ec0947 */ /* 0x000fea000383ffff */
.L_x_1545:
[----:B------:R-:W-:Y:S05]  /*11a70*/  BSYNC B0 ;  /* 0x0000000000007941 */ /* 0x000fea0003800000 */
.L_x_1544:
[----:B------:R-:W-:Y:S01]  /*11a80*/  UMOV UR4, 0xffffffff ;  /* 0xffffffff00047882 */ /* 0x000fe20000000000 */
[----:B------:R-:W-:Y:S02]  /*11a90*/  LEA.HI.X R13, R2, R15, R13, 0x2, P2 ;  /* 0x0000000f020d7211 */ /* 0x000fe400010f140d */
[----:B------:R-:W-:Y:S01]  /*11aa0*/  LEA.HI.X R9, R4, R19, R9, 0x2, P3 ;  /* 0x0000001304097211 */ /* 0x000fe200018f1409 */
[----:B------:R-:W-:Y:S06]  /*11ab0*/  BRA.DIV UR4, `(.L_x_1547) ;  /* 0x0000004204747947 */ /* 0x000fec000b800000 */
[----:B------:R-:W-:Y:S01]  /*11ac0*/  NOP ;  /* 0x0000000000007918 */ /* 0x000fe20000000000 */
.L_x_1645:
        /* <DEDUP_REMOVED lines=17> */
.L_x_1550:
[----:B------:R-:W-:Y:S01]  /*11be0*/  @P0 ELECT P2, URZ, PT ;  /* 0x00000000003f082f */ /* 0x000fe20003840000 */
[----:B------:R1:W-:-:S12]  /*11bf0*/  UBLKRED.G.S.ADD.F32.RN [UR4], [UR6], UR7, desc[UR8] ;  /* 0x00000804060073bb */ /* 0x0003d800080a1407 */
[----:B------:R-:W-:Y:S02]  /*11c00*/  @P2 PLOP3.LUT P0, PT, P2, PT, PT, 0x8, 0x0 ;  /* 0x000000000000281c */ /* 0x000fe4000170e170 */
[----:B------:R-:W-:-:S11]  /*11c10*/  PLOP3.LUT P2, PT, PT, PT, PT, 0x8, 0x0 ;  /* 0x000000000000781c */ /* 0x000fd60003f4e170 */
[----:B-1----:R-:W-:Y:S05]  /*11c20*/  @P0 BRA.U.ANY `(.L_x_1550) ;  /* 0xfffffffd00ec0947 */ /* 0x002fea000393ffff */
[----:B------:R0:W-:Y:S01]  /*11c30*/  UTMACMDFLUSH ;  /* 0x00000000000079b7 */ /* 0x0001e20000000000 */
[----:B------:R-:W-:-:S04]  /*11c40*/  DEPBAR.LE SB0, 0x0 ;  /* 0x000080000000791a */ /* 0x000fc80000000000 */
.L_x_1549:
[----:B------:R-:W-:Y:S05]  /*11c50*/  BSYNC B0 ;  /* 0x0000000000007941 */ /* 0x000fea0003800000 */
.L_x_1548:
        /* <DEDUP_REMOVED lines=12> */
[----:B------:R-:W-:-:S05]  /*11d20*/  MOV R3, 0x1 ;  /* 0x0000000100037802 */ /* 0x000fca0000000f00 */
[----:B------:R1:W-:Y:S02]  /*11d30*/  REDG.E.ADD.S32.STRONG.GPU desc[UR38][R6.64], R3 ;  /* 0x000000030600798e */ /* 0x0003e4000c10e3a6 */
.L_x_1552:
[----:B------:R-:W-:Y:S05]  /*11d40*/  BSYNC B0 ;  /* 0x0000000000007941 */ /* 0x000fea0003800000 */
.L_x_1551:
[----:B------:R-:W-:Y:S06]  /*11d50*/  BAR.SYNC.DEFER_BLOCKING 0x1, 0x100 ;  /* 0x0044000000007b1d */ /* 0x000fec0000010000 */
[----:B------:R-:W-:Y:S01]  /*11d60*/  ULDC.64 UR4, c[0x0][0x860] ;  /* 0x0002180000047ab9 */ /* 0x000fe20000000a00 */
[----:B------:R-:W-:Y:S01]  /*11d70*/  BSSY B0, `(.L_x_1553) ;  /* 0x0000011000007945 */ /* 0x000fe20003800000 */
[----:B------:R-:W-:-:S04]  /*11d80*/  IADD3 R2, P0, R12, UR4, RZ ;  /* 0x000000040c027c10 */ /* 0x000fc8000ff1e0ff */
[----:B-1----:R-:W-:Y:S01]  /*11d90*/  IADD3.X R3, R11, UR5, RZ, P0, !PT ;  /* 0x000000050b037c10 */ /* 0x002fe200087fe4ff */
        /* <DEDUP_REMOVED lines=9> */
.L_x_1555:
[----:B-1-3--:R-:W2:Y:S04]  /*11e30*/  LDG.E.STRONG.GPU R0, desc[UR38][R2.64] ;  /* 0x0000002602007981 */ /* 0x00aea8000c1ef900 */
[----:B--2---:R-:W-:Y:S01]  /*11e40*/  CCTL.IVALL ;  /* 0x00000000ff00798f */ /* 0x004fe20002000000 */
[----:B------:R-:W-:Y:S05]  /*11e50*/  YIELD ;  /* 0x0000000000007946 */ /* 0x000fea0003800000 */
[----:B------:R-:W-:-:S13]  /*11e60*/  ISETP.NE.AND P0, PT, R0, R17, PT ;  /* 0x000000110000720c */ /* 0x000fda0003f05270 */
[----:B------:R-:W-:Y:S05]  /*11e70*/  @P0 BRA `(.L_x_1555) ;  /* 0xfffffffc00ec0947 */ /* 0x000fea000383ffff */
.L_x_1554:
[----:B------:R-:W-:Y:S05]  /*11e80*/  BSYNC B0 ;  /* 0x0000000000007941 */ /* 0x000fea0003800000 */
.L_x_1553:
[----:B------:R-:W-:-:S03]  /*11e90*/  UMOV UR4, 0xffffffff ;  /* 0xffffffff00047882 */ /* 0x000fc60000000000 */
[----:B------:R-:W-:Y:S05]  /*11ea0*/  BRA.DIV UR4, `(.L_x_1556) ;  /* 0x0000003e04947947 */ /* 0x000fea000b800000 */
[----:B------:R-:W-:Y:S01]  /*11eb0*/  NOP ;  /* 0x0000000000007918 */ /* 0x000fe20000000000 */
.L_x_1648:
        /* <DEDUP_REMOVED lines=17> */
.L_x_1559:
[----:B------:R-:W-:Y:S01]  /*11fd0*/  @P0 ELECT P2, URZ, PT ;  /* 0x00000000003f082f */ /* 0x000fe20003840000 */
[----:B------:R2:W-:-:S12]  /*11fe0*/  UBLKRED.G.S.ADD.F32.RN [UR4], [UR6], UR7, desc[UR8] ;  /* 0x00000804060073bb */ /* 0x0005d800080a1407 */
[----:B------:R-:W-:Y:S02]  /*11ff0*/  @P2 PLOP3.LUT P0, PT, P2, PT, PT, 0x8, 0x0 ;  /* 0x000000000000281c */ /* 0x000fe4000170e170 */
[----:B------:R-:W-:-:S11]  /*12000*/  PLOP3.LUT P2, PT, PT, PT, PT, 0x8, 0x0 ;  /* 0x000000000000781c */ /* 0x000fd60003f4e170 */
[----:B--2---:R-:W-:Y:S05]  /*12010*/  @P0 BRA.U.ANY `(.L_x_1559) ;  /* 0xfffffffd00ec0947 */ /* 0x004fea000393ffff */
[----:B------:R0:W-:Y:S01]  /*12020*/  UTMACMDFLUSH ;  /* 0x00000000000079b7 */ /* 0x0001e20000000000 */
[----:B------:R-:W-:-:S04]  /*12030*/  DEPBAR.LE SB0, 0x0 ;  /* 0x000080000000791a */ /* 0x000fc80000000000 */
.L_x_1558:
[----:B------:R-:W-:Y:S05]  /*12040*/  BSYNC B0 ;  /* 0x0000000000007941 */ /* 0x000fea0003800000 */
.L_x_1557:
        /* <DEDUP_REMOVED lines=11> */
[----:B012345:R-:W-:Y:S04]  /*12100*/  CCTL.IVALL ;  /* 0x00000000ff00798f */ /* 0x03ffe80002000000 */
[----:B------:R2:W-:Y:S01]  /*12110*/  REDG.E.ADD.S32.STRONG.GPU desc[UR38][R2.64], R5 ;  /* 0x000000050200798e */ /* 0x0005e2000c10e3a6 */
[----:B------:R-:W-:Y:S05]  /*12120*/  BRA `(.L_x_1498) ;  /* 0x0000003800247947 */ /* 0x000fea0003800000 */
.L_x_1496:
        /* <DEDUP_REMOVED lines=34> */
.L_x_1561:
[----:B------:R-:W-:-:S07]  /*12350*/  MOV R9, UR5 ;  /* 0x0000000500097c02 */ /* 0x000fce0008000f00 */
.L_x_1562:
[----:B------:R-:W-:Y:S01]  /*12360*/  ULEA UR6, UR22, UR6, 0x7 ;  /* 0x0000000616067291 */ /* 0x000fe2000f8e383f */
[----:B------:R-:W-:Y:S01]  /*12370*/  ULDC UR4, c[0x0][0x290] ;  /* 0x0000a40000047ab9 */ /* 0x000fe20000000800 */
[----:B------:R-:W-:Y:S01]  /*12380*/  ULDC UR7, c[0x0][0x74c] ;  /* 0x0001d30000077ab9 */ /* 0x000fe20000000800 */
[----:B------:R-:W-:Y:S01]  /*12390*/  ULDC UR14, c[0x0][0x288] ;  /* 0x0000a200000e7ab9 */ /* 0x000fe20000000800 */
[----:B------:R-:W-:Y:S01]  /*123a0*/  UIADD3 UR10, -UR7, UR6, -UR4 ;  /* 0x00000006070a7290 */ /* 0x000fe2000fffe904 */
[----:B------:R-:W-:-:S03]  /*123b0*/  ELECT P0, URZ, PT ;  /* 0x00000000003f782f */ /* 0x000fc60003800000 */
[----:B------:R-:W-:Y:S01]  /*123c0*/  USHF.R.S32.HI UR12, URZ, 0x1f, UR10 ;  /* 0x0000001f3f0c7899 */ /* 0x000fe2000801140a */
[----:B------:R-:W-:Y:S02]  /*123d0*/  ULDC.64 UR6, c[0x0][0x2d8] ;  /* 0x0000b60000067ab9 */ /* 0x000fe40000000a00 */
[----:B------:R-:W-:Y:S02]  /*123e0*/  UIMAD UR4, UR11, UR6, URZ ;  /* 0x000000060b0472a4 */ /* 0x000fe4000f8e023f */
[----:B------:R-:W-:Y:S02]  /*123f0*/  ULEA.HI UR10, UR12, UR10, URZ, 0x7 ;  /* 0x0000000a0c0a7291 */ /* 0x000fe4000f8f383f */
[----:B------:R-:W-:Y:S02]  /*12400*/  UIMAD.WIDE.U32 UR8, UR16, UR6, URZ ;  /* 0x00000006100872a5 */ /* 0x000fe4000f8e003f */
[----:B------:R-:W-:Y:S02]  /*12410*/  UIMAD UR4, UR16, UR7, UR4 ;  /* 0x00000007100472a4 */ /* 0x000fe4000f8e0204 */
[----:B------:R-:W-:-:S02]  /*12420*/  USHF.R.S32.HI UR6, URZ, 0x1f, UR15 ;  /* 0x0000001f3f067899 */ /* 0x000fc4000801140f */
[----:B------:R-:W-:Y:S01]  /*12430*/  USHF.R.S32.HI UR7, URZ, 0x7, UR10 ;  /* 0x000000073f077899 */ /* 0x000fe2000801140a */
[----:B------:R-:W-:Y:S01]  /*12440*/  ULDC.64 UR12, c[0x0][0x2e0] ;  /* 0x0000b800000c7ab9 */ /* 0x000fe20000000a00 */
[----:B------:R-:W-:Y:S02]  /*12450*/  UIADD3 UR9, UR9, UR4, URZ ;  /* 0x0000000409097290 */ /* 0x000fe4000fffe03f */
[----:B------:R-:W-:Y:S02]  /*12460*/  UIMAD UR6, UR6, UR12, URZ ;  /* 0x0000000c060672a4 */ /* 0x000fe4000f8e023f */
[----:B------:R-:W-:Y:S02]  /*12470*/  UISETP.LT.AND UP0, UPT, URZ, UR7, UPT ;  /* 0x000000073f00728c */ /* 0x000fe4000bf01270 */
[----:B------:R-:W-:Y:S02]  /*12480*/  UIMAD UR4, UR15, UR13, UR6 ;  /* 0x0000000d0f0472a4 */ /* 0x000fe4000f8e0206 */
[----:B------:R-:W-:-:S02]  /*12490*/  USEL UR6, URZ, UR7, !UP0 ;  /* 0x000000073f067287 */ /* 0x000fc4000c000000 */
[----:B------:R-:W-:Y:S02]  /*124a0*/  UIMAD UR10, UR15, UR14, URZ ;  /* 0x0000000e0f0a72a4 */ /* 0x000fe4000f8e023f */
[----:B------:R-:W-:Y:S02]  /*124b0*/  UIMAD.WIDE.U32 UR8, UR15, UR12, UR8 ;  /* 0x0000000c0f0872a5 */ /* 0x000fe4000f8e0008 */
[----:B------:R-:W-:Y:S01]  /*124c0*/  ISETP.GT.AND P1, PT, R9, UR6, PT ;  /* 0x0000000609007c0c */ /* 0x000fe2000bf24270 */
[----:B------:R-:W-:-:S04]  /*124d0*/  UIADD3 UR7, UP0, UR10, UR16, URZ ;  /* 0x000000100a077290 */ /* 0x000fc8000ff1e03f */
        /* <DEDUP_REMOVED lines=22> */
.L_x_1567:
[----:B------:R-:W2:Y:S04]  /*12640*/  LDG.E.STRONG.GPU R0, desc[UR38][R2.64] ;  /* 0x0000002602007981 */ /* 0x000ea8000c1ef900 */
[----:B--2---:R-:W-:Y:S01]  /*12650*/  CCTL.IVALL ;  /* 0x00000000ff00798f */ /* 0x004fe20002000000 */
[----:B------:R-:W-:Y:S05]  /*12660*/  YIELD ;  /* 0x0000000000007946 */ /* 0x000fea0003800000 */
[----:B------:R-:W-:-:S13]  /*12670*/  ISETP.NE.AND P1, PT, R0, UR22, PT ;  /* 0x0000001600007c0c */ /* 0x000fda000bf25270 */
[----:B------:R-:W-:Y:S05]  /*12680*/  @P1 BRA `(.L_x_1567) ;  /* 0xfffffffc00ec1947 */ /* 0x000fea000383ffff */
.L_x_1566:
[----:B------:R-:W-:Y:S05]  /*12690*/  BSYNC B0 ;  /* 0x0000000000007941 */ /* 0x000fea0003800000 */
.L_x_1565:
[----:B------:R-:W-:-:S03]  /*126a0*/  UMOV UR4, 0xffffffff ;  /* 0xffffffff00047882 */ /* 0x000fc60000000000 */
[----:B------:R-:W-:Y:S05]  /*126b0*/  BRA.DIV UR4, `(.L_x_1568) ;  /* 0x0000003604ac7947 */ /* 0x000fea000b800000 */
[----:B------:R-:W-:Y:S01]  /*126c0*/  NOP ;  /* 0x0000000000007918 */ /* 0x000fe20000000000 */
.L_x_1651:
        /* <DEDUP_REMOVED lines=22> */
.L_x_1570:
[----:B------:R-:W-:Y:S05]  /*12830*/  BSYNC B0 ;  /* 0x0000000000007941 */ /* 0x000fea0003800000 */
.L_x_1569:
        /* <DEDUP_REMOVED lines=20> */
.L_x_1572:
[----:B------:R-:W-:Y:S05]  /*12980*/  BSYNC B0 ;  /* 0x0000000000007941 */ /* 0x000fea0003800000 */
.L_x_1571:
[----:B------:R-:W-:Y:S06]  /*12990*/  BAR.ARV 0xa, 0xa0 ;  /* 0x0282800000007b1d */ /* 0x000fec0000002000 */
[----:B------:R-:W-:Y:S04]  /*129a0*/  BSSY B0, `(.L_x_1573) ;  /* 0x0000003000007945 */ /* 0x000fe80003800000 */
[----:B------:R-:W-:Y:S05]  /*129b0*/  @!P0 BRA `(.L_x_1574) ;  /* 0x0000000000048947 */ /* 0x000fea0003800000 */
[----:B------:R-:W-:-:S04]  /*129c0*/  DEPBAR.LE SB0, 0x0 ;  /* 0x000080000000791a */ /* 0x000fc80000000000 */
.L_x_1574:
[----:B------:R-:W-:Y:S05]  /*129d0*/  BSYNC B0 ;  /* 0x0000000000007941 */ /* 0x000fea0003800000 */
.L_x_1573:
        /* <DEDUP_REMOVED lines=19> */
.L_x_1576:
[----:B------:R-:W-:Y:S05]  /*12b10*/  BSYNC B0 ;  /* 0x0000000000007941 */ /* 0x000fea0003800000 */
.L_x_1575:
[----:B------:R-:W-:Y:S01]  /*12b20*/  UIADD3 UR13, UR6, 0x1, URZ ;  /* 0x00000001060d7890 */ /* 0x000fe2000fffe03f */
[----:B------:R-:W-:Y:S11]  /*12b30*/  BRA `(.L_x_1577) ;  /* 0x0000000000047947 */ /* 0x000ff60003800000 */
.L_x_1564:
[----:B------:R-:W-:-:S05]  /*12b40*/  UMOV UR13, UR6 ;  /* 0x00000006000d7c82 */ /* 0x000fca0008000000 */
.L_x_1577:
        /* <DEDUP_REMOVED lines=11> */
.L_x_1602:
        /* <DEDUP_REMOVED lines=11> */
.L_x_1580:
[----:B------:R-:W2:Y:S04]  /*12cb0*/  LDG.E.STRONG.GPU R0, desc[UR38][R2.64] ;  /* 0x0000002602007981 */ /* 0x000ea8000c1ef900 */
[----:B--2---:R-:W-:Y:S01]  /*12cc0*/  CCTL.IVALL ;  /* 0x00000000ff00798f */ /* 0x004fe20002000000 */
[----:B------:R-:W-:Y:S05]  /*12cd0*/  YIELD ;  /* 0x0000000000007946 */ /* 0x000fea0003800000 */
[----:B------:R-:W-:-:S13]  /*12ce0*/  ISETP.NE.AND P1, PT, R0, UR22, PT ;  /* 0x0000001600007c0c */ /* 0x000fda000bf25270 */
[----:B------:R-:W-:Y:S05]  /*12cf0*/  @P1 BRA `(.L_x_1580) ;  /* 0xfffffffc00ec1947 */ /* 0x000fea000383ffff */
.L_x_1579:
[----:B------:R-:W-:Y:S05]  /*12d00*/  BSYNC B0 ;  /* 0x0000000000007941 */ /* 0x000fea0003800000 */
.L_x_1578:
[----:B------:R-:W-:-:S03]  /*12d10*/  UMOV UR16, 0xffffffff ;  /* 0xffffffff00107882 */ /* 0x000fc60000000000 */
[----:B------:R-:W-:Y:S05]  /*12d20*/  BRA.DIV UR16, `(.L_x_1581) ;  /* 0x00000032102c7947 */ /* 0x000fea000b800000 */
[----:B------:R-:W-:Y:S01]  /*12d30*/  NOP ;  /* 0x0000000000007918 */ /* 0x000fe20000000000 */
.L_x_1654:
        /* <DEDUP_REMOVED lines=19> */
.L_x_1583:
[----:B------:R-:W-:Y:S05]  /*12e70*/  BSYNC B0 ;  /* 0x0000000000007941 */ /* 0x000fea0003800000 */
.L_x_1582:
        /* <DEDUP_REMOVED lines=15> */
.L_x_1585:
[----:B------:R-:W-:Y:S05]  /*12f70*/  BSYNC B0 ;  /* 0x0000000000007941 */ /* 0x000fea0003800000 */
.L_x_1584:
[----:B------:R-:W-:Y:S06]  /*12f80*/  BAR.ARV 0xa, 0xa0 ;  /* 0x0282800000007b1d */ /* 0x000fec0000002000 */
[----:B------:R-:W-:Y:S04]  /*12f90*/  BSSY B0, `(.L_x_1586) ;  /* 0x0000003000007945 */ /* 0x000fe80003800000 */
[----:B------:R-:W-:Y:S05]  /*12fa0*/  @!P0 BRA `(.L_x_1587) ;  /* 0x0000000000048947 */ /* 0x000fea0003800000 */
[----:B------:R-:W-:-:S04]  /*12fb0*/  DEPBAR.LE SB0, 0x0 ;  /* 0x000080000000791a */ /* 0x000fc80000000000 */
.L_x_1587:
[----:B------:R-:W-:Y:S05]  /*12fc0*/  BSYNC B0 ;  /* 0x0000000000007941 */ /* 0x000fea0003800000 */
.L_x_1586:
        /* <DEDUP_REMOVED lines=19> */
.L_x_1589:
[----:B------:R-:W-:Y:S05]  /*13100*/  BSYNC B0 ;  /* 0x0000000000007941 */ /* 0x000fea0003800000 */
.L_x_1588:
        /* <DEDUP_REMOVED lines=9> */
.L_x_1592:
[----:B------:R-:W2:Y:S04]  /*131a0*/  LDG.E.STRONG.GPU R0, desc[UR38][R2.64] ;  /* 0x0000002602007981 */ /* 0x000ea8000c1ef900 */
[----:B--2---:R-:W-:Y:S01]  /*131b0*/  CCTL.IVALL ;  /* 0x00000000ff00798f */ /* 0x004fe20002000000 */
[----:B------:R-:W-:Y:S05]  /*131c0*/  YIELD ;  /* 0x0000000000007946 */ /* 0x000fea0003800000 */
[----:B------:R-:W-:-:S13]  /*131d0*/  ISETP.NE.AND P1, PT, R0, UR22, PT ;  /* 0x0000001600007c0c */ /* 0x000fda000bf25270 */
[----:B------:R-:W-:Y:S05]  /*131e0*/  @P1 BRA `(.L_x_1592) ;  /* 0xfffffffc00ec1947 */ /* 0x000fea000383ffff */
.L_x_1591:
[----:B------:R-:W-:Y:S05]  /*131f0*/  BSYNC B0 ;  /* 0x0000000000007941 */ /* 0x000fea0003800000 */
.L_x_1590:
[----:B------:R-:W-:-:S03]  /*13200*/  UMOV UR14, 0xffffffff ;  /* 0xffffffff000e7882 */ /* 0x000fc60000000000 */
[----:B------:R-:W-:Y:S05]  /*13210*/  BRA.DIV UR14, `(.L_x_1593) ;  /* 0x0000002e0e0c7947 */ /* 0x000fea000b800000 */
[----:B------:R-:W-:Y:S01]  /*13220*/  NOP ;  /* 0x0000000000007918 */ /* 0x000fe20000000000 */
.L_x_1657:
        /* <DEDUP_REMOVED lines=15> */
.L_x_1595:
[----:B------:R-:W-:Y:S05]  /*13320*/  BSYNC B0 ;  /* 0x0000000000007941 */ /* 0x000fea0003800000 */
.L_x_1594:
        /* <DEDUP_REMOVED lines=15> */
.L_x_1597:
[----:B------:R-:W-:Y:S05]  /*13420*/  BSYNC B0 ;  /* 0x0000000000007941 */ /* 0x000fea0003800000 */
.L_x_1596:
[----:B------:R-:W-:Y:S06]  /*13430*/  BAR.ARV 0xa, 0xa0 ;  /* 0x0282800000007b1d */ /* 0x000fec0000002000 */
[----:B------:R-:W-:Y:S04]  /*13440*/  BSSY B0, `(.L_x_1598) ;  /* 0x0000003000007945 */ /* 0x000fe80003800000 */
[----:B------:R-:W-:Y:S05]  /*13450*/  @!P0 BRA `(.L_x_1599) ;  /* 0x0000000000048947 */ /* 0x000fea0003800000 */
[----:B------:R-:W-:-:S04]  /*13460*/  DEPBAR.LE SB0, 0x0 ;  /* 0x000080000000791a */ /* 0x000fc80000000000 */
.L_x_1599:
[----:B------:R-:W-:Y:S05]  /*13470*/  BSYNC B0 ;  /* 0x0000000000007941 */ /* 0x000fea0003800000 */
.L_x_1598:
        /* <DEDUP_REMOVED lines=19> */
.L_x_1601:
[----:B------:R-:W-:Y:S05]  /*135b0*/  BSYNC B0 ;  /* 0x0000000000007941 */ /* 0x000fea0003800000 */
.L_x_1600:
[----:B------:R-:W-:Y:S02]  /*135c0*/  UIADD3 UR6, UR6, 0x2, URZ ;  /* 0x0000000206067890 */ /* 0x000fe4000fffe03f */
[----:B------:R-:W-:-:S04]  /*135d0*/  UIADD3 UR4, UR4, 0x4000, URZ ;  /* 0x0000400004047890 */ /* 0x000fc8000fffe03f */
[----:B------:R-:W-:-:S13]  /*135e0*/  ISETP.LE.AND P1, PT, R9, UR6, PT ;  /* 0x0000000609007c0c */ /* 0x000fda000bf23270 */
[----:B------:R-:W-:Y:S05]  /*135f0*/  @!P1 BRA `(.L_x_1602) ;  /* 0xfffffff400809947 */ /* 0x000fea000383ffff */
.L_x_1563:
        /* <DEDUP_REMOVED lines=41> */
.L_x_1605:
[----:B------:R-:W-:Y:S05]  /*13890*/  BSYNC B0 ;  /* 0x0000000000007941 */ /* 0x000fea0003800000 */
.L_x_1604:
[----:B------:R-:W-:Y:S05]  /*138a0*/  BRA `(.L_x_1606) ;  /* 0x0000000000047947 */ /* 0x000fea0003800000 */
.L_x_1603:
[----:B------:R-:W-:-:S05]  /*138b0*/  UMOV UR4, UR6 ;  /* 0x0000000600047c82 */ /* 0x000fca0008000000 */
.L_x_1606:
        /* <DEDUP_REMOVED lines=11> */
.L_x_1611:
        /* <DEDUP_REMOVED lines=24> */
.L_x_1608:
[----:B------:R-:W-:Y:S05]  /*13af0*/  BSYNC B0 ;  /* 0x0000000000007941 */ /* 0x000fea0003800000 */
.L_x_1607:
        /* <DEDUP_REMOVED lines=24> */
.L_x_1610:
[----:B------:R-:W-:Y:S05]  /*13c80*/  BSYNC B0 ;  /* 0x0000000000007941 */ /* 0x000fea0003800000 */
.L_x_1609:
[----:B------:R-:W-:Y:S02]  /*13c90*/  UIADD3 UR11, UR11, 0x2, URZ ;  /* 0x000000020b0b7890 */ /* 0x000fe4000fffe03f */
[----:B------:R-:W-:Y:S02]  /*13ca0*/  ULEA UR8, UR18, UR8, 0x1 ;  /* 0x0000000812087291 */ /* 0x000fe4000f8e083f */
[----:B------:R-:W-:Y:S02]  /*13cb0*/  ULEA UR9, UR18, UR9, 0x1 ;  /* 0x0000000912097291 */ /* 0x000fe4000f8e083f */
[----:B------:R-:W-:-:S13]  /*13cc0*/  ISETP.NE.AND P0, PT, RZ, UR11, PT ;  /* 0x0000000bff007c0c */ /* 0x000fda000bf05270 */
[----:B------:R-:W-:Y:S05]  /*13cd0*/  @!P0 BRA `(.L_x_1498) ;  /* 0x0000001c00388947 */ /* 0x000fea0003800000 */
[----:B------:R-:W-:Y:S05]  /*13ce0*/  BRA `(.L_x_1611) ;  /* 0xfffffffc00207947 */ /* 0x000fea000383ffff */
.L_x_1560:
        /* <DEDUP_REMOVED lines=33> */
.L_x_1613:
        /* <DEDUP_REMOVED lines=42> */
.L_x_1658:
        /* <DEDUP_REMOVED lines=15> */
.L_x_1616:
        /* <DEDUP_REMOVED lines=75> */
.L_x_1627:
[----:B--234-:R-:W-:-:S04]  /*14740*/  SHF.L.U32 R21, R11, 0x1f, RZ ;  /* 0x0000001f0b157819 */ /* 0x01cfc800000006ff */
[----:B------:R-:W1:Y:S02]  /*14750*/  SYNCS.PHASECHK.TRANS64.TRYWAIT P1, [R16+URZ+0x30c40], R21 ;  /* 0x030c4015100075a7 */ /* 0x000e64000802017f */
[----:B-1----:R-:W-:Y:S05]  /*14760*/  @!P1 BRA `(.L_x_1619) ;  /* 0x0000001400e89947 */ /* 0x002fea0003800000 */
.L_x_1659:
[----:B------:R-:W-:Y:S05]  /*14770*/  @P0 BRA `(.L_x_1620) ;  /* 0x0000000000140947 */ /* 0x000fea0003800000 */
[----:B------:R-:W-:Y:S02]  /*14780*/  ISETP.NE.AND P1, PT, R6, RZ, PT ;  /* 0x000000ff0600720c */ /* 0x000fe40003f25270 */
[----:B------:R-:W-:-:S04]  /*14790*/  MOV R3, 0x4200 ;  /* 0x0000420000037802 */ /* 0x000fc80000000f00 */
[----:B------:R2:W-:Y:S07]  /*147a0*/  SYNCS.ARRIVE.TRANS64 RZ, [R16+URZ+0x30c30], R3 ;  /* 0x030c300310ff79a7 */ /* 0x0005ee000800003f */
[----:B------:R-:W-:Y:S05]  /*147b0*/  @!P1 BRA `(.L_x_1620) ;  /* 0x0000000000049947 */ /* 0x000fea0003800000 */
[----:B------:R-:W-:Y:S01]  /*147c0*/  BPT.TRAP 0x1 ;  /* 0x000000040000795c */ /* 0x000fe20000300000 */
.L_x_1620:
        /* <DEDUP_REMOVED lines=29> */
.L_x_1660:
[----:B------:R-:W-:Y:S05]  /*149a0*/  @P0 BRA `(.L_x_1622) ;  /* 0x0000000000140947 */ /* 0x000fea0003800000 */
[----:B------:R-:W-:Y:S01]  /*149b0*/  ISETP.NE.AND P1, PT, R6, RZ, PT ;  /* 0x000000ff0600720c */ /* 0x000fe20003f25270 */
[----:B------:R-:W-:-:S04]  /*149c0*/  IMAD.MOV.U32 R2, RZ, RZ, 0x4200 ;  /* 0x00004200ff027424 */ /* 0x000fc800078e00ff */
[----:B------:R3:W-:Y:S08]  /*149d0*/  SYNCS.ARRIVE.TRANS64 RZ, [R16+URZ+0x30c18], R2 ;  /* 0x030c180210ff79a7 */ /* 0x0007f0000800003f */
[----:B------:R-:W-:Y:S05]  /*149e0*/  @!P1 BRA `(.L_x_1622) ;  /* 0x0000000000049947 */ /* 0x000fea0003800000 */
[----:B------:R-:W-:Y:S01]  /*149f0*/  BPT.TRAP 0x1 ;  /* 0x000000040000795c */ /* 0x000fe20000300000 */
.L_x_1622:
        /* <DEDUP_REMOVED lines=29> */
.L_x_1661:
[----:B------:R-:W-:Y:S05]  /*14bd0*/  @P0 BRA `(.L_x_1624) ;  /* 0x0000000000140947 */ /* 0x000fea0003800000 */
[----:B------:R-:W-:Y:S01]  /*14be0*/  ISETP.NE.AND P1, PT, R6, RZ, PT ;  /* 0x000000ff0600720c */ /* 0x000fe20003f25270 */
[----:B-123--:R-:W-:-:S04]  /*14bf0*/  IMAD.MOV.U32 R21, RZ, RZ, 0x4200 ;  /* 0x00004200ff157424 */ /* 0x00efc800078e00ff */
[----:B------:R4:W-:Y:S08]  /*14c00*/  SYNCS.ARRIVE.TRANS64 RZ, [R16+URZ+0x30c38], R21 ;  /* 0x030c381510ff79a7 */ /* 0x0009f0000800003f */
[----:B------:R-:W-:Y:S05]  /*14c10*/  @!P1 BRA `(.L_x_1624) ;  /* 0x0000000000049947 */ /* 0x000fea0003800000 */
[----:B------:R-:W-:Y:S01]  /*14c20*/  BPT.TRAP 0x1 ;  /* 0x000000040000795c */ /* 0x000fe20000300000 */
.L_x_1624:
        /* <DEDUP_REMOVED lines=24> */
.L_x_1663:
[----:B------:R-:W-:Y:S05]  /*14db0*/  @P0 BRA `(.L_x_1626) ;  /* 0x0000000000140947 */ /* 0x000fea0003800000 */
[----:B------:R-:W-:Y:S01]  /*14dc0*/  ISETP.NE.AND P1, PT, R6, RZ, PT ;  /* 0x000000ff0600720c */ /* 0x000fe20003f25270 */
[----:B------:R-:W-:-:S04]  /*14dd0*/  IMAD.MOV.U32 R5, RZ, RZ, 0x4200 ;  /* 0x00004200ff057424 */ /* 0x000fc800078e00ff */
[----:B------:R1:W-:Y:S08]  /*14de0*/  SYNCS.ARRIVE.TRANS64 RZ, [R16+URZ+0x30c10], R5 ;  /* 0x030c100510ff79a7 */ /* 0x0003f0000800003f */
[----:B------:R-:W-:Y:S05]  /*14df0*/  @!P1 BRA `(.L_x_1626) ;  /* 0x0000000000049947 */ /* 0x000fea0003800000 */
[----:B------:R-:W-:Y:S01]  /*14e00*/  BPT.TRAP 0x1 ;  /* 0x000000040000795c */ /* 0x000fe20000300000 */
.L_x_1626:
        /* <DEDUP_REMOVED lines=30> */
.L_x_1618:
[----:B------:R-:W2:Y:S02]  /*14ff0*/  LDL.LU R4, [R1+0x4] ;  /* 0x0000040001047983 */ /* 0x000ea40000300800 */
[----:B--2---:R-:W-:Y:S02]  /*15000*/  ISETP.NE.AND P1, PT, R4, RZ, PT ;  /* 0x000000ff0400720c */ /* 0x004fe40003f25270 */
[----:B------:R2:W5:Y:S11]  /*15010*/  LDL R4, [R1] ;  /* 0x0000000001047983 */ /* 0x0005760000100800 */
[----:B--2---:R-:W-:Y:S05]  /*15020*/  @!P1 BRA `(.L_x_1617) ;  /* 0x0000000400109947 */ /* 0x004fea0003800000 */
[----:B------:R-:W-:-:S04]  /*15030*/  SHF.L.U32 R13, R11, 0x1f, RZ ;  /* 0x0000001f0b0d7819 */ /* 0x000fc800000006ff */
[----:B------:R-:W1:Y:S02]  /*15040*/  SYNCS.PHASECHK.TRANS64.TRYWAIT P1, [R16+URZ+0x30c40], R13 ;  /* 0x030c400d100075a7 */ /* 0x000e64000802017f */
[----:B-1----:R-:W-:Y:S05]  /*15050*/  @!P1 BRA `(.L_x_1628) ;  /* 0x0000001000009947 */ /* 0x002fea0003800000 */
.L_x_1664:
[----:B------:R-:W-:Y:S05]  /*15060*/  @P0 BRA `(.L_x_1629) ;  /* 0x0000000000140947 */ /* 0x000fea0003800000 */
[----:B------:R-:W-:Y:S01]  /*15070*/  ISETP.NE.AND P1, PT, R6, RZ, PT ;  /* 0x000000ff0600720c */ /* 0x000fe20003f25270 */
[----:B------:R-:W-:-:S04]  /*15080*/  IMAD.MOV.U32 R5, RZ, RZ, 0x4200 ;  /* 0x00004200ff057424 */ /* 0x000fc800078e00ff */
[----:B------:R2:W-:Y:S08]  /*15090*/  SYNCS.ARRIVE.TRANS64 RZ, [R16+URZ+0x30c30], R5 ;  /* 0x030c300510ff79a7 */ /* 0x0005f0000800003f */
[----:B------:R-:W-:Y:S05]  /*150a0*/  @!P1 BRA `(.L_x_1629) ;  /* 0x0000000000049947 */ /* 0x000fea0003800000 */
[----:B------:R-:W-:Y:S01]  /*150b0*/  BPT.TRAP 0x1 ;  /* 0x000000040000795c */ /* 0x000fe20000300000 */
.L_x_1629:
        /* <DEDUP_REMOVED lines=26> */
.L_x_1665:
[----:B------:R-:W-:Y:S05]  /*15260*/  @P0 BRA `(.L_x_1631) ;  /* 0x0000000000140947 */ /* 0x000fea0003800000 */
[----:B------:R-:W-:Y:S02]  /*15270*/  ISETP.NE.AND P0, PT, R6, RZ, PT ;  /* 0x000000ff0600720c */ /* 0x000fe40003f05270 */
[----:B------:R-:W-:-:S04]  /*15280*/  MOV R5, 0x4200 ;  /* 0x0000420000057802 */ /* 0x000fc80000000f00 */
[----:B------:R2:W-:Y:S07]  /*15290*/  SYNCS.ARRIVE.TRANS64 RZ, [R16+URZ+0x30c18], R5 ;  /* 0x030c180510ff79a7 */ /* 0x0005ee000800003f */
[----:B------:R-:W-:Y:S05]  /*152a0*/  @!P0 BRA `(.L_x_1631) ;  /* 0x0000000000048947 */ /* 0x000fea0003800000 */
[----:B------:R-:W-:Y:S01]  /*152b0*/  BPT.TRAP 0x1 ;  /* 0x000000040000795c */ /* 0x000fe20000300000 */
.L_x_1631:
        /* <DEDUP_REMOVED lines=27> */
.L_x_1617:
[----:B------:R-:W2:Y:S01]  /*15470*/  S2R R0, SR_TID.X ;  /* 0x0000000000007919 */ /* 0x000ea20000002100 */
[----:B------:R-:W-:Y:S01]  /*15480*/  IMAD R3, R19, 0x8, R16 ;  /* 0x0000000813037824 */ /* 0x000fe200078e0210 */
[----:B--2---:R-:W-:Y:S02]  /*15490*/  LOP3.LUT R2, R0, 0x7f, RZ, 0xc0, !PT ;  /* 0x0000007f00027812 */ /* 0x004fe400078ec0ff */
[----:B------:R-:W-:Y:S02]  /*154a0*/  SHF.L.U32 R0, R11, 0x1f, RZ ;  /* 0x0000001f0b007819 */ /* 0x000fe400000006ff */
[----:B------:R-:W-:Y:S02]  /*154b0*/  ISETP.NE.AND P1, PT, R2, RZ, PT ;  /* 0x000000ff0200720c */ /* 0x000fe40003f25270 */
[----:B------:R-:W2:Y:S02]  /*154c0*/  SYNCS.PHASECHK.TRANS64.TRYWAIT P0, [R3+URZ+0x30c40], R0 ;  /* 0x030c4000030075a7 */ /* 0x000ea4000800017f */
[----:B--2---:R-:W-:Y:S09]  /*154d0*/  @!P0 BRA `(.L_x_1632) ;  /* 0x0000000c00088947 */ /* 0x004ff20003800000 */
.L_x_1666:
[----:B------:R-:W-:Y:S05]  /*154e0*/  @P1 BRA `(.L_x_1633) ;  /* 0x0000000000181947 */ /* 0x000fea0003800000 */
[----:B------:R-:W1:Y:S01]  /*154f0*/  S2R R2, SR_TID.X ;  /* 0x0000000000027919 */ /* 0x000e620000002100 */
[----:B--2---:R-:W-:-:S04]  /*15500*/  MOV R0, 0x4200 ;  /* 0x0000420000007802 */ /* 0x004fc80000000f00 */
[----:B------:R2:W-:Y:S01]  /*15510*/  SYNCS.ARRIVE.TRANS64 RZ, [R3+URZ+0x30c30], R0 ;  /* 0x030c300003ff79a7 */ /* 0x0005e2000800003f */
[----:B-1----:R-:W-:-:S13]  /*15520*/  LOP3.LUT P0, RZ, R2, 0x1f, RZ, 0xc0, !PT ;  /* 0x0000001f02ff7812 */ /* 0x002fda000780c0ff */
[----:B--2---:R-:W-:Y:S05]  /*15530*/  @!P0 BRA `(.L_x_1633) ;  /* 0x0000000000048947 */ /* 0x004fea0003800000 */
[----:B------:R-:W-:Y:S01]  /*15540*/  BPT.TRAP 0x1 ;  /* 0x000000040000795c */ /* 0x000fe20000300000 */
.L_x_1633:
        /* <DEDUP_REMOVED lines=33> */
.L_x_1614:
[----:B------:R-:W-:Y:S05]  /*15760*/  BSYNC B0 ;  /* 0x0000000000007941 */ /* 0x000fea0003800000 */
.L_x_1612:
[----:B------:R-:W-:-:S03]  /*15770*/  UMOV UR8, 0xffffffff ;  /* 0xffffffff00087882 */ /* 0x000fc60000000000 */
[----:B------:R-:W-:Y:S05]  /*15780*/  BRA.DIV UR8, `(.L_x_1634) ;  /* 0x0000000a08707947 */ /* 0x000fea000b800000 */
[----:B------:R-:W-:-:S13]  /*15790*/  ELECT P6, URZ, PT ;  /* 0x00000000003f782f */ /* 0x000fda00038c0000 */
.L_x_1669:
[----:B------:R-:W-:Y:S05]  /*157a0*/  @!P6 BRA `(.L_x_1498) ;  /* 0x000000000084e947 */ /* 0x000fea0003800000 */
[----:B------:R-:W-:-:S06]  /*157b0*/  ULOP3.LUT UR8, UR36, 0x2, URZ, 0xfc, !UPT ;  /* 0x0000000224087892 */ /* 0x000fcc000f8efc3f */
[----:B------:R-:W-:-:S05]  /*157c0*/  IMAD.U32 R0, RZ, RZ, UR8 ;  /* 0x00000008ff007e24 */ /* 0x000fca000f8e00ff */
[----:B------:R-:W-:-:S13]  /*157d0*/  ISETP.NE.AND P2, PT, R0, 0x3, PT ;  /* 0x000000030000780c */ /* 0x000fda0003f45270 */
[----:B------:R-:W-:Y:S05]  /*157e0*/  @!P2 BRA `(.L_x_1635) ;  /* 0x000000000004a947 */ /* 0x000fea0003800000 */
[----:B------:R-:W-:Y:S01]  /*157f0*/  BPT.TRAP 0x1 ;  /* 0x000000040000795c */ /* 0x000fe20000300000 */
.L_x_1635:
        /* <DEDUP_REMOVED lines=15> */
.L_x_1670:
[----:B------:R-:W2:Y:S02]  /*158f0*/  SYNCS.PHASECHK.TRANS64.TRYWAIT P0, [R3+URZ], R0 ;  /* 0x00000000030075a7 */ /* 0x000ea4000800017f */
[----:B--2---:R-:W-:Y:S05]  /*15900*/  @!P0 BRA `(.L_x_1637) ;  /* 0x0000000800448947 */ /* 0x004fea0003800000 */
.L_x_1671:
[----:B------:R-:W-:Y:S05]  /*15910*/  @!P2 BRA `(.L_x_1638) ;  /* 0x000000000004a947 */ /* 0x000fea0003800000 */
[----:B------:R-:W-:Y:S01]  /*15920*/  BPT.TRAP 0x1 ;  /* 0x000000040000795c */ /* 0x000fe20000300000 */
.L_x_1638:
[----:B--2---:R-:W-:-:S05]  /*15930*/  IADD3 R3, R7, 0x30c40, RZ ;  /* 0x00030c4007037810 */ /* 0x004fca0007ffe0ff */
[----:B------:R-:W-:-:S04]  /*15940*/  IMAD R2, R2, 0x8, R3 ;  /* 0x0000000802027824 */ /* 0x000fc800078e0203 */
[----:B------:R-:W2:Y:S02]  /*15950*/  SYNCS.PHASECHK.TRANS64.TRYWAIT P0, [R2+URZ], R5 ;  /* 0x00000005020075a7 */ /* 0x000ea4000800017f */
[----:B--2---:R-:W-:Y:S05]  /*15960*/  @!P0 BRA `(.L_x_1639) ;  /* 0x0000000800408947 */ /* 0x004fea0003800000 */
.L_x_1672:
[----:B------:R-:W-:-:S07]  /*15970*/  LEA R3, R4, R3, 0x3 ;  /* 0x0000000304037211 */ /* 0x000fce00078e18ff */
.L_x_1640:
[----:B---3--:R3:W4:Y:S02]  /*15980*/  SYNCS.PHASECHK.TRANS64.TRYWAIT P0, [R3+URZ], R0 ;  /* 0x00000000030075a7 */ /* 0x008724000800017f */
[----:B----4-:R-:W-:Y:S05]  /*15990*/  @!P0 NANOSLEEP.SYNCS 0x989680 ;  /* 0x009896800000895d */ /* 0x010fea0003900000 */
[----:B------:R-:W4:Y:S02]  /*159a0*/  @!P0 SYNCS.PHASECHK.TRANS64 P0, [R3+URZ], R0 ;  /* 0x00000000030085a7 */ /* 0x000f24000800007f */
[----:B----4-:R-:W-:Y:S05]  /*159b0*/  @!P0 BRA `(.L_x_1640) ;  /* 0xfffffffc00f08947 */ /* 0x010fea000383ffff */
.L_x_1498:
[----:B------:R-:W-:Y:S05]  /*159c0*/  BSYNC B6 ;  /* 0x0000000000067941 */ /* 0x000fea0003800000 */
.L_x_1495:
[----:B------:R-:W-:Y:S05]  /*159d0*/  EXIT ;  /* 0x000000000000794d */ /* 0x000fea0003800000 */
.L_x_1505:
[----:B------:R-:W-:Y:S01]  /*159e0*/  IMAD.MOV.U32 R13, RZ, RZ, R18 ;  /* 0x000000ffff0d7224 */ /* 0x000fe200078e0012 */
[----:B------:R-:W-:Y:S01]  /*159f0*/  MOV R12, RZ ;  /* 0x000000ff000c7202 */ /* 0x000fe20000000f00 */
[----:B------:R-:W-:Y:S01]  /*15a00*/  IMAD.MOV.U32 R11, RZ, RZ, 0x1f ;  /* 0x0000001fff0b7424 */ /* 0x000fe200078e00ff */
[----:B------:R-:W-:-:S07]  /*15a10*/  MOV R15, 0xffffffff ;  /* 0xffffffff000f7802 */ /* 0x000fce0000000f00 */
[----:B------:R-:W-:Y:S05]  /*15a20*/  WARPSYNC.COLLECTIVE R15, `(.L_x_1641) ;  /* 0x000000000f087348 */ /* 0x000fea0003c00000 */
[----:B------:R1:W2:Y:S02]  /*15a30*/  SHFL.IDX P6, R14, R13, R12, R11 ;  /* 0x0000000c0d0e7389 */ /* 0x0002a400000c000b */
[----:B-12---:R-:W-:Y:S01]  /*15a40*/  ENDCOLLECTIVE ;  /* 0x000000000000791b */ /* 0x006fe20003800000 */
.L_x_1641:
[----:B------:R-:W-:Y:S05]  /*15a50*/  BRA `(.L_x_1642) ;  /* 0xfffffeb400447947 */ /* 0x000fea000383ffff */
.L_x_1507:
[----:B--2---:R2:W3:Y:S02]  /*15a60*/  SYNCS.PHASECHK.TRANS64.TRYWAIT P0, [R16+URZ+0x30c00], R11 ;  /* 0x030c000b100075a7 */ /* 0x0044e4000800017f */
[----:B---3--:R-:W-:Y:S05]  /*15a70*/  @!P0 NANOSLEEP.SYNCS 0x989680 ;  /* 0x009896800000895d */ /* 0x008fea0003900000 */
[----:B------:R-:W3:Y:S02]  /*15a80*/  @!P0 SYNCS.PHASECHK.TRANS64 P0, [R16+URZ+0x30c00], R11 ;  /* 0x030c000b100085a7 */ /* 0x000ee4000800007f */
[----:B---3--:R-:W-:Y:S05]  /*15a90*/  @!P0 BRA `(.L_x_1507) ;  /* 0xfffffffc00f08947 */ /* 0x008fea000383ffff */
[----:B------:R-:W-:Y:S05]  /*15aa0*/  BRA `(.L_x_1506) ;  /* 0xfffffeb400907947 */ /* 0x000fea000383ffff */
.L_x_1512:
[----:B--2---:R2:W3:Y:S02]  /*15ab0*/  SYNCS.PHASECHK.TRANS64.TRYWAIT P0, [R6+URZ+0x30c10], R23 ;  /* 0x030c1017060075a7 */ /* 0x0044e4000800017f */
[----:B---3--:R-:W-:Y:S05]  /*15ac0*/  @!P0 NANOSLEEP.SYNCS 0x989680 ;  /* 0x009896800000895d */ /* 0x008fea0003900000 */
[----:B------:R-:W3:Y:S02]  /*15ad0*/  @!P0 SYNCS.PHASECHK.TRANS64 P0, [R6+URZ+0x30c10], R23 ;  /* 0x030c1017060085a7 */ /* 0x000ee4000800007f */
[----:B---3--:R-:W-:Y:S05]  /*15ae0*/  @!P0 BRA `(.L_x_1512) ;  /* 0xfffffffc00f08947 */ /* 0x008fea000383ffff */
[----:B------:R-:W-:Y:S05]  /*15af0*/  BRA `(.L_x_1511) ;  /* 0xfffffec000507947 */ /* 0x000fea000383ffff */
.L_x_1516:
[----:B------:R1:W1:Y:S02]  /*15b00*/  SYNCS.PHASECHK.TRANS64.TRYWAIT P0, [R6+URZ+0x30c30], R23 ;  /* 0x030c3017060075a7 */ /* 0x000264000800017f */
[----:B-1----:R-:W-:Y:S05]  /*15b10*/  @!P0 NANOSLEEP.SYNCS 0x989680 ;  /* 0x009896800000895d */ /* 0x002fea0003900000 */
[----:B------:R-:W1:Y:S02]  /*15b20*/  @!P0 SYNCS.PHASECHK.TRANS64 P0, [R6+URZ+0x30c30], R23 ;  /* 0x030c3017060085a7 */ /* 0x000e64000800007f */
[----:B-1----:R-:W-:Y:S05]  /*15b30*/  @!P0 BRA `(.L_x_1516) ;  /* 0xfffffffc00f08947 */ /* 0x002fea000383ffff */
[----:B------:R-:W-:Y:S05]  /*15b40*/  BRA `(.L_x_1515) ;  /* 0xfffffec400587947 */ /* 0x000fea000383ffff */
.L_x_1524:
[----:B--2---:R2:W3:Y:S02]  /*15b50*/  SYNCS.PHASECHK.TRANS64.TRYWAIT P1, [R6+URZ+0x30c10], R23 ;  /* 0x030c1017060075a7 */ /* 0x0044e4000802017f */
[----:B---3--:R-:W-:Y:S05]  /*15b60*/  @!P1 NANOSLEEP.SYNCS 0x989680 ;  /* 0x009896800000995d */ /* 0x008fea0003900000 */
[----:B------:R-:W3:Y:S02]  /*15b70*/  @!P1 SYNCS.PHASECHK.TRANS64 P1, [R6+URZ+0x30c10], R23 ;  /* 0x030c1017060095a7 */ /* 0x000ee4000802007f */
[----:B---3--:R-:W-:Y:S05]  /*15b80*/  @!P1 BRA `(.L_x_1524) ;  /* 0xfffffffc00f09947 */ /* 0x008fea000383ffff */
[----:B------:R-:W-:Y:S05]  /*15b90*/  BRA `(.L_x_1523) ;  /* 0xffffff1800747947 */ /* 0x000fea000383ffff */
.L_x_1528:
[----:B------:R1:W1:Y:S02]  /*15ba0*/  SYNCS.PHASECHK.TRANS64.TRYWAIT P1, [R6+URZ+0x30c30], R23 ;  /* 0x030c3017060075a7 */ /* 0x000264000802017f */
[----:B-1----:R-:W-:Y:S05]  /*15bb0*/  @!P1 NANOSLEEP.SYNCS 0x989680 ;  /* 0x009896800000995d */ /* 0x002fea0003900000 */
[----:B------:R-:W1:Y:S02]  /*15bc0*/  @!P1 SYNCS.PHASECHK.TRANS64 P1, [R6+URZ+0x30c30], R23 ;  /* 0x030c3017060095a7 */ /* 0x000e64000802007f */
[----:B-1----:R-:W-:Y:S05]  /*15bd0*/  @!P1 BRA `(.L_x_1528) ;  /* 0xfffffffc00f09947 */ /* 0x002fea000383ffff */
[----:B------:R-:W-:Y:S05]  /*15be0*/  BRA `(.L_x_1527) ;  /* 0xffffff1c00747947 */ /* 0x000fea000383ffff */
.L_x_1536:
[----:B--2---:R2:W3:Y:S02]  /*15bf0*/  SYNCS.PHASECHK.TRANS64.TRYWAIT P0, [R6+URZ+0x30c10], R19 ;  /* 0x030c1013060075a7 */ /* 0x0044e4000800017f */
[----:B---3--:R-:W-:Y:S05]  /*15c00*/  @!P0 NANOSLEEP.SYNCS 0x989680 ;  /* 0x009896800000895d */ /* 0x008fea0003900000 */
[----:B------:R-:W3:Y:S02]  /*15c10*/  @!P0 SYNCS.PHASECHK.TRANS64 P0, [R6+URZ+0x30c10], R19 ;  /* 0x030c1013060085a7 */ /* 0x000ee4000800007f */
[----:B---3--:R-:W-:Y:S05]  /*15c20*/  @!P0 BRA `(.L_x_1536) ;  /* 0xfffffffc00f08947 */ /* 0x008fea000383ffff */
[----:B------:R-:W-:Y:S05]  /*15c30*/  BRA `(.L_x_1535) ;  /* 0xffffff6400a87947 */ /* 0x000fea000383ffff */
.L_x_1540:
[----:B------:R1:W1:Y:S02]  /*15c40*/  SYNCS.PHASECHK.TRANS64.TRYWAIT P0, [R6+URZ+0x30c30], R19 ;  /* 0x030c3013060075a7 */ /* 0x000264000800017f */
[----:B-1----:R-:W-:Y:S05]  /*15c50*/  @!P0 NANOSLEEP.SYNCS 0x989680 ;  /* 0x009896800000895d */ /* 0x002fea0003900000 */
[----:B------:R-:W1:Y:S02]  /*15c60*/  @!P0 SYNCS.PHASECHK.TRANS64 P0, [R6+URZ+0x30c30], R19 ;  /* 0x030c3013060085a7 */ /* 0x000e64000800007f */
[----:B-1----:R-:W-:Y:S05]  /*15c70*/  @!P0 BRA `(.L_x_1540) ;  /* 0xfffffffc00f08947 */ /* 0x002fea000383ffff */
[----:B------:R-:W-:Y:S05]  /*15c80*/  BRA `(.L_x_1539) ;  /* 0xffffff6800b07947 */ /* 0x000fea000383ffff */
.L_x_1547:
[----:B------:R-:W-:Y:S01]  /*15c90*/  BSSY B0, `(.L_x_1643) ;  /* 0x0000005000007945 */ /* 0x000fe20003800000 */
[----:B------:R-:W-:-:S07]  /*15ca0*/  IMAD.MOV.U32 R15, RZ, RZ, -0x1 ;  /* 0xffffffffff0f7424 */ /* 0x000fce00078e00ff */
[----:B---3--:R-:W-:Y:S05]  /*15cb0*/  WARPSYNC.COLLECTIVE R15, `(.L_x_1644) ;  /* 0x000000000f087348 */ /* 0x008fea0003c00000 */
[----:B------:R-:W-:Y:S01]  /*15cc0*/  NOP ;  /* 0x0000000000007918 */ /* 0x000fe20000000000 */
[----:B---3--:R-:W-:Y:S01]  /*15cd0*/  ENDCOLLECTIVE ;  /* 0x000000000000791b */ /* 0x008fe20003800000 */
.L_x_1644:
[----:B------:R-:W-:Y:S05]  /*15ce0*/  BSYNC B0 ;  /* 0x0000000000007941 */ /* 0x000fea0003800000 */
.L_x_1643:
[----:B------:R-:W-:Y:S05]  /*15cf0*/  BRA `(.L_x_1645) ;  /* 0xffffffbc00747947 */ /* 0x000fea000383ffff */
.L_x_1556:
[----:B------:R-:W-:Y:S01]  /*15d00*/  BSSY B0, `(.L_x_1646) ;  /* 0x0000005000007945 */ /* 0x000fe20003800000 */
[----:B------:R-:W-:-:S07]  /*15d10*/  MOV R15, 0xffffffff ;  /* 0xffffffff000f7802 */ /* 0x000fce0000000f00 */
[----:B-1-3--:R-:W-:Y:S05]  /*15d20*/  WARPSYNC.COLLECTIVE R15, `(.L_x_1647) ;  /* 0x000000000f087348 */ /* 0x00afea0003c00000 */
[----:B------:R-:W-:Y:S01]  /*15d30*/  NOP ;  /* 0x0000000000007918 */ /* 0x000fe20000000000 */
[----:B-1-3--:R-:W-:Y:S01]  /*15d40*/  ENDCOLLECTIVE ;  /* 0x000000000000791b */ /* 0x00afe20003800000 */
.L_x_1647:
[----:B------:R-:W-:Y:S05]  /*15d50*/  BSYNC B0 ;  /* 0x0000000000007941 */ /* 0x000fea0003800000 */
.L_x_1646:
[----:B------:R-:W-:Y:S05]  /*15d60*/  BRA `(.L_x_1648) ;  /* 0xffffffc000547947 */ /* 0x000fea000383ffff */
.L_x_1568:
[----:B------:R-:W-:Y:S01]  /*15d70*/  BSSY B0, `(.L_x_1649) ;  /* 0x0000005000007945 */ /* 0x000fe20003800000 */
[----:B------:R-:W-:-:S07]  /*15d80*/  IMAD.MOV.U32 R15, RZ, RZ, -0x1 ;  /* 0xffffffffff0f7424 */ /* 0x000fce00078e00ff */
[----:B------:R-:W-:Y:S05]  /*15d90*/  WARPSYNC.COLLECTIVE R15, `(.L_x_1650) ;  /* 0x000000000f087348 */ /* 0x000fea0003c00000 */
[----:B------:R-:W-:Y:S01]  /*15da0*/  NOP ;  /* 0x0000000000007918 */ /* 0x000fe20000000000 */
[----:B------:R-:W-:Y:S01]  /*15db0*/  ENDCOLLECTIVE ;  /* 0x000000000000791b */ /* 0x000fe20003800000 */
.L_x_1650:
[----:B------:R-:W-:Y:S05]  /*15dc0*/  BSYNC B0 ;  /* 0x0000000000007941 */ /* 0x000fea0003800000 */
.L_x_1649:
[----:B------:R-:W-:Y:S05]  /*15dd0*/  BRA `(.L_x_1651) ;  /* 0xffffffc8003c7947 */ /* 0x000fea000383ffff */
.L_x_1581:
[----:B------:R-:W-:Y:S01]  /*15de0*/  BSSY B0, `(.L_x_1652) ;  /* 0x0000005000007945 */ /* 0x000fe20003800000 */
[----:B------:R-:W-:-:S07]  /*15df0*/  MOV R15, 0xffffffff ;  /* 0xffffffff000f7802 */ /* 0x000fce0000000f00 */
[----:B------:R-:W-:Y:S05]  /*15e00*/  WARPSYNC.COLLECTIVE R15, `(.L_x_1653) ;  /* 0x000000000f087348 */ /* 0x000fea0003c00000 */
[----:B------:R-:W-:Y:S01]  /*15e10*/  NOP ;  /* 0x0000000000007918 */ /* 0x000fe20000000000 */
[----:B------:R-:W-:Y:S01]  /*15e20*/  ENDCOLLECTIVE ;  /* 0x000000000000791b */ /* 0x000fe20003800000 */
.L_x_1653:
[----:B------:R-:W-:Y:S05]  /*15e30*/  BSYNC B0 ;  /* 0x0000000000007941 */ /* 0x000fea0003800000 */
.L_x_1652:
[----:B------:R-:W-:Y:S05]  /*15e40*/  BRA `(.L_x_1654) ;  /* 0xffffffcc00bc7947 */ /* 0x000fea000383ffff */
.L_x_1593:
[----:B------:R-:W-:Y:S01]  /*15e50*/  BSSY B0, `(.L_x_1655) ;  /* 0x0000005000007945 */ /* 0x000fe20003800000 */
[----:B------:R-:W-:-:S07]  /*15e60*/  IMAD.MOV.U32 R15, RZ, RZ, -0x1 ;  /* 0xffffffffff0f7424 */ /* 0x000fce00078e00ff */
[----:B------:R-:W-:Y:S05]  /*15e70*/  WARPSYNC.COLLECTIVE R15, `(.L_x_1656) ;  /* 0x000000000f087348 */ /* 0x000fea0003c00000 */
[----:B------:R-:W-:Y:S01]  /*15e80*/  NOP ;  /* 0x0000000000007918 */ /* 0x000fe20000000000 */
[----:B------:R-:W-:Y:S01]  /*15e90*/  ENDCOLLECTIVE ;  /* 0x000000000000791b */ /* 0x000fe20003800000 */
.L_x_1656:
[----:B------:R-:W-:Y:S05]  /*15ea0*/  BSYNC B0 ;  /* 0x0000000000007941 */ /* 0x000fea0003800000 */
.L_x_1655:
[----:B------:R-:W-:Y:S05]  /*15eb0*/  BRA `(.L_x_1657) ;  /* 0xffffffd000dc7947 */ /* 0x000fea000383ffff */
.L_x_1615:
[----:B-1----:R1:W2:Y:S02]  /*15ec0*/  SYNCS.PHASECHK.TRANS64.TRYWAIT P0, [R16+URZ+0x30c20], R3 ;  /* 0x030c2003100075a7 */ /* 0x0022a4000800017f */
[----:B--2---:R-:W-:Y:S05]  /*15ed0*/  @!P0 NANOSLEEP.SYNCS 0x989680 ;  /* 0x009896800000895d */ /* 0x004fea0003900000 */
[----:B------:R-:W2:Y:S02]  /*15ee0*/  @!P0 SYNCS.PHASECHK.TRANS64 P0, [R16+URZ+0x30c20], R3 ;  /* 0x030c2003100085a7 */ /* 0x000ea4000800007f */
[----:B--2---:R-:W-:Y:S05]  /*15ef0*/  @!P0 BRA `(.L_x_1615) ;  /* 0xfffffffc00f08947 */ /* 0x004fea000383ffff */
[----:B------:R-:W-:Y:S05]  /*15f00*/  BRA `(.L_x_1658) ;  /* 0xffffffe000a47947 */ /* 0x000fea000383ffff */
.L_x_1619:
[----:B-1----:R1:W2:Y:S02]  /*15f10*/  SYNCS.PHASECHK.TRANS64.TRYWAIT P1, [R16+URZ+0x30c40], R21 ;  /* 0x030c4015100075a7 */ /* 0x0022a4000802017f */
[----:B--2---:R-:W-:Y:S05]  /*15f20*/  @!P1 NANOSLEEP.SYNCS 0x989680 ;  /* 0x009896800000995d */ /* 0x004fea0003900000 */
[----:B------:R-:W2:Y:S02]  /*15f30*/  @!P1 SYNCS.PHASECHK.TRANS64 P1, [R16+URZ+0x30c40], R21 ;  /* 0x030c4015100095a7 */ /* 0x000ea4000802007f */
[----:B--2---:R-:W-:Y:S05]  /*15f40*/  @!P1 BRA `(.L_x_1619) ;  /* 0xfffffffc00f09947 */ /* 0x004fea000383ffff */
[----:B------:R-:W-:Y:S05]  /*15f50*/  BRA `(.L_x_1659) ;  /* 0xffffffe800047947 */ /* 0x000fea000383ffff */
.L_x_1621:
[----:B--2---:R2:W3:Y:S02]  /*15f60*/  SYNCS.PHASECHK.TRANS64.TRYWAIT P1, [R16+URZ+0x30c28], R21 ;  /* 0x030c2815100075a7 */ /* 0x0044e4000802017f */
[----:B---3--:R-:W-:Y:S05]  /*15f70*/  @!P1 NANOSLEEP.SYNCS 0x989680 ;  /* 0x009896800000995d */ /* 0x008fea0003900000 */
[----:B------:R-:W3:Y:S02]  /*15f80*/  @!P1 SYNCS.PHASECHK.TRANS64 P1, [R16+URZ+0x30c28], R21 ;  /* 0x030c2815100095a7 */ /* 0x000ee4000802007f */
[----:B---3--:R-:W-:Y:S05]  /*15f90*/  @!P1 BRA `(.L_x_1621) ;  /* 0xfffffffc00f09947 */ /* 0x008fea000383ffff */
[----:B------:R-:W-:Y:S05]  /*15fa0*/  BRA `(.L_x_1660) ;  /* 0xffffffe8007c7947 */ /* 0x000fea000383ffff */
.L_x_1623:
[----:B---3--:R3:W4:Y:S02]  /*15fb0*/  SYNCS.PHASECHK.TRANS64.TRYWAIT P1, [R16+URZ+0x30c48], R21 ;  /* 0x030c4815100075a7 */ /* 0x008724000802017f */
[----:B----4-:R-:W-:Y:S05]  /*15fc0*/  @!P1 NANOSLEEP.SYNCS 0x989680 ;  /* 0x009896800000995d */ /* 0x010fea0003900000 */
[----:B------:R-:W4:Y:S02]  /*15fd0*/  @!P1 SYNCS.PHASECHK.TRANS64 P1, [R16+URZ+0x30c48], R21 ;  /* 0x030c4815100095a7 */ /* 0x000f24000802007f */
[----:B----4-:R-:W-:Y:S05]  /*15fe0*/  @!P1 BRA `(.L_x_1623) ;  /* 0xfffffffc00f09947 */ /* 0x010fea000383ffff */
[----:B------:R-:W-:Y:S05]  /*15ff0*/  BRA `(.L_x_1661) ;  /* 0xffffffe800f47947 */ /* 0x000fea000383ffff */
.L_x_1625:
[----:B------:R-:W-:-:S07]  /*16000*/  SHF.L.U32 R5, R11, 0x1f, RZ ;  /* 0x0000001f0b057819 */ /* 0x000fce00000006ff */
.L_x_1662:
[----:B------:R1:W1:Y:S02]  /*16010*/  SYNCS.PHASECHK.TRANS64.TRYWAIT P1, [R16+URZ+0x30c20], R5 ;  /* 0x030c2005100075a7 */ /* 0x000264000802017f */
[----:B-1----:R-:W-:Y:S05]  /*16020*/  @!P1 NANOSLEEP.SYNCS 0x989680 ;  /* 0x009896800000995d */ /* 0x002fea0003900000 */
[----:B------:R-:W1:Y:S02]  /*16030*/  @!P1 SYNCS.PHASECHK.TRANS64 P1, [R16+URZ+0x30c20], R5 ;  /* 0x030c2005100095a7 */ /* 0x000e64000802007f */
[----:B-1----:R-:W-:Y:S05]  /*16040*/  @!P1 BRA `(.L_x_1662) ;  /* 0xfffffffc00f09947 */ /* 0x002fea000383ffff */
[----:B------:R-:W-:Y:S05]  /*16050*/  BRA `(.L_x_1663) ;  /* 0xffffffec00547947 */ /* 0x000fea000383ffff */
.L_x_1628:
[----:B-1----:R1:W2:Y:S02]  /*16060*/  SYNCS.PHASECHK.TRANS64.TRYWAIT P1, [R16+URZ+0x30c40], R13 ;  /* 0x030c400d100075a7 */ /* 0x0022a4000802017f */
[----:B--2---:R-:W-:Y:S05]  /*16070*/  @!P1 NANOSLEEP.SYNCS 0x989680 ;  /* 0x009896800000995d */ /* 0x004fea0003900000 */
[----:B------:R-:W2:Y:S02]  /*16080*/  @!P1 SYNCS.PHASECHK.TRANS64 P1, [R16+URZ+0x30c40], R13 ;  /* 0x030c400d100095a7 */ /* 0x000ea4000802007f */
[----:B--2---:R-:W-:Y:S05]  /*16090*/  @!P1 BRA `(.L_x_1628) ;  /* 0xfffffffc00f09947 */ /* 0x004fea000383ffff */
[----:B------:R-:W-:Y:S05]  /*160a0*/  BRA `(.L_x_1664) ;  /* 0xffffffec00ec7947 */ /* 0x000fea000383ffff */
.L_x_1630:
[----:B-1----:R1:W2:Y:S02]  /*160b0*/  SYNCS.PHASECHK.TRANS64.TRYWAIT P1, [R16+URZ+0x30c28], R13 ;  /* 0x030c280d100075a7 */ /* 0x0022a4000802017f */
[----:B--2---:R-:W-:Y:S05]  /*160c0*/  @!P1 NANOSLEEP.SYNCS 0x989680 ;  /* 0x009896800000995d */ /* 0x004fea0003900000 */
[----:B------:R-:W2:Y:S02]  /*160d0*/  @!P1 SYNCS.PHASECHK.TRANS64 P1, [R16+URZ+0x30c28], R13 ;  /* 0x030c280d100095a7 */ /* 0x000ea4000802007f */
[----:B--2---:R-:W-:Y:S05]  /*160e0*/  @!P1 BRA `(.L_x_1630) ;  /* 0xfffffffc00f09947 */ /* 0x004fea000383ffff */
[----:B------:R-:W-:Y:S05]  /*160f0*/  BRA `(.L_x_1665) ;  /* 0xfffffff000587947 */ /* 0x000fea000383ffff */
.L_x_1632:
[----:B--2---:R2:W1:Y:S02]  /*16100*/  SYNCS.PHASECHK.TRANS64.TRYWAIT P0, [R3+URZ+0x30c40], R0 ;  /* 0x030c4000030075a7 */ /* 0x004464000800017f */
[----:B-1----:R-:W-:Y:S05]  /*16110*/  @!P0 NANOSLEEP.SYNCS 0x989680 ;  /* 0x009896800000895d */ /* 0x002fea0003900000 */
[----:B------:R-:W1:Y:S02]  /*16120*/  @!P0 SYNCS.PHASECHK.TRANS64 P0, [R3+URZ+0x30c40], R0 ;  /* 0x030c4000030085a7 */ /* 0x000e64000800007f */
[----:B-1----:R-:W-:Y:S05]  /*16130*/  @!P0 BRA `(.L_x_1632) ;  /* 0xfffffffc00f08947 */ /* 0x002fea000383ffff */
[----:B------:R-:W-:Y:S05]  /*16140*/  BRA `(.L_x_1666) ;  /* 0xfffffff000e47947 */ /* 0x000fea000383ffff */
.L_x_1634:
[----:B------:R-:W-:Y:S01]  /*16150*/  BSSY B0, `(.L_x_1667) ;  /* 0x0000006000007945 */ /* 0x000fe20003800000 */
[----:B------:R-:W-:-:S07]  /*16160*/  MOV R15, 0xffffffff ;  /* 0xffffffff000f7802 */ /* 0x000fce0000000f00 */
[----:B------:R-:W-:Y:S05]  /*16170*/  WARPSYNC.COLLECTIVE R15, `(.L_x_1668) ;  /* 0x000000000f0c7348 */ /* 0x000fea0003c00000 */
[----:B------:R-:W-:Y:S02]  /*16180*/  ELECT P6, UR62, PT ;  /* 0x00000000003e782f */ /* 0x000fe400038c0000 */
[----:B------:R-:W-:Y:S01]  /*16190*/  MOV R14, UR62 ;  /* 0x0000003e000e7c02 */ /* 0x000fe20008000f00 */
[----:B------:R-:W-:Y:S10]  /*161a0*/  ENDCOLLECTIVE ;  /* 0x000000000000791b */ /* 0x000ff40003800000 */
.L_x_1668:
[----:B------:R-:W-:Y:S05]  /*161b0*/  BSYNC B0 ;  /* 0x0000000000007941 */ /* 0x000fea0003800000 */
.L_x_1667:
[----:B------:R-:W-:Y:S05]  /*161c0*/  BRA `(.L_x_1669) ;  /* 0xfffffff400747947 */ /* 0x000fea000383ffff */
.L_x_1636:
[----:B-1----:R1:W2:Y:S02]  /*161d0*/  SYNCS.PHASECHK.TRANS64.TRYWAIT P0, [R6+URZ], R5 ;  /* 0x00000005060075a7 */ /* 0x0022a4000800017f */
[----:B--2---:R-:W-:Y:S05]  /*161e0*/  @!P0 NANOSLEEP.SYNCS 0x989680 ;  /* 0x009896800000895d */ /* 0x004fea0003900000 */
[----:B------:R-:W2:Y:S02]  /*161f0*/  @!P0 SYNCS.PHASECHK.TRANS64 P0, [R6+URZ], R5 ;  /* 0x00000005060085a7 */ /* 0x000ea4000800007f */
[----:B--2---:R-:W-:Y:S05]  /*16200*/  @!P0 BRA `(.L_x_1636) ;  /* 0xfffffffc00f08947 */ /* 0x004fea000383ffff */
[----:B------:R-:W-:Y:S05]  /*16210*/  BRA `(.L_x_1670) ;  /* 0xfffffff400b47947 */ /* 0x000fea000383ffff */
.L_x_1637:
[----:B--2---:R2:W3:Y:S02]  /*16220*/  SYNCS.PHASECHK.TRANS64.TRYWAIT P0, [R3+URZ], R0 ;  /* 0x00000000030075a7 */ /* 0x0044e4000800017f */
[----:B---3--:R-:W-:Y:S05]  /*16230*/  @!P0 NANOSLEEP.SYNCS 0x989680 ;  /* 0x009896800000895d */ /* 0x008fea0003900000 */
[----:B------:R-:W3:Y:S02]  /*16240*/  @!P0 SYNCS.PHASECHK.TRANS64 P0, [R3+URZ], R0 ;  /* 0x00000000030085a7 */ /* 0x000ee4000800007f */
[----:B---3--:R-:W-:Y:S05]  /*16250*/  @!P0 BRA `(.L_x_1637) ;  /* 0xfffffffc00f08947 */ /* 0x008fea000383ffff */
[----:B------:R-:W-:Y:S05]  /*16260*/  BRA `(.L_x_1671) ;  /* 0xfffffff400a87947 */ /* 0x000fea000383ffff */
.L_x_1639:
[----:B--2---:R2:W3:Y:S02]  /*16270*/  SYNCS.PHASECHK.TRANS64.TRYWAIT P0, [R2+URZ], R5 ;  /* 0x00000005020075a7 */ /* 0x0044e4000800017f */
[----:B---3--:R-:W-:Y:S05]  /*16280*/  @!P0 NANOSLEEP.SYNCS 0x989680 ;  /* 0x009896800000895d */ /* 0x008fea0003900000 */
[----:B------:R-:W3:Y:S02]  /*16290*/  @!P0 SYNCS.PHASECHK.TRANS64 P0, [R2+URZ], R5 ;  /* 0x00000005020085a7 */ /* 0x000ee4000800007f */
[----:B---3--:R-:W-:Y:S05]  /*162a0*/  @!P0 BRA `(.L_x_1639) ;  /* 0xfffffffc00f08947 */ /* 0x008fea000383ffff */
[----:B------:R-:W-:Y:S05]  /*162b0*/  BRA `(.L_x_1672) ;  /* 0xfffffff400ac7947 */ /* 0x000fea000383ffff */
.L_x_1673:
        /* <DEDUP_REMOVED lines=12> */
.L_x_3729:


//--------------------- .text._ZN7cutlass13device_kernelIN5flash22FlashAttnBwdPreprocessIN4cute5tupleIJNS3_1CILi128EEENS5_ILi64EEEEEENS_6half_tEfNS_4arch4Sm90ELb1ELb0EEEEEvNT_6ParamsE --------------------------
	.section	.text._ZN7cutlass13device_kernelIN5flash22FlashAttnBwdPreprocessIN4cute5tupleIJNS3_1CILi128EEENS5_ILi64EEEEEENS_6half_tEfNS_4arch4Sm90ELb1ELb0EEEEEvNT_6ParamsE,"ax",@progbits
	.align	128
.text._ZN7cutlass13device_kernelIN5flash22FlashAttnBwdPreprocessIN4cute5tupleIJNS3_1CILi128EEENS5_ILi64EEEEEENS_6half_tEfNS_4arch4Sm90ELb1ELb0EEEEEvNT_6ParamsE:
        .type           _ZN7cutlass13device_kernelIN5flash22FlashAttnBwdPreprocessIN4cute5tupleIJNS3_1CILi128EEENS5_ILi64EEEEEENS_6half_tEfNS_4arch4Sm90ELb1ELb0EEEEEvNT_6ParamsE,@function
        .size           _ZN7cutlass13device_kernelIN5flash22FlashAttnBwdPreprocessIN4cute5tupleIJNS3_1CILi128EEENS5_ILi64EEEEEENS_6half_tEfNS_4arch4Sm90ELb1ELb0EEEEEvNT_6ParamsE,(.L_x_3730 - _ZN7cutlass13device_kernelIN5flash22FlashAttnBwdPreprocessIN4cute5tupleIJNS3_1CILi128EEENS5_ILi64EEEEEENS_6half_tEfNS_4arch4Sm90ELb1ELb0EEEEEvNT_6ParamsE)
        .other          _ZN7cutlass13device_kernelIN5flash22FlashAttnBwdPreprocessIN4cute5tupleIJNS3_1CILi128EEENS5_ILi64EEEEEENS_6half_tEfNS_4arch4Sm90ELb1ELb0EEEEEvNT_6ParamsE,@"STO_CUDA_ENTRY STV_DEFAULT"
_ZN7cutlass13device_kernelIN5flash22FlashAttnBwdPreprocessIN4cute5tupleIJNS3_1CILi128EEENS5_ILi64EEEEEENS_6half_tEfNS_4arch4Sm90ELb1ELb0EEEEEvNT_6ParamsE:
[----:B------:R-:W-:Y:S01]  /*0000*/  LDC R1, c[0x0][0x28] ;  /* 0x00000a00ff017b82 */ /* 0x000fe20000000800 */
[----:B------:R-:W0:Y:S07]  /*0010*/  S2R R0, SR_TID.X ;  /* 0x0000000000007919 */ /* 0x000e2e0000002100 */
[----:B------:R-:W1:Y:S01]  /*0020*/  S2UR UR8, SR_CTAID.Y ;  /* 0x00000000000879c3 */ /* 0x000e620000002600 */
[----:B------:R-:W-:Y:S01]  /*0030*/  ULDC UR4, c[0x0][0x218] ;  /* 0x0000860000047ab9 */ /* 0x000fe20000000800 */
[----:B------:R-:W-:Y:S01]  /*0040*/  ULDC UR5, c[0x0][0x21c] ;  /* 0x0000870000057ab9 */ /* 0x000fe20000000800 */
[----:B------:R-:W2:Y:S01]  /*0050*/  S2R R2, SR_CTAID.X ;  /* 0x0000000000027919 */ /* 0x000ea20000002500 */
[----:B------:R-:W-:-:S04]  /*0060*/  ULDC.64 UR6, c[0x0][0x208] ;  /* 0x0000820000067ab9 */ /* 0x000fc80000000a00 */
[----:B------:R-:W3:Y:S08]  /*0070*/  LDC.64 R12, c[0x0][0x230] ;  /* 0x00008c00ff0c7b82 */ /* 0x000ef00000000a00 */
[----:B------:R-:W4:Y:S08]  /*0080*/  S2UR UR9, SR_CTAID.Z ;  /* 0x00000000000979c3 */ /* 0x000f300000002700 */
[----:B------:R-:W4:Y:S01]  /*0090*/  LDC.64 R14, c[0x0][0x238] ;  /* 0x00008e00ff0e7b82 */ /* 0x000f220000000a00 */
[----:B-1----:R-:W-:Y:S01]  /*00a0*/  USHF.R.S32.HI UR10, URZ, 0x1f, UR8 ;  /* 0x0000001f3f0a7899 */ /* 0x002fe20008011408 */
[----:B0-----:R-:W-:-:S05]  /*00b0*/  SHF.R.S32.HI R3, RZ, 0x1f, R0 ;  /* 0x0000001fff037819 */ /* 0x001fca0000011400 */
[----:B---3--:R-:W-:Y:S01]  /*00c0*/  IMAD R4, R12, UR10, RZ ;  /* 0x0000000a0c047c24 */ /* 0x008fe2000f8e02ff */
[----:B------:R-:W0:Y:S01]  /*00d0*/  LDC.64 R20, c[0x0][0x250] ;  /* 0x00009400ff147b82 */ /* 0x000e220000000a00 */
[----:B------:R-:W-:Y:S02]  /*00e0*/  LEA.HI R44, R3, R0, RZ, 0x3 ;  /* 0x00000000032c7211 */ /* 0x000fe400078f18ff */
[----:B------:R-:W-:Y:S01]  /*00f0*/  IMAD R13, R13, UR8, R4 ;  /* 0x000000080d0d7c24 */ /* 0x000fe2000f8e0204 */
[----:B--2---:R-:W-:Y:S02]  /*0100*/  SHF.L.U32 R10, R2, 0x7, RZ ;  /* 0x00000007020a7819 */ /* 0x004fe400000006ff */
[----:B------:R-:W-:Y:S01]  /*0110*/  LOP3.LUT R5, R44, 0xfffffff8, RZ, 0xc0, !PT ;  /* 0xfffffff82c057812 */ /* 0x000fe200078ec0ff */
[----:B----4-:R-:W-:Y:S01]  /*0120*/  USHF.R.S32.HI UR11, URZ, 0x1f, UR9 ;  /* 0x0000001f3f0b7899 */ /* 0x010fe20008011409 */
[----:B------:R-:W-:Y:S01]  /*0130*/  IADD3 R3, -R10, UR4, RZ ;  /* 0x000000040a037c10 */ /* 0x000fe2000fffe1ff */
[----:B------:R-:W1:Y:S01]  /*0140*/  LDC.64 R42, c[0x0][0x258] ;  /* 0x00009600ff2a7b82 */ /* 0x000e620000000a00 */
[----:B------:R-:W-:-:S02]  /*0150*/  SHF.R.S32.HI R44, RZ, 0x3, R44 ;  /* 0x00000003ff2c7819 */ /* 0x000fc4000001142c */
[----:B------:R-:W-:Y:S02]  /*0160*/  IADD3 R5, -R5, R0, RZ ;  /* 0x0000000005057210 */ /* 0x000fe40007ffe1ff */
[----:B------:R-:W-:Y:S01]  /*0170*/  ISETP.GE.AND P1, PT, R44, R3, PT ;  /* 0x000000032c00720c */ /* 0x000fe20003f26270 */
[----:B------:R-:W-:Y:S01]  /*0180*/  IMAD R4, R14, UR11, RZ ;  /* 0x0000000b0e047c24 */ /* 0x000fe2000f8e02ff */
[----:B------:R-:W-:Y:S02]  /*0190*/  SHF.L.U32 R8, R5, 0x3, RZ ;  /* 0x0000000305087819 */ /* 0x000fe400000006ff */
[----:B------:R-:W-:Y:S01]  /*01a0*/  SHF.R.S32.HI R45, RZ, 0x1f, R44 ;  /* 0x0000001fff2d7819 */ /* 0x000fe2000001142c */
[----:B------:R-:W-:Y:S01]  /*01b0*/  IMAD R15, R15, UR9, R4 ;  /* 0x000000090f0f7c24 */ /* 0x000fe2000f8e0204 */
[----:B------:R-:W-:Y:S02]  /*01c0*/  ISETP.LT.AND P4, PT, R8, UR5, !P1 ;  /* 0x0000000508007c0c */ /* 0x000fe4000cf81270 */
[----:B------:R-:W-:-:S02]  /*01d0*/  SHF.R.S32.HI R9, RZ, 0x1f, R8 ;  /* 0x0000001fff097819 */ /* 0x000fc40000011408 */
[----:B------:R-:W-:Y:S01]  /*01e0*/  ISETP.GE.AND P0, PT, R8, UR5, PT ;  /* 0x0000000508007c0c */ /* 0x000fe2000bf06270 */
[----:B0-----:R-:W-:Y:S02]  /*01f0*/  IMAD R16, R20, UR10, RZ ;  /* 0x0000000a14107c24 */ /* 0x001fe4000f8e02ff */
[----:B------:R-:W-:-:S04]  /*0200*/  IMAD.WIDE.U32 R6, R12, UR8, R8 ;  /* 0x000000080c067c25 */ /* 0x000fc8000f8e0008 */
[----:B------:R-:W-:Y:S01]  /*0210*/  IMAD.WIDE.U32 R8, R20, UR8, R8 ;  /* 0x0000000814087c25 */ /* 0x000fe2000f8e0008 */
[----:B------:R-:W-:Y:S01]  /*0220*/  IADD3 R7, R7, R13, RZ ;  /* 0x0000000d07077210 */ /* 0x000fe20007ffe0ff */
[----:B------:R-:W0:Y:S02]  /*0230*/  @P4 LDC.64 R18, c[0x0][0x228] ;  /* 0x00008a00ff124b82 */ /* 0x000e240000000a00 */
[----:B------:R-:W-:-:S04]  /*0240*/  IMAD.WIDE R12, R2, 0x80, R44 ;  /* 0x00000080020c7825 */ /* 0x000fc800078e022c */
[----:B------:R-:W-:Y:S02]  /*0250*/  IMAD.WIDE.U32 R30, R14, UR9, R6 ;  /* 0x000000090e1e7c25 */ /* 0x000fe4000f8e0006 */
[----:B------:R-:W2:Y:S03]  /*0260*/  @P4 LDC.64 R32, c[0x0][0x210] ;  /* 0x00008400ff204b82 */ /* 0x000ea60000000a00 */
[----:B------:R-:W-:-:S05]  /*0270*/  IADD3 R31, R31, R15, RZ ;  /* 0x0000000f1f1f7210 */ /* 0x000fca0007ffe0ff */
[----:B------:R-:W3:Y:S01]  /*0280*/  @P4 LDC.64 R14, c[0x0][0x248] ;  /* 0x00009200ff0e4b82 */ /* 0x000ee20000000a00 */
[----:B0-----:R-:W-:-:S07]  /*0290*/  @P4 IMAD R4, R13, R18, RZ ;  /* 0x000000120d044224 */ /* 0x001fce00078e02ff */
[----:B------:R-:W0:Y:S01]  /*02a0*/  @P4 LDC.64 R26, c[0x0][0x240] ;  /* 0x00009000ff1a4b82 */ /* 0x000e220000000a00 */
[----:B------:R-:W-:-:S04]  /*02b0*/  @P4 IMAD.WIDE.U32 R6, R12, R18, R30 ;  /* 0x000000120c064225 */ /* 0x000fc800078e001e */
[----:B------:R-:W-:Y:S01]  /*02c0*/  @P4 IMAD R17, R12, R19, R4 ;  /* 0x000000130c114224 */ /* 0x000fe200078e0204 */
[----:B------:R-:W-:Y:S01]  /*02d0*/  IADD3 R4, R44, 0x20, RZ ;  /* 0x000000202c047810 */ /* 0x000fe20007ffe0ff */
[----:B------:R-:W-:Y:S01]  /*02e0*/  IMAD R19, R21, UR8, R16 ;  /* 0x0000000815137c24 */ /* 0x000fe2000f8e0210 */
[----:B--2---:R-:W-:Y:S01]  /*02f0*/  @P4 LEA R32, P2, R6, R32, 0x1 ;  /* 0x0000002006204211 */ /* 0x004fe200078408ff */
[----:B-1----:R-:W-:Y:S01]  /*0300*/  IMAD R18, R42, UR11, RZ ;  /* 0x0000000b2a127c24 */ /* 0x002fe2000f8e02ff */
[----:B------:R-:W-:Y:S02]  /*0310*/  ISETP.LT.AND P3, PT, R4, R3, !P0 ;  /* 0x000000030400720c */ /* 0x000fe40004761270 */
[----:B------:R-:W-:Y:S02]  /*0320*/  @P4 IADD3 R7, R7, R17, RZ ;  /* 0x0000001107074210 */ /* 0x000fe40007ffe0ff */
[----:B------:R-:W-:Y:S02]  /*0330*/  MOV R16, R8 ;  /* 0x0000000800107202 */ /* 0x000fe40000000f00 */
[----:B------:R-:W-:Y:S01]  /*0340*/  @P4 LEA.HI.X R33, R6, R33, R7, 0x1, P2 ;  /* 0x0000002106214211 */ /* 0x000fe200010f0c07 */
[----:B------:R-:W-:Y:S01]  /*0350*/  IMAD R7, R43, UR9, R18 ;  /* 0x000000092b077c24 */ /* 0x000fe2000f8e0212 */
[----:B------:R-:W-:-:S02]  /*0360*/  IADD3 R6, R44, 0x40, RZ ;  /* 0x000000402c067810 */ /* 0x000fc40007ffe0ff */
[----:B------:R-:W-:Y:S01]  /*0370*/  IADD3 R17, R9, R19, RZ ;  /* 0x0000001309117210 */ /* 0x000fe20007ffe0ff */
[----:B---3--:R-:W-:Y:S01]  /*0380*/  @P4 IMAD R9, R13, R14, RZ ;  /* 0x0000000e0d094224 */ /* 0x008fe200078e02ff */
[-C--:B------:R-:W-:Y:S01]  /*0390*/  ISETP.LT.AND P2, PT, R6, R3.reuse, !P0 ;  /* 0x000000030600720c */ /* 0x080fe20004741270 */
[----:B------:R-:W1:Y:S01]  /*03a0*/  @P3 LDC.64 R24, c[0x0][0x228] ;  /* 0x00008a00ff183b82 */ /* 0x000e620000000a00 */
[----:B------:R-:W-:Y:S01]  /*03b0*/  IADD3 R8, R44, 0x60, RZ ;  /* 0x000000602c087810 */ /* 0x000fe20007ffe0ff */
[----:B------:R-:W-:Y:S01]  /*03c0*/  IMAD.WIDE.U32 R42, R42, UR9, R16 ;  /* 0x000000092a2a7c25 */ /* 0x000fe2000f8e0010 */
[----:B------:R-:W-:Y:S02]  /*03d0*/  @P3 IADD3 R17, P6, R12, 0x20, RZ ;  /* 0x000000200c113810 */ /* 0x000fe40007fde0ff */
[----:B------:R-:W-:Y:S01]  /*03e0*/  ISETP.LT.AND P0, PT, R8, R3, !P0 ;  /* 0x000000030800720c */ /* 0x000fe20004701270 */
[C---:B------:R-:W-:Y:S01]  /*03f0*/  @P4 IMAD R19, R12.reuse, R15, R9 ;  /* 0x0000000f0c134224 */ /* 0x040fe200078e0209 */
[----:B------:R-:W-:Y:S01]  /*0400*/  IADD3 R43, R43, R7, RZ ;  /* 0x000000072b2b7210 */ /* 0x000fe20007ffe0ff */
[----:B------:R-:W2:Y:S01]  /*0410*/  @P3 LDC.64 R22, c[0x0][0x248] ;  /* 0x00009200ff163b82 */ /* 0x000ea20000000a00 */
[----:B------:R-:W-:-:S02]  /*0420*/  @P3 IADD3 R16, P5, R12, 0x20, RZ ;  /* 0x000000200c103810 */ /* 0x000fc40007fbe0ff */
[-C--:B------:R-:W-:Y:S01]  /*0430*/  @P3 IADD3.X R7, RZ, R13.reuse, RZ, P6, !PT ;  /* 0x0000000dff073210 */ /* 0x080fe200037fe4ff */
[C---:B------:R-:W-:Y:S01]  /*0440*/  @P4 IMAD.WIDE.U32 R14, R12.reuse, R14, R42 ;  /* 0x0000000e0c0e4225 */ /* 0x040fe200078e002a */
[C---:B------:R-:W-:Y:S02]  /*0450*/  @P2 IADD3 R59, P6, R12.reuse, 0x40, RZ ;  /* 0x000000400c3b2810 */ /* 0x040fe40007fde0ff */
[-C--:B------:R-:W-:Y:S01]  /*0460*/  @P3 IADD3.X R41, RZ, R13.reuse, RZ, P5, !PT ;  /* 0x0000000dff293210 */ /* 0x080fe20002ffe4ff */
[----:B------:R-:W3:Y:S01]  /*0470*/  @P3 LDC.64 R48, c[0x0][0x240] ;  /* 0x00009000ff303b82 */ /* 0x000ee20000000a00 */
[C---:B------:R-:W-:Y:S02]  /*0480*/  @P2 IADD3 R54, P5, R12.reuse, 0x40, RZ ;  /* 0x000000400c362810 */ /* 0x040fe40007fbe0ff */
[----:B------:R-:W-:Y:S02]  /*0490*/  @P2 IADD3.X R35, RZ, R13, RZ, P6, !PT ;  /* 0x0000000dff232210 */ /* 0x000fe400037fe4ff */
[----:B------:R-:W-:-:S02]  /*04a0*/  @P0 IADD3 R9, P6, R12, 0x60, RZ ;  /* 0x000000600c090810 */ /* 0x000fc40007fde0ff */
[-C--:B------:R-:W-:Y:S01]  /*04b0*/  @P2 IADD3.X R57, RZ, R13.reuse, RZ, P5, !PT ;  /* 0x0000000dff392210 */ /* 0x080fe20002ffe4ff */
[----:B------:R-:W4:Y:S01]  /*04c0*/  @P2 LDC.64 R36, c[0x0][0x228] ;  /* 0x00008a00ff242b82 */ /* 0x000f220000000a00 */
[----:B------:R-:W-:Y:S01]  /*04d0*/  @P0 IADD3 R52, P5, R12, 0x60, RZ ;  /* 0x000000600c340810 */ /* 0x000fe20007fbe0ff */
[----:B-1----:R-:W-:Y:S01]  /*04e0*/  @P3 IMAD R18, R7, R24, RZ ;  /* 0x0000001807123224 */ /* 0x002fe200078e02ff */
[----:B------:R-:W-:Y:S02]  /*04f0*/  @P0 IADD3.X R55, RZ, R13, RZ, P6, !PT ;  /* 0x0000000dff370210 */ /* 0x000fe400037fe4ff */
[----:B------:R-:W-:Y:S01]  /*0500*/  @P4 IADD3 R12, R15, R19, RZ ;  /* 0x000000130f0c4210 */ /* 0x000fe20007ffe0ff */
[----:B------:R-:W-:Y:S01]  /*0510*/  @P3 IMAD R39, R17, R25, R18 ;  /* 0x0000001911273224 */ /* 0x000fe200078e0212 */
[C---:B0-----:R-:W-:Y:S01]  /*0520*/  @P4 LEA R26, P6, R14.reuse, R26, 0x1 ;  /* 0x0000001a0e1a4211 */ /* 0x041fe200078c08ff */
[----:B------:R-:W0:Y:S01]  /*0530*/  @P3 LDC.64 R20, c[0x0][0x210] ;  /* 0x00008400ff143b82 */ /* 0x000e220000000a00 */
[----:B------:R-:W-:Y:S01]  /*0540*/  @P0 IADD3.X R7, RZ, R13, RZ, P5, !PT ;  /* 0x0000000dff070210 */ /* 0x000fe20002ffe4ff */
[----:B--2---:R-:W-:Y:S01]  /*0550*/  @P3 IMAD R41, R41, R22, RZ ;  /* 0x0000001629293224 */ /* 0x004fe200078e02ff */
[----:B------:R-:W-:-:S02]  /*0560*/  @P4 LEA.HI.X R27, R14, R27, R12, 0x1, P6 ;  /* 0x0000001b0e1b4211 */ /* 0x000fc400030f0c0c */
[----:B------:R-:W-:Y:S02]  /*0570*/  CS2R R14, SRZ ;  /* 0x00000000000e7805 */ /* 0x000fe4000001ff00 */
[----:B------:R-:W-:Y:S01]  /*0580*/  @P3 MOV R12, R30 ;  /* 0x0000001e000c3202 */ /* 0x000fe20000000f00 */
[----:B------:R-:W-:Y:S01]  /*0590*/  @P3 IMAD R41, R16, R23, R41 ;  /* 0x0000001710293224 */ /* 0x000fe200078e0229 */
[----:B------:R-:W-:Y:S01]  /*05a0*/  @P3 MOV R13, R31 ;  /* 0x0000001f000d3202 */ /* 0x000fe20000000f00 */
[----:B------:R-:W1:Y:S01]  /*05b0*/  @P2 LDC.64 R46, c[0x0][0x248] ;  /* 0x00009200ff2e2b82 */ /* 0x000e620000000a00 */
[----:B------:R-:W-:Y:S01]  /*05c0*/  CS2R R18, SRZ ;  /* 0x0000000000127805 */ /* 0x000fe2000001ff00 */
[----:B------:R-:W-:Y:S01]  /*05d0*/  @P3 IMAD.WIDE.U32 R24, R17, R24, R12 ;  /* 0x0000001811183225 */ /* 0x000fe200078e000c */
[----:B------:R-:W-:Y:S02]  /*05e0*/  @P3 MOV R12, R42 ;  /* 0x0000002a000c3202 */ /* 0x000fe40000000f00 */
[----:B------:R-:W-:-:S03]  /*05f0*/  @P3 MOV R13, R43 ;  /* 0x0000002b000d3202 */ /* 0x000fc60000000f00 */
[----:B------:R-:W2:Y:S01]  /*0600*/  @P0 LDC.64 R28, c[0x0][0x228] ;  /* 0x00008a00ff1c0b82 */ /* 0x000ea20000000a00 */
[----:B------:R-:W-:Y:S01]  /*0610*/  @P3 IMAD.WIDE.U32 R22, R16, R22, R12 ;  /* 0x0000001610163225 */ /* 0x000fe200078e000c */
[----:B------:R-:W-:Y:S02]  /*0620*/  CS2R R12, SRZ ;  /* 0x00000000000c7805 */ /* 0x000fe4000001ff00 */
[----:B------:R-:W-:Y:S02]  /*0630*/  CS2R R16, SRZ ;  /* 0x0000000000107805 */ /* 0x000fe4000001ff00 */
[----:B------:R-:W-:Y:S02]  /*0640*/  @P3 IADD3 R41, R23, R41, RZ ;  /* 0x0000002917293210 */ /* 0x000fe40007ffe0ff */
[----:B---3--:R-:W-:Y:S01]  /*0650*/  @P3 LEA R48, P5, R22, R48, 0x1 ;  /* 0x0000003016303211 */ /* 0x008fe200078a08ff */
[----:B----4-:R-:W-:Y:S01]  /*0660*/  @P2 IMAD R34, R35, R36, RZ ;  /* 0x0000002423222224 */ /* 0x010fe200078e02ff */
[----:B------:R-:W-:Y:S01]  /*0670*/  @P2 MOV R50, R30 ;  /* 0x0000001e00322202 */ /* 0x000fe20000000f00 */
[----:B------:R3:W4:Y:S01]  /*0680*/  @P4 LDG.E.128 R12, desc[UR6][R32.64] ;  /* 0x00000006200c4981 */ /* 0x000722000c1e1d00 */
[----:B------:R-:W-:-:S02]  /*0690*/  @P2 MOV R51, R31 ;  /* 0x0000001f00332202 */ /* 0x000fc40000000f00 */
[----:B------:R-:W-:Y:S01]  /*06a0*/  @P3 LEA.HI.X R49, R22, R49, R41, 0x1, P5 ;  /* 0x0000003116313211 */ /* 0x000fe200028f0c29 */
[----:B------:R2:W4:Y:S01]  /*06b0*/  @P4 LDG.E.128 R16, desc[UR6][R26.64] ;  /* 0x000000061a104981 */ /* 0x000522000c1e1d00 */
[----:B------:R-:W2:Y:S01]  /*06c0*/  @P0 LDC.64 R40, c[0x0][0x248] ;  /* 0x00009200ff280b82 */ /* 0x000ea20000000a00 */
[----:B------:R-:W-:Y:S01]  /*06d0*/  @P2 IMAD R53, R59, R37, R34 ;  /* 0x000000253b352224 */ /* 0x000fe200078e0222 */
[----:B------:R-:W-:Y:S01]  /*06e0*/  @P3 IADD3 R39, R25, R39, RZ ;  /* 0x0000002719273210 */ /* 0x000fe20007ffe0ff */
[----:B------:R-:W-:Y:S01]  /*06f0*/  @P2 IMAD.WIDE.U32 R50, R59, R36, R50 ;  /* 0x000000243b322225 */ /* 0x000fe200078e0032 */
[C---:B0-----:R-:W-:Y:S02]  /*0700*/  @P3 LEA R60, P4, R24.reuse, R20, 0x1 ;  /* 0x00000014183c3211 */ /* 0x041fe400078808ff */
[----:B------:R-:W-:Y:S02]  /*0710*/  CS2R R22, SRZ ;  /* 0x0000000000167805 */ /* 0x000fe4000001ff00 */
[----:B------:R-:W-:Y:S01]  /*0720*/  @P2 MOV R36, R42 ;  /* 0x0000002a00242202 */ /* 0x000fe20000000f00 */
[----:B-1----:R-:W-:Y:S01]  /*0730*/  @P2 IMAD R57, R57, R46, RZ ;  /* 0x0000002e39392224 */ /* 0x002fe200078e02ff */
[----:B------:R-:W-:Y:S01]  /*0740*/  @P2 MOV R37, R43 ;  /* 0x0000002b00252202 */ /* 0x000fe20000000f00 */
[----:B---3--:R-:W0:Y:S01]  /*0750*/  @P2 LDC.64 R32, c[0x0][0x210] ;  /* 0x00008400ff202b82 */ /* 0x008e220000000a00 */
[----:B------:R-:W-:Y:S01]  /*0760*/  @P3 LEA.HI.X R61, R24, R21, R39, 0x1, P4 ;  /* 0x00000015183d3211 */ /* 0x000fe200020f0c27 */
[----:B------:R-:W-:Y:S01]  /*0770*/  @P2 IMAD R47, R54, R47, R57 ;  /* 0x0000002f362f2224 */ /* 0x000fe200078e0239 */
[----:B------:R-:W-:Y:S01]  /*0780*/  CS2R R20, SRZ ;  /* 0x0000000000147805 */ /* 0x000fe2000001ff00 */
[----:B--2---:R-:W-:Y:S01]  /*0790*/  @P0 IMAD R56, R55, R28, RZ ;  /* 0x0000001c37380224 */ /* 0x004fe200078e02ff */
[----:B------:R-:W-:-:S02]  /*07a0*/  CS2R R24, SRZ ;  /* 0x0000000000187805 */ /* 0x000fc4000001ff00 */
[----:B------:R-:W-:Y:S01]  /*07b0*/  CS2R R26, SRZ ;  /* 0x00000000001a7805 */ /* 0x000fe2000001ff00 */
[----:B------:R-:W1:Y:S01]  /*07c0*/  @P0 LDC.64 R34, c[0x0][0x210] ;  /* 0x00008400ff220b82 */ /* 0x000e620000000a00 */
[----:B------:R-:W-:Y:S01]  /*07d0*/  @P2 IMAD.WIDE.U32 R54, R54, R46, R36 ;  /* 0x0000002e36362225 */ /* 0x000fe200078e0024 */
[----:B------:R-:W2:Y:S04]  /*07e0*/  @P3 LDG.E.128 R20, desc[UR6][R60.64] ;  /* 0x000000063c143981 */ /* 0x000ea8000c1e1d00 */
[----:B------:R3:W2:Y:S02]  /*07f0*/  @P3 LDG.E.128 R24, desc[UR6][R48.64] ;  /* 0x0000000630183981 */ /* 0x0006a4000c1e1d00 */
[----:B------:R-:W3:Y:S08]  /*0800*/  @P2 LDC.64 R38, c[0x0][0x240] ;  /* 0x00009000ff262b82 */ /* 0x000ef00000000a00 */
[----:B------:R-:W3:Y:S01]  /*0810*/  @P0 LDC.64 R36, c[0x0][0x240] ;  /* 0x00009000ff240b82 */ /* 0x000ee20000000a00 */
[----:B------:R-:W-:-:S02]  /*0820*/  @P0 IMAD R7, R7, R40, RZ ;  /* 0x0000002807070224 */ /* 0x000fc400078e02ff */
[C---:B------:R-:W-:Y:S02]  /*0830*/  @P0 IMAD R29, R9.reuse, R29, R56 ;  /* 0x0000001d091d0224 */ /* 0x040fe400078e0238 */
[----:B------:R-:W-:Y:S01]  /*0840*/  @P0 IMAD.WIDE.U32 R30, R9, R28, R30 ;  /* 0x0000001c091e0225 */ /* 0x000fe200078e001e */
[----:B------:R-:W-:Y:S02]  /*0850*/  @P2 IADD3 R53, R51, R53, RZ ;  /* 0x0000003533352210 */ /* 0x000fe40007ffe0ff */
[----:B0-----:R-:W-:Y:S01]  /*0860*/  @P2 LEA R56, P3, R50, R32, 0x1 ;  /* 0x0000002032382211 */ /* 0x001fe200078608ff */
[C---:B------:R-:W-:Y:S02]  /*0870*/  @P0 IMAD R7, R52.reuse, R41, R7 ;  /* 0x0000002934070224 */ /* 0x040fe400078e0207 */
[----:B------:R-:W-:Y:S01]  /*0880*/  @P0 IMAD.WIDE.U32 R42, R52, R40, R42 ;  /* 0x00000028342a0225 */ /* 0x000fe200078e002a */
[----:B------:R-:W-:Y:S02]  /*0890*/  @P0 IADD3 R29, R31, R29, RZ ;  /* 0x0000001d1f1d0210 */ /* 0x000fe40007ffe0ff */
[----:B-1----:R-:W-:-:S02]  /*08a0*/  @P0 LEA R46, P4, R30, R34, 0x1 ;  /* 0x000000221e2e0211 */ /* 0x002fc400078808ff */
[----:B------:R-:W-:Y:S02]  /*08b0*/  @P2 LEA.HI.X R57, R50, R33, R53, 0x1, P3 ;  /* 0x0000002132392211 */ /* 0x000fe400018f0c35 */
[----:B------:R-:W-:Y:S02]  /*08c0*/  @P2 IADD3 R9, R55, R47, RZ ;  /* 0x0000002f37092210 */ /* 0x000fe40007ffe0ff */
[----:B---3--:R-:W-:Y:S02]  /*08d0*/  @P2 LEA R48, P5, R54, R38, 0x1 ;  /* 0x0000002636302211 */ /* 0x008fe400078a08ff */
[----:B------:R-:W-:Y:S02]  /*08e0*/  @P0 IADD3 R7, R43, R7, RZ ;  /* 0x000000072b070210 */ /* 0x000fe40007ffe0ff */
[----:B------:R-:W-:Y:S02]  /*08f0*/  @P0 LEA R50, P3, R42, R36, 0x1 ;  /* 0x000000242a320211 */ /* 0x000fe400078608ff */
[----:B------:R-:W-:-:S02]  /*0900*/  @P0 LEA.HI.X R47, R30, R35, R29, 0x1, P4 ;  /* 0x000000231e2f0211 */ /* 0x000fc400020f0c1d */
[----:B------:R-:W-:Y:S02]  /*0910*/  CS2R R28, SRZ ;  /* 0x00000000001c7805 */ /* 0x000fe4000001ff00 */
[----:B------:R-:W-:Y:S02]  /*0920*/  CS2R R30, SRZ ;  /* 0x00000000001e7805 */ /* 0x000fe4000001ff00 */
[----:B------:R-:W-:Y:S02]  /*0930*/  CS2R R32, SRZ ;  /* 0x0000000000207805 */ /* 0x000fe4000001ff00 */
[----:B------:R-:W-:Y:S02]  /*0940*/  CS2R R34, SRZ ;  /* 0x0000000000227805 */ /* 0x000fe4000001ff00 */
[----:B------:R-:W-:Y:S02]  /*0950*/  @P2 LEA.HI.X R49, R54, R39, R9, 0x1, P5 ;  /* 0x0000002736312211 */ /* 0x000fe400028f0c09 */
[----:B------:R-:W-:-:S02]  /*0960*/  CS2R R38, SRZ ;  /* 0x0000000000267805 */ /* 0x000fc4000001ff00 */
[----:B------:R-:W-:Y:S02]  /*0970*/  @P0 LEA.HI.X R51, R42, R37, R7, 0x1, P3 ;  /* 0x000000252a330211 */ /* 0x000fe400018f0c07 */
[----:B------:R-:W-:Y:S02]  /*0980*/  CS2R R36, SRZ ;  /* 0x0000000000247805 */ /* 0x000fe4000001ff00 */
[----:B------:R-:W-:Y:S02]  /*0990*/  CS2R R40, SRZ ;  /* 0x0000000000287805 */ /* 0x000fe4000001ff00 */
[----:B------:R-:W-:Y:S01]  /*09a0*/  CS2R R42, SRZ ;  /* 0x00000000002a7805 */ /* 0x000fe2000001ff00 */
[----:B------:R-:W3:Y:S04]  /*09b0*/  @P2 LDG.E.128 R28, desc[UR6][R56.64] ;  /* 0x00000006381c2981 */ /* 0x000ee8000c1e1d00 */
[----:B------:R0:W3:Y:S04]  /*09c0*/  @P2 LDG.E.128 R32, desc[UR6][R48.64] ;  /* 0x0000000630202981 */ /* 0x0000e8000c1e1d00 */
[----:B------:R1:W3:Y:S04]  /*09d0*/  @P0 LDG.E.128 R36, desc[UR6][R46.64] ;  /* 0x000000062e240981 */ /* 0x0002e8000c1e1d00 */
[----:B------:R4:W3:Y:S01]  /*09e0*/  @P0 LDG.E.128 R40, desc[UR6][R50.64] ;  /* 0x0000000632280981 */ /* 0x0008e2000c1e1d00 */
[----:B------:R-:W-:-:S04]  /*09f0*/  ISETP.GT.AND P0, PT, R0, 0x7f, PT ;  /* 0x0000007f0000780c */ /* 0x000fc80003f04270 */
[----:B------:R-:W-:-:S13]  /*0a00*/  ISETP.GE.OR P2, PT, R0, R3, P0 ;  /* 0x000000030000720c */ /* 0x000fda0000746670 */
[----:B------:R-:W1:Y:S08]  /*0a10*/  @!P2 LDC.64 R54, c[0x0][0x290] ;  /* 0x0000a400ff36ab82 */ /* 0x000e700000000a00 */
[----:B0-----:R-:W0:Y:S01]  /*0a20*/  @!P2 LDC.64 R48, c[0x0][0x298] ;  /* 0x0000a600ff30ab82 */ /* 0x001e220000000a00 */
[----:B------:R-:W-:Y:S02]  /*0a30*/  @!P2 SHF.R.S32.HI R7, RZ, 0x1f, R0 ;  /* 0x0000001fff07a819 */ /* 0x000fe40000011400 */
[----:B------:R-:W-:-:S05]  /*0a40*/  @!P2 IADD3 R52, P3, R10, R0, RZ ;  /* 0x000000000a34a210 */ /* 0x000fca0007f7e0ff */
[----:B-1----:R-:W1:Y:S01]  /*0a50*/  @!P2 LDC.64 R46, c[0x0][0x288] ;  /* 0x0000a200ff2eab82 */ /* 0x002e620000000a00 */
[----:B------:R-:W-:Y:S01]  /*0a60*/  @!P2 LEA.HI.X.SX32 R53, R10, R7, 0x1, P3 ;  /* 0x000000070a35a211 */ /* 0x000fe200018f0eff */
[C---:B------:R-:W-:Y:S02]  /*0a70*/  @!P2 IMAD R56, R54.reuse, UR10, RZ ;  /* 0x0000000a3638ac24 */ /* 0x040fe4000f8e02ff */
[----:B------:R-:W-:-:S04]  /*0a80*/  @!P2 IMAD.WIDE.U32 R52, R54, UR8, R52 ;  /* 0x000000083634ac25 */ /* 0x000fc8000f8e0034 */
[----:B------:R-:W-:Y:S02]  /*0a90*/  @!P2 IMAD R55, R55, UR8, R56 ;  /* 0x000000083737ac24 */ /* 0x000fe4000f8e0238 */
[----:B0-----:R-:W-:-:S03]  /*0aa0*/  @!P2 IMAD R54, R48, UR11, RZ ;  /* 0x0000000b3036ac24 */ /* 0x001fc6000f8e02ff */
[----:B------:R-:W-:Y:S01]  /*0ab0*/  @!P2 IADD3 R53, R53, R55, RZ ;  /* 0x000000373535a210 */ /* 0x000fe20007ffe0ff */
[----:B------:R-:W-:Y:S02]  /*0ac0*/  @!P2 IMAD R55, R49, UR9, R54 ;  /* 0x000000093137ac24 */ /* 0x000fe4000f8e0236 */
[----:B------:R-:W-:-:S05]  /*0ad0*/  @!P2 IMAD.WIDE.U32 R48, R48, UR9, R52 ;  /* 0x000000093030ac25 */ /* 0x000fca000f8e0034 */
[----:B------:R-:W-:Y:S02]  /*0ae0*/  @!P2 IADD3 R53, R49, R55, RZ ;  /* 0x000000373135a210 */ /* 0x000fe40007ffe0ff */
[----:B-1----:R-:W-:-:S04]  /*0af0*/  @!P2 LEA R46, P3, R48, R46, 0x2 ;  /* 0x0000002e302ea211 */ /* 0x002fc800078610ff */
[----:B------:R-:W-:Y:S01]  /*0b00*/  @!P2 LEA.HI.X R47, R48, R47, R53, 0x2, P3 ;  /* 0x0000002f302fa211 */ /* 0x000fe200018f1435 */
[----:B----4-:R-:W-:Y:S02]  /*0b10*/  HADD2.F32 R50, -RZ, R12.H1_H1 ;  /* 0x3000000cff327230 */ /* 0x010fe40000004100 */
[----:B------:R-:W-:Y:S02]  /*0b20*/  HADD2.F32 R7, -RZ, R16.H1_H1 ;  /* 0x30000010ff077230 */ /* 0x000fe40000004100 */
[----:B------:R-:W-:Y:S02]  /*0b30*/  HADD2.F32 R51, -RZ, R12.H0_H0 ;  /* 0x2000000cff337230 */ /* 0x000fe40000004100 */
[----:B------:R-:W-:Y:S02]  /*0b40*/  HADD2.F32 R16, -RZ, R16.H0_H0 ;  /* 0x20000010ff107230 */ /* 0x000fe40000004100 */
[----:B------:R-:W-:Y:S01]  /*0b50*/  FMUL.FTZ R50, R50, R7 ;  /* 0x0000000732327220 */ /* 0x000fe20000410000 */
[----:B------:R-:W-:-:S03]  /*0b60*/  HADD2.F32 R49, -RZ, R18.H1_H1 ;  /* 0x30000012ff317230 */ /* 0x000fc60000004100 */
[----:B------:R-:W-:Y:S01]  /*0b70*/  FFMA.FTZ R56, R51, R16, R50 ;  /* 0x0000001033387223 */ /* 0x000fe20000010032 */
[----:B------:R-:W-:Y:S02]  /*0b80*/  HADD2.F32 R50, -RZ, R18.H0_H0 ;  /* 0x20000012ff327230 */ /* 0x000fe40000004100 */
[----:B------:R-:W-:Y:S02]  /*0b90*/  HADD2.F32 R9, -RZ, R13.H0_H0 ;  /* 0x2000000dff097230 */ /* 0x000fe40000004100 */
[----:B------:R-:W-:Y:S02]  /*0ba0*/  HADD2.F32 R54, -RZ, R17.H0_H0 ;  /* 0x20000011ff367230 */ /* 0x000fe40000004100 */
[----:B--2---:R-:W-:Y:S02]  /*0bb0*/  HADD2.F32 R18, -RZ, R20.H1_H1 ;  /* 0x30000014ff127230 */ /* 0x004fe40000004100 */
[----:B------:R-:W-:Y:S02]  /*0bc0*/  HADD2.F32 R51, -RZ, R24.H1_H1 ;  /* 0x30000018ff337230 */ /* 0x000fe40000004100 */
[----:B------:R-:W-:-:S03]  /*0bd0*/  HADD2.F32 R20, -RZ, R20.H0_H0 ;  /* 0x20000014ff147230 */ /* 0x000fc60000004100 */
[----:B------:R-:W-:Y:S01]  /*0be0*/  FMUL.FTZ R53, R18, R51 ;  /* 0x0000003312357220 */ /* 0x000fe20000410000 */
[----:B------:R-:W-:Y:S02]  /*0bf0*/  HADD2.F32 R51, -RZ, R24.H0_H0 ;  /* 0x20000018ff337230 */ /* 0x000fe40000004100 */
[----:B------:R-:W-:Y:S01]  /*0c00*/  FFMA.FTZ R54, R9, R54, R56 ;  /* 0x0000003609367223 */ /* 0x000fe20000010038 */
[----:B------:R-:W-:Y:S02]  /*0c10*/  HADD2.F32 R13, -RZ, R13.H1_H1 ;  /* 0x3000000dff0d7230 */ /* 0x000fe40000004100 */
[----:B------:R-:W-:Y:S02]  /*0c20*/  HADD2.F32 R52, -RZ, R17.H1_H1 ;  /* 0x30000011ff347230 */ /* 0x000fe40000004100 */
[----:B------:R-:W-:Y:S01]  /*0c30*/  FFMA.FTZ R24, R20, R51, R53 ;  /* 0x0000003314187223 */ /* 0x000fe20000010035 */
[----:B------:R-:W-:Y:S02]  /*0c40*/  HADD2.F32 R9, -RZ, R21.H0_H0 ;  /* 0x20000015ff097230 */ /* 0x000fe40000004100 */
[----:B------:R-:W-:-:S02]  /*0c50*/  HADD2.F32 R18, -RZ, R25.H0_H0 ;  /* 0x20000019ff127230 */ /* 0x000fc40000004100 */
[----:B------:R-:W-:Y:S01]  /*0c60*/  FFMA.FTZ R52, R13, R52, R54 ;  /* 0x000000340d347223 */ /* 0x000fe20000010036 */
[--C-:B------:R-:W-:Y:S02]  /*0c70*/  HADD2.F32 R7, -RZ, R14.reuse.H0_H0 ;  /* 0x2000000eff077230 */ /* 0x100fe40000004100 */
[----:B------:R-:W-:Y:S02]  /*0c80*/  HADD2.F32 R14, -RZ, R14.H1_H1 ;  /* 0x3000000eff0e7230 */ /* 0x000fe40000004100 */
[----:B------:R-:W-:Y:S01]  /*0c90*/  FFMA.FTZ R24, R9, R18, R24 ;  /* 0x0000001209187223 */ /* 0x000fe20000010018 */
[----:B------:R-:W-:Y:S01]  /*0ca0*/  FFMA.FTZ R9, R7, R50, R52 ;  /* 0x0000003207097223 */ /* 0x000fe20000010034 */
[----:B------:R-:W-:Y:S02]  /*0cb0*/  HADD2.F32 R21, -RZ, R21.H1_H1 ;  /* 0x30000015ff157230 */ /* 0x000fe40000004100 */
[----:B------:R-:W-:Y:S02]  /*0cc0*/  HADD2.F32 R20, -RZ, R25.H1_H1 ;  /* 0x30000019ff147230 */ /* 0x000fe40000004100 */
[----:B------:R-:W-:Y:S01]  /*0cd0*/  FFMA.FTZ R49, R14, R49, R9 ;  /* 0x000000310e317223 */ /* 0x000fe20000010009 */
[----:B------:R-:W-:-:S02]  /*0ce0*/  HADD2.F32 R12, -RZ, R15.H0_H0 ;  /* 0x2000000fff0c7230 */ /* 0x000fc40000004100 */
[----:B------:R-:W-:Y:S02]  /*0cf0*/  HADD2.F32 R17, -RZ, R19.H0_H0 ;  /* 0x20000013ff117230 */ /* 0x000fe40000004100 */
[----:B------:R-:W-:Y:S01]  /*0d00*/  FFMA.FTZ R20, R21, R20, R24 ;  /* 0x0000001415147223 */ /* 0x000fe20000010018 */
[----:B------:R-:W-:Y:S02]  /*0d10*/  HADD2.F32 R7, -RZ, R22.H0_H0 ;  /* 0x20000016ff077230 */ /* 0x000fe40000004100 */
[----:B------:R-:W-:Y:S02]  /*0d20*/  HADD2.F32 R18, -RZ, R26.H0_H0 ;  /* 0x2000001aff127230 */ /* 0x000fe40000004100 */
[----:B------:R-:W-:Y:S01]  /*0d30*/  FFMA.FTZ R12, R12, R17, R49 ;  /* 0x000000110c0c7223 */ /* 0x000fe20000010031 */
[----:B------:R-:W-:Y:S02]  /*0d40*/  HADD2.F32 R15, -RZ, R15.H1_H1 ;  /* 0x3000000fff0f7230 */ /* 0x000fe40000004100 */
[----:B------:R-:W-:-:S02]  /*0d50*/  HADD2.F32 R16, -RZ, R19.H1_H1 ;  /* 0x30000013ff107230 */ /* 0x000fc40000004100 */
[----:B------:R-:W-:Y:S01]  /*0d60*/  FFMA.FTZ R13, R7, R18, R20 ;  /* 0x00000012070d7223 */ /* 0x000fe20000010014 */
[----:B------:R-:W-:Y:S02]  /*0d70*/  HADD2.F32 R22, -RZ, R22.H1_H1 ;  /* 0x30000016ff167230 */ /* 0x000fe40000004100 */
[----:B------:R-:W-:Y:S02]  /*0d80*/  HADD2.F32 R9, -RZ, R26.H1_H1 ;  /* 0x3000001aff097230 */ /* 0x000fe40000004100 */
[----:B------:R-:W-:Y:S01]  /*0d90*/  FFMA.FTZ R15, R15, R16, R12 ;  /* 0x000000100f0f7223 */ /* 0x000fe2000001000c */
[--C-:B------:R-:W-:Y:S02]  /*0da0*/  HADD2.F32 R7, -RZ, R27.reuse.H0_H0 ;  /* 0x2000001bff077230 */ /* 0x100fe40000004100 */
[----:B------:R-:W-:Y:S02]  /*0db0*/  HADD2.F32 R12, -RZ, R27.H1_H1 ;  /* 0x3000001bff0c7230 */ /* 0x000fe40000004100 */
[----:B---3--:R-:W-:-:S02]  /*0dc0*/  HADD2.F32 R17, -RZ, R28.H0_H0 ;  /* 0x2000001cff117230 */ /* 0x008fc40000004100 */
[----:B------:R-:W-:Y:S02]  /*0dd0*/  HADD2.F32 R28, -RZ, R28.H1_H1 ;  /* 0x3000001cff1c7230 */ /* 0x000fe40000004100 */
[--C-:B------:R-:W-:Y:S02]  /*0de0*/  HADD2.F32 R25, -RZ, R32.reuse.H1_H1 ;  /* 0x30000020ff197230 */ /* 0x100fe40000004100 */
[----:B------:R-:W-:Y:S01]  /*0df0*/  FFMA.FTZ R9, R22, R9, R13 ;  /* 0x0000000916097223 */ /* 0x000fe2000001000d */
[----:B------:R-:W-:Y:S02]  /*0e00*/  HADD2.F32 R22, -RZ, R32.H0_H0 ;  /* 0x20000020ff167230 */ /* 0x000fe40000004100 */
[----:B------:R-:W-:Y:S02]  /*0e10*/  HADD2.F32 R20, -RZ, R36.H1_H1 ;  /* 0x30000024ff147230 */ /* 0x000fe40000004100 */
[----:B------:R-:W-:Y:S01]  /*0e20*/  FMUL.FTZ R28, R28, R25 ;  /* 0x000000191c1c7220 */ /* 0x000fe20000410000 */
[----:B------:R-:W-:-:S02]  /*0e30*/  HADD2.F32 R27, -RZ, R40.H1_H1 ;  /* 0x30000028ff1b7230 */ /* 0x000fc40000004100 */
[----:B------:R-:W-:Y:S02]  /*0e40*/  HADD2.F32 R36, -RZ, R36.H0_H0 ;  /* 0x20000024ff247230 */ /* 0x000fe40000004100 */
[----:B------:R-:W-:Y:S02]  /*0e50*/  HADD2.F32 R25, -RZ, R40.H0_H0 ;  /* 0x20000028ff197230 */ /* 0x000fe40000004100 */
[----:B------:R-:W-:Y:S01]  /*0e60*/  FMUL.FTZ R27, R20, R27 ;  /* 0x0000001b141b7220 */ /* 0x000fe20000410000 */
[----:B------:R-:W-:Y:S02]  /*0e70*/  HADD2.F32 R21, -RZ, R29.H0_H0 ;  /* 0x2000001dff157230 */ /* 0x000fe40000004100 */
[----:B------:R-:W-:Y:S01]  /*0e80*/  FFMA.FTZ R22, R17, R22, R28 ;  /* 0x0000001611167223 */ /* 0x000fe2000001001c */
[----:B------:R-:W-:Y:S02]  /*0e90*/  HADD2.F32 R24, -RZ, R33.H0_H0 ;  /* 0x20000021ff187230 */ /* 0x000fe40000004100 */
[----:B------:R-:W-:Y:S01]  /*0ea0*/  FFMA.FTZ R36, R36, R25, R27 ;  /* 0x0000001924247223 */ /* 0x000fe2000001001b */
[----:B------:R-:W-:-:S02]  /*0eb0*/  HADD2.F32 R14, -RZ, R23.H0_H0 ;  /* 0x20000017ff0e7230 */ /* 0x000fc40000004100 */
[----:B------:R-:W-:Y:S02]  /*0ec0*/  HADD2.F32 R17, -RZ, R37.H0_H0 ;  /* 0x20000025ff117230 */ /* 0x000fe40000004100 */
[----:B------:R-:W-:Y:S02]  /*0ed0*/  HADD2.F32 R20, -RZ, R41.H0_H0 ;  /* 0x20000029ff147230 */ /* 0x000fe40000004100 */
[----:B------:R-:W-:Y:S01]  /*0ee0*/  FFMA.FTZ R24, R21, R24, R22 ;  /* 0x0000001815187223 */ /* 0x000fe20000010016 */
[----:B------:R-:W-:Y:S02]  /*0ef0*/  HADD2.F32 R29, -RZ, R29.H1_H1 ;  /* 0x3000001dff1d7230 */ /* 0x000fe40000004100 */
[----:B------:R-:W-:Y:S02]  /*0f00*/  HADD2.F32 R26, -RZ, R33.H1_H1 ;  /* 0x30000021ff1a7230 */ /* 0x000fe40000004100 */
[----:B------:R-:W-:Y:S01]  /*0f10*/  FFMA.FTZ R14, R14, R7, R9 ;  /* 0x000000070e0e7223 */ /* 0x000fe20000010009 */
[----:B------:R-:W-:-:S02]  /*0f20*/  HADD2.F32 R37, -RZ, R37.H1_H1 ;  /* 0x30000025ff257230 */ /* 0x000fc40000004100 */
[----:B------:R-:W-:Y:S01]  /*0f30*/  FFMA.FTZ R36, R17, R20, R36 ;  /* 0x0000001411247223 */ /* 0x000fe20000010024 */
[----:B------:R-:W-:Y:S02]  /*0f40*/  HADD2.F32 R22, -RZ, R41.H1_H1 ;  /* 0x30000029ff167230 */ /* 0x000fe40000004100 */
[----:B------:R-:W-:Y:S01]  /*0f50*/  FFMA.FTZ R24, R29, R26, R24 ;  /* 0x0000001a1d187223 */ /* 0x000fe20000010018 */
[----:B------:R-:W-:Y:S02]  /*0f60*/  HADD2.F32 R9, -RZ, R30.H0_H0 ;  /* 0x2000001eff097230 */ /* 0x000fe40000004100 */
[----:B------:R-:W-:Y:S02]  /*0f70*/  HADD2.F32 R32, -RZ, R34.H0_H0 ;  /* 0x20000022ff207230 */ /* 0x000fe40000004100 */
[----:B------:R-:W-:Y:S01]  /*0f80*/  FFMA.FTZ R22, R37, R22, R36 ;  /* 0x0000001625167223 */ /* 0x000fe20000010024 */
[----:B------:R-:W-:Y:S02]  /*0f90*/  HADD2.F32 R17, -RZ, R38.H0_H0 ;  /* 0x20000026ff117230 */ /* 0x000fe40000004100 */
[----:B------:R-:W-:-:S02]  /*0fa0*/  HADD2.F32 R20, -RZ, R42.H0_H0 ;  /* 0x2000002aff147230 */ /* 0x000fc40000004100 */
[----:B------:R-:W-:Y:S01]  /*0fb0*/  FFMA.FTZ R9, R9, R32, R24 ;  /* 0x0000002009097223 */ /* 0x000fe20000010018 */
[----:B------:R-:W-:Y:S02]  /*0fc0*/  HADD2.F32 R30, -RZ, R30.H1_H1 ;  /* 0x3000001eff1e7230 */ /* 0x000fe40000004100 */
[----:B------:R-:W-:Y:S02]  /*0fd0*/  HADD2.F32 R13, -RZ, R34.H1_H1 ;  /* 0x30000022ff0d7230 */ /* 0x000fe40000004100 */
        /* <DEDUP_REMOVED lines=12> */
[----:B------:R-:W-:Y:S02]  /*10a0*/  HADD2.F32 R16, -RZ, R35.H1_H1 ;  /* 0x30000023ff107230 */ /* 0x000fe40000004100 */
[----:B------:R-:W-:Y:S01]  /*10b0*/  FFMA.FTZ R20, R9, R20, R38 ;  /* 0x0000001409147223 */ /* 0x000fe20000010026 */
[----:B------:R-:W-:Y:S02]  /*10c0*/  HADD2.F32 R39, -RZ, R39.H1_H1 ;  /* 0x30000027ff277230 */ /* 0x000fe40000004100 */
[----:B------:R-:W-:Y:S02]  /*10d0*/  HADD2.F32 R18, -RZ, R43.H1_H1 ;  /* 0x3000002bff127230 */ /* 0x000fe40000004100 */
[----:B------:R-:W-:Y:S01]  /*10e0*/  FFMA.FTZ R14, R23, R12, R14 ;  /* 0x0000000c170e7223 */ /* 0x000fe2000001000e */
[----:B------:R-:W-:Y:S02]  /*10f0*/  FFMA.FTZ R30, R31, R16, R30 ;  /* 0x000000101f1e7223 */ /* 0x000fe4000001001e */
[----:B------:R-:W-:-:S02]  /*1100*/  FFMA.FTZ R20, R39, R18, R20 ;  /* 0x0000001227147223 */ /* 0x000fc40000010014 */
[----:B------:R-:W0:Y:S04]  /*1110*/  SHFL.BFLY PT, R7, R14, 0x4, 0x1f ;  /* 0x0c801f000e077f89 */ /* 0x000e2800000e0000 */
[----:B------:R-:W1:Y:S04]  /*1120*/  SHFL.BFLY PT, R13, R30, 0x4, 0x1f ;  /* 0x0c801f001e0d7f89 */ /* 0x000e6800000e0000 */
[----:B------:R-:W2:Y:S04]  /*1130*/  SHFL.BFLY PT, R12, R15, 0x4, 0x1f ;  /* 0x0c801f000f0c7f89 */ /* 0x000ea800000e0000 */
[----:B------:R-:W3:Y:S01]  /*1140*/  SHFL.BFLY PT, R17, R20, 0x4, 0x1f ;  /* 0x0c801f0014117f89 */ /* 0x000ee200000e0000 */
[----:B0-----:R-:W-:Y:S01]  /*1150*/  FADD.FTZ R9, R14, R7 ;  /* 0x000000070e097221 */ /* 0x001fe20000010000 */
[----:B-1----:R-:W-:Y:S01]  /*1160*/  FADD.FTZ R13, R30, R13 ;  /* 0x0000000d1e0d7221 */ /* 0x002fe20000010000 */
[----:B--2---:R-:W-:Y:S01]  /*1170*/  FADD.FTZ R12, R15, R12 ;  /* 0x0000000c0f0c7221 */ /* 0x004fe20000010000 */
[----:B---3--:R-:W-:-:S02]  /*1180*/  FADD.FTZ R22, R20, R17 ;  /* 0x0000001114167221 */ /* 0x008fc40000010000 */
[----:B------:R-:W0:Y:S04]  /*1190*/  SHFL.BFLY PT, R16, R9, 0x2, 0x1f ;  /* 0x0c401f0009107f89 */ /* 0x000e2800000e0000 */
[----:B------:R-:W1:Y:S04]  /*11a0*/  SHFL.BFLY PT, R18, R13, 0x2, 0x1f ;  /* 0x0c401f000d127f89 */ /* 0x000e6800000e0000 */
[----:B------:R-:W2:Y:S04]  /*11b0*/  SHFL.BFLY PT, R7, R12, 0x2, 0x1f ;  /* 0x0c401f000c077f89 */ /* 0x000ea800000e0000 */
[----:B------:R-:W3:Y:S01]  /*11c0*/  SHFL.BFLY PT, R15, R22, 0x2, 0x1f ;  /* 0x0c401f00160f7f89 */ /* 0x000ee200000e0000 */
[----:B------:R-:W-:-:S06]  /*11d0*/  MOV R19, 0x7f800000 ;  /* 0x7f80000000137802 */ /* 0x000fcc0000000f00 */
[----:B------:R4:W5:Y:S01]  /*11e0*/  @!P2 LDG.E R19, desc[UR6][R46.64] ;  /* 0x000000062e13a981 */ /* 0x000962000c1e1900 */
[----:B0-----:R-:W-:Y:S01]  /*11f0*/  FADD.FTZ R17, R9, R16 ;  /* 0x0000001009117221 */ /* 0x001fe20000010000 */
[----:B-1----:R-:W-:Y:S01]  /*1200*/  FADD.FTZ R20, R13, R18 ;  /* 0x000000120d147221 */ /* 0x002fe20000010000 */
[----:B--2---:R-:W-:Y:S01]  /*1210*/  FADD.FTZ R7, R12, R7 ;  /* 0x000000070c077221 */ /* 0x004fe20000010000 */
[----:B---3--:R-:W-:Y:S02]  /*1220*/  FADD.FTZ R23, R22, R15 ;  /* 0x0000000f16177221 */ /* 0x008fe40000010000 */
[----:B------:R-:W0:Y:S01]  /*1230*/  SHFL.BFLY PT, R18, R17, 0x1, 0x1f ;  /* 0x0c201f0011127f89 */ /* 0x000e2200000e0000 */
[----:B------:R-:W1:Y:S03]  /*1240*/  LDC.64 R14, c[0x0][0x2d0] ;  /* 0x0000b400ff0e7b82 */ /* 0x000e660000000a00 */
[----:B------:R-:W2:Y:S04]  /*1250*/  SHFL.BFLY PT, R21, R20, 0x1, 0x1f ;  /* 0x0c201f0014157f89 */ /* 0x000ea800000e0000 */
[----:B------:R-:W3:Y:S01]  /*1260*/  SHFL.BFLY PT, R16, R7, 0x1, 0x1f ;  /* 0x0c201f0007107f89 */ /* 0x000ee200000e0000 */
[----:B------:R-:W1:Y:S03]  /*1270*/  LDC.64 R12, c[0x0][0x2d8] ;  /* 0x0000b600ff0c7b82 */ /* 0x000e660000000a00 */
[----:B------:R-:W4:Y:S01]  /*1280*/  SHFL.BFLY PT, R24, R23, 0x1, 0x1f ;  /* 0x0c201f0017187f89 */ /* 0x000f2200000e0000 */
[----:B------:R-:W-:Y:S01]  /*1290*/  ISETP.NE.AND P2, PT, R5, RZ, PT ;  /* 0x000000ff0500720c */ /* 0x000fe20003f45270 */
[----:B------:R-:W-:Y:S01]  /*12a0*/  BSSY B0, `(.L_x_1674) ;  /* 0x0000022000007945 */ /* 0x000fe20003800000 */
[----:B0-----:R-:W-:Y:S01]  /*12b0*/  FADD.FTZ R26, R17, R18 ;  /* 0x00000012111a7221 */ /* 0x001fe20000010000 */
[----:B------:R-:W-:Y:S01]  /*12c0*/  SHF.L.U32 R18, R2, 0xd, RZ ;  /* 0x0000000d02127819 */ /* 0x000fe200000006ff */
[----:B--2---:R-:W-:Y:S01]  /*12d0*/  FADD.FTZ R27, R20, R21 ;  /* 0x00000015141b7221 */ /* 0x004fe20000010000 */
[----:B------:R-:W-:Y:S01]  /*12e0*/  SHF.L.U32 R21, R0, 0x2, RZ ;  /* 0x0000000200157819 */ /* 0x000fe200000006ff */
[----:B---3--:R-:W-:Y:S01]  /*12f0*/  FADD.FTZ R9, R7, R16 ;  /* 0x0000001007097221 */ /* 0x008fe20000010000 */
[----:B----4-:R-:W-:-:S06]  /*1300*/  FADD.FTZ R28, R23, R24 ;  /* 0x00000018171c7221 */ /* 0x010fcc0000010000 */
[----:B------:R-:W-:Y:S05]  /*1310*/  @P2 BRA `(.L_x_1675) ;  /* 0x0000000000682947 */ /* 0x000fea0003800000 */
[----:B------:R-:W0:Y:S01]  /*1320*/  LDC.64 R22, c[0x0][0x278] ;  /* 0x00009e00ff167b82 */ /* 0x000e220000000a00 */
[----:B------:R-:W-:Y:S01]  /*1330*/  SHF.R.S32.HI R11, RZ, 0x1f, R10 ;  /* 0x0000001fff0b7819 */ /* 0x000fe2000001140a */
[----:B------:R-:W-:Y:S01]  /*1340*/  ULDC.64 UR12, c[0x0][0x260] ;  /* 0x00009800000c7ab9 */ /* 0x000fe20000000a00 */
[-C--:B------:R-:W-:Y:S02]  /*1350*/  ISETP.GE.AND P4, PT, R4, R3.reuse, PT ;  /* 0x000000030400720c */ /* 0x080fe40003f86270 */
[----:B------:R-:W-:-:S03]  /*1360*/  ISETP.GE.AND P3, PT, R6, R3, PT ;  /* 0x000000030600720c */ /* 0x000fc60003f66270 */
[----:B------:R-:W2:Y:S01]  /*1370*/  LDC.64 R24, c[0x0][0x280] ;  /* 0x0000a000ff187b82 */ /* 0x000ea20000000a00 */
[C---:B0-----:R-:W-:Y:S02]  /*1380*/  IMAD R20, R22.reuse, UR10, RZ ;  /* 0x0000000a16147c24 */ /* 0x041fe4000f8e02ff */
[----:B------:R-:W-:-:S04]  /*1390*/  IMAD.WIDE.U32 R16, R22, UR8, R10 ;  /* 0x0000000816107c25 */ /* 0x000fc8000f8e000a */
[----:B------:R-:W-:Y:S02]  /*13a0*/  IMAD R5, R23, UR8, R20 ;  /* 0x0000000817057c24 */ /* 0x000fe4000f8e0214 */
[----:B--2---:R-:W-:-:S03]  /*13b0*/  IMAD R20, R24, UR11, RZ ;  /* 0x0000000b18147c24 */ /* 0x004fc6000f8e02ff */
[----:B------:R-:W-:Y:S01]  /*13c0*/  IADD3 R17, R17, R5, RZ ;  /* 0x0000000511117210 */ /* 0x000fe20007ffe0ff */
[----:B------:R-:W-:Y:S02]  /*13d0*/  IMAD R7, R25, UR9, R20 ;  /* 0x0000000919077c24 */ /* 0x000fe4000f8e0214 */
[----:B------:R-:W-:-:S03]  /*13e0*/  IMAD.WIDE.U32 R16, R24, UR9, R16 ;  /* 0x0000000918107c25 */ /* 0x000fc6000f8e0010 */
[----:B------:R-:W-:-:S04]  /*13f0*/  IADD3 R5, P2, R44, R16, RZ ;  /* 0x000000102c057210 */ /* 0x000fc80007f5e0ff */
[----:B------:R-:W-:Y:S02]  /*1400*/  IADD3.X R44, R45, R17, R7, P2, !PT ;  /* 0x000000112d2c7210 */ /* 0x000fe400017fe407 */
[C---:B------:R-:W-:Y:S02]  /*1410*/  LEA R16, P5, R5.reuse, UR12, 0x2 ;  /* 0x0000000c05107c11 */ /* 0x040fe4000f8a10ff */
[----:B------:R-:W-:Y:S02]  /*1420*/  ISETP.GE.AND P2, PT, R8, R3, PT ;  /* 0x000000030800720c */ /* 0x000fe40003f46270 */
[----:B------:R-:W-:Y:S02]  /*1430*/  LEA.HI.X R17, R5, UR13, R44, 0x2, P5 ;  /* 0x0000000d05117c11 */ /* 0x000fe4000a8f142c */
[----:B------:R-:W-:Y:S02]  /*1440*/  FSEL R3, R9, RZ, !P1 ;  /* 0x000000ff09037208 */ /* 0x000fe40004800000 */
[----:B------:R-:W-:-:S02]  /*1450*/  FSEL R5, R26, RZ, !P4 ;  /* 0x000000ff1a057208 */ /* 0x000fc40006000000 */
[----:B------:R-:W-:Y:S01]  /*1460*/  FSEL R7, R27, RZ, !P3 ;  /* 0x000000ff1b077208 */ /* 0x000fe20005800000 */
[----:B------:R0:W-:Y:S01]  /*1470*/  STG.E desc[UR6][R16.64], R3 ;  /* 0x0000000310007986 */ /* 0x0001e2000c101906 */
[----:B------:R-:W-:-:S03]  /*1480*/  FSEL R9, R28, RZ, !P2 ;  /* 0x000000ff1c097208 */ /* 0x000fc60005000000 */
[----:B------:R0:W-:Y:S04]  /*1490*/  STG.E desc[UR6][R16.64+0x80], R5 ;  /* 0x0000800510007986 */ /* 0x0001e8000c101906 */
[----:B------:R0:W-:Y:S04]  /*14a0*/  STG.E desc[UR6][R16.64+0x100], R7 ;  /* 0x0001000710007986 */ /* 0x0001e8000c101906 */
[----:B------:R0:W-:Y:S02]  /*14b0*/  STG.E desc[UR6][R16.64+0x180], R9 ;  /* 0x0001800910007986 */ /* 0x0001e4000c101906 */
.L_x_1675:
[----:B------:R-:W-:Y:S05]  /*14c0*/  BSYNC B0 ;  /* 0x0000000000007941 */ /* 0x000fea0003800000 */
.L_x_1674:
[----:B------:R-:W-:Y:S01]  /*14d0*/  UIADD3 UR4, UR4, 0x7f, URZ ;  /* 0x0000007f04047890 */ /* 0x000fe2000fffe03f */
[----:B0-----:R-:W-:Y:S01]  /*14e0*/  SHF.R.S32.HI R3, RZ, 0x1f, R21 ;  /* 0x0000001fff037819 */ /* 0x001fe20000011415 */
[----:B-1----:R-:W-:Y:S01]  /*14f0*/  IMAD R6, R14, UR10, RZ ;  /* 0x0000000a0e067c24 */ /* 0x002fe2000f8e02ff */
[C---:B------:R-:W-:Y:S01]  /*1500*/  IADD3 R4, P1, R18.reuse, R21, RZ ;  /* 0x0000001512047210 */ /* 0x040fe20007f3e0ff */
[----:B------:R-:W-:Y:S01]  /*1510*/  USHF.R.S32.HI UR5, URZ, 0x1f, UR4 ;  /* 0x0000001f3f057899 */ /* 0x000fe20008011404 */
[----:B------:R-:W-:Y:S02]  /*1520*/  BSSY B0, `(.L_x_1676) ;  /* 0x0000022000007945 */ /* 0x000fe40003800000 */
[----:B------:R-:W-:Y:S01]  /*1530*/  LEA.HI.X.SX32 R5, R18, R3, 0x1, P1 ;  /* 0x0000000312057211 */ /* 0x000fe200008f0eff */
[----:B------:R-:W-:Y:S01]  /*1540*/  ULEA.HI UR5, UR5, UR4, URZ, 0x7 ;  /* 0x0000000405057291 */ /* 0x000fe2000f8f383f */
[----:B------:R-:W-:Y:S02]  /*1550*/  IMAD R3, R15, UR8, R6 ;  /* 0x000000080f037c24 */ /* 0x000fe4000f8e0206 */
[----:B------:R-:W-:Y:S01]  /*1560*/  IMAD.WIDE.U32 R14, R14, UR8, R4 ;  /* 0x000000080e0e7c25 */ /* 0x000fe2000f8e0004 */
[----:B------:R-:W-:-:S03]  /*1570*/  ULOP3.LUT UR5, UR5, 0xffffff80, URZ, 0xc0, !UPT ;  /* 0xffffff8005057892 */ /* 0x000fc6000f8ec03f */
[----:B------:R-:W-:Y:S01]  /*1580*/  IMAD R4, R12, UR11, RZ ;  /* 0x0000000b0c047c24 */ /* 0x000fe2000f8e02ff */
[----:B------:R-:W-:Y:S02]  /*1590*/  IADD3 R15, R15, R3, RZ ;  /* 0x000000030f0f7210 */ /* 0x000fe40007ffe0ff */
[----:B------:R-:W-:Y:S01]  /*15a0*/  IADD3 R3, -R10, UR5, RZ ;  /* 0x000000050a037c10 */ /* 0x000fe2000fffe1ff */
[----:B------:R-:W-:Y:S02]  /*15b0*/  IMAD R9, R13, UR9, R4 ;  /* 0x000000090d097c24 */ /* 0x000fe4000f8e0204 */
[----:B------:R-:W-:Y:S01]  /*15c0*/  IMAD.WIDE.U32 R12, R12, UR9, R14 ;  /* 0x000000090c0c7c25 */ /* 0x000fe2000f8e000e */
[----:B------:R-:W-:-:S04]  /*15d0*/  ISETP.GE.OR P0, PT, R0, R3, P0 ;  /* 0x000000030000720c */ /* 0x000fc80000706670 */
[----:B------:R-:W-:-:S09]  /*15e0*/  IADD3 R9, R13, R9, RZ ;  /* 0x000000090d097210 */ /* 0x000fd20007ffe0ff */
[----:B------:R-:W-:Y:S05]  /*15f0*/  @P0 BRA `(.L_x_1677) ;  /* 0x0000000000500947 */ /* 0x000fea0003800000 */
[----:B------:R-:W0:Y:S01]  /*1600*/  LDC.64 R14, c[0x0][0x2a8] ;  /* 0x0000aa00ff0e7b82 */ /* 0x000e220000000a00 */
[----:B------:R-:W-:Y:S01]  /*1610*/  SHF.R.S32.HI R3, RZ, 0x1f, R0 ;  /* 0x0000001fff037819 */ /* 0x000fe20000011400 */
[----:B------:R-:W-:Y:S01]  /*1620*/  ULDC.64 UR4, c[0x0][0x2a0] ;  /* 0x0000a80000047ab9 */ /* 0x000fe20000000a00 */
[----:B------:R-:W-:-:S04]  /*1630*/  IADD3 R4, P0, R10, R0, RZ ;  /* 0x000000000a047210 */ /* 0x000fc80007f1e0ff */
[----:B------:R-:W-:Y:S01]  /*1640*/  LEA.HI.X.SX32 R5, R10, R3, 0x1, P0 ;  /* 0x000000030a057211 */ /* 0x000fe200000f0eff */
[----:B------:R-:W1:Y:S01]  /*1650*/  LDC.64 R16, c[0x0][0x2b0] ;  /* 0x0000ac00ff107b82 */ /* 0x000e620000000a00 */
[----:B-----5:R-:W-:Y:S01]  /*1660*/  FSETP.NEU.FTZ.AND P0, PT, R19, -INF , PT ;  /* 0xff8000001300780b */ /* 0x020fe20003f1d000 */
[C---:B0-----:R-:W-:Y:S02]  /*1670*/  IMAD R6, R14.reuse, UR10, RZ ;  /* 0x0000000a0e067c24 */ /* 0x041fe4000f8e02ff */
[----:B------:R-:W-:-:S04]  /*1680*/  IMAD.WIDE.U32 R4, R14, UR8, R4 ;  /* 0x000000080e047c25 */ /* 0x000fc8000f8e0004 */
[----:B------:R-:W-:Y:S02]  /*1690*/  IMAD R3, R15, UR8, R6 ;  /* 0x000000080f037c24 */ /* 0x000fe4000f8e0206 */
[----:B-1----:R-:W-:-:S03]  /*16a0*/  IMAD R6, R16, UR11, RZ ;  /* 0x0000000b10067c24 */ /* 0x002fc6000f8e02ff */
[----:B------:R-:W-:Y:S01]  /*16b0*/  IADD3 R5, R5, R3, RZ ;  /* 0x0000000305057210 */ /* 0x000fe20007ffe0ff */
[----:B------:R-:W-:Y:S02]  /*16c0*/  IMAD R7, R17, UR9, R6 ;  /* 0x0000000911077c24 */ /* 0x000fe4000f8e0206 */
[----:B------:R-:W-:Y:S01]  /*16d0*/  FMUL.FTZ R3, R19, 1.4426950216293334961 ;  /* 0x3fb8aa3b13037820 */ /* 0x000fe20000410000 */
[----:B------:R-:W-:-:S04]  /*16e0*/  IMAD.WIDE.U32 R4, R16, UR9, R4 ;  /* 0x0000000910047c25 */ /* 0x000fc8000f8e0004 */
[----:B------:R-:W-:Y:S02]  /*16f0*/  FSEL R3, R3, RZ, P0 ;  /* 0x000000ff03037208 */ /* 0x000fe40000000000 */
[----:B------:R-:W-:Y:S02]  /*1700*/  IADD3 R5, R5, R7, RZ ;  /* 0x0000000705057210 */ /* 0x000fe40007ffe0ff */
[----:B------:R-:W-:-:S04]  /*1710*/  LEA R6, P1, R4, UR4, 0x2 ;  /* 0x0000000404067c11 */ /* 0x000fc8000f8210ff */
[----:B------:R-:W-:-:S05]  /*1720*/  LEA.HI.X R7, R4, UR5, R5, 0x2, P1 ;  /* 0x0000000504077c11 */ /* 0x000fca00088f1405 */
[----:B------:R0:W-:Y:S04]  /*1730*/  STG.E desc[UR6][R6.64], R3 ;  /* 0x0000000306007986 */ /* 0x0001e8000c101906 */
.L_x_1677:
[----:B------:R-:W-:Y:S05]  /*1740*/  BSYNC B0 ;  /* 0x0000000000007941 */ /* 0x000fea0003800000 */
.L_x_1676:
[----:B------:R-:W-:Y:S01]  /*1750*/  ULDC.64 UR12, c[0x0][0x2e8] ;  /* 0x0000ba00000c7ab9 */ /* 0x000fe20000000a00 */
[----:B------:R-:W-:Y:S01]  /*1760*/  ULDC.64 UR4, c[0x0][0x2b8] ;  /* 0x0000ae0000047ab9 */ /* 0x000fe20000000a00 */
[----:B------:R-:W-:Y:S02]  /*1770*/  ISETP.NE.U32.AND P0, PT, RZ, UR12, PT ;  /* 0x0000000cff007c0c */ /* 0x000fe4000bf05070 */
[C---:B------:R-:W-:Y:S02]  /*1780*/  LEA R4, P1, R12.reuse, UR4, 0x2 ;  /* 0x000000040c047c11 */ /* 0x040fe4000f8210ff */
[----:B------:R-:W-:Y:S02]  /*1790*/  ISETP.NE.AND.EX P0, PT, RZ, UR13, PT, P0 ;  /* 0x0000000dff007c0c */ /* 0x000fe4000bf05300 */
[----:B------:R-:W-:Y:S02]  /*17a0*/  LEA.HI.X R5, R12, UR5, R9, 0x2, P1 ;  /* 0x000000050c057c11 */ /* 0x000fe400088f1409 */
[----:B------:R-:W-:-:S03]  /*17b0*/  ISETP.NE.OR P0, PT, R0, RZ, !P0 ;  /* 0x000000ff0000720c */ /* 0x000fc60004705670 */
[----:B------:R1:W-:Y:S04]  /*17c0*/  STG.E.128 desc[UR6][R4.64], RZ ;  /* 0x000000ff04007986 */ /* 0x0003e8000c101d06 */
[----:B------:R1:W-:Y:S04]  /*17d0*/  STG.E.128 desc[UR6][R4.64+0x1000], RZ ;  /* 0x001000ff04007986 */ /* 0x0003e8000c101d06 */
[----:B------:R1:W-:Y:S04]  /*17e0*/  STG.E.128 desc[UR6][R4.64+0x2000], RZ ;  /* 0x002000ff04007986 */ /* 0x0003e8000c101d06 */
[----:B------:R1:W-:Y:S04]  /*17f0*/  STG.E.128 desc[UR6][R4.64+0x3000], RZ ;  /* 0x003000ff04007986 */ /* 0x0003e8000c101d06 */
[----:B------:R1:W-:Y:S04]  /*1800*/  STG.E.128 desc[UR6][R4.64+0x4000], RZ ;  /* 0x004000ff04007986 */ /* 0x0003e8000c101d06 */
[----:B------:R1:W-:Y:S04]  /*1810*/  STG.E.128 desc[UR6][R4.64+0x5000], RZ ;  /* 0x005000ff04007986 */ /* 0x0003e8000c101d06 */
[----:B------:R1:W-:Y:S04]  /*1820*/  STG.E.128 desc[UR6][R4.64+0x6000], RZ ;  /* 0x006000ff04007986 */ /* 0x0003e8000c101d06 */
[----:B------:R1:W-:Y:S01]  /*1830*/  STG.E.128 desc[UR6][R4.64+0x7000], RZ ;  /* 0x007000ff04007986 */ /* 0x0003e2000c101d06 */
[----:B------:R-:W-:Y:S05]  /*1840*/  @P0 EXIT ;  /* 0x000000000000094d */ /* 0x000fea0003800000 */
[----:B0-----:R-:W0:Y:S08]  /*1850*/  LDC R3, c[0x0][0x2e0] ;  /* 0x0000b800ff037b82 */ /* 0x001e300000000800 */
[----:B------:R-:W2:Y:S08]  /*1860*/  LDC R7, c[0x0][0x220] ;  /* 0x00008800ff077b82 */ /* 0x000eb00000000800 */
[----:B-1----:R-:W1:Y:S01]  /*1870*/  LDC.64 R4, c[0x0][0x2e8] ;  /* 0x0000ba00ff047b82 */ /* 0x002e620000000a00 */
[----:B0-----:R-:W-:-:S04]  /*1880*/  IMAD R2, R2, R3, UR9 ;  /* 0x0000000902027e24 */ /* 0x001fc8000f8e0203 */
[----:B--2---:R-:W-:-:S04]  /*1890*/  IMAD R3, R2, R7, UR8 ;  /* 0x0000000802037e24 */ /* 0x004fc8000f8e0207 */
[----:B-1----:R-:W-:-:S05]  /*18a0*/  IMAD.WIDE R2, R3, 0x4, R4 ;  /* 0x0000000403027825 */ /* 0x002fca00078e0204 */
[----:B------:R-:W-:Y:S01]  /*18b0*/  STG.E desc[UR6][R2.64], RZ ;  /* 0x000000ff02007986 */ /* 0x000fe2000c101906 */
[----:B------:R-:W-:Y:S05]  /*18c0*/  EXIT ;  /* 0x000000000000794d */ /* 0x000fea0003800000 */
.L_x_1678:
        /* <DEDUP_REMOVED lines=11> */
.L_x_3730:


//--------------------- .text._ZN7cutlass13device_kernelIN5flash11enable_sm90INS1_16FlashAttnBwdSm90INS1_25CollectiveMainloopBwdSm90ILi2ELi2ELi2EN4cute5tupleIJNS5_1CILi1EEES8_S8_EEENS6_IJNS7_ILi128EEESA_NS7_ILi64EEEEEENS_6half_tEfNS_4arch4Sm90ELb0ELb1ELb1ELb1ELb0ELb1ELb0ELb0ELi2ELi1ELi2ELi2ELb0EEENS1_21CollectiveEpilogueBwdISC_SD_SF_Li256ELb1ELb0ELi1EEENS1_19SingleTileSchedulerILb1ELb0ELb0ELi128EEEEEEEEEvNT_6ParamsE --------------------------
	.section	.text._ZN7cutlass13device_kernelIN5flash11enable_sm90INS1_16FlashAttnBwdSm90INS1_25CollectiveMainloopBwdSm90ILi2ELi2ELi2EN4cute5tupleIJNS5_1CILi1EEES8_S8_EEENS6_IJNS7_ILi128EEESA_NS7_ILi64EEEEEENS_6half_tEfNS_4arch4Sm90ELb0ELb1ELb1ELb1ELb0ELb1ELb0ELb0ELi2ELi1ELi2ELi2ELb0EEENS1_21CollectiveEpilogueBwdISC_SD_SF_Li256ELb1ELb0ELi1EEENS1_19SingleTileSchedulerILb1ELb0ELb0ELi128EEEEEEEEEvNT_6ParamsE,"ax",@progbits
	.align	128
.text._ZN7cutlass13device_kernelIN5flash11enable_sm90INS1_16FlashAttnBwdSm90INS1_25CollectiveMainloopBwdSm90ILi2ELi2ELi2EN4cute5tupleIJNS5_1CILi1EEES8_S8_EEENS6_IJNS7_ILi128EEESA_NS7_ILi64EEEEEENS_6half_tEfNS_4arch4Sm90ELb0ELb1ELb1ELb1ELb0ELb1ELb0ELb0ELi2ELi1ELi2ELi2ELb0EEENS1_21CollectiveEpilogueBwdISC_SD_SF_Li256ELb1ELb0ELi1EEENS1_19SingleTileSchedulerILb1ELb0ELb0ELi128EEEEEEEEEvNT_6ParamsE:
        .type           _ZN7cutlass13device_kernelIN5flash11enable_sm90INS1_16FlashAttnBwdSm90INS1_25CollectiveMainloopBwdSm90ILi2ELi2ELi2EN4cute5tupleIJNS5_1CILi1EEES8_S8_EEENS6_IJNS7_ILi128EEESA_NS7_ILi64EEEEEENS_6half_tEfNS_4arch4Sm90ELb0ELb1ELb1ELb1ELb0ELb1ELb0ELb0ELi2ELi1ELi2ELi2ELb0EEENS1_21CollectiveEpilogueBwdISC_SD_SF_Li256ELb1ELb0ELi1EEENS1_19SingleTileSchedulerILb1ELb0ELb0ELi128EEEEEEEEEvNT_6ParamsE,@function
        .size           _ZN7cutlass13device_kernelIN5flash11enable_sm90INS1_16FlashAttnBwdSm90INS1_25CollectiveMainloopBwdSm90ILi2ELi2ELi2EN4cute5tupleIJNS5_1CILi1EEES8_S8_EEENS6_IJNS7_ILi128EEESA_NS7_ILi64EEEEEENS_6half_tEfNS_4arch4Sm90ELb0ELb1ELb1ELb1ELb0ELb1ELb0ELb0ELi2ELi1ELi2ELi2ELb0EEENS1_21CollectiveEpilogueBwdISC_SD_SF_Li256ELb1ELb0ELi1EEENS1_19SingleTileSchedulerILb1ELb0ELb0ELi128EEEEEEEEEvNT_6ParamsE,(.L_x_3731 - _ZN7cutlass13device_kernelIN5flash11enable_sm90INS1_16FlashAttnBwdSm90INS1_25CollectiveMainloopBwdSm90ILi2ELi2ELi2EN4cute5tupleIJNS5_1CILi1EEES8_S8_EEENS6_IJNS7_ILi128EEESA_NS7_ILi64EEEEEENS_6half_tEfNS_4arch4Sm90ELb0ELb1ELb1ELb1ELb0ELb1ELb0ELb0ELi2ELi1ELi2ELi2ELb0EEENS1_21CollectiveEpilogueBwdISC_SD_SF_Li256ELb1ELb0ELi1EEENS1_19SingleTileSchedulerILb1ELb0ELb0ELi128EEEEEEEEEvNT_6ParamsE)
        .other          _ZN7cutlass13device_kernelIN5flash11enable_sm90INS1_16FlashAttnBwdSm90INS1_25CollectiveMainloopBwdSm90ILi2ELi2ELi2EN4cute5tupleIJNS5_1CILi1EEES8_S8_EEENS6_IJNS7_ILi128EEESA_NS7_ILi64EEEEEENS_6half_tEfNS_4arch4Sm90ELb0ELb1ELb1ELb1ELb0ELb1ELb0ELb0ELi2ELi1ELi2ELi2ELb0EEENS1_21CollectiveEpilogueBwdISC_SD_SF_Li256ELb1ELb0ELi1EEENS1_19SingleTileSchedulerILb1ELb0ELb0ELi128EEEEEEEEEvNT_6ParamsE,@"STO_CUDA_ENTRY STV_DEFAULT"
_ZN7cutlass13device_kernelIN5flash11enable_sm90INS1_16FlashAttnBwdSm90INS1_25CollectiveMainloopBwdSm90ILi2ELi2ELi2EN4cute5tupleIJNS5_1CILi1EEES8_S8_EEENS6_IJNS7_ILi128EEESA_NS7_ILi64EEEEEENS_6half_tEfNS_4arch4Sm90ELb0ELb1ELb1ELb1ELb0ELb1ELb0ELb0ELi2ELi1ELi2ELi2ELb0EEENS1_21CollectiveEpilogueBwdISC_SD_SF_Li256ELb1ELb0ELi1EEENS1_19SingleTileSchedulerILb1ELb0ELb0ELi128EEEEEEEEEvNT_6ParamsE:
        /* <DEDUP_REMOVED lines=24> */
.L_x_1680:
[----:B------:R-:W-:Y:S05]  /*0180*/  BSYNC B0 ;  /* 0x0000000000007941 */ /* 0x000fea0003800000 */
.L_x_1679:
        /* <DEDUP_REMOVED lines=37> */
.L_x_1681:
        /* <DEDUP_REMOVED lines=22> */
.L_x_1682:
[----:B------:R-:W-:Y:S01]  /*0540*/  PLOP3.LUT P0, PT, PT, PT, UP0, 0x80, 0x0 ;  /* 0x000000000000781c */ /* 0x000fe20003f0f008 */
[----:B------:R-:W-:Y:S01]  /*0550*/  NOP ;  /* 0x0000000000007918 */ /* 0x000fe20000000000 */
[----:B------:R-:W-:Y:S01]  /*0560*/  ULDC.64 UR38, c[0x0][0x208] ;  /* 0x0000820000267ab9 */ /* 0x000fe20000000a00 */
[----:B------:R-:W-:Y:S01]  /*0570*/  BSSY B6, `(.L_x_1683) ;  /* 0x000168d000067945 */ /* 0x000fe20003800000 */
[----:B-12-4-:R-:W-:Y:S09]  /*0580*/  BAR.SYNC.DEFER_BLOCKING 0x0 ;  /* 0x0000000000007b1d */ /* 0x016ff20000010000 */
[----:B------:R-:W-:Y:S05]  /*0590*/  @!P0 BRA `(.L_x_1684) ;  /* 0x0000013000648947 */ /* 0x000fea0003800000 */
.L_x_1685:
[----:B------:R-:W-:-:S08]  /*05a0*/  NOP ;  /* 0x0000000000007918 */ /* 0x000fd00000000000 */
[----:B------:R-:W1:Y:S02]  /*05b0*/  USETMAXREG.TRY_ALLOC.CTAPOOL UP0, 0xf0 ;  /* 0x000000f0000079c8 */ /* 0x000e640008000600 */
[----:B-1----:R-:W-:-:S13]  /*05c0*/  PLOP3.LUT P0, PT, PT, PT, UP0, 0x80, 0x0 ;  /* 0x000000000000781c */ /* 0x002fda0003f0f008 */
[----:B------:R-:W-:Y:S05]  /*05d0*/  @!P0 BRA `(.L_x_1685) ;  /* 0xfffffffc00f08947 */ /* 0x000fea000383ffff */
[----:B------:R-:W-:Y:S01]  /*05e0*/  LOP3.LUT R0, R0, 0x3, RZ, 0xc0, !PT ;  /* 0x0000000300007812 */ /* 0x000fe200078ec0ff */
[----:B------:R-:W1:Y:S01]  /*05f0*/  S2R R2, SR_TID.X ;  /* 0x0000000000027919 */ /* 0x000e620000002100 */
[----:B------:R-:W-:Y:S01]  /*0600*/  ULDC.64 UR4, c[0x0][0x8d8] ;  /* 0x0002360000047ab9 */ /* 0x000fe20000000a00 */
[----:B------:R-:W2:Y:S03]  /*0610*/  S2UR UR6, SR_CTAID.X ;  /* 0x00000000000679c3 */ /* 0x000ea60000002500 */
[----:B------:R-:W3:Y:S05]  /*0620*/  SHFL.IDX PT, R0, R0, RZ, 0x1f ;  /* 0x00001fff00007589 */ /* 0x000eea00000e0000 */
[----:B------:R-:W4:Y:S01]  /*0630*/  S2UR UR37, SR_CTAID.Z ;  /* 0x00000000002579c3 */ /* 0x000f220000002700 */
[----:B---3--:R-:W-:-:S02]  /*0640*/  ISETP.NE.AND P0, PT, R0, RZ, PT ;  /* 0x000000ff0000720c */ /* 0x008fc40003f05270 */
[----:B-1----:R-:W-:-:S11]  /*0650*/  SHF.R.U32.HI R2, RZ, 0x7, R2 ;  /* 0x00000007ff027819 */ /* 0x002fd60000011602 */
[----:B------:R-:W-:-:S05]  /*0660*/  @!P0 VIADD R2, R2, 0x9 ;  /* 0x0000000902028836 */ /* 0x000fca0000000000 */
[----:B------:R1:W-:Y:S06]  /*0670*/  @!P0 BAR.ARV R2, 0xa0 ;  /* 0x000280020000851d */ /* 0x0003ec0000002000 */
[----:B------:R-:W-:-:S04]  /*0680*/  ISETP.NE.U32.AND P0, PT, RZ, UR4, PT ;  /* 0x00000004ff007c0c */ /* 0x000fc8000bf05070 */
[----:B------:R-:W-:-:S13]  /*0690*/  ISETP.NE.AND.EX P0, PT, RZ, UR5, PT, P0 ;  /* 0x00000005ff007c0c */ /* 0x000fda000bf05300 */
[----:B-12-4-:R-:W-:Y:S05]  /*06a0*/  @!P0 BRA `(.L_x_1686) ;  /* 0x00000000001c8947 */ /* 0x016fea0003800000 */
[----:B------:R-:W-:Y:S02]  /*06b0*/  ULDC.64 UR4, c[0x0][0x8d8] ;  /* 0x0002360000047ab9 */ /* 0x000fe40000000a00 */
[----:B------:R-:W-:-:S06]  /*06c0*/  UIMAD.WIDE UR4, UR37, 0x4, UR4 ;  /* 0x00000004250478a5 */ /* 0x000fcc000f8e0204 */
[----:B------:R-:W-:Y:S01]  /*06d0*/  MOV R2, UR4 ;  /* 0x0000000400027c02 */ /* 0x000fe20008000f00 */
[----:B------:R-:W-:-:S05]  /*06e0*/  IMAD.U32 R3, RZ, RZ, UR5 ;  /* 0x00000005ff037e24 */ /* 0x000fca000f8e00ff */
[----:B------:R-:W2:Y:S02]  /*06f0*/  LDG.E R2, desc[UR38][R2.64] ;  /* 0x0000002602027981 */ /* 0x000ea4000c1e1900 */
[----:B--2---:R-:W-:Y:S01]  /*0700*/  R2UR UR4, R2 ;  /* 0x00000000020472ca */ /* 0x004fe200000e0000 */
[----:B------:R-:W-:-:S14]  /*0710*/  BRA `(.L_x_1687) ;  /* 0x00000000003c7947 */ /* 0x000fdc0003800000 */
.L_x_1686:
[----:B------:R-:W-:Y:S02]  /*0720*/  ULDC.64 UR4, c[0x0][0x8d0] ;  /* 0x0002340000047ab9 */ /* 0x000fe40000000a00 */
[----:B------:R-:W-:-:S04]  /*0730*/  ISETP.NE.U32.AND P0, PT, RZ, UR4, PT ;  /* 0x00000004ff007c0c */ /* 0x000fc8000bf05070 */
[----:B------:R-:W-:-:S13]  /*0740*/  ISETP.NE.AND.EX P0, PT, RZ, UR5, PT, P0 ;  /* 0x00000005ff007c0c */ /* 0x000fda000bf05300 */
[----:B------:R-:W-:Y:S05]  /*0750*/  @!P0 BRA `(.L_x_1688) ;  /* 0x0000000000288947 */ /* 0x000fea0003800000 */
[----:B------:R-:W-:Y:S02]  /*0760*/  ULDC.64 UR4, c[0x0][0x8d0] ;  /* 0x0002340000047ab9 */ /* 0x000fe40000000a00 */
[----:B------:R-:W-:-:S06]  /*0770*/  UIMAD.WIDE UR4, UR37, 0x4, UR4 ;  /* 0x00000004250478a5 */ /* 0x000fcc000f8e0204 */
[----:B------:R-:W-:Y:S01]  /*0780*/  IMAD.U32 R2, RZ, RZ, UR4 ;  /* 0x00000004ff027e24 */ /* 0x000fe2000f8e00ff */
[----:B------:R-:W-:-:S05]  /*0790*/  MOV R3, UR5 ;  /* 0x0000000500037c02 */ /* 0x000fca0008000f00 */
[----:B------:R-:W2:Y:S04]  /*07a0*/  LDG.E R4, desc[UR38][R2.64] ;  /* 0x0000002602047981 */ /* 0x000ea8000c1e1900 */
[----:B------:R-:W3:Y:S01]  /*07b0*/  LDG.E R0, desc[UR38][R2.64+0x4] ;  /* 0x0000042602007981 */ /* 0x000ee2000c1e1900 */
[----:B--2---:R-:W-:Y:S02]  /*07c0*/  R2UR UR4, R4 ;  /* 0x00000000040472ca */ /* 0x004fe400000e0000 */
[----:B---3--:R-:W-:-:S13]  /*07d0*/  R2UR UR5, R0 ;  /* 0x00000000000572ca */ /* 0x008fda00000e0000 */
[----:B------:R-:W-:Y:S01]  /*07e0*/  UIADD3 UR4, -UR4, UR5, URZ ;  /* 0x0000000504047290 */ /* 0x000fe2000fffe13f */
[----:B------:R-:W-:Y:S11]  /*07f0*/  BRA `(.L_x_1687) ;  /* 0x0000000000047947 */ /* 0x000ff60003800000 */
.L_x_1688:
[----:B------:R-:W-:-:S05]  /*0800*/  ULDC UR4, c[0x0][0x8bc] ;  /* 0x00022f0000047ab9 */ /* 0x000fca0000000800 */
.L_x_1687:
[----:B------:R-:W-:-:S04]  /*0810*/  USHF.L.U32 UR44, UR6, 0x7, URZ ;  /* 0x00000007062c7899 */ /* 0x000fc8000800063f */
[----:B------:R-:W-:-:S04]  /*0820*/  UISETP.GE.AND UP0, UPT, UR44, UR4, UPT ;  /* 0x000000042c00728c */ /* 0x000fc8000bf06270 */
[----:B------:R-:W-:-:S06]  /*0830*/  USEL UR37, UR37, 0xffffffff, !UP0 ;  /* 0xffffffff25257887 */ /* 0x000fcc000c000000 */
[----:B------:R-:W-:-:S13]  /*0840*/  ISETP.LE.AND P0, PT, RZ, UR37, PT ;  /* 0x00000025ff007c0c */ /* 0x000fda000bf03270 */
[----:B------:R-:W-:Y:S05]  /*0850*/  @!P0 BRA `(.L_x_1689) ;  /* 0x0000016400788947 */ /* 0x000fea0003800000 */
[----:B------:R-:W1:Y:S01]  /*0860*/  S2R R0, SR_TID.X ;  /* 0x0000000000007919 */ /* 0x000e620000002100 */
[----:B------:R-:W-:Y:S01]  /*0870*/  ULDC.64 UR4, c[0x0][0x780] ;  /* 0x0001e00000047ab9 */ /* 0x000fe20000000a00 */
[----:B------:R-:W-:Y:S01]  /*0880*/  ULDC UR40, c[0x0][0x290] ;  /* 0x0000a40000287ab9 */ /* 0x000fe20000000800 */
[----:B------:R-:W-:-:S04]  /*0890*/  ISETP.NE.U32.AND P0, PT, RZ, UR4, PT ;  /* 0x00000004ff007c0c */ /* 0x000fc8000bf05070 */
[----:B------:R-:W-:Y:S01]  /*08a0*/  ISETP.NE.AND.EX P0, PT, RZ, UR5, PT, P0 ;  /* 0x00000005ff007c0c */ /* 0x000fe2000bf05300 */
[----:B-1----:R-:W-:-:S12]  /*08b0*/  VIADD R17, R0, 0xffffff80 ;  /* 0xffffff8000117836 */ /* 0x002fd80000000000 */
[----:B------:R-:W-:Y:S05]  /*08c0*/  @!P0 BRA `(.L_x_1690) ;  /* 0x00000000001c8947 */ /* 0x000fea0003800000 */
[----:B------:R-:W-:Y:S02]  /*08d0*/  ULDC.64 UR4, c[0x0][0x780] ;  /* 0x0001e00000047ab9 */ /* 0x000fe40000000a00 */
[----:B------:R-:W-:-:S06]  /*08e0*/  UIMAD.WIDE UR4, UR37, 0x4, UR4 ;  /* 0x00000004250478a5 */ /* 0x000fcc000f8e0204 */
[----:B------:R-:W-:Y:S01]  /*08f0*/  IMAD.U32 R2, RZ, RZ, UR4 ;  /* 0x00000004ff027e24 */ /* 0x000fe2000f8e00ff */
[----:B------:R-:W-:-:S05]  /*0900*/  MOV R3, UR5 ;  /* 0x0000000500037c02 */ /* 0x000fca0008000f00 */
[----:B------:R-:W2:Y:S02]  /*0910*/  LDG.E R2, desc[UR38][R2.64] ;  /* 0x0000002602027981 */ /* 0x000ea4000c1e1900 */
[----:B--2---:R-:W-:Y:S01]  /*0920*/  R2UR UR41, R2 ;  /* 0x00000000022972ca */ /* 0x004fe200000e0000 */
[----:B------:R-:W-:-:S14]  /*0930*/  BRA `(.L_x_1691) ;  /* 0x0000000000387947 */ /* 0x000fdc0003800000 */
.L_x_1690:
[----:B------:R-:W-:Y:S01]  /*0940*/  ULDC.64 UR4, c[0x0][0x770] ;  /* 0x0001dc0000047ab9 */ /* 0x000fe20000000a00 */
[----:B------:R-:W-:Y:S01]  /*0950*/  ULDC UR41, c[0x0][0x280] ;  /* 0x0000a00000297ab9 */ /* 0x000fe20000000800 */
[----:B------:R-:W-:-:S04]  /*0960*/  ISETP.NE.U32.AND P0, PT, RZ, UR4, PT ;  /* 0x00000004ff007c0c */ /* 0x000fc8000bf05070 */
[----:B------:R-:W-:-:S13]  /*0970*/  ISETP.NE.AND.EX P0, PT, RZ, UR5, PT, P0 ;  /* 0x00000005ff007c0c */ /* 0x000fda000bf05300 */
[----:B------:R-:W-:Y:S05]  /*0980*/  @!P0 BRA `(.L_x_1691) ;  /* 0x0000000000248947 */ /* 0x000fea0003800000 */
[----:B------:R-:W-:Y:S02]  /*0990*/  ULDC.64 UR4, c[0x0][0x770] ;  /* 0x0001dc0000047ab9 */ /* 0x000fe40000000a00 */
[----:B------:R-:W-:-:S06]  /*09a0*/  UIMAD.WIDE UR4, UR37, 0x4, UR4 ;  /* 0x00000004250478a5 */ /* 0x000fcc000f8e0204 */
[----:B------:R-:W-:Y:S02]  /*09b0*/  IMAD.U32 R2, RZ, RZ, UR4 ;  /* 0x00000004ff027e24 */ /* 0x000fe4000f8e00ff */
[----:B------:R-:W-:-:S05]  /*09c0*/  IMAD.U32 R3, RZ, RZ, UR5 ;  /* 0x00000005ff037e24 */ /* 0x000fca000f8e00ff */
[----:B------:R-:W2:Y:S04]  /*09d0*/  LDG.E R4, desc[UR38][R2.64] ;  /* 0x0000002602047981 */ /* 0x000ea8000c1e1900 */
[----:B------:R-:W3:Y:S01]  /*09e0*/  LDG.E R0, desc[UR38][R2.64+0x4] ;  /* 0x0000042602007981 */ /* 0x000ee2000c1e1900 */
[----:B--2---:R-:W-:Y:S02]  /*09f0*/  R2UR UR41, R4 ;  /* 0x00000000042972ca */ /* 0x004fe400000e0000 */
[----:B---3--:R-:W-:-:S13]  /*0a00*/  R2UR UR4, R0 ;  /* 0x00000000000472ca */ /* 0x008fda00000e0000 */
[----:B------:R-:W-:-:S12]  /*0a10*/  UIADD3 UR41, -UR41, UR4, URZ ;  /* 0x0000000429297290 */ /* 0x000fd8000fffe13f */
.L_x_1691:
[----:B------:R-:W-:Y:S02]  /*0a20*/  ULDC.64 UR4, c[0x0][0x788] ;  /* 0x0001e20000047ab9 */ /* 0x000fe40000000a00 */
[----:B------:R-:W-:-:S04]  /*0a30*/  ISETP.NE.U32.AND P0, PT, RZ, UR4, PT ;  /* 0x00000004ff007c0c */ /* 0x000fc8000bf05070 */
[----:B------:R-:W-:-:S13]  /*0a40*/  ISETP.NE.AND.EX P0, PT, RZ, UR5, PT, P0 ;  /* 0x00000005ff007c0c */ /* 0x000fda000bf05300 */
[----:B------:R-:W-:Y:S05]  /*0a50*/  @!P0 BRA `(.L_x_1692) ;  /* 0x00000000001c8947 */ /* 0x000fea0003800000 */
[----:B------:R-:W-:Y:S02]  /*0a60*/  ULDC.64 UR4, c[0x0][0x788] ;  /* 0x0001e20000047ab9 */ /* 0x000fe40000000a00 */
[----:B------:R-:W-:-:S06]  /*0a70*/  UIMAD.WIDE UR4, UR37, 0x4, UR4 ;  /* 0x00000004250478a5 */ /* 0x000fcc000f8e0204 */
[----:B------:R-:W-:Y:S01]  /*0a80*/  MOV R2, UR4 ;  /* 0x0000000400027c02 */ /* 0x000fe20008000f00 */
[----:B------:R-:W-:-:S05]  /*0a90*/  IMAD.U32 R3, RZ, RZ, UR5 ;  /* 0x00000005ff037e24 */ /* 0x000fca000f8e00ff */
[----:B------:R-:W2:Y:S02]  /*0aa0*/  LDG.E R2, desc[UR38][R2.64] ;  /* 0x0000002602027981 */ /* 0x000ea4000c1e1900 */
[----:B--2---:R-:W-:Y:S01]  /*0ab0*/  R2UR UR40, R2 ;  /* 0x00000000022872ca */ /* 0x004fe200000e0000 */
[----:B------:R-:W-:-:S14]  /*0ac0*/  BRA `(.L_x_1693) ;  /* 0x0000000000347947 */ /* 0x000fdc0003800000 */
.L_x_1692:
        /* <DEDUP_REMOVED lines=12> */
[----:B------:R-:W-:-:S12]  /*0b90*/  UIADD3 UR40, -UR40, UR4, URZ ;  /* 0x0000000428287290 */ /* 0x000fd8000fffe13f */
.L_x_1693:
[----:B------:R-:W-:Y:S01]  /*0ba0*/  UIADD3 UR4, UR44, UR41, -UR40 ;  /* 0x000000292c047290 */ /* 0x000fe2000fffe828 */
[----:B------:R-:W-:Y:S01]  /*0bb0*/  ISETP.LE.AND P1, PT, RZ, UR6, PT ;  /* 0x00000006ff007c0c */ /* 0x000fe2000bf23270 */
[----:B------:R-:W-:Y:S01]  /*0bc0*/  ULDC UR5, c[0x0][0x74c] ;  /* 0x0001d30000057ab9 */ /* 0x000fe20000000800 */
[----:B------:R-:W-:Y:S01]  /*0bd0*/  UIADD3 UR45, UR41, 0x7f, URZ ;  /* 0x0000007f292d7890 */ /* 0x000fe2000fffe03f */
[----:B------:R-:W-:Y:S01]  /*0be0*/  PLOP3.LUT P0, PT, PT, PT, PT, 0x80, 0x0 ;  /* 0x000000000000781c */ /* 0x000fe20003f0f070 */
[----:B------:R-:W-:Y:S01]  /*0bf0*/  UIADD3 UR4, UR4, -UR5, URZ ;  /* 0x8000000504047290 */ /* 0x000fe2000fffe03f */
[----:B------:R-:W-:Y:S02]  /*0c00*/  CS2R R170, SRZ ;  /* 0x0000000000aa7805 */ /* 0x000fe4000001ff00 */
[----:B------:R-:W-:Y:S02]  /*0c10*/  CS2R R168, SRZ ;  /* 0x0000000000a87805 */ /* 0x000fe4000001ff00 */
[----:B------:R-:W-:Y:S01]  /*0c20*/  CS2R R166, SRZ ;  /* 0x0000000000a67805 */ /* 0x000fe2000001ff00 */
[----:B------:R-:W-:Y:S01]  /*0c30*/  USHF.R.S32.HI UR5, URZ, 0x1f, UR4 ;  /* 0x0000001f3f057899 */ /* 0x000fe20008011404 */
[----:B------:R-:W-:-:S02]  /*0c40*/  CS2R R164, SRZ ;  /* 0x0000000000a47805 */ /* 0x000fc4000001ff00 */
[----:B------:R-:W-:Y:S02]  /*0c50*/  CS2R R162, SRZ ;  /* 0x0000000000a27805 */ /* 0x000fe4000001ff00 */
[----:B------:R-:W-:Y:S01]  /*0c60*/  CS2R R160, SRZ ;  /* 0x0000000000a07805 */ /* 0x000fe2000001ff00 */
[----:B------:R-:W-:Y:S01]  /*0c70*/  ULEA.HI UR5, UR5, UR4, URZ, 0x7 ;  /* 0x0000000405057291 */ /* 0x000fe2000f8f383f */
[----:B------:R-:W-:Y:S01]  /*0c80*/  CS2R R158, SRZ ;  /* 0x00000000009e7805 */ /* 0x000fe2000001ff00 */
[----:B------:R-:W-:Y:S01]  /*0c90*/  USHF.R.S32.HI UR4, URZ, 0x1f, UR45 ;  /* 0x0000001f3f047899 */ /* 0x000fe2000801142d */
[----:B------:R-:W-:Y:S01]  /*0ca0*/  CS2R R156, SRZ ;  /* 0x00000000009c7805 */ /* 0x000fe2000001ff00 */
[----:B------:R-:W-:Y:S01]  /*0cb0*/  USHF.R.S32.HI UR5, URZ, 0x7, UR5 ;  /* 0x000000073f057899 */ /* 0x000fe20008011405 */
[----:B------:R-:W-:Y:S01]  /*0cc0*/  CS2R R154, SRZ ;  /* 0x00000000009a7805 */ /* 0x000fe2000001ff00 */
[----:B------:R-:W-:Y:S01]  /*0cd0*/  ULEA.HI UR4, UR4, UR45, URZ, 0x7 ;  /* 0x0000002d04047291 */ /* 0x000fe2000f8f383f */
[----:B------:R-:W-:Y:S01]  /*0ce0*/  CS2R R152, SRZ ;  /* 0x0000000000987805 */ /* 0x000fe2000001ff00 */
[----:B------:R-:W-:Y:S01]  /*0cf0*/  UISETP.LT.AND UP0, UPT, URZ, UR5, UPT ;  /* 0x000000053f00728c */ /* 0x000fe2000bf01270 */
[----:B------:R-:W-:Y:S01]  /*0d00*/  CS2R R150, SRZ ;  /* 0x0000000000967805 */ /* 0x000fe2000001ff00 */
[----:B------:R-:W-:Y:S01]  /*0d10*/  USHF.R.S32.HI UR42, URZ, 0x7, UR4 ;  /* 0x000000073f2a7899 */ /* 0x000fe20008011404 */
[----:B------:R-:W-:Y:S01]  /*0d20*/  CS2R R148, SRZ ;  /* 0x0000000000947805 */ /* 0x000fe2000001ff00 */
[----:B------:R-:W-:Y:S01]  /*0d30*/  USEL UR43, URZ, UR5, !UP0 ;  /* 0x000000053f2b7287 */ /* 0x000fe2000c000000 */
        /* <DEDUP_REMOVED lines=13> */
[----:B------:R-:W-:Y:S01]  /*0e10*/  CS2R R184, SRZ ;  /* 0x0000000000b87805 */ /* 0x000fe2000001ff00 */
[----:B------:R-:W-:Y:S01]  /*0e20*/  IMAD.MOV.U32 R183, RZ, RZ, RZ ;  /* 0x000000ffffb77224 */ /* 0x000fe200078e00ff */
[----:B------:R-:W-:Y:S06]  /*0e30*/  @!P1 BRA `(.L_x_1694) ;  /* 0x0000000000209947 */ /* 0x000fec0003800000 */
[----:B------:R-:W-:Y:S01]  /*0e40*/  UIADD3 UR4, -UR40, 0xff, UR41 ;  /* 0x000000ff28047890 */ /* 0x000fe2000fffe129 */
[----:B------:R-:W-:-:S03]  /*0e50*/  ULDC UR5, c[0x0][0x748] ;  /* 0x0001d20000057ab9 */ /* 0x000fc60000000800 */
[----:B------:R-:W-:-:S04]  /*0e60*/  UIADD3 UR4, UR4, UR5, UR44 ;  /* 0x0000000504047290 */ /* 0x000fc8000fffe02c */
[----:B------:R-:W-:-:S04]  /*0e70*/  USHF.R.S32.HI UR5, URZ, 0x1f, UR4 ;  /* 0x0000001f3f057899 */ /* 0x000fc80008011404 */
[----:B------:R-:W-:-:S04]  /*0e80*/  ULEA.HI UR5, UR5, UR4, URZ, 0x7 ;  /* 0x0000000405057291 */ /* 0x000fc8000f8f383f */
[----:B------:R-:W-:-:S04]  /*0e90*/  USHF.R.S32.HI UR5, URZ, 0x7, UR5 ;  /* 0x000000073f057899 */ /* 0x000fc80008011405 */
[----:B------:R-:W-:-:S04]  /*0ea0*/  UISETP.LT.AND UP0, UPT, UR42, UR5, UPT ;  /* 0x000000052a00728c */ /* 0x000fc8000bf01270 */
[----:B------:R-:W-:-:S12]  /*0eb0*/  USEL UR42, UR42, UR5, UP0 ;  /* 0x000000052a2a7287 */ /* 0x000fd80008000000 */
.L_x_1694:
        /* <DEDUP_REMOVED lines=28> */
.L_x_1697:
        /* <DEDUP_REMOVED lines=15> */
.L_x_1696:
        /* <DEDUP_REMOVED lines=22> */
.L_x_1699:
        /* <DEDUP_REMOVED lines=15> */
.L_x_1698:
[----:B------:R-:W-:Y:S01]  /*13c0*/  SHF.R.S32.HI R6, RZ, 0x1f, R17 ;  /* 0x0000001fff067819 */ /* 0x000fe20000011411 */
[----:B------:R-:W-:-:S03]  /*13d0*/  UMOV UR4, 0xffffffff ;  /* 0xffffffff00047882 */ /* 0x000fc60000000000 */
[----:B------:R-:W-:-:S04]  /*13e0*/  LEA.HI R0, R6, R17, RZ, 0x7 ;  /* 0x0000001106007211 */ /* 0x000fc800078f38ff */
[----:B------:R-:W-:Y:S01]  /*13f0*/  SHF.R.S32.HI R18, RZ, 0x7, R0 ;  /* 0x00000007ff127819 */ /* 0x000fe20000011400 */
[----:B------:R-:W-:Y:S06]  /*1400*/  BRA.DIV UR4, `(.L_x_1700) ;  /* 0x0000015a04947947 */ /* 0x000fec000b800000 */
[----:B------:R1:W2:Y:S02]  /*1410*/  SHFL.IDX PT, R14, R18, RZ, 0x1f ;  /* 0x00001fff120e7589 */ /* 0x0002a400000e0000 */
.L_x_1835:
        /* <DEDUP_REMOVED lines=24> */
.L_x_1701:
[----:B------:R-:W-:Y:S01]  /*15a0*/  UIADD3 UR4, UR44, UR45, -UR40 ;  /* 0x0000002d2c047290 */ /* 0x000fe2000fffe828 */
[----:B------:R-:W-:Y:S01]  /*15b0*/  LOP3.LUT R2, R0, 0xffffff80, RZ, 0xc0, !PT ;  /* 0xffffff8000027812 */ /* 0x000fe200078ec0ff */
[----:B------:R-:W-:Y:S01]  /*15c0*/  ULDC UR5, c[0x0][0x74c] ;  /* 0x0001d30000057ab9 */ /* 0x000fe20000000800 */
[----:B------:R-:W-:Y:S01]  /*15d0*/  IMAD.U32 R3, R10, 0x200, R7 ;  /* 0x000002000a037824 */ /* 0x000fe200078e0007 */
[----:B------:R-:W-:Y:S01]  /*15e0*/  UIADD3 UR4, UR4, -UR5, URZ ;  /* 0x8000000504047290 */ /* 0x000fe2000fffe03f */
[----:B------:R-:W-:Y:S01]  /*15f0*/  LEA.HI R12, R6, R17, RZ, 0x7 ;  /* 0x00000011060c7211 */ /* 0x000fe200078f38ff */
[----:B------:R-:W-:Y:S01]  /*1600*/  IMAD.IADD R13, R17, 0x1, -R2 ;  /* 0x00000001110d7824 */ /* 0x000fe200078e0a02 */
[----:B------:R-:W-:Y:S01]  /*1610*/  MOV R0, RZ ;  /* 0x000000ff00007202 */ /* 0x000fe20000000f00 */
[----:B------:R-:W-:Y:S01]  /*1620*/  USHF.R.S32.HI UR5, URZ, 0x1f, UR4 ;  /* 0x0000001f3f057899 */ /* 0x000fe20008011404 */
[----:B------:R3:W-:Y:S01]  /*1630*/  STL [R1+0x70], R3 ;  /* 0x0000700301007387 */ /* 0x0007e20000100800 */
[----:B------:R-:W-:Y:S01]  /*1640*/  SHF.R.S32.HI R12, RZ, 0x7, R12 ;  /* 0x00000007ff0c7819 */ /* 0x000fe2000001140c */
[----:B------:R-:W-:Y:S01]  /*1650*/  IMAD.MOV.U32 R4, RZ, RZ, RZ ;  /* 0x000000ffff047224 */ /* 0x000fe200078e00ff */
[----:B------:R-:W-:Y:S01]  /*1660*/  ULEA.HI UR5, UR5, UR4, URZ, 0x7 ;  /* 0x0000000405057291 */ /* 0x000fe2000f8f383f */
[--C-:B--2---:R-:W-:Y:S01]  /*1670*/  SHF.R.S32.HI R11, RZ, 0x1f, R13.reuse ;  /* 0x0000001fff0b7819 */ /* 0x104fe2000001140d */
[----:B------:R-:W-:Y:S01]  /*1680*/  STL [R1+0x68], R13 ;  /* 0x0000680d01007387 */ /* 0x000fe20000100800 */
[----:B------:R-:W-:Y:S01]  /*1690*/  IMAD R7, R12, 0x400, R13 ;  /* 0x000004000c077824 */ /* 0x000fe200078e020d */
[----:B------:R-:W-:Y:S01]  /*16a0*/  ULEA.HI.SX32 UR5, UR5, 0x1, 0x19 ;  /* 0x0000000105057891 */ /* 0x000fe2000f8fca3f */
[----:B------:R-:W-:Y:S01]  /*16b0*/  LEA.HI R8, R11, R13, RZ, 0x2 ;  /* 0x0000000d0b087211 */ /* 0x000fe200078f10ff */
[----:B------:R-:W-:Y:S01]  /*16c0*/  STL [R1+0x78], R11 ;  /* 0x0000780b01007387 */ /* 0x000fe20000100800 */
[----:B------:R-:W-:Y:S01]  /*16d0*/  IMAD.SHL.U32 R7, R7, 0x4, RZ ;  /* 0x0000000407077824 */ /* 0x000fe200078e00ff */
[----:B------:R-:W-:-:S02]  /*16e0*/  CS2R R170, SRZ ;  /* 0x0000000000aa7805 */ /* 0x000fc4000001ff00 */
[----:B------:R-:W-:Y:S02]  /*16f0*/  CS2R R168, SRZ ;  /* 0x0000000000a87805 */ /* 0x000fe4000001ff00 */
[----:B------:R-:W-:Y:S02]  /*1700*/  MOV R2, UR5 ;  /* 0x0000000500027c02 */ /* 0x000fe40008000f00 */
[----:B------:R-:W-:Y:S02]  /*1710*/  CS2R R166, SRZ ;  /* 0x0000000000a67805 */ /* 0x000fe4000001ff00 */
[----:B------:R-:W-:Y:S02]  /*1720*/  CS2R R164, SRZ ;  /* 0x0000000000a47805 */ /* 0x000fe4000001ff00 */
[----:B------:R-:W-:Y:S02]  /*1730*/  CS2R R162, SRZ ;  /* 0x0000000000a27805 */ /* 0x000fe4000001ff00 */
[----:B---3--:R-:W-:-:S02]  /*1740*/  VIMNMX R3, R2, UR42, PT ;  /* 0x0000002a02037c48 */ /* 0x008fc4000bfe0100 */
[----:B------:R-:W-:Y:S02]  /*1750*/  CS2R R160, SRZ ;  /* 0x0000000000a07805 */ /* 0x000fe4000001ff00 */
[----:B------:R-:W-:Y:S02]  /*1760*/  CS2R R158, SRZ ;  /* 0x00000000009e7805 */ /* 0x000fe4000001ff00 */
[----:B------:R-:W-:Y:S02]  /*1770*/  CS2R R156, SRZ ;  /* 0x00000000009c7805 */ /* 0x000fe4000001ff00 */
[----:B------:R-:W-:Y:S01]  /*1780*/  ISETP.LE.AND P0, PT, R3, UR43, PT ;  /* 0x0000002b03007c0c */ /* 0x000fe2000bf03270 */
[----:B------:R2:W-:Y:S01]  /*1790*/  STL [R1+0x54], R3 ;  /* 0x0000540301007387 */ /* 0x0005e20000100800 */
[----:B------:R-:W-:Y:S02]  /*17a0*/  CS2R R154, SRZ ;  /* 0x00000000009a7805 */ /* 0x000fe4000001ff00 */
[----:B------:R-:W-:-:S02]  /*17b0*/  CS2R R152, SRZ ;  /* 0x0000000000987805 */ /* 0x000fc4000001ff00 */
[----:B------:R-:W-:Y:S01]  /*17c0*/  CS2R R150, SRZ ;  /* 0x0000000000967805 */ /* 0x000fe2000001ff00 */
[----:B------:R3:W-:Y:S01]  /*17d0*/  STL [R1+0x6c], R8 ;  /* 0x00006c0801007387 */ /* 0x0007e20000100800 */
[----:B------:R-:W-:Y:S02]  /*17e0*/  CS2R R148, SRZ ;  /* 0x0000000000947805 */ /* 0x000fe4000001ff00 */
[----:B------:R-:W-:Y:S02]  /*17f0*/  CS2R R146, SRZ ;  /* 0x0000000000927805 */ /* 0x000fe4000001ff00 */
[----:B------:R-:W-:Y:S02]  /*1800*/  CS2R R144, SRZ ;  /* 0x0000000000907805 */ /* 0x000fe4000001ff00 */
[----:B------:R-:W-:Y:S02]  /*1810*/  CS2R R142, SRZ ;  /* 0x00000000008e7805 */ /* 0x000fe4000001ff00 */
[----:B------:R-:W-:-:S02]  /*1820*/  CS2R R140, SRZ ;  /* 0x00000000008c7805 */ /* 0x000fc4000001ff00 */
[----:B--2---:R-:W-:Y:S02]  /*1830*/  LOP3.LUT R3, R8, 0x7ffffffc, RZ, 0xc0, !PT ;  /* 0x7ffffffc08037812 */ /* 0x004fe400078ec0ff */
        /* <DEDUP_REMOVED lines=20> */
[----:B------:R-:W-:Y:S01]  /*1980*/  IMAD.MOV.U32 R171, RZ, RZ, RZ ;  /* 0x000000ffffab7224 */ /* 0x000fe200078e00ff */
[--C-:B------:R-:W-:Y:S02]  /*1990*/  SHF.R.S32.HI R7, RZ, 0x2, R8.reuse ;  /* 0x00000002ff077819 */ /* 0x100fe40000011408 */
[----:B------:R-:W-:Y:S01]  /*19a0*/  SHF.R.S32.HI R4, RZ, 0x1f, R8 ;  /* 0x0000001fff047819 */ /* 0x000fe20000011408 */
[----:B------:R-:W-:Y:S01]  /*19b0*/  IMAD.IADD R0, R17, 0x1, -R0 ;  /* 0x0000000111007824 */ /* 0x000fe200078e0a00 */
[----:B------:R-:W-:Y:S02]  /*19c0*/  LEA.HI R6, R6, R17, RZ, 0x2 ;  /* 0x0000001106067211 */ /* 0x000fe400078f10ff */
[----:B------:R-:W-:Y:S02]  /*19d0*/  LEA.HI R4, R4, R7, RZ, 0x3 ;  /* 0x0000000704047211 */ /* 0x000fe400078f18ff */
[----:B------:R-:W-:-:S02]  /*19e0*/  LOP3.LUT R8, R6, 0xfffffffc, RZ, 0xc0, !PT ;  /* 0xfffffffc06087812 */ /* 0x000fc400078ec0ff */
[----:B------:R-:W-:Y:S02]  /*19f0*/  SHF.R.S32.HI R5, RZ, 0x1f, R0 ;  /* 0x0000001fff057819 */ /* 0x000fe40000011400 */
[----:B------:R-:W-:Y:S02]  /*1a00*/  LOP3.LUT R6, R4, 0xfffffff8, RZ, 0xc0, !PT ;  /* 0xfffffff804067812 */ /* 0x000fe400078ec0ff */
[----:B------:R-:W-:Y:S02]  /*1a10*/  IADD3 R9, R17, -R8, RZ ;  /* 0x8000000811097210 */ /* 0x000fe40007ffe0ff */
[----:B------:R-:W-:Y:S01]  /*1a20*/  LEA.HI R8, R11, R13, RZ, 0x5 ;  /* 0x0000000d0b087211 */ /* 0x000fe200078f28ff */
[----:B------:R-:W-:Y:S01]  /*1a30*/  IMAD.IADD R6, R7, 0x1, -R6 ;  /* 0x0000000107067824 */ /* 0x000fe200078e0a06 */
[CC--:B------:R-:W-:Y:S02]  /*1a40*/  LEA.HI R4, R5.reuse, R0.reuse, RZ, 0x3 ;  /* 0x0000000005047211 */ /* 0x0c0fe400078f18ff */
[----:B------:R-:W-:-:S02]  /*1a50*/  LEA.HI R5, R5, R0, RZ, 0x2 ;  /* 0x0000000005057211 */ /* 0x000fc400078f10ff */
[----:B------:R-:W-:Y:S02]  /*1a60*/  SHF.R.S32.HI R11, RZ, 0x5, R8 ;  /* 0x00000005ff0b7819 */ /* 0x000fe40000011408 */
[----:B------:R-:W-:Y:S02]  /*1a70*/  LEA.HI R10, R12, R12, RZ, 0x1 ;  /* 0x0000000c0c0a7211 */ /* 0x000fe400078f08ff */
[----:B------:R-:W-:Y:S01]  /*1a80*/  SHF.R.S32.HI R0, RZ, 0x3, R4 ;  /* 0x00000003ff007819 */ /* 0x000fe20000011404 */
[----:B------:R-:W-:Y:S01]  /*1a90*/  IMAD R11, R11, 0x10, R6 ;  /* 0x000000100b0b7824 */ /* 0x000fe200078e0206 */
[----:B------:R-:W-:Y:S02]  /*1aa0*/  SHF.R.S32.HI R7, RZ, 0x1f, R4 ;  /* 0x0000001fff077819 */ /* 0x000fe40000011404 */
[----:B------:R-:W-:Y:S02]  /*1ab0*/  SHF.R.S32.HI R4, RZ, 0x2, R5 ;  /* 0x00000002ff047819 */ /* 0x000fe40000011405 */
[----:B------:R-:W-:-:S02]  /*1ac0*/  LOP3.LUT R10, R10, 0x3fffffe, RZ, 0xc0, !PT ;  /* 0x03fffffe0a0a7812 */ /* 0x000fc400078ec0ff */
[----:B------:R-:W-:Y:S02]  /*1ad0*/  LEA.HI R7, R7, R0, RZ, 0x4 ;  /* 0x0000000007077211 */ /* 0x000fe400078f20ff */
[----:B------:R-:W-:Y:S01]  /*1ae0*/  IADD3 R6, R4, 0x8, RZ ;  /* 0x0000000804067810 */ /* 0x000fe20007ffe0ff */
[----:B------:R-:W-:Y:S01]  /*1af0*/  IMAD.IADD R10, R12, 0x1, -R10 ;  /* 0x000000010c0a7824 */ /* 0x000fe200078e0a0a */
[----:B------:R-:W-:Y:S01]  /*1b00*/  LOP3.LUT R7, R7, 0x1ffffff0, RZ, 0xc0, !PT ;  /* 0x1ffffff007077812 */ /* 0x000fe200078ec0ff */
[----:B------:R-:W-:Y:S01]  /*1b10*/  VIADD R12, R4, 0x18 ;  /* 0x00000018040c7836 */ /* 0x000fe20000000000 */
[----:B------:R-:W-:Y:S01]  /*1b20*/  LEA.HI R8, R6, R6, RZ, 0x1 ;  /* 0x0000000606087211 */ /* 0x000fe200078f08ff */
[----:B-1----:R-:W-:Y:S01]  /*1b30*/  IMAD R18, R10, 0x40, R11 ;  /* 0x000000400a127824 */ /* 0x002fe200078e020b */
[----:B------:R-:W-:Y:S01]  /*1b40*/  LEA.HI R5, R5, R4, RZ, 0x1 ;  /* 0x0000000405057211 */ /* 0x000fe200078f08ff */
[----:B------:R-:W-:Y:S01]  /*1b50*/  VIADD R10, R4, 0x10 ;  /* 0x00000010040a7836 */ /* 0x000fe20000000000 */
[----:B------:R-:W-:-:S02]  /*1b60*/  IADD3 R0, R0, -R7, RZ ;  /* 0x8000000700007210 */ /* 0x000fc40007ffe0ff */
[----:B------:R-:W-:Y:S02]  /*1b70*/  LOP3.LUT R7, R8, 0xfffffffe, RZ, 0xc0, !PT ;  /* 0xfffffffe08077812 */ /* 0x000fe400078ec0ff */
[----:B------:R-:W-:Y:S02]  /*1b80*/  LOP3.LUT R5, R5, 0xfffffffe, RZ, 0xc0, !PT ;  /* 0xfffffffe05057812 */ /* 0x000fe400078ec0ff */
[--C-:B------:R-:W-:Y:S01]  /*1b90*/  SHF.R.S32.HI R11, RZ, 0x1f, R8.reuse ;  /* 0x0000001fff0b7819 */ /* 0x100fe20000011408 */
[----:B------:R-:W-:Y:S01]  /*1ba0*/  IMAD.IADD R7, R6, 0x1, -R7 ;  /* 0x0000000106077824 */ /* 0x000fe200078e0a07 */
[----:B------:R-:W-:Y:S02]  /*1bb0*/  IADD3 R5, R4, -R5, RZ ;  /* 0x8000000504057210 */ /* 0x000fe40007ffe0ff */
[----:B------:R-:W-:Y:S02]  /*1bc0*/  LEA.HI R6, R10, R10, RZ, 0x1 ;  /* 0x0000000a0a067211 */ /* 0x000fe400078f08ff */
[----:B------:R-:W-:Y:S01]  /*1bd0*/  SHF.R.S32.HI R4, RZ, 0x1, R8 ;  /* 0x00000001ff047819 */ /* 0x000fe20000011408 */
[----:B------:R-:W-:Y:S01]  /*1be0*/  IMAD R0, R0, 0x8, R5 ;  /* 0x0000000800007824 */ /* 0x000fe200078e0205 */
[----:B------:R-:W-:-:S02]  /*1bf0*/  LEA.HI R14, R12, R12, RZ, 0x1 ;  /* 0x0000000c0c0e7211 */ /* 0x000fc400078f08ff */
[----:B------:R-:W-:Y:S02]  /*1c00*/  LOP3.LUT R13, R6, 0xfffffffe, RZ, 0xc0, !PT ;  /* 0xfffffffe060d7812 */ /* 0x000fe400078ec0ff */
[--C-:B------:R-:W-:Y:S01]  /*1c10*/  SHF.R.S32.HI R8, RZ, 0x1, R6.reuse ;  /* 0x00000001ff087819 */ /* 0x100fe20000011406 */
[----:B------:R1:W-:Y:S01]  /*1c20*/  STL [R1+0x64], R0 ;  /* 0x0000640001007387 */ /* 0x0003e20000100800 */
[----:B------:R-:W-:Y:S01]  /*1c30*/  SHF.R.S32.HI R15, RZ, 0x1f, R6 ;  /* 0x0000001fff0f7819 */ /* 0x000fe20000011406 */
[----:B------:R-:W-:Y:S01]  /*1c40*/  IMAD.IADD R13, R10, 0x1, -R13 ;  /* 0x000000010a0d7824 */ /* 0x000fe200078e0a0d */
[----:B------:R-:W-:Y:S02]  /*1c50*/  LEA.HI R11, R11, R4, RZ, 0x4 ;  /* 0x000000040b0b7211 */ /* 0x000fe400078f20ff */
[--C-:B------:R-:W-:Y:S02]  /*1c60*/  SHF.R.S32.HI R6, RZ, 0x1, R14.reuse ;  /* 0x00000001ff067819 */ /* 0x100fe4000001140e */
[----:B------:R-:W-:-:S02]  /*1c70*/  SHF.R.S32.HI R17, RZ, 0x1f, R14 ;  /* 0x0000001fff117819 */ /* 0x000fc4000001140e */
[----:B------:R-:W-:Y:S02]  /*1c80*/  LEA.HI R15, R15, R8, RZ, 0x4 ;  /* 0x000000080f0f7211 */ /* 0x000fe400078f20ff */
        /* <DEDUP_REMOVED lines=9> */
[----:B------:R-:W-:-:S02]  /*1d20*/  IADD3 R6, R6, -R19, RZ ;  /* 0x8000001306067210 */ /* 0x000fc40007ffe0ff */
[----:B------:R-:W-:Y:S02]  /*1d30*/  LEA R4, R8, R13, 0x3 ;  /* 0x0000000d08047211 */ /* 0x000fe400078e18ff */
[----:B------:R2:W-:Y:S01]  /*1d40*/  STL [R1+0x60], R5 ;  /* 0x0000600501007387 */ /* 0x0005e20000100800 */
[----:B-1----:R-:W-:Y:S01]  /*1d50*/  IMAD R0, R6, 0x8, R17 ;  /* 0x0000000806007824 */ /* 0x002fe200078e0211 */
[----:B------:R-:W-:Y:S02]  /*1d60*/  IADD3 R7, RZ, -UR44, -R18 ;  /* 0x8000002cff077c10 */ /* 0x000fe4000fffe812 */
[----:B------:R1:W-:Y:S04]  /*1d70*/  STL [R1+0x5c], R4 ;  /* 0x00005c0401007387 */ /* 0x0003e80000100800 */
[----:B------:R3:W-:Y:S01]  /*1d80*/  STL [R1+0x58], R0 ;  /* 0x0000580001007387 */ /* 0x0007e20000100800 */
[----:B--2---:R-:W-:Y:S01]  /*1d90*/  IMAD.U32 R5, RZ, RZ, UR44 ;  /* 0x0000002cff057e24 */ /* 0x004fe2000f8e00ff */
[----:B-1----:R-:W-:-:S04]  /*1da0*/  MOV R4, RZ ;  /* 0x000000ff00047202 */ /* 0x002fc80000000f00 */
[----:B------:R-:W-:Y:S01]  /*1db0*/  IADD3 R8, -R18, UR40, -R5 ;  /* 0x0000002812087c10 */ /* 0x000fe2000fffe905 */
[----:B---3--:R-:W-:-:S07]  /*1dc0*/  IMAD.MOV.U32 R0, RZ, RZ, RZ ;  /* 0x000000ffff007224 */ /* 0x008fce00078e00ff */
.L_x_1714:
[----:B------:R-:W-:-:S06]  /*1dd0*/  ULOP3.LUT UR4, UR36, 0x1, URZ, 0xfc, !UPT ;  /* 0x0000000124047892 */ /* 0x000fcc000f8efc3f */
[----:B------:R-:W-:-:S04]  /*1de0*/  MOV R5, UR4 ;  /* 0x0000000400057c02 */ /* 0x000fc80008000f00 */
[----:B------:R-:W-:-:S13]  /*1df0*/  ISETP.NE.AND P6, PT, R5, 0x3, PT ;  /* 0x000000030500780c */ /* 0x000fda0003fc5270 */
[----:B------:R-:W-:Y:S05]  /*1e00*/  @!P6 BRA `(.L_x_1704) ;  /* 0x000000000004e947 */ /* 0x000fea0003800000 */
[----:B------:R-:W-:Y:S01]  /*1e10*/  BPT.TRAP 0x1 ;  /* 0x000000040000795c */ /* 0x000fe20000300000 */
.L_x_1704:
[----:B------:R-:W-:Y:S01]  /*1e20*/  IMAD R6, R0, 0x8, R16 ;  /* 0x0000000800067824 */ /* 0x000fe200078e0210 */
[----:B------:R-:W-:-:S04]  /*1e30*/  SHF.L.U32 R23, R4, 0x1f, RZ ;  /* 0x0000001f04177819 */ /* 0x000fc800000006ff */
[----:B------:R1:W2:Y:S01]  /*1e40*/  SYNCS.PHASECHK.TRANS64.TRYWAIT P0, [R6+URZ+0x30c10], R23 ;  /* 0x030c1017060075a7 */ /* 0x0002a2000800017f */
[----:B------:R-:W-:Y:S05]  /*1e50*/  @!P6 BRA `(.L_x_1705) ;  /* 0x000000000004e947 */ /* 0x000fea0003800000 */
[----:B------:R-:W-:Y:S01]  /*1e60*/  BPT.TRAP 0x1 ;  /* 0x000000040000795c */ /* 0x000fe20000300000 */
.L_x_1705:
[----:B------:R-:W-:-:S05]  /*1e70*/  VIADD R5, R16, 0x10000 ;  /* 0x0001000010057836 */ /* 0x000fca0000000000 */
[----:B------:R-:W-:-:S04]  /*1e80*/  SHF.R.U32.HI R5, RZ, 0x4, R5 ;  /* 0x00000004ff057819 */ /* 0x000fc80000011605 */
[----:B------:R-:W-:Y:S01]  /*1e90*/  LOP3.LUT R5, R5, 0x3fff, RZ, 0xc0, !PT ;  /* 0x00003fff05057812 */ /* 0x000fe200078ec0ff */
[----:B--2---:R-:W-:Y:S06]  /*1ea0*/  @P0 BRA `(.L_x_1706) ;  /* 0x0000000000080947 */ /* 0x004fec0003800000 */
[----:B------:R-:W2:Y:S02]  /*1eb0*/  SYNCS.PHASECHK.TRANS64.TRYWAIT P0, [R6+URZ+0x30c10], R23 ;  /* 0x030c1017060075a7 */ /* 0x000ea4000800017f */
[----:B--2---:R-:W-:Y:S05]  /*1ec0*/  @!P0 BRA `(.L_x_1707) ;  /* 0x0000015000188947 */ /* 0x004fea0003800000 */
.L_x_1706:
        /* <DEDUP_REMOVED lines=13> */
[----:B---3--:R-:W-:-:S04]  /*1fa0*/  LEA R10, R10, R16, 0xd ;  /* 0x000000100a0a7211 */ /* 0x008fc800078e68ff */
        /* <DEDUP_REMOVED lines=51> */
.L_x_1708:
[----:B------:R1:W1:Y:S01]  /*22e0*/  SYNCS.PHASECHK.TRANS64.TRYWAIT P0, [R6+URZ+0x30c30], R23 ;  /* 0x030c3017060075a7 */ /* 0x000262000800017f */
[----:B------:R-:W-:Y:S05]  /*22f0*/  @!P6 BRA `(.L_x_1709) ;  /* 0x000000000004e947 */ /* 0x000fea0003800000 */
[----:B------:R-:W-:Y:S01]  /*2300*/  BPT.TRAP 0x1 ;  /* 0x000000040000795c */ /* 0x000fe20000300000 */
.L_x_1709:
[----:B-1----:R-:W-:Y:S05]  /*2310*/  @P0 BRA `(.L_x_1710) ;  /* 0x0000000000080947 */ /* 0x002fea0003800000 */
[----:B------:R-:W1:Y:S02]  /*2320*/  SYNCS.PHASECHK.TRANS64.TRYWAIT P0, [R6+URZ+0x30c30], R23 ;  /* 0x030c3017060075a7 */ /* 0x000e64000800017f */
[----:B-1----:R-:W-:Y:S05]  /*2330*/  @!P0 BRA `(.L_x_1711) ;  /* 0x0000014c00108947 */ /* 0x002fea0003800000 */
.L_x_1710:
        /* <DEDUP_REMOVED lines=49> */
[C---:B------:R-:W-:Y:S01]  /*2650*/  ISETP.GT.AND P2, PT, R7.reuse, RZ, PT ;  /* 0x000000ff0700720c */ /* 0x040fe20003f44270 */
[----:B------:R-:W-:Y:S01]  /*2660*/  FMUL.FTZ R92, R92, UR13 ;  /* 0x0000000d5c5c7c20 */ /* 0x000fe20008410000 */
[C---:B------:R-:W-:Y:S01]  /*2670*/  ISETP.GT.AND P1, PT, R8.reuse, RZ, PT ;  /* 0x000000ff0800720c */ /* 0x040fe20003f24270 */
[----:B------:R3:W-:Y:S01]  /*2680*/  STL [R1+0x124], R200 ;  /* 0x000124c801007387 */ /* 0x0007e20000100800 */
[----:B------:R-:W-:Y:S01]  /*2690*/  ISETP.GT.AND P0, PT, R7, 0x8, PT ;  /* 0x000000080700780c */ /* 0x000fe20003f04270 */
[----:B------:R-:W-:Y:S01]  /*26a0*/  FMUL.FTZ R93, R93, UR13 ;  /* 0x0000000d5d5d7c20 */ /* 0x000fe20008410000 */
[----:B------:R-:W4:Y:S01]  /*26b0*/  MUFU.TANH R18, R18 ;  /* 0x0000001200127308 */ /* 0x000f220000002400 */
[----:B-1----:R-:W-:Y:S01]  /*26c0*/  WARPGROUP.ARRIVE ;  /* 0x00000000000079c5 */ /* 0x002fe20000000000 */
[----:B------:R-:W-:Y:S01]  /*26d0*/  STL [R1+0x120], R201 ;  /* 0x000120c901007387 */ /* 0x000fe20000100800 */
        /* <DEDUP_REMOVED lines=14> */
[----:B---3--:R2:W-:Y:S01]  /*27c0*/  MUFU.TANH R200, R89 ;  /* 0x0000005900c87308 */ /* 0x0085e20000002400 */
        /* <DEDUP_REMOVED lines=8> */
[----:B--2---:R-:W2:Y:S01]  /*2850*/  LDC.64 R88, c[0x0][0x748] ;  /* 0x0001d200ff587b82 */ /* 0x004ea20000000a00 */
[----:B------:R3:W-:Y:S01]  /*2860*/  STL [R1+0x108], R168 ;  /* 0x000108a801007387 */ /* 0x0007e20000100800 */
[----:B------:R-:W-:Y:S01]  /*2870*/  FMUL.FTZ R98, R98, UR13 ;  /* 0x0000000d62627c20 */ /* 0x000fe20008410000 */
[----:B------:R-:W-:Y:S01]  /*2880*/  FMUL.FTZ R99, R99, UR13 ;  /* 0x0000000d63637c20 */ /* 0x000fe20008410000 */
[----:B------:R-:W-:Y:S01]  /*2890*/  FMUL.FTZ R100, R100, UR13 ;  /* 0x0000000d64647c20 */ /* 0x000fe20008410000 */
[----:B------:R-:W-:Y:S01]  /*28a0*/  STL [R1+0x104], R167 ;  /* 0x000104a701007387 */ /* 0x000fe20000100800 */
[----:B------:R-:W-:Y:S01]  /*28b0*/  FMUL.FTZ R101, R101, UR13 ;  /* 0x0000000d65657c20 */ /* 0x000fe20008410000 */
[----:B------:R-:W4:Y:S01]  /*28c0*/  MUFU.TANH R22, R22 ;  /* 0x0000001600167308 */ /* 0x000f220000002400 */
[----:B------:R-:W-:Y:S01]  /*28d0*/  FMUL.FTZ R104, R104, UR13 ;  /* 0x0000000d68687c20 */ /* 0x000fe20008410000 */
[----:B------:R-:W-:Y:S01]  /*28e0*/  STL [R1+0x100], R166 ;  /* 0x000100a601007387 */ /* 0x000fe20000100800 */
[----:B------:R-:W-:Y:S01]  /*28f0*/  FMUL.FTZ R108, R108, UR13 ;  /* 0x0000000d6c6c7c20 */ /* 0x000fe20008410000 */
[----:B------:R-:W-:Y:S01]  /*2900*/  FMUL.FTZ R109, R109, UR13 ;  /* 0x0000000d6d6d7c20 */ /* 0x000fe20008410000 */
[----:B------:R-:W-:Y:S01]  /*2910*/  LEA R132, R0, R132, 0xa ;  /* 0x0000008400847211 */ /* 0x000fe200078e50ff */
[----:B------:R-:W-:Y:S01]  /*2920*/  STL [R1+0xfc], R165 ;  /* 0x0000fca501007387 */ /* 0x000fe20000100800 */
[----:B------:R-:W-:Y:S01]  /*2930*/  FMUL.FTZ R121, R121, UR13 ;  /* 0x0000000d79797c20 */ /* 0x000fe20008410000 */
[----:B------:R-:W4:Y:S01]  /*2940*/  MUFU.TANH R230, R230 ;  /* 0x000000e600e67308 */ /* 0x000f220000002400 */
[----:B------:R-:W-:Y:S01]  /*2950*/  R2UR UR12, R132 ;  /* 0x00000000840c72ca */ /* 0x000fe200000e0000 */
[----:B------:R-:W-:Y:S01]  /*2960*/  STL [R1+0xf8], R164 ;  /* 0x0000f8a401007387 */ /* 0x000fe20000100800 */
        /* <DEDUP_REMOVED lines=21> */
[----:B------:R-:W-:Y:S01]  /*2ac0*/  MUFU.TANH R201, R90 ;  /* 0x0000005a00c97308 */ /* 0x000fe20000002400 */
[----:B------:R-:W-:Y:S01]  /*2ad0*/  FMUL.FTZ R126, R126, UR13 ;  /* 0x0000000d7e7e7c20 */ /* 0x000fe20008410000 */
[----:B------:R-:W-:Y:S01]  /*2ae0*/  STL [R1+0xe0], R158 ;  /* 0x0000e09e01007387 */ /* 0x000fe20000100800 */
[----:B------:R-:W-:Y:S01]  /*2af0*/  FMUL.FTZ R125, R125, UR13 ;  /* 0x0000000d7d7d7c20 */ /* 0x000fe20008410000 */
[----:B------:R-:W-:Y:S01]  /*2b00*/  FMUL.FTZ R127, R127, UR13 ;  /* 0x0000000d7f7f7c20 */ /* 0x000fe20008410000 */
[----:B------:R-:W-:Y:S01]  /*2b10*/  FMUL.FTZ R227, R129, UR13 ;  /* 0x0000000d81e37c20 */ /* 0x000fe20008410000 */
        /* <DEDUP_REMOVED lines=13> */
[----:B------:R1:W-:Y:S02]  /*2bf0*/  STL [R1+0xbc], R149 ;  /* 0x0000bc9501007387 */ /* 0x0003e40000100800 */
[----:B---3--:R-:W3:Y:S02]  /*2c00*/  MUFU.TANH R168, R96 ;  /* 0x0000006000a87308 */ /* 0x008ee40000002400 */
[----:B------:R-:W-:Y:S04]  /*2c10*/  STL [R1+0xb8], R148 ;  /* 0x0000b89401007387 */ /* 0x000fe80000100800 */
[----:B------:R-:W-:Y:S02]  /*2c20*/  STL [R1+0xb4], R147 ;  /* 0x0000b49301007387 */ /* 0x000fe40000100800 */
[----:B-1----:R2:W-:Y:S02]  /*2c30*/  MUFU.TANH R149, R115 ;  /* 0x0000007300957308 */ /* 0x0025e40000002400 */
[----:B------:R-:W-:Y:S04]  /*2c40*/  STL [R1+0xb0], R146 ;  /* 0x0000b09201007387 */ /* 0x000fe80000100800 */
[----:B------:R-:W-:Y:S02]  /*2c50*/  STL [R1+0xac], R145 ;  /* 0x0000ac9101007387 */ /* 0x000fe40000100800 */
[----:B------:R-:W1:Y:S02]  /*2c60*/  MUFU.TANH R167, R97 ;  /* 0x0000006100a77308 */ /* 0x000e640000002400 */
[----:B------:R-:W-:Y:S04]  /*2c70*/  STL [R1+0xa8], R144 ;  /* 0x0000a89001007387 */ /* 0x000fe80000100800 */
[----:B------:R-:W-:Y:S02]  /*2c80*/  STL [R1+0xa4], R143 ;  /* 0x0000a48f01007387 */ /* 0x000fe40000100800 */
[----:B------:R3:W-:Y:S02]  /*2c90*/  MUFU.TANH R197, R133 ;  /* 0x0000008500c57308 */ /* 0x0007e40000002400 */
[----:B------:R-:W-:Y:S04]  /*2ca0*/  STL [R1+0xa0], R142 ;  /* 0x0000a08e01007387 */ /* 0x000fe80000100800 */
[----:B------:R-:W-:Y:S02]  /*2cb0*/  STL [R1+0x9c], R141 ;  /* 0x00009c8d01007387 */ /* 0x000fe40000100800 */
[----:B------:R-:W1:Y:S02]  /*2cc0*/  MUFU.TANH R20, R20 ;  /* 0x0000001400147308 */ /* 0x000e640000002400 */
[----:B------:R3:W-:Y:S01]  /*2cd0*/  STL [R1+0x98], R140 ;  /* 0x0000988c01007387 */ /* 0x0007e20000100800 */
[----:B------:R-:W-:-:S02]  /*2ce0*/  WARPGROUP.DEPBAR.LE gsb0, 0x0 ;  /* 0x00008000000079c5 */ /* 0x000fc40000010000 */
[----:B------:R-:W-:Y:S01]  /*2cf0*/  WARPGROUP.ARRIVE ;  /* 0x00000000000079c5 */ /* 0x000fe20000000000 */
[----:B------:R-:W-:Y:S02]  /*2d00*/  STL [R1+0x94], R6 ;  /* 0x0000940601007387 */ /* 0x000fe40000100800 */
[----:B------:R-:W1:Y:S02]  /*2d10*/  MUFU.TANH R21, R21 ;  /* 0x0000001500157308 */ /* 0x000e640000002400 */
[----:B------:R-:W-:Y:S01]  /*2d20*/  STL [R1+0x90], R5 ;  /* 0x0000900501007387 */ /* 0x000fe20000100800 */
[----:B------:R-:W-:Y:S01]  /*2d30*/  HGMMA.64x128x16.F32 R24, gdesc[UR4], R24, gsb0 ;  /* 0x01e00000041879f0 */ /* 0x000fe20008000818 */
[----:B------:R-:W-:Y:S02]  /*2d40*/  ULEA UR4, UR43, -UR41, 0x7 ;  /* 0x800000292b047291 */ /* 0x000fe4000f8e383f */
[----:B------:R-:W-:Y:S02]  /*2d50*/  UIADD3 UR6, UR8, 0x4, URZ ;  /* 0x0000000408067890 */ /* 0x000fe4000fffe03f */
[----:B------:R-:W1:Y:S01]  /*2d60*/  MUFU.TANH R23, R23 ;  /* 0x0000001700177308 */ /* 0x000e620000002400 */
[----:B------:R-:W-:Y:S01]  /*2d70*/  UMOV UR7, 0x40000040 ;  /* 0x4000004000077882 */ /* 0x000fe20000000000 */
[----:B------:R-:W-:Y:S01]  /*2d80*/  UMOV UR5, 0x40000040 ;  /* 0x4000004000057882 */ /* 0x000fe20000000000 */
[----:B------:R-:W-:Y:S01]  /*2d90*/  LEA R91, R3, UR4, 0x1 ;  /* 0x00000004035b7c11 */ /* 0x000fe2000f8e08ff */
[----:B------:R-:W-:Y:S01]  /*2da0*/  UIADD3 UR4, UR9, 0x4, URZ ;  /* 0x0000000409047890 */ /* 0x000fe2000fffe03f */
[----:B------:R-:W-:Y:S01]  /*2db0*/  STL [R1+0x8c], R4 ;  /* 0x00008c0401007387 */ /* 0x000fe20000100800 */
[----:B------:R-:W-:-:S02]  /*2dc0*/  UIADD3 UR8, UR9, 0x6, URZ ;  /* 0x0000000609087890 */ /* 0x000fc4000fffe03f */
[----:B------:R-:W-:Y:S01]  /*2dd0*/  IMAD.IADD R91, R8, 0x1, R91 ;  /* 0x00000001085b7824 */ /* 0x000fe200078e025b */
[----:B------:R-:W-:Y:S01]  /*2de0*/  UMOV UR9, 0x40000040 ;  /* 0x4000004000097882 */ /* 0x000fe20000000000 */
[----:B------:R-:W1:Y:S01]  /*2df0*/  MUFU.TANH R232, R232 ;  /* 0x000000e800e87308 */ /* 0x000e620000002400 */
[----:B------:R-:W-:Y:S01]  /*2e00*/  STL [R1+0x88], R2 ;  /* 0x0000880201007387 */ /* 0x000fe20000100800 */
[C---:B--2---:R-:W-:Y:S01]  /*2e10*/  IMAD.IADD R115, R88.reuse, 0x1, -R91 ;  /* 0x0000000158737824 */ /* 0x044fe200078e0a5b */
[----:B------:R-:W-:Y:S02]  /*2e20*/  IADD3 R90, RZ, -R91, -R89 ;  /* 0x8000005bff5a7210 */ /* 0x000fe40007ffe859 */
[----:B------:R-:W-:Y:S01]  /*2e30*/  IADD3 R215, R88, 0x8, -R91 ;  /* 0x0000000858d77810 */ /* 0x000fe20007ffe85b */
[----:B------:R-:W-:Y:S01]  /*2e40*/  FMUL.FTZ R88, R124, UR13 ;  /* 0x0000000d7c587c20 */ /* 0x000fe20008410000 */
[----:B------:R-:W-:Y:S01]  /*2e50*/  SEL R115, R115, 0x80, !P2 ;  /* 0x0000008073737807 */ /* 0x000fe20005000000 */
[----:B------:R-:W2:Y:S01]  /*2e60*/  MUFU.TANH R228, R228 ;  /* 0x000000e400e47308 */ /* 0x000ea20000002400 */
[----:B------:R-:W-:-:S02]  /*2e70*/  IADD3 R214, -R91, 0x8, -R89 ;  /* 0x000000085bd67810 */ /* 0x000fc40007ffe959 */
[----:B------:R-:W-:Y:S02]  /*2e80*/  SEL R124, R90, 0x80, P1 ;  /* 0x000000805a7c7807 */ /* 0x000fe40000800000 */
[----:B------:R-:W-:Y:S02]  /*2e90*/  SEL R215, R215, 0x80, !P0 ;  /* 0x00000080d7d77807 */ /* 0x000fe40004000000 */
[C---:B------:R-:W-:Y:S01]  /*2ea0*/  ISETP.GE.AND P4, PT, R115.reuse, RZ, PT ;  /* 0x000000ff7300720c */ /* 0x040fe20003f86270 */
[----:B------:R-:W2:Y:S01]  /*2eb0*/  MUFU.TANH R237, R237 ;  /* 0x000000ed00ed7308 */ /* 0x000ea20000002400 */
[C---:B------:R-:W-:Y:S02]  /*2ec0*/  ISETP.GE.AND P2, PT, R115.reuse, 0x8, PT ;  /* 0x000000087300780c */ /* 0x040fe40003f46270 */
[C---:B------:R-:W-:Y:S02]  /*2ed0*/  ISETP.GE.AND P0, PT, R115.reuse, 0x9, PT ;  /* 0x000000097300780c */ /* 0x040fe40003f06270 */
[----:B------:R-:W-:-:S02]  /*2ee0*/  ISETP.GE.AND P1, PT, R115, 0x10, PT ;  /* 0x000000107300780c */ /* 0x000fc40003f26270 */
[----:B------:R-:W-:Y:S01]  /*2ef0*/  SEL R214, R214, 0x80, P3 ;  /* 0x00000080d6d67807 */ /* 0x000fe20001800000 */
[----:B------:R1:W-:Y:S01]  /*2f00*/  MUFU.TANH R198, R134 ;  /* 0x0000008600c67308 */ /* 0x0003e20000002400 */
[----:B------:R-:W-:Y:S02]  /*2f10*/  ISETP.GE.AND P3, PT, R115, 0x1, PT ;  /* 0x000000017300780c */ /* 0x000fe40003f66270 */
[C---:B------:R-:W-:Y:S02]  /*2f20*/  ISETP.GT.OR P4, PT, R124.reuse, RZ, !P4 ;  /* 0x000000ff7c00720c */ /* 0x040fe40006784670 */
[C---:B------:R-:W-:Y:S02]  /*2f30*/  ISETP.GT.OR P2, PT, R124.reuse, 0x8, !P2 ;  /* 0x000000087c00780c */ /* 0x040fe40005744670 */
[C---:B------:R-:W-:Y:S01]  /*2f40*/  ISETP.GT.OR P0, PT, R124.reuse, 0x9, !P0 ;  /* 0x000000097c00780c */ /* 0x040fe20004704670 */
[----:B------:R-:W-:Y:S01]  /*2f50*/  MUFU.TANH R159, R105 ;  /* 0x00000069009f7308 */ /* 0x000fe20000002400 */
[----:B------:R-:W-:-:S02]  /*2f60*/  ISETP.GT.OR P1, PT, R124, 0x10, !P1 ;  /* 0x000000107c00780c */ /* 0x000fc40004f24670 */
[----:B------:R-:W-:Y:S02]  /*2f70*/  ISETP.GT.OR P3, PT, R124, 0x1, !P3 ;  /* 0x000000017c00780c */ /* 0x000fe40005f64670 */
[----:B----4-:R-:W-:Y:S02]  /*2f80*/  FSEL R210, R18, -INF , !P4 ;  /* 0xff80000012d27808 */ /* 0x010fe40006000000 */
[----:B------:R-:W-:Y:S01]  /*2f90*/  FSEL R220, R22, -INF , !P2 ;  /* 0xff80000016dc7808 */ /* 0x000fe20005000000 */
[----:B------:R4:W-:Y:S01]  /*2fa0*/  MUFU.TANH R153, R112 ;  /* 0x0000007000997308 */ /* 0x0009e20000002400 */
[C---:B------:R-:W-:Y:S01]  /*2fb0*/  FSEL R225, R230.reuse, -INF , !P0 ;  /* 0xff800000e6e17808 */ /* 0x040fe20004000000 */
[----:B------:R-:W-:Y:S01]  /*2fc0*/  FFMA.FTZ R230, -R230, R230, 1 ;  /* 0x3f800000e6e67423 */ /* 0x000fe200000101e6 */
[----:B------:R-:W-:Y:S02]  /*2fd0*/  FSEL R209, R231, -INF , !P1 ;  /* 0xff800000e7d17808 */ /* 0x000fe40004800000 */
[----:B------:R-:W-:-:S02]  /*2fe0*/  ISETP.GE.AND P4, PT, R115, 0x11, PT ;  /* 0x000000117300780c */ /* 0x000fc40003f86270 */
[C---:B------:R-:W-:Y:S01]  /*2ff0*/  ISETP.GE.AND P2, PT, R115.reuse, 0x19, PT ;  /* 0x000000197300780c */ /* 0x040fe20003f46270 */
[----:B------:R2:W-:Y:S01]  /*3000*/  MUFU.TANH R151, R113 ;  /* 0x0000007100977308 */ /* 0x0005e20000002400 */
[C---:B------:R-:W-:Y:S02]  /*3010*/  ISETP.GE.AND P0, PT, R115.reuse, 0x20, PT ;  /* 0x000000207300780c */ /* 0x040fe40003f06270 */
[----:B------:R-:W-:Y:S02]  /*3020*/  ISETP.GE.AND P1, PT, R115, 0x21, PT ;  /* 0x000000217300780c */ /* 0x000fe40003f26270 */
[----:B------:R-:W-:Y:S02]  /*3030*/  FSEL R211, R19, -INF , !P3 ;  /* 0xff80000013d37808 */ /* 0x000fe40005800000 */
[----:B------:R-:W-:Y:S01]  /*3040*/  ISETP.GE.AND P3, PT, R115, 0x18, PT ;  /* 0x000000187300780c */ /* 0x000fe20003f66270 */
[----:B------:R-:W2:Y:S01]  /*3050*/  MUFU.TANH R236, R236 ;  /* 0x000000ec00ec7308 */ /* 0x000ea20000002400 */
[----:B------:R-:W-:-:S02]  /*3060*/  ISETP.GT.OR P4, PT, R124, 0x11, !P4 ;  /* 0x000000117c00780c */ /* 0x000fc40006784670 */
[C---:B------:R-:W-:Y:S02]  /*3070*/  ISETP.GT.OR P2, PT, R124.reuse, 0x19, !P2 ;  /* 0x000000197c00780c */ /* 0x040fe40005744670 */
[C---:B------:R-:W-:Y:S02]  /*3080*/  ISETP.GT.OR P0, PT, R124.reuse, 0x20, !P0 ;  /* 0x000000207c00780c */ /* 0x040fe40004704670 */
[C---:B------:R-:W-:Y:S01]  /*3090*/  ISETP.GT.OR P1, PT, R124.reuse, 0x21, !P1 ;  /* 0x000000217c00780c */ /* 0x040fe20004f24670 */
[----:B------:R-:W2:Y:S01]  /*30a0*/  MUFU.TANH R234, R234 ;  /* 0x000000ea00ea7308 */ /* 0x000ea20000002400 */
[----:B------:R-:W-:Y:S02]  /*30b0*/  ISETP.GT.OR P3, PT, R124, 0x18, !P3 ;  /* 0x000000187c00780c */ /* 0x000fe40005f64670 */
[----:B------:R-:W-:Y:S02]  /*30c0*/  FSEL R207, R229, -INF , !P4 ;  /* 0xff800000e5cf7808 */ /* 0x000fe40006000000 */
[----:B------:R-:W-:-:S02]  /*30d0*/  FSEL R138, R194, -INF , !P2 ;  /* 0xff800000c28a7808 */ /* 0x000fc40005000000 */
[----:B------:R-:W-:Y:S01]  /*30e0*/  FSEL R136, R195, -INF , !P0 ;  /* 0xff800000c3887808 */ /* 0x000fe20004000000 */
[----:B---3--:R3:W-:Y:S01]  /*30f0*/  MUFU.TANH R140, R88 ;  /* 0x00000058008c7308 */ /* 0x0087e20000002400 */
[----:B------:R-:W-:Y:S02]  /*3100*/  FSEL R133, R196, -INF , !P1 ;  /* 0xff800000c4857808 */ /* 0x000fe40004800000 */
[C---:B------:R-:W-:Y:S02]  /*3110*/  ISETP.GE.AND P4, PT, R115.reuse, 0x28, PT ;  /* 0x000000287300780c */ /* 0x040fe40003f86270 */
[C---:B------:R-:W-:Y:S02]  /*3120*/  ISETP.GE.AND P2, PT, R115.reuse, 0x30, PT ;  /* 0x000000307300780c */ /* 0x040fe40003f46270 */
[C---:B------:R-:W-:Y:S01]  /*3130*/  ISETP.GE.AND P0, PT, R115.reuse, 0x31, PT ;  /* 0x000000317300780c */ /* 0x040fe20003f06270 */
[----:B------:R-:W3:Y:S01]  /*3140*/  MUFU.TANH R170, R94 ;  /* 0x0000005e00aa7308 */ /* 0x000ee20000002400 */
[----:B------:R-:W-:-:S02]  /*3150*/  ISETP.GE.AND P1, PT, R115, 0x38, PT ;  /* 0x000000387300780c */ /* 0x000fc40003f26270 */
[C---:B------:R-:W-:Y:S01]  /*3160*/  FSEL R205, R235.reuse, -INF , !P3 ;  /* 0xff800000ebcd7808 */ /* 0x040fe20005800000 */
[----:B------:R-:W-:Y:S01]  /*3170*/  FFMA.FTZ R235, -R235, R235, 1 ;  /* 0x3f800000ebeb7423 */ /* 0x000fe200000101eb */
[C---:B------:R-:W-:Y:S02]  /*3180*/  ISETP.GE.AND P3, PT, R115.reuse, 0x29, PT ;  /* 0x000000297300780c */ /* 0x040fe40003f66270 */
[----:B------:R-:W-:Y:S01]  /*3190*/  ISETP.GE.AND P5, PT, R115, 0x39, PT ;  /* 0x000000397300780c */ /* 0x000fe20003fa6270 */
[----:B------:R-:W3:Y:S01]  /*31a0*/  MUFU.TANH R169, R95 ;  /* 0x0000005f00a97308 */ /* 0x000ee20000002400 */
[C---:B------:R-:W-:Y:S02]  /*31b0*/  ISETP.GT.OR P4, PT, R124.reuse, 0x28, !P4 ;  /* 0x000000287c00780c */ /* 0x040fe40006784670 */
[C---:B------:R-:W-:Y:S02]  /*31c0*/  ISETP.GT.OR P2, PT, R124.reuse, 0x30, !P2 ;  /* 0x000000307c00780c */ /* 0x040fe40005744670 */
[----:B------:R-:W-:-:S02]  /*31d0*/  ISETP.GT.OR P0, PT, R124, 0x31, !P0 ;  /* 0x000000317c00780c */ /* 0x000fc40004704670 */
[C---:B------:R-:W-:Y:S01]  /*31e0*/  ISETP.GT.OR P1, PT, R124.reuse, 0x38, !P1 ;  /* 0x000000387c00780c */ /* 0x040fe20004f24670 */
[----:B------:R-:W3:Y:S01]  /*31f0*/  MUFU.TANH R166, R98 ;  /* 0x0000006200a67308 */ /* 0x000ee20000002400 */
[C---:B------:R-:W-:Y:S02]  /*3200*/  ISETP.GT.OR P3, PT, R124.reuse, 0x29, !P3 ;  /* 0x000000297c00780c */ /* 0x040fe40005f64670 */
[----:B------:R-:W-:Y:S02]  /*3210*/  ISETP.GT.OR P5, PT, R124, 0x39, !P5 ;  /* 0x000000397c00780c */ /* 0x000fe40006fa4670 */
[----:B-1----:R-:W-:Y:S02]  /*3220*/  FSEL R134, R199, -INF , !P4 ;  /* 0xff800000c7867808 */ /* 0x002fe40006000000 */
[----:B----4-:R-:W-:Y:S01]  /*3230*/  FSEL R112, R202, -INF , !P2 ;  /* 0xff800000ca707808 */ /* 0x010fe20005000000 */
[----:B------:R-:W1:Y:S01]  /*3240*/  MUFU.TANH R165, R99 ;  /* 0x0000006300a57308 */ /* 0x000e620000002400 */
[----:B--2---:R-:W-:-:S02]  /*3250*/  FSEL R113, R203, -INF , !P0 ;  /* 0xff800000cb717808 */ /* 0x004fc40004000000 */
[----:B------:R-:W-:Y:S02]  /*3260*/  FSEL R105, R168, -INF , !P1 ;  /* 0xff800000a8697808 */ /* 0x000fe40004800000 */
[C---:B------:R-:W-:Y:S02]  /*3270*/  ISETP.GE.AND P4, PT, R215.reuse, RZ, PT ;  /* 0x000000ffd700720c */ /* 0x040fe40003f86270 */
[C---:B------:R-:W-:Y:S01]  /*3280*/  ISETP.GE.AND P2, PT, R215.reuse, 0x1, PT ;  /* 0x00000001d700780c */ /* 0x040fe20003f46270 */
[----:B------:R-:W2:Y:S01]  /*3290*/  MUFU.TANH R164, R100 ;  /* 0x0000006400a47308 */ /* 0x000ea20000002400 */
[C---:B------:R-:W-:Y:S02]  /*32a0*/  ISETP.GE.AND P0, PT, R215.reuse, 0x8, PT ;  /* 0x00000008d700780c */ /* 0x040fe40003f06270 */
[----:B------:R-:W-:Y:S02]  /*32b0*/  ISETP.GE.AND P1, PT, R215, 0x9, PT ;  /* 0x00000009d700780c */ /* 0x000fe40003f26270 */
[----:B---3--:R-:W-:-:S02]  /*32c0*/  FSEL R88, R200, -INF , !P3 ;  /* 0xff800000c8587808 */ /* 0x008fc40005800000 */
[----:B------:R-:W-:Y:S01]  /*32d0*/  FSEL R92, R167, -INF , !P5 ;  /* 0xff800000a75c7808 */ /* 0x000fe20006800000 */
[----:B------:R-:W-:Y:S02]  /*32e0*/  WARPGROUP.DEPBAR.LE gsb0, 0x0 ;  /* 0x00008000000079c5 */ /* 0x000fe40000010000 */
[----:B------:R-:W3:Y:S01]  /*32f0*/  LDS R218, [R218+0x400] ;  /* 0x00040000dada7984 */ /* 0x000ee20000000800 */
[----:B------:R-:W-:Y:S01]  /*3300*/  WARPGROUP.ARRIVE ;  /* 0x00000000000079c5 */ /* 0x000fe20000000000 */
[C---:B------:R-:W-:Y:S01]  /*3310*/  ISETP.GE.AND P3, PT, R215.reuse, 0x10, PT ;  /* 0x00000010d700780c */ /* 0x040fe20003f66270 */
[----:B------:R-:W4:Y:S01]  /*3320*/  MUFU.TANH R163, R101 ;  /* 0x0000006500a37308 */ /* 0x000f220000002400 */
[----:B------:R-:W-:Y:S02]  /*3330*/  ISETP.GE.AND P5, PT, R215, 0x11, PT ;  /* 0x00000011d700780c */ /* 0x000fe40003fa6270 */
[C---:B------:R-:W-:Y:S01]  /*3340*/  ISETP.GT.OR P4, PT, R214.reuse, RZ, !P4 ;  /* 0x000000ffd600720c */ /* 0x040fe20006784670 */
[----:B------:R-:W-:Y:S01]  /*3350*/  HGMMA.64x128x16.F32 R24, gdesc[UR4], R24, gsb0 ;  /* 0x01e00000041879f0 */ /* 0x000fe20008000818 */
[C---:B------:R-:W-:Y:S01]  /*3360*/  ISETP.GT.OR P2, PT, R214.reuse, 0x1, !P2 ;  /* 0x00000001d600780c */ /* 0x040fe20005744670 */
[----:B------:R-:W-:Y:S01]  /*3370*/  ULDC UR4, c[0x0][0x744] ;  /* 0x0001d10000047ab9 */ /* 0x000fe20000000800 */
[C---:B------:R-:W-:Y:S01]  /*3380*/  ISETP.GT.OR P0, PT, R214.reuse, 0x8, !P0 ;  /* 0x00000008d600780c */ /* 0x040fe20004704670 */
[----:B------:R-:W4:Y:S01]  /*3390*/  MUFU.TANH R160, R104 ;  /* 0x0000006800a07308 */ /* 0x000f220000002400 */
[----:B------:R-:W-:-:S02]  /*33a0*/  ISETP.GT.OR P1, PT, R214, 0x9, !P1 ;  /* 0x00000009d600780c */ /* 0x000fc40004f24670 */
[C---:B------:R-:W-:Y:S02]  /*33b0*/  ISETP.GT.OR P3, PT, R214.reuse, 0x10, !P3 ;  /* 0x00000010d600780c */ /* 0x040fe40005f64670 */
[----:B------:R-:W-:Y:S02]  /*33c0*/  ISETP.GT.OR P5, PT, R214, 0x11, !P5 ;  /* 0x00000011d600780c */ /* 0x000fe40006fa4670 */
[----:B------:R-:W-:Y:S01]  /*33d0*/  FSEL R212, R20, -INF , !P4 ;  /* 0xff80000014d47808 */ /* 0x000fe20006000000 */
[----:B------:R-:W4:Y:S01]  /*33e0*/  MUFU.TANH R156, R108 ;  /* 0x0000006c009c7308 */ /* 0x000f220000002400 */
[C---:B------:R-:W-:Y:S01]  /*33f0*/  FSEL R213, R21.reuse, -INF , !P2 ;  /* 0xff80000015d57808 */ /* 0x040fe20005000000 */
[----:B------:R-:W-:Y:S01]  /*3400*/  FFMA.FTZ R21, -R21, R21, 1 ;  /* 0x3f80000015157423 */ /* 0x000fe20000010115 */
[C---:B------:R-:W-:Y:S01]  /*3410*/  FSEL R219, R23.reuse, -INF , !P0 ;  /* 0xff80000017db7808 */ /* 0x040fe20004000000 */
[----:B------:R-:W-:Y:S01]  /*3420*/  FFMA.FTZ R23, -R23, R23, 1 ;  /* 0x3f80000017177423 */ /* 0x000fe20000010117 */
[----:B------:R-:W-:-:S02]  /*3430*/  FSEL R224, R232, -INF , !P1 ;  /* 0xff800000e8e07808 */ /* 0x000fc40004800000 */
[C---:B------:R-:W-:Y:S01]  /*3440*/  ISETP.GE.AND P4, PT, R215.reuse, 0x18, PT ;  /* 0x00000018d700780c */ /* 0x040fe20003f86270 */
[----:B------:R-:W4:Y:S01]  /*3450*/  MUFU.TANH R155, R109 ;  /* 0x0000006d009b7308 */ /* 0x000f220000002400 */
[C---:B------:R-:W-:Y:S02]  /*3460*/  ISETP.GE.AND P2, PT, R215.reuse, 0x19, PT ;  /* 0x00000019d700780c */ /* 0x040fe40003f46270 */
[C---:B------:R-:W-:Y:S02]  /*3470*/  ISETP.GE.AND P0, PT, R215.reuse, 0x20, PT ;  /* 0x00000020d700780c */ /* 0x040fe40003f06270 */
[----:B------:R-:W-:Y:S02]  /*3480*/  ISETP.GE.AND P1, PT, R215, 0x21, PT ;  /* 0x00000021d700780c */ /* 0x000fe40003f26270 */
[C---:B------:R-:W-:Y:S01]  /*3490*/  FSEL R208, R228.reuse, -INF , !P3 ;  /* 0xff800000e4d07808 */ /* 0x040fe20005800000 */
[----:B------:R1:W-:Y:S01]  /*34a0*/  MUFU.TANH R143, R121 ;  /* 0x00000079008f7308 */ /* 0x0003e20000002400 */
[----:B------:R-:W-:Y:S01]  /*34b0*/  FSEL R206, R237, -INF , !P5 ;  /* 0xff800000edce7808 */ /* 0x000fe20006800000 */
[----:B------:R-:W-:Y:S01]  /*34c0*/  FFMA.FTZ R228, -R228, R228, 1 ;  /* 0x3f800000e4e47423 */ /* 0x000fe200000101e4 */
[----:B------:R-:W-:-:S02]  /*34d0*/  ISETP.GE.AND P3, PT, R215, 0x28, PT ;  /* 0x00000028d700780c */ /* 0x000fc40003f66270 */
[----:B------:R-:W-:Y:S01]  /*34e0*/  ISETP.GE.AND P5, PT, R215, 0x29, PT ;  /* 0x00000029d700780c */ /* 0x000fe20003fa6270 */
[----:B---3--:R-:W-:Y:S01]  /*34f0*/  SHFL.IDX PT, R223, R218, R9, 0x1f ;  /* 0x00001f09dadf7589 */ /* 0x008fe200000e0000 */
[C---:B------:R-:W-:Y:S01]  /*3500*/  ISETP.GT.OR P4, PT, R214.reuse, 0x18, !P4 ;  /* 0x00000018d600780c */ /* 0x040fe20006784670 */
[----:B------:R-:W3:Y:S01]  /*3510*/  MUFU.TANH R162, R102 ;  /* 0x0000006600a27308 */ /* 0x000ee20000002400 */
[C---:B------:R-:W-:Y:S02]  /*3520*/  ISETP.GT.OR P2, PT, R214.reuse, 0x19, !P2 ;  /* 0x00000019d600780c */ /* 0x040fe40005744670 */
[C---:B------:R-:W-:Y:S02]  /*3530*/  ISETP.GT.OR P0, PT, R214.reuse, 0x20, !P0 ;  /* 0x00000020d600780c */ /* 0x040fe40004704670 */
[C---:B------:R-:W-:Y:S02]  /*3540*/  ISETP.GT.OR P1, PT, R214.reuse, 0x21, !P1 ;  /* 0x00000021d600780c */ /* 0x040fe40004f24670 */
[C---:B------:R-:W-:Y:S01]  /*3550*/  ISETP.GT.OR P3, PT, R214.reuse, 0x28, !P3 ;  /* 0x00000028d600780c */ /* 0x040fe20005f64670 */
[----:B------:R2:W-:Y:S01]  /*3560*/  MUFU.TANH R150, R114 ;  /* 0x0000007200967308 */ /* 0x0005e20000002400 */
[----:B------:R-:W-:-:S02]  /*3570*/  ISETP.GT.OR P5, PT, R214, 0x29, !P5 ;  /* 0x00000029d600780c */ /* 0x000fc40006fa4670 */
[----:B------:R-:W-:Y:S02]  /*3580*/  FSEL R204, R236, -INF , !P4 ;  /* 0xff800000eccc7808 */ /* 0x000fe40006000000 */
[----:B------:R-:W-:Y:S02]  /*3590*/  FSEL R139, R234, -INF , !P2 ;  /* 0xff800000ea8b7808 */ /* 0x000fe40005000000 */
[----:B------:R-:W-:Y:S01]  /*35a0*/  FSEL R137, R197, -INF , !P0 ;  /* 0xff800000c5897808 */ /* 0x000fe20004000000 */
[----:B------:R-:W3:Y:S01]  /*35b0*/  MUFU.TANH R161, R103 ;  /* 0x0000006700a17308 */ /* 0x000ee20000002400 */
[----:B------:R-:W-:Y:S02]  /*35c0*/  FSEL R135, R198, -INF , !P1 ;  /* 0xff800000c6877808 */ /* 0x000fe40004800000 */
[C---:B------:R-:W-:Y:S02]  /*35d0*/  ISETP.GE.AND P4, PT, R215.reuse, 0x30, PT ;  /* 0x00000030d700780c */ /* 0x040fe40003f86270 */
[----:B------:R-:W-:-:S02]  /*35e0*/  ISETP.GE.AND P2, PT, R215, 0x31, PT ;  /* 0x00000031d700780c */ /* 0x000fc40003f46270 */
[C---:B------:R-:W-:Y:S01]  /*35f0*/  ISETP.GE.AND P0, PT, R215.reuse, 0x38, PT ;  /* 0x00000038d700780c */ /* 0x040fe20003f06270 */
[----:B------:R-:W3:Y:S01]  /*3600*/  MUFU.TANH R158, R106 ;  /* 0x0000006a009e7308 */ /* 0x000ee20000002400 */
[----:B------:R-:W-:Y:S02]  /*3610*/  ISETP.GE.AND P1, PT, R215, 0x39, PT ;  /* 0x00000039d700780c */ /* 0x000fe40003f26270 */
[----:B------:R-:W-:Y:S02]  /*3620*/  FSEL R132, R201, -INF , !P3 ;  /* 0xff800000c9847808 */ /* 0x000fe40005800000 */
[----:B-1----:R-:W-:Y:S02]  /*3630*/  FSEL R121, R171, -INF , !P5 ;  /* 0xff800000ab797808 */ /* 0x002fe40006800000 */
[C---:B------:R-:W-:Y:S01]  /*3640*/  ISETP.GE.AND P3, PT, R115.reuse, 0x40, PT ;  /* 0x000000407300780c */ /* 0x040fe20003f66270 */
[----:B------:R-:W1:Y:S01]  /*3650*/  MUFU.TANH R157, R107 ;  /* 0x0000006b009d7308 */ /* 0x000e620000002400 */
[----:B------:R-:W-:-:S02]  /*3660*/  ISETP.GE.AND P5, PT, R115, 0x41, PT ;  /* 0x000000417300780c */ /* 0x000fc40003fa6270 */
[C---:B------:R-:W-:Y:S02]  /*3670*/  ISETP.GT.OR P4, PT, R214.reuse, 0x30, !P4 ;  /* 0x00000030d600780c */ /* 0x040fe40006784670 */
[C---:B------:R-:W-:Y:S02]  /*3680*/  ISETP.GT.OR P2, PT, R214.reuse, 0x31, !P2 ;  /* 0x00000031d600780c */ /* 0x040fe40005744670 */
[C---:B------:R-:W-:Y:S01]  /*3690*/  ISETP.GT.OR P0, PT, R214.reuse, 0x38, !P0 ;  /* 0x00000038d600780c */ /* 0x040fe20004704670 */
[----:B------:R4:W-:Y:S01]  /*36a0*/  MUFU.TANH R152, R111 ;  /* 0x0000006f00987308 */ /* 0x0009e20000002400 */
[----:B------:R-:W-:Y:S02]  /*36b0*/  ISETP.GT.OR P1, PT, R214, 0x39, !P1 ;  /* 0x00000039d600780c */ /* 0x000fe40004f24670 */
        /* <DEDUP_REMOVED lines=13> */
[----:B------:R-:W2:Y:S01]  /*3790*/  MUFU.TANH R147, R117 ;  /* 0x0000007500937308 */ /* 0x000ea20000002400 */
[----:B----4-:R-:W-:Y:S02]  /*37a0*/  FSEL R111, R163, -INF , !P5 ;  /* 0xff800000a36f7808 */ /* 0x010fe40006800000 */
[C---:B------:R-:W-:Y:S02]  /*37b0*/  ISETP.GE.AND P3, PT, R115.reuse, 0x58, PT ;  /* 0x000000587300780c */ /* 0x040fe40003f66270 */
[----:B------:R-:W-:-:S02]  /*37c0*/  ISETP.GE.AND P5, PT, R115, 0x59, PT ;  /* 0x000000597300780c */ /* 0x000fc40003fa6270 */
        /* <DEDUP_REMOVED lines=8> */
[----:B------:R-:W-:Y:S02]  /*3850*/  FSEL R95, R160, -INF , !P4 ;  /* 0xff800000a05f7808 */ /* 0x000fe40006000000 */
        /* <DEDUP_REMOVED lines=8> */
[----:B------:R-:W-:Y:S01]  /*38e0*/  ISETP.GE.AND P1, PT, R215, 0x49, PT ;  /* 0x00000049d700780c */ /* 0x000fe20003f26270 */
[----:B------:R-:W-:Y:S02]  /*38f0*/  WARPGROUP.DEPBAR.LE gsb0, 0x0 ;  /* 0x00008000000079c5 */ /* 0x000fe40000010000 */
[----:B------:R-:W-:Y:S01]  /*3900*/  WARPGROUP.ARRIVE ;  /* 0x00000000000079c5 */ /* 0x000fe20000000000 */
[----:B------:R-:W-:Y:S02]  /*3910*/  FSEL R108, R153, -INF , !P3 ;  /* 0xff800000996c7808 */ /* 0x000fe40005800000 */
[----:B------:R-:W-:Y:S01]  /*3920*/  FSEL R103, R151, -INF , !P5 ;  /* 0xff80000097677808 */ /* 0x000fe20006800000 */
[----:B------:R-:W4:Y:S01]  /*3930*/  MUFU.TANH R141, R123 ;  /* 0x0000007b008d7308 */ /* 0x000f220000002400 */
[C---:B------:R-:W-:Y:S01]  /*3940*/  ISETP.GE.AND P3, PT, R215.reuse, 0x50, PT ;  /* 0x00000050d700780c */ /* 0x040fe20003f66270 */
[----:B------:R-:W-:Y:S01]  /*3950*/  HGMMA.64x128x16.F32 R24, gdesc[UR8], R24, gsb0 ;  /* 0x01e00000081879f0 */ /* 0x000fe20008000818 */
[----:B------:R-:W-:-:S02]  /*3960*/  ISETP.GE.AND P5, PT, R215, 0x51, PT ;  /* 0x00000051d700780c */ /* 0x000fc40003fa6270 */
[C---:B------:R-:W-:Y:S02]  /*3970*/  ISETP.GT.OR P4, PT, R214.reuse, 0x40, !P4 ;  /* 0x00000040d600780c */ /* 0x040fe40006784670 */
[C---:B------:R-:W-:Y:S01]  /*3980*/  ISETP.GT.OR P2, PT, R214.reuse, 0x41, !P2 ;  /* 0x00000041d600780c */ /* 0x040fe20005744670 */
[----:B------:R1:W4:Y:S01]  /*3990*/  MUFU.TANH R5, R126 ;  /* 0x0000007e00057308 */ /* 0x0003220000002400 */
[C---:B------:R-:W-:Y:S02]  /*39a0*/  ISETP.GT.OR P0, PT, R214.reuse, 0x48, !P0 ;  /* 0x00000048d600780c */ /* 0x040fe40004704670 */
[C---:B------:R-:W-:Y:S02]  /*39b0*/  ISETP.GT.OR P1, PT, R214.reuse, 0x49, !P1 ;  /* 0x00000049d600780c */ /* 0x040fe40004f24670 */
[C---:B------:R-:W-:Y:S02]  /*39c0*/  ISETP.GT.OR P3, PT, R214.reuse, 0x50, !P3 ;  /* 0x00000050d600780c */ /* 0x040fe40005f64670 */
[----:B------:R-:W-:Y:S01]  /*39d0*/  ISETP.GT.OR P5, PT, R214, 0x51, !P5 ;  /* 0x00000051d600780c */ /* 0x000fe20006fa4670 */
[----:B------:R2:W-:Y:S01]  /*39e0*/  MUFU.TANH R6, R125 ;  /* 0x0000007d00067308 */ /* 0x0005e20000002400 */
[----:B---3--:R-:W-:Y:S01]  /*39f0*/  FSEL R101, R162, -INF , !P4 ;  /* 0xff800000a2657808 */ /* 0x008fe20006000000 */
[----:B-1----:R-:W-:Y:S01]  /*3a00*/  VIADD R126, R9, 0x8 ;  /* 0x00000008097e7836 */ /* 0x002fe20000000000 */
[----:B------:R-:W-:-:S02]  /*3a10*/  FSEL R93, R161, -INF , !P2 ;  /* 0xff800000a15d7808 */ /* 0x000fc40005000000 */
[----:B------:R-:W-:Y:S02]  /*3a20*/  FSEL R104, R158, -INF , !P0 ;  /* 0xff8000009e687808 */ /* 0x000fe40004000000 */
[----:B------:R-:W-:Y:S01]  /*3a30*/  FSEL R99, R157, -INF , !P1 ;  /* 0xff8000009d637808 */ /* 0x000fe20004800000 */
[----:B------:R-:W-:Y:S01]  /*3a40*/  SHFL.IDX PT, R216, R218, R126, 0x1f ;  /* 0x00001f7edad87589 */ /* 0x000fe200000e0000 */
[C---:B------:R-:W-:Y:S01]  /*3a50*/  ISETP.GE.AND P4, PT, R215.reuse, 0x58, PT ;  /* 0x00000058d700780c */ /* 0x040fe20003f86270 */
[----:B--2---:R-:W-:Y:S01]  /*3a60*/  FMUL.FTZ R125, R128, UR13 ;  /* 0x0000000d807d7c20 */ /* 0x004fe20008410000 */
[----:B------:R-:W-:Y:S01]  /*3a70*/  ISETP.GE.AND P2, PT, R215, 0x59, PT ;  /* 0x00000059d700780c */ /* 0x000fe20003f46270 */
[----:B------:R1:W-:Y:S01]  /*3a80*/  MUFU.TANH R4, R127 ;  /* 0x0000007f00047308 */ /* 0x0003e20000002400 */
[C---:B------:R-:W-:Y:S02]  /*3a90*/  ISETP.GE.AND P0, PT, R115.reuse, 0x60, PT ;  /* 0x000000607300780c */ /* 0x040fe40003f06270 */
[----:B------:R-:W-:-:S02]  /*3aa0*/  ISETP.GE.AND P1, PT, R115, 0x61, PT ;  /* 0x000000617300780c */ /* 0x000fc40003f26270 */
[----:B------:R-:W-:Y:S02]  /*3ab0*/  FSEL R96, R154, -INF , !P3 ;  /* 0xff8000009a607808 */ /* 0x000fe40005800000 */
[----:B------:R-:W-:Y:S01]  /*3ac0*/  FSEL R107, R152, -INF , !P5 ;  /* 0xff800000986b7808 */ /* 0x000fe20006800000 */
[----:B------:R2:W-:Y:S01]  /*3ad0*/  MUFU.TANH R2, R125 ;  /* 0x0000007d00027308 */ /* 0x0005e20000002400 */
[C---:B------:R-:W-:Y:S01]  /*3ae0*/  ISETP.GE.AND P3, PT, R115.reuse, 0x68, PT ;  /* 0x000000687300780c */ /* 0x040fe20003f66270 */
[----:B-1----:R-:W-:Y:S01]  /*3af0*/  FMUL.FTZ R127, R130, UR13 ;  /* 0x0000000d827f7c20 */ /* 0x002fe20008410000 */
[----:B------:R-:W-:Y:S02]  /*3b00*/  ISETP.GE.AND P5, PT, R115, 0x69, PT ;  /* 0x000000697300780c */ /* 0x000fe40003fa6270 */
[C---:B------:R-:W-:Y:S02]  /*3b10*/  ISETP.GT.OR P4, PT, R214.reuse, 0x58, !P4 ;  /* 0x00000058d600780c */ /* 0x040fe40006784670 */
[----:B------:R-:W-:Y:S01]  /*3b20*/  ISETP.GT.OR P2, PT, R214, 0x59, !P2 ;  /* 0x00000059d600780c */ /* 0x000fe20005744670 */
[----:B------:R-:W-:Y:S01]  /*3b30*/  MUFU.TANH R127, R127 ;  /* 0x0000007f007f7308 */ /* 0x000fe20000002400 */
[C---:B------:R-:W-:Y:S01]  /*3b40*/  ISETP.GT.OR P0, PT, R124.reuse, 0x60, !P0 ;  /* 0x000000607c00780c */ /* 0x040fe20004704670 */
[----:B--2---:R-:W-:Y:S01]  /*3b50*/  VIADD R125, R9, 0xc ;  /* 0x0000000c097d7836 */ /* 0x004fe20000000000 */
[----:B------:R-:W-:-:S02]  /*3b60*/  ISETP.GT.OR P1, PT, R124, 0x61, !P1 ;  /* 0x000000617c00780c */ /* 0x000fc40004f24670 */
[C---:B------:R-:W-:Y:S02]  /*3b70*/  ISETP.GT.OR P3, PT, R124.reuse, 0x68, !P3 ;  /* 0x000000687c00780c */ /* 0x040fe40005f64670 */
[----:B------:R-:W-:Y:S01]  /*3b80*/  ISETP.GT.OR P5, PT, R124, 0x69, !P5 ;  /* 0x000000697c00780c */ /* 0x000fe20006fa4670 */
[----:B------:R-:W1:Y:S01]  /*3b90*/  SHFL.IDX PT, R233, R17, R125, 0x1f ;  /* 0x00001f7d11e97589 */ /* 0x000e6200000e0000 */
[----:B------:R-:W-:Y:S01]  /*3ba0*/  FSEL R90, R150, -INF , !P4 ;  /* 0xff800000965a7808 */ /* 0x000fe20006000000 */
[----:B------:R-:W-:Y:S01]  /*3bb0*/  MUFU.TANH R227, R227 ;  /* 0x000000e300e37308 */ /* 0x000fe20000002400 */
[----:B------:R-:W-:Y:S02]  /*3bc0*/  FSEL R110, R149, -INF , !P2 ;  /* 0xff800000956e7808 */ /* 0x000fe40005000000 */
[----:B------:R-:W-:Y:S02]  /*3bd0*/  FSEL R106, R148, -INF , !P0 ;  /* 0xff800000946a7808 */ /* 0x000fe40004000000 */
[----:B------:R-:W-:-:S02]  /*3be0*/  FSEL R94, R147, -INF , !P1 ;  /* 0xff800000935e7808 */ /* 0x000fc40004800000 */
[C---:B------:R-:W-:Y:S01]  /*3bf0*/  ISETP.GE.AND P4, PT, R115.reuse, 0x70, PT ;  /* 0x000000707300780c */ /* 0x040fe20003f86270 */
[----:B------:R-:W-:Y:S01]  /*3c00*/  MUFU.TANH R131, R131 ;  /* 0x0000008300837308 */ /* 0x000fe20000002400 */
[C---:B------:R-:W-:Y:S02]  /*3c10*/  ISETP.GE.AND P2, PT, R115.reuse, 0x71, PT ;  /* 0x000000717300780c */ /* 0x040fe40003f46270 */
[C---:B------:R-:W-:Y:S02]  /*3c20*/  ISETP.GE.AND P0, PT, R115.reuse, 0x78, PT ;  /* 0x000000787300780c */ /* 0x040fe40003f06270 */
[----:B------:R-:W-:Y:S02]  /*3c30*/  ISETP.GE.AND P1, PT, R115, 0x79, PT ;  /* 0x000000797300780c */ /* 0x000fe40003f26270 */
[----:B----4-:R-:W-:Y:S02]  /*3c40*/  FSEL R116, R144, -INF , !P3 ;  /* 0xff80000090747808 */ /* 0x010fe40005800000 */
[----:B------:R-:W-:-:S02]  /*3c50*/  FSEL R115, R143, -INF , !P5 ;  /* 0xff8000008f737808 */ /* 0x000fc40006800000 */
[C---:B------:R-:W-:Y:S02]  /*3c60*/  ISETP.GE.AND P3, PT, R215.reuse, 0x60, PT ;  /* 0x00000060d700780c */ /* 0x040fe40003f66270 */
[----:B------:R-:W-:Y:S01]  /*3c70*/  ISETP.GE.AND P5, PT, R215, 0x61, PT ;  /* 0x00000061d700780c */ /* 0x000fe20003fa6270 */
[----:B-1----:R-:W-:Y:S01]  /*3c80*/  FFMA.FTZ R224, R224, UR4, -R233 ;  /* 0x00000004e0e07c23 */ /* 0x002fe200080108e9 */
[----:B------:R-:W-:Y:S02]  /*3c90*/  ISETP.GT.OR P4, PT, R124, 0x70, !P4 ;  /* 0x000000707c00780c */ /* 0x000fe40006784670 */
[C---:B------:R-:W-:Y:S02]  /*3ca0*/  ISETP.GT.OR P3, PT, R214.reuse, 0x60, !P3 ;  /* 0x00000060d600780c */ /* 0x040fe40005f64670 */
[----:B------:R-:W-:Y:S02]  /*3cb0*/  ISETP.GT.OR P5, PT, R214, 0x61, !P5 ;  /* 0x00000061d600780c */ /* 0x000fe40006fa4670 */
[----:B------:R-:W-:-:S02]  /*3cc0*/  FSEL R118, R140, -INF , !P4 ;  /* 0xff8000008c767808 */ /* 0x000fc40006000000 */
        /* <DEDUP_REMOVED lines=8> */
[C---:B------:R-:W-:Y:S02]  /*3d50*/  ISETP.GT.OR P4, PT, R214.reuse, 0x68, !P4 ;  /* 0x00000068d600780c */ /* 0x040fe40006784670 */
[C---:B------:R-:W-:Y:S02]  /*3d60*/  ISETP.GT.OR P3, PT, R214.reuse, 0x69, !P3 ;  /* 0x00000069d600780c */ /* 0x040fe40005f64670 */
[----:B------:R-:W-:Y:S02]  /*3d70*/  ISETP.GT.OR P5, PT, R214, 0x70, !P5 ;  /* 0x00000070d600780c */ /* 0x000fe40006fa4670 */
[----:B------:R-:W-:-:S02]  /*3d80*/  IADD3 R124, R9, 0x4, RZ ;  /* 0x00000004097c7810 */ /* 0x000fc40007ffe0ff */
[----:B------:R-:W-:Y:S02]  /*3d90*/  FSEL R117, R142, -INF , !P4 ;  /* 0xff8000008e757808 */ /* 0x000fe40006000000 */
[----:B------:R-:W-:Y:S01]  /*3da0*/  FSEL R123, R141, -INF , !P3 ;  /* 0xff8000008d7b7808 */ /* 0x000fe20005800000 */
[----:B------:R-:W1:Y:S01]  /*3db0*/  SHFL.IDX PT, R128, R218, R124, 0x1f ;  /* 0x00001f7cda807589 */ /* 0x000e6200000e0000 */
[----:B------:R-:W-:Y:S02]  /*3dc0*/  FSEL R120, R5, -INF , !P5 ;  /* 0xff80000005787808 */ /* 0x000fe40006800000 */
[C---:B------:R-:W-:Y:S01]  /*3dd0*/  ISETP.GE.AND P4, PT, R215.reuse, 0x71, PT ;  /* 0x00000071d700780c */ /* 0x040fe20003f86270 */
[----:B------:R-:W2:Y:S01]  /*3de0*/  SHFL.IDX PT, R217, R17, R124, 0x1f ;  /* 0x00001f7c11d97589 */ /* 0x000ea200000e0000 */
[C---:B------:R-:W-:Y:S02]  /*3df0*/  ISETP.GE.AND P3, PT, R215.reuse, 0x78, PT ;  /* 0x00000078d700780c */ /* 0x040fe40003f66270 */
[----:B------:R-:W-:-:S02]  /*3e00*/  ISETP.GE.AND P5, PT, R215, 0x79, PT ;  /* 0x00000079d700780c */ /* 0x000fc40003fa6270 */
[----:B------:R-:W3:Y:S01]  /*3e10*/  SHFL.IDX PT, R215, R17, R9, 0x1f ;  /* 0x00001f0911d77589 */ /* 0x000ee200000e0000 */
[C---:B------:R-:W-:Y:S02]  /*3e20*/  ISETP.GT.OR P4, PT, R214.reuse, 0x71, !P4 ;  /* 0x00000071d600780c */ /* 0x040fe40006784670 */
[C---:B------:R-:W-:Y:S02]  /*3e30*/  ISETP.GT.OR P3, PT, R214.reuse, 0x78, !P3 ;  /* 0x00000078d600780c */ /* 0x040fe40005f64670 */
[----:B------:R-:W-:Y:S02]  /*3e40*/  ISETP.GT.OR P5, PT, R214, 0x79, !P5 ;  /* 0x00000079d600780c */ /* 0x000fe40006fa4670 */
        /* <DEDUP_REMOVED lines=9> */
[--C-:B---3--:R-:W-:Y:S01]  /*3ee0*/  FFMA.FTZ R216, R210, UR4, -R215.reuse ;  /* 0x00000004d2d87c23 */ /* 0x108fe200080108d7 */
[----:B------:R-:W-:Y:S01]  /*3ef0*/  FFMA.FTZ R25, R212, UR4, -R215 ;  /* 0x00000004d4197c23 */ /* 0x000fe200080108d7 */
[----:B------:R-:W-:Y:S01]  /*3f00*/  IADD3 R215, R9, 0x10, RZ ;  /* 0x0000001009d77810 */ /* 0x000fe20007ffe0ff */
[----:B------:R-:W-:Y:S01]  /*3f10*/  FADD.FTZ R128, R27, -R128 ;  /* 0x800000801b807221 */ /* 0x000fe20000010000 */
[C---:B------:R-:W-:Y:S01]  /*3f20*/  VIADD R217, R9.reuse, 0x14 ;  /* 0x0000001409d97836 */ /* 0x040fe20000000000 */
[----:B------:R-:W1:Y:S01]  /*3f30*/  SHFL.IDX PT, R28, R17, R126, 0x1f ;  /* 0x00001f7e111c7589 */ /* 0x000e6200000e0000 */
[C---:B------:R-:W-:Y:S01]  /*3f40*/  IADD3 R213, R9.reuse, 0x1c, RZ ;  /* 0x0000001c09d57810 */ /* 0x040fe20007ffe0ff */
[----:B------:R-:W-:-:S02]  /*3f50*/  VIADD R212, R9, 0x18 ;  /* 0x0000001809d47836 */ /* 0x000fc40000000000 */
[--C-:B----4-:R-:W-:Y:S01]  /*3f60*/  FADD.FTZ R210, R29, -R214.reuse ;  /* 0x800000d61dd27221 */ /* 0x110fe20000010000 */
[----:B------:R-:W2:Y:S01]  /*3f70*/  SHFL.IDX PT, R27, R218, R215, 0x1f ;  /* 0x00001fd7da1b7589 */ /* 0x000ea200000e0000 */
[----:B------:R-:W-:Y:S01]  /*3f80*/  FADD.FTZ R214, R31, -R214 ;  /* 0x800000d61fd67221 */ /* 0x000fe20000010000 */
[----:B------:R-:W3:Y:S02]  /*3f90*/  MUFU.EX2 R211, R211 ;  /* 0x000000d300d37308 */ /* 0x000ee40000000800 */
[----:B------:R-:W4:Y:S04]  /*3fa0*/  SHFL.IDX PT, R222, R218, R217, 0x1f ;  /* 0x00001fd9dade7589 */ /* 0x000f2800000e0000 */
[----:B------:R-:W4:Y:S02]  /*3fb0*/  SHFL.IDX PT, R29, R218, R213, 0x1f ;  /* 0x00001fd5da1d7589 */ /* 0x000f2400000e0000 */
[----:B------:R-:W4:Y:S02]  /*3fc0*/  MUFU.EX2 R26, R26 ;  /* 0x0000001a001a7308 */ /* 0x000f240000000800 */
[----:B------:R2:W4:Y:S04]  /*3fd0*/  SHFL.IDX PT, R30, R218, R212, 0x1f ;  /* 0x00001fd4da1e7589 */ /* 0x00052800000e0000 */
[----:B------:R-:W4:Y:S02]  /*3fe0*/  SHFL.IDX PT, R31, R17, R215, 0x1f ;  /* 0x00001fd7111f7589 */ /* 0x000f2400000e0000 */
[----:B------:R-:W4:Y:S01]  /*3ff0*/  MUFU.EX2 R25, R25 ;  /* 0x0000001900197308 */ /* 0x000f220000000800 */
[----:B---3--:R-:W-:Y:S01]  /*4000*/  FMUL.FTZ R221, R211, R221 ;  /* 0x000000ddd3dd7220 */ /* 0x008fe20000410000 */
[--C-:B-1----:R-:W-:Y:S01]  /*4010*/  FFMA.FTZ R24, R220, UR4, -R28.reuse ;  /* 0x00000004dc187c23 */ /* 0x102fe2000801081c */
[----:B------:R-:W-:Y:S01]  /*4020*/  FFMA.FTZ R28, R219, UR4, -R28 ;  /* 0x00000004db1c7c23 */ /* 0x000fe2000801081c */
        /* <DEDUP_REMOVED lines=24> */
[--C-:B-1----:R-:W-:Y:S01]  /*41b0*/  FFMA.FTZ R207, R207, UR4, -R32.reuse ;  /* 0x00000004cfcf7c23 */ /* 0x102fe20008010820 */
[----:B------:R-:W-:-:S03]  /*41c0*/  FFMA.FTZ R32, R206, UR4, -R32 ;  /* 0x00000004ce207c23 */ /* 0x000fc60008010820 */
[----:B------:R1:W-:Y:S01]  /*41d0*/  MUFU.EX2 R18, R31 ;  /* 0x0000001f00127308 */ /* 0x0003e20000000800 */
[----:B------:R-:W-:Y:S01]  /*41e0*/  FFMA.FTZ R206, -R20, R20, 1 ;  /* 0x3f80000014ce7423 */ /* 0x000fe20000010114 */
[----:B---3--:R-:W-:-:S03]  /*41f0*/  FFMA.FTZ R204, R204, UR4, -R33 ;  /* 0x00000004cccc7c23 */ /* 0x008fc60008010821 */
[----:B------:R-:W-:Y:S01]  /*4200*/  FMUL.FTZ R206, R206, R223 ;  /* 0x000000dfcece7220 */ /* 0x000fe20000410000 */
[----:B------:R-:W-:Y:S02]  /*4210*/  FFMA.FTZ R223, -R194, R194, 1 ;  /* 0x3f800000c2df7423 */ /* 0x000fe400000101c2 */
[----:B------:R2:W3:Y:S01]  /*4220*/  MUFU.EX2 R20, R32 ;  /* 0x0000002000147308 */ /* 0x0004e20000000800 */
[----:B-1----:R-:W-:Y:S01]  /*4230*/  FFMA.FTZ R31, R205, UR4, -R33 ;  /* 0x00000004cd1f7c23 */ /* 0x002fe20008010821 */
[----:B----4-:R-:W-:Y:S01]  /*4240*/  FFMA.FTZ R33, R139, UR4, -R34 ;  /* 0x000000048b217c23 */ /* 0x010fe20008010822 */
[----:B------:R-:W-:Y:S01]  /*4250*/  FMUL.FTZ R214, R30, R214 ;  /* 0x000000d61ed67220 */ /* 0x000fe20000410000 */
[----:B------:R-:W1:Y:S01]  /*4260*/  SHFL.IDX PT, R139, R15, R124, 0x1f ;  /* 0x00001f7c0f8b7589 */ /* 0x000e6200000e0000 */
[----:B------:R-:W-:-:S03]  /*4270*/  FFMA.FTZ R205, R134, UR4, -R209 ;  /* 0x0000000486cd7c23 */ /* 0x000fc600080108d1 */
[----:B------:R4:W1:Y:S01]  /*4280*/  MUFU.EX2 R17, R207 ;  /* 0x000000cf00117308 */ /* 0x0008620000000800 */
[----:B--2---:R-:W-:Y:S01]  /*4290*/  FFMA.FTZ R32, -R19, R19, 1 ;  /* 0x3f80000013207423 */ /* 0x004fe20000010113 */
[----:B------:R-:W-:Y:S01]  /*42a0*/  FFMA.FTZ R134, R132, UR4, -R209 ;  /* 0x0000000484867c23 */ /* 0x000fe200080108d1 */
[----:B------:R-:W2:Y:S04]  /*42b0*/  LDL.LU R194, [R1+0x13c] ;  /* 0x00013c0001c27983 */ /* 0x000ea80000300800 */
[----:B------:R-:W1:Y:S01]  /*42c0*/  SHFL.IDX PT, R209, R10, R126, 0x1f ;  /* 0x00001f7e0ad17589 */ /* 0x000e6200000e0000 */
[----:B------:R1:W-:Y:S01]  /*42d0*/  MUFU.EX2 R19, R204 ;  /* 0x000000cc00137308 */ /* 0x0003e20000000800 */
[----:B---3--:R-:W-:Y:S02]  /*42e0*/  FMUL.FTZ R222, R20, R222 ;  /* 0x000000de14de7220 */ /* 0x008fe40000410000 */
        /* <DEDUP_REMOVED lines=35> */
[--C-:B---3--:R-:W-:Y:S01]  /*4520*/  FFMA.FTZ R109, R109, UR4, -R207.reuse ;  /* 0x000000046d6d7c23 */ /* 0x108fe200080108cf */
[----:B------:R-:W-:Y:S01]  /*4530*/  FFMA.FTZ R114, R101, UR4, -R207 ;  /* 0x0000000465727c23 */ /* 0x000fe200080108cf */
[----:B------:R-:W3:Y:S01]  /*4540*/  SHFL.IDX PT, R139, R10, R213, 0x1f ;  /* 0x00001fd50a8b7589 */ /* 0x000ee200000e0000 */
[--C-:B------:R-:W-:Y:S01]  /*4550*/  FFMA.FTZ R101, R93, UR4, -R121.reuse ;  /* 0x000000045d657c23 */ /* 0x100fe20008010879 */
[----:B------:R-:W-:Y:S01]  /*4560*/  FFMA.FTZ R111, R111, UR4, -R121 ;  /* 0x000000046f6f7c23 */ /* 0x000fe20008010879 */
[----:B------:R-:W-:Y:S01]  /*4570*/  FFMA.FTZ R121, R95, UR4, -R209 ;  /* 0x000000045f797c23 */ /* 0x000fe200080108d1 */
[----:B------:R-:W3:Y:S01]  /*4580*/  SHFL.IDX PT, R207, R10, R217, 0x1f ;  /* 0x00001fd90acf7589 */ /* 0x000ee200000e0000 */
        /* <DEDUP_REMOVED lines=9> */
[--C-:B---3--:R-:W-:Y:S01]  /*4620*/  FFMA.FTZ R103, R103, UR4, -R139.reuse ;  /* 0x0000000467677c23 */ /* 0x108fe2000801088b */
        /* <DEDUP_REMOVED lines=11> */
[----:B---3--:R-:W-:Y:S01]  /*46e0*/  FFMA.FTZ R135, R98, UR4, -R207 ;  /* 0x0000000462877c23 */ /* 0x008fe200080108cf */
[----:B------:R-:W-:-:S02]  /*46f0*/  FSEL R207, R227, -INF , !P1 ;  /* 0xff800000e3cf7808 */ /* 0x000fc40004800000 */
[----:B------:R-:W3:Y:S01]  /*4700*/  SHFL.IDX PT, R96, R12, R125, 0x1f ;  /* 0x00001f7d0c607589 */ /* 0x000ee200000e0000 */
        /* <DEDUP_REMOVED lines=14> */
[--C-:B---3--:R-:W-:Y:S01]  /*47f0*/  FFMA.FTZ R115, R115, UR4, -R96.reuse ;  /* 0x0000000473737c23 */ /* 0x108fe20008010860 */
[----:B------:R-:W-:Y:S01]  /*4800*/  FFMA.FTZ R123, R123, UR4, -R96 ;  /* 0x000000047b7b7c23 */ /* 0x000fe20008010860 */
[----:B------:R-:W3:Y:S01]  /*4810*/  MUFU.EX2 R35, R35 ;  /* 0x0000002300237308 */ /* 0x000ee20000000800 */
[--C-:B-1----:R-:W-:Y:S01]  /*4820*/  FFMA.FTZ R137, R94, UR4, -R99.reuse ;  /* 0x000000045e897c23 */ /* 0x102fe20008010863 */
[----:B------:R-:W-:Y:S02]  /*4830*/  FFMA.FTZ R122, R122, UR4, -R99 ;  /* 0x000000047a7a7c23 */ /* 0x000fe40008010863 */
[----:B------:R-:W-:Y:S01]  /*4840*/  SHFL.IDX PT, R99, R12, R217, 0x1f ;  /* 0x00001fd90c637589 */ /* 0x000fe200000e0000 */
[--C-:B------:R-:W-:Y:S01]  /*4850*/  FFMA.FTZ R106, R106, UR4, -R205.reuse ;  /* 0x000000046a6a7c23 */ /* 0x100fe200080108cd */
[----:B------:R-:W-:Y:S02]  /*4860*/  FFMA.FTZ R119, R119, UR4, -R205 ;  /* 0x0000000477777c23 */ /* 0x000fe400080108cd */
[----:B------:R1:W-:Y:S01]  /*4870*/  MUFU.EX2 R96, R112 ;  /* 0x0000007000607308 */ /* 0x0003e20000000800 */
[----:B------:R3:W3:Y:S01]  /*4880*/  SHFL.IDX PT, R205, R12, R213, 0x1f ;  /* 0x00001fd50ccd7589 */ /* 0x0006e200000e0000 */
        /* <DEDUP_REMOVED lines=9> */
[----:B---3--:R1:W-:Y:S01]  /*4920*/  MUFU.EX2 R12, R102 ;  /* 0x00000066000c7308 */ /* 0x0083e20000000800 */
[----:B------:R-:W-:Y:S02]  /*4930*/  FFMA.FTZ R138, -R229, R229, 1 ;  /* 0x3f800000e58a7423 */ /* 0x000fe400000101e5 */
[----:B------:R-:W-:Y:S02]  /*4940*/  FFMA.FTZ R129, R129, UR4, -R97 ;  /* 0x0000000481817c23 */ /* 0x000fe40008010861 */
[----:B------:R-:W-:Y:S02]  /*4950*/  FMUL.FTZ R138, R138, R220 ;  /* 0x000000dc8a8a7220 */ /* 0x000fe40000410000 */
[----:B------:R-:W3:Y:S01]  /*4960*/  SHFL.IDX PT, R220, R221, R215, 0x1f ;  /* 0x00001fd7dddc7589 */ /* 0x000ee200000e0000 */
        /* <DEDUP_REMOVED lines=20> */
[----:B---3--:R-:W-:Y:S01]  /*4ab0*/  FMUL.FTZ R105, R23, R98 ;  /* 0x0000006217697220 */ /* 0x008fe20000410000 */
[----:B------:R-:W-:Y:S01]  /*4ac0*/  FSEL R23, R131, -INF , !P5 ;  /* 0xff80000083177808 */ /* 0x000fe20006800000 */
[----:B------:R3:W-:Y:S04]  /*4ad0*/  MUFU.EX2 R98, R101 ;  /* 0x0000006500627308 */ /* 0x0007e80000000800 */
[----:B------:R-:W-:-:S04]  /*4ae0*/  FFMA.FTZ R205, R23, UR4, -R205 ;  /* 0x0000000417cd7c23 */ /* 0x000fc800080108cd */
[----:B------:R4:W-:Y:S01]  /*4af0*/  MUFU.EX2 R23, R114 ;  /* 0x0000007200177308 */ /* 0x0009e20000000800 */
[----:B---3--:R-:W-:Y:S02]  /*4b00*/  FMUL.FTZ R101, R235, R36 ;  /* 0x00000024eb657220 */ /* 0x008fe40000410000 */
[----:B------:R-:W-:Y:S05]  /*4b10*/  SHFL.IDX PT, R36, R221, R212, 0x1f ;  /* 0x00001fd4dd247589 */ /* 0x000fea00000e0000 */
[----:B------:R-:W3:Y:S01]  /*4b20*/  MUFU.EX2 R34, R34 ;  /* 0x0000002200227308 */ /* 0x000ee20000000800 */
        /* <DEDUP_REMOVED lines=15> */
[----:B------:R-:W2:Y:S08]  /*4c20*/  MUFU.EX2 R100, R100 ;  /* 0x0000006400647308 */ /* 0x000eb00000000800 */
        /* <DEDUP_REMOVED lines=45> */
[----:B------:R-:W2:Y:S01]  /*4f00*/  SHFL.IDX PT, R214, R41, R9, 0x1f ;  /* 0x00001f0929d67589 */ /* 0x000ea200000e0000 */
[----:B------:R-:W-:Y:S01]  /*4f10*/  FFMA.FTZ R46, -R195, R195, 1 ;  /* 0x3f800000c32e7423 */ /* 0x000fe200000101c3 */
[----:B---3--:R-:W-:Y:S01]  /*4f20*/  FMUL.FTZ R40, R34, R40 ;  /* 0x0000002822287220 */ /* 0x008fe20000410000 */
[----:B------:R-:W-:Y:S01]  /*4f30*/  FMUL.FTZ R49, R49, R210 ;  /* 0x000000d231317220 */ /* 0x000fe20000410000 */
[----:B------:R-:W-:Y:S01]  /*4f40*/  SHFL.IDX PT, R218, R41, R212, 0x1f ;  /* 0x00001fd429da7589 */ /* 0x000fe200000e0000 */
[----:B------:R-:W-:Y:S01]  /*4f50*/  FMUL.FTZ R220, R90, R220 ;  /* 0x000000dc5adc7220 */ /* 0x000fe20000410000 */
[----:B------:R-:W-:Y:S01]  /*4f60*/  FMUL.FTZ R46, R46, R40 ;  /* 0x000000282e2e7220 */ /* 0x000fe20000410000 */
[----:B------:R-:W-:Y:S01]  /*4f70*/  MUFU.EX2 R116, R116 ;  /* 0x0000007400747308 */ /* 0x000fe20000000800 */
[----:B------:R-:W3:Y:S01]  /*4f80*/  SHFL.IDX PT, R210, R41, R124, 0x1f ;  /* 0x00001f7c29d27589 */ /* 0x000ee200000e0000 */
        /* <DEDUP_REMOVED lines=26> */
[--C-:B--2---:R-:W-:Y:S01]  /*5130*/  FADD.FTZ R56, R56, -R214.reuse ;  /* 0x800000d638387221 */ /* 0x104fe20000010000 */
[----:B------:R-:W-:Y:S01]  /*5140*/  FMUL.FTZ R54, R54, R53 ;  /* 0x0000003536367220 */ /* 0x000fe20000410000 */
[----:B------:R-:W-:Y:S01]  /*5150*/  FADD.FTZ R58, R58, -R214 ;  /* 0x800000d63a3a7221 */ /* 0x000fe20000010000 */
[----:B------:R-:W1:Y:S01]  /*5160*/  SHFL.IDX PT, R62, R63, R9, 0x1f ;  /* 0x00001f093f3e7589 */ /* 0x000e6200000e0000 */
[----:B------:R-:W-:Y:S01]  /*5170*/  FMUL.FTZ R53, R36, R55 ;  /* 0x0000003724357220 */ /* 0x000fe20000410000 */
[----:B---3--:R-:W-:Y:S01]  /*5180*/  FADD.FTZ R57, R57, -R210 ;  /* 0x800000d239397221 */ /* 0x008fe20000010000 */
        /* <DEDUP_REMOVED lines=151> */
[----:B------:R-:W-:Y:S01]  /*5b00*/  FMUL.FTZ R73, R137, R73 ;  /* 0x0000004989497220 */ /* 0x000fe20000410000 */
[----:B------:R-:W-:-:S03]  /*5b10*/  FMUL.FTZ R66, R66, R36 ;  /* 0x0000002442427220 */ /* 0x000fc60000410000 */
[----:B------:R-:W-:Y:S01]  /*5b20*/  FMUL.FTZ R124, R124, R73 ;  /* 0x000000497c7c7220 */ /* 0x000fe20000410000 */
[----:B------:R-:W-:Y:S01]  /*5b30*/  FMUL.FTZ R73, R116, R76 ;  /* 0x0000004c74497220 */ /* 0x000fe20000410000 */
[----:B------:R-:W-:-:S03]  /*5b40*/  FMUL.FTZ R36, R122, R75 ;  /* 0x0000004b7a247220 */ /* 0x000fc60000410000 */
[----:B------:R-:W-:Y:S01]  /*5b50*/  FMUL.FTZ R210, R210, R73 ;  /* 0x00000049d2d27220 */ /* 0x000fe20000410000 */
[----:B------:R-:W-:Y:S01]  /*5b60*/  FMUL.FTZ R73, R130, R84 ;  /* 0x0000005482497220 */ /* 0x000fe20000410000 */
[----:B------:R-:W-:Y:S01]  /*5b70*/  FMUL.FTZ R121, R121, R36 ;  /* 0x0000002479797220 */ /* 0x000fe20000410000 */
[----:B------:R-:W-:Y:S01]  /*5b80*/  FMUL.FTZ R36, R113, R81 ;  /* 0x0000005171247220 */ /* 0x000fe20000410000 */
[----:B------:R-:W-:Y:S01]  /*5b90*/  FMUL.FTZ R221, R132, R221 ;  /* 0x000000dd84dd7220 */ /* 0x000fe20000410000 */
[----:B------:R-:W-:Y:S01]  /*5ba0*/  FMUL.FTZ R218, R218, R73 ;  /* 0x00000049dada7220 */ /* 0x000fe20000410000 */
[----:B---3--:R-:W-:Y:S01]  /*5bb0*/  FMUL.FTZ R86, R129, R86 ;  /* 0x0000005681567220 */ /* 0x008fe20000410000 */
[----:B------:R-:W-:Y:S01]  /*5bc0*/  F2FP.F16.F32.PACK_AB R73, R51, R11 ;  /* 0x0000000b3349723e */ /* 0x000fe200000000ff */
        /* <DEDUP_REMOVED lines=69> */
[----:B--2---:R-:W-:-:S04]  /*6020*/  IMAD R11, R0, 0x4000, R220 ;  /* 0x00004000000b7824 */ /* 0x004fc800078e02dc */
        /* <DEDUP_REMOVED lines=76> */
[----:B------:R-:W-:-:S05]  /*64f0*/  IADD3 R40, R16, 0x20c00, RZ ;  /* 0x00020c0010287810 */ /* 0x000fca0007ffe0ff */
[----:B---3--:R-:W-:-:S05]  /*6500*/  IMAD R10, R14, 0x2000, R40 ;  /* 0x000020000e0a7824 */ /* 0x008fca00078e0228 */
        /* <DEDUP_REMOVED lines=70> */
.L_x_1712:
        /* <DEDUP_REMOVED lines=68> */
.L_x_1713:
        /* <DEDUP_REMOVED lines=12> */
.L_x_1703:
[----:B------:R-:W2:Y:S01]  /*6e70*/  S2UR UR6, SR_CTAID.X ;  /* 0x00000000000679c3 */ /* 0x000ea20000002500 */
[----:B------:R-:W-:Y:S01]  /*6e80*/  UIADD3 UR4, UR41, -UR40, URZ ;  /* 0x8000002829047290 */ /* 0x000fe2000fffe03f */
[----:B------:R-:W-:-:S03]  /*6e90*/  ULDC UR5, c[0x0][0x748] ;  /* 0x0001d20000057ab9 */ /* 0x000fc60000000800 */
[----:B--2---:R-:W-:-:S04]  /*6ea0*/  ULEA UR4, UR6, UR4, 0x7 ;  /* 0x0000000406047291 */ /* 0x004fc8000f8e383f */
[----:B------:R-:W-:-:S04]  /*6eb0*/  UIADD3 UR4, UR4, UR5, URZ ;  /* 0x0000000504047290 */ /* 0x000fc8000fffe03f */
[----:B------:R-:W-:-:S04]  /*6ec0*/  USHF.R.S32.HI UR5, URZ, 0x1f, UR4 ;  /* 0x0000001f3f057899 */ /* 0x000fc80008011404 */
[----:B------:R-:W-:-:S04]  /*6ed0*/  ULEA.HI UR5, UR5, UR4, URZ, 0x7 ;  /* 0x0000000405057291 */ /* 0x000fc8000f8f383f */
[----:B------:R-:W-:-:S06]  /*6ee0*/  USHF.R.S32.HI UR5, URZ, 0x7, UR5 ;  /* 0x000000073f057899 */ /* 0x000fcc0008011405 */
[----:B------:R-:W-:-:S04]  /*6ef0*/  MOV R5, UR5 ;  /* 0x0000000500057c02 */ /* 0x000fc80008000f00 */
        /* <DEDUP_REMOVED lines=8> */
[----:B------:R-:W-:Y:S01]  /*6f80*/  UIMAD UR4, UR6, -0x80, UR40 ;  /* 0xffffff80060478a4 */ /* 0x000fe2000f8e0228 */
[----:B------:R-:W-:Y:S01]  /*6f90*/  IMAD.MOV.U32 R23, RZ, RZ, 0x40000040 ;  /* 0x40000040ff177424 */ /* 0x000fe200078e00ff */
[----:B------:R-:W-:Y:S01]  /*6fa0*/  MOV R21, 0x40000040 ;  /* 0x4000004000157802 */ /* 0x000fe20000000f00 */
[----:B------:R-:W5:Y:S01]  /*6fb0*/  S2R R5, SR_TID.X ;  /* 0x0000000000057919 */ /* 0x000f620000002100 */
[----:B------:R-:W-:Y:S01]  /*6fc0*/  IMAD.MOV.U32 R19, RZ, RZ, 0x40000040 ;  /* 0x40000040ff137424 */ /* 0x000fe200078e00ff */
[----:B------:R-:W1:Y:S01]  /*6fd0*/  S2R R13, SR_TID.X ;  /* 0x00000000000d7919 */ /* 0x000e620000002100 */
[----:B-----5:R-:W-:-:S02]  /*6fe0*/  VIADD R7, R5, 0xffffff80 ;  /* 0xffffff8005077836 */ /* 0x020fc40000000000 */
[C---:B-1----:R-:W-:Y:S02]  /*6ff0*/  VIADD R15, R13.reuse, 0xffffff80 ;  /* 0xffffff800d0f7836 */ /* 0x042fe40000000000 */
[----:B------:R-:W-:-:S03]  /*7000*/  VIADD R17, R13, 0xffffff80 ;  /* 0xffffff800d117836 */ /* 0x000fc60000000000 */
[----:B------:R-:W-:-:S04]  /*7010*/  SHF.R.S32.HI R15, RZ, 0x1f, R15 ;  /* 0x0000001fff0f7819 */ /* 0x000fc8000001140f */
[----:B------:R-:W-:-:S04]  /*7020*/  LEA.HI R15, R15, R17, RZ, 0x7 ;  /* 0x000000110f0f7211 */ /* 0x000fc800078f38ff */
[----:B------:R-:W-:-:S04]  /*7030*/  SHF.R.S32.HI R15, RZ, 0x7, R15 ;  /* 0x00000007ff0f7819 */ /* 0x000fc8000001140f */
[----:B------:R-:W-:Y:S01]  /*7040*/  LEA.HI R13, R15, R15, RZ, 0x1 ;  /* 0x0000000f0f0d7211 */ /* 0x000fe200078f08ff */
        /* <DEDUP_REMOVED lines=11> */
[----:B------:R-:W-:Y:S02]  /*7100*/  MOV R12, UR4 ;  /* 0x00000004000c7c02 */ /* 0x000fe40008000f00 */
[----:B------:R-:W-:Y:S02]  /*7110*/  LEA.HI R5, R8, R11, RZ, 0x3 ;  /* 0x0000000b08057211 */ /* 0x000fe400078f18ff */
[----:B------:R-:W-:Y:S01]  /*7120*/  IADD3 R8, R7, -R6, RZ ;  /* 0x8000000607087210 */ /* 0x000fe20007ffe0ff */
[----:B------:R-:W-:Y:S01]  /*7130*/  IMAD R6, R9, -0x10, R12 ;  /* 0xfffffff009067824 */ /* 0x000fe200078e020c */
[----:B------:R-:W-:Y:S01]  /*7140*/  LOP3.LUT R12, R5, 0xfffffff8, RZ, 0xc0, !PT ;  /* 0xfffffff8050c7812 */ /* 0x000fe200078ec0ff */
[----:B------:R-:W-:Y:S01]  /*7150*/  IMAD.IADD R7, R7, 0x1, -R10 ;  /* 0x0000000107077824 */ /* 0x000fe200078e0a0a */
[----:B------:R-:W-:-:S02]  /*7160*/  SHF.R.S32.HI R9, RZ, 0x1f, R8 ;  /* 0x0000001fff097819 */ /* 0x000fc40000011408 */
[----:B------:R-:W-:Y:S02]  /*7170*/  IADD3 R6, R6, R12, -R11 ;  /* 0x0000000c06067210 */ /* 0x000fe40007ffe80b */
[CC--:B------:R-:W-:Y:S02]  /*7180*/  LEA.HI R11, R9.reuse, R8.reuse, RZ, 0x3 ;  /* 0x00000008090b7211 */ /* 0x0c0fe400078f18ff */
[----:B------:R-:W-:Y:S02]  /*7190*/  LEA.HI R12, R9, R8, RZ, 0x2 ;  /* 0x00000008090c7211 */ /* 0x000fe400078f10ff */
[----:B------:R-:W-:Y:S02]  /*71a0*/  LOP3.LUT R5, R13, 0xfffffffe, RZ, 0xc0, !PT ;  /* 0xfffffffe0d057812 */ /* 0x000fe400078ec0ff */
[--C-:B------:R-:W-:Y:S02]  /*71b0*/  SHF.R.S32.HI R9, RZ, 0x3, R11.reuse ;  /* 0x00000003ff097819 */ /* 0x100fe4000001140b */
[----:B------:R-:W-:Y:S01]  /*71c0*/  SHF.R.S32.HI R14, RZ, 0x1f, R11 ;  /* 0x0000001fff0e7819 */ /* 0x000fe2000001140b */
[----:B------:R-:W-:Y:S01]  /*71d0*/  IMAD.IADD R5, R15, 0x1, -R5 ;  /* 0x000000010f057824 */ /* 0x000fe200078e0a05 */
[----:B------:R-:W-:-:S02]  /*71e0*/  SHF.R.S32.HI R11, RZ, 0x2, R12 ;  /* 0x00000002ff0b7819 */ /* 0x000fc4000001140c */
[----:B------:R-:W-:Y:S01]  /*71f0*/  LEA.HI R14, R14, R9, RZ, 0x4 ;  /* 0x000000090e0e7211 */ /* 0x000fe200078f20ff */
[----:B------:R-:W-:Y:S01]  /*7200*/  IMAD R8, R5, -0x40, R6 ;  /* 0xffffffc005087824 */ /* 0x000fe200078e0206 */
[----:B------:R-:W-:Y:S01]  /*7210*/  LEA.HI R12, R12, R11, RZ, 0x1 ;  /* 0x0000000b0c0c7211 */ /* 0x000fe200078f08ff */
[C---:B------:R-:W-:Y:S01]  /*7220*/  VIADD R13, R11.reuse, 0x10 ;  /* 0x000000100b0d7836 */ /* 0x040fe20000000000 */
[----:B------:R-:W-:Y:S01]  /*7230*/  LOP3.LUT R14, R14, 0x1ffffff0, RZ, 0xc0, !PT ;  /* 0x1ffffff00e0e7812 */ /* 0x000fe200078ec0ff */
[C---:B------:R-:W-:Y:S01]  /*7240*/  VIADD R15, R11.reuse, 0x18 ;  /* 0x000000180b0f7836 */ /* 0x040fe20000000000 */
[----:B------:R-:W-:Y:S02]  /*7250*/  IADD3 R5, R11, 0x8, RZ ;  /* 0x000000080b057810 */ /* 0x000fe40007ffe0ff */
[----:B------:R-:W-:Y:S01]  /*7260*/  LOP3.LUT R12, R12, 0xfffffffe, RZ, 0xc0, !PT ;  /* 0xfffffffe0c0c7812 */ /* 0x000fe200078ec0ff */
[----:B------:R-:W-:Y:S01]  /*7270*/  IMAD.IADD R9, R9, 0x1, -R14 ;  /* 0x0000000109097824 */ /* 0x000fe200078e0a0e */
[----:B------:R-:W-:-:S02]  /*7280*/  LEA.HI R6, R5, R5, RZ, 0x1 ;  /* 0x0000000505067211 */ /* 0x000fc400078f08ff */
[----:B------:R-:W-:Y:S02]  /*7290*/  IADD3 R12, R11, -R12, RZ ;  /* 0x8000000c0b0c7210 */ /* 0x000fe40007ffe0ff */
[----:B------:R-:W-:Y:S02]  /*72a0*/  LOP3.LUT R10, R6, 0xfffffffe, RZ, 0xc0, !PT ;  /* 0xfffffffe060a7812 */ /* 0x000fe400078ec0ff */
[----:B------:R-:W-:Y:S02]  /*72b0*/  LEA R11, R9, R12, 0x3 ;  /* 0x0000000c090b7211 */ /* 0x000fe400078e18ff */
[----:B------:R-:W-:Y:S01]  /*72c0*/  LEA.HI R9, R13, R13, RZ, 0x1 ;  /* 0x0000000d0d097211 */ /* 0x000fe200078f08ff */
[----:B------:R-:W-:Y:S01]  /*72d0*/  IMAD.IADD R10, R5, 0x1, -R10 ;  /* 0x00000001050a7824 */ /* 0x000fe200078e0a0a */
[--C-:B------:R-:W-:Y:S01]  /*72e0*/  SHF.R.S32.HI R5, RZ, 0x1, R6.reuse ;  /* 0x00000001ff057819 */ /* 0x100fe20000011406 */
[----:B------:R1:W-:Y:S01]  /*72f0*/  STL [R1+0x54], R11 ;  /* 0x0000540b01007387 */ /* 0x0003e20000100800 */
[----:B------:R-:W-:-:S02]  /*7300*/  SHF.R.S32.HI R6, RZ, 0x1f, R6 ;  /* 0x0000001fff067819 */ /* 0x000fc40000011406 */
[--C-:B------:R-:W-:Y:S02]  /*7310*/  SHF.R.S32.HI R14, RZ, 0x1f, R9.reuse ;  /* 0x0000001fff0e7819 */ /* 0x100fe40000011409 */
[----:B------:R-:W-:Y:S02]  /*7320*/  LEA.HI R17, R15, R15, RZ, 0x1 ;  /* 0x0000000f0f117211 */ /* 0x000fe400078f08ff */
[----:B------:R-:W-:Y:S02]  /*7330*/  LOP3.LUT R12, R9, 0xfffffffe, RZ, 0xc0, !PT ;  /* 0xfffffffe090c7812 */ /* 0x000fe400078ec0ff */
[----:B------:R-:W-:Y:S02]  /*7340*/  LEA.HI R6, R6, R5, RZ, 0x4 ;  /* 0x0000000506067211 */ /* 0x000fe400078f20ff */
[----:B-1----:R-:W-:Y:S01]  /*7350*/  SHF.R.S32.HI R11, RZ, 0x1, R9 ;  /* 0x00000001ff0b7819 */ /* 0x002fe20000011409 */
[----:B------:R-:W-:Y:S01]  /*7360*/  IMAD.IADD R12, R13, 0x1, -R12 ;  /* 0x000000010d0c7824 */ /* 0x000fe200078e0a0c */
[----:B------:R-:W-:-:S02]  /*7370*/  SHF.R.S32.HI R9, RZ, 0x1, R17 ;  /* 0x00000001ff097819 */ /* 0x000fc40000011411 */
[----:B------:R-:W-:Y:S02]  /*7380*/  LEA.HI R14, R14, R11, RZ, 0x4 ;  /* 0x0000000b0e0e7211 */ /* 0x000fe400078f20ff */
[----:B------:R-:W-:Y:S02]  /*7390*/  SHF.R.S32.HI R18, RZ, 0x1f, R17 ;  /* 0x0000001fff127819 */ /* 0x000fe40000011411 */
[----:B------:R-:W-:Y:S02]  /*73a0*/  LOP3.LUT R6, R6, 0x1ffffff0, RZ, 0xc0, !PT ;  /* 0x1ffffff006067812 */ /* 0x000fe400078ec0ff */
[----:B------:R-:W-:Y:S02]  /*73b0*/  LOP3.LUT R14, R14, 0x1ffffff0, RZ, 0xc0, !PT ;  /* 0x1ffffff00e0e7812 */ /* 0x000fe400078ec0ff */
[----:B------:R-:W-:Y:S02]  /*73c0*/  LEA.HI R13, R18, R9, RZ, 0x4 ;  /* 0x00000009120d7211 */ /* 0x000fe400078f20ff */
[----:B------:R-:W-:Y:S01]  /*73d0*/  IADD3 R5, R5, -R6, RZ ;  /* 0x8000000605057210 */ /* 0x000fe20007ffe0ff */
[----:B------:R-:W-:Y:S01]  /*73e0*/  IMAD.IADD R11, R11, 0x1, -R14 ;  /* 0x000000010b0b7824 */ /* 0x000fe200078e0a0e */
[----:B------:R-:W-:Y:S01]  /*73f0*/  LOP3.LUT R18, R17, 0xfffffffe, RZ, 0xc0, !PT ;  /* 0xfffffffe11127812 */ /* 0x000fe200078ec0ff */
[----:B------:R-:W-:Y:S01]  /*7400*/  IMAD R6, R22, 0x2000, R16 ;  /* 0x0000200016067824 */ /* 0x000fe200078e0210 */
[----:B------:R-:W-:Y:S01]  /*7410*/  LOP3.LUT R20, R13, 0x1ffffff0, RZ, 0xc0, !PT ;  /* 0x1ffffff00d147812 */ /* 0x000fe200078ec0ff */
[----:B------:R-:W-:Y:S01]  /*7420*/  IMAD R10, R5, 0x8, R10 ;  /* 0x00000008050a7824 */ /* 0x000fe200078e020a */
[----:B------:R-:W-:Y:S01]  /*7430*/  LEA R5, R11, R12, 0x3 ;  /* 0x0000000c0b057211 */ /* 0x000fe200078e18ff */
[----:B------:R-:W-:Y:S01]  /*7440*/  IMAD.IADD R18, R15, 0x1, -R18 ;  /* 0x000000010f127824 */ /* 0x000fe200078e0a12 */
[----:B------:R-:W-:Y:S01]  /*7450*/  IADD3 R9, R9, -R20, RZ ;  /* 0x8000001409097210 */ /* 0x000fe20007ffe0ff */
[----:B------:R-:W-:Y:S01]  /*7460*/  IMAD.MOV.U32 R11, RZ, RZ, 0x40000040 ;  /* 0x40000040ff0b7424 */ /* 0x000fe200078e00ff */
[----:B------:R1:W-:Y:S01]  /*7470*/  STL [R1+0x4c], R10 ;  /* 0x00004c0a01007387 */ /* 0x0003e20000100800 */
[----:B------:R-:W-:Y:S01]  /*7480*/  IMAD.MOV.U32 R15, RZ, RZ, 0x40000040 ;  /* 0x40000040ff0f7424 */ /* 0x000fe200078e00ff */
[----:B------:R-:W-:-:S02]  /*7490*/  MOV R13, 0x40000040 ;  /* 0x40000040000d7802 */ /* 0x000fc40000000f00 */
[----:B------:R2:W-:Y:S01]  /*74a0*/  STL [R1+0x48], R5 ;  /* 0x0000480501007387 */ /* 0x0005e20000100800 */
[----:B-1----:R-:W-:Y:S02]  /*74b0*/  IMAD R10, R9, 0x8, R18 ;  /* 0x00000008090a7824 */ /* 0x002fe400078e0212 */
[C---:B------:R-:W-:Y:S01]  /*74c0*/  VIADD R9, R6.reuse, 0x4000 ;  /* 0x0000400006097836 */ /* 0x040fe20000000000 */
[----:B--2---:R-:W-:Y:S02]  /*74d0*/  IADD3 R5, R6, 0x20c00, RZ ;  /* 0x00020c0006057810 */ /* 0x004fe40007ffe0ff */
[----:B------:R1:W-:Y:S01]  /*74e0*/  STL [R1+0x44], R10 ;  /* 0x0000440a01007387 */ /* 0x0003e20000100800 */
        /* <DEDUP_REMOVED lines=31> */
.L_x_1726:
[----:B------:R-:W-:-:S05]  /*76e0*/  IMAD.U32 R5, RZ, RZ, UR36 ;  /* 0x00000024ff057e24 */ /* 0x000fca000f8e00ff */
[----:B------:R-:W-:-:S04]  /*76f0*/  LOP3.LUT R5, R5, 0x1, RZ, 0xfc, !PT ;  /* 0x0000000105057812 */ /* 0x000fc800078efcff */
[----:B------:R-:W-:-:S13]  /*7700*/  ISETP.NE.AND P0, PT, R5, 0x3, PT ;  /* 0x000000030500780c */ /* 0x000fda0003f05270 */
[----:B------:R-:W-:Y:S05]  /*7710*/  @!P0 BRA `(.L_x_1716) ;  /* 0x0000000000048947 */ /* 0x000fea0003800000 */
[----:B------:R-:W-:Y:S01]  /*7720*/  BPT.TRAP 0x1 ;  /* 0x000000040000795c */ /* 0x000fe20000300000 */
.L_x_1716:
[----:B------:R-:W-:Y:S02]  /*7730*/  LEA R6, R0, R16, 0x3 ;  /* 0x0000001000067211 */ /* 0x000fe400078e18ff */
[----:B--2---:R-:W-:-:S04]  /*7740*/  SHF.L.U32 R23, R4, 0x1f, RZ ;  /* 0x0000001f04177819 */ /* 0x004fc800000006ff */
[----:B------:R1:W2:Y:S01]  /*7750*/  SYNCS.PHASECHK.TRANS64.TRYWAIT P1, [R6+URZ+0x30c10], R23 ;  /* 0x030c1017060075a7 */ /* 0x0002a2000802017f */
[----:B------:R-:W-:Y:S05]  /*7760*/  @!P0 BRA `(.L_x_1717) ;  /* 0x0000000000048947 */ /* 0x000fea0003800000 */
[----:B------:R-:W-:Y:S01]  /*7770*/  BPT.TRAP 0x1 ;  /* 0x000000040000795c */ /* 0x000fe20000300000 */
.L_x_1717:
[----:B------:R-:W-:-:S05]  /*7780*/  VIADD R5, R16, 0x10000 ;  /* 0x0001000010057836 */ /* 0x000fca0000000000 */
[----:B------:R-:W-:-:S04]  /*7790*/  SHF.R.U32.HI R5, RZ, 0x4, R5 ;  /* 0x00000004ff057819 */ /* 0x000fc80000011605 */
[----:B------:R-:W-:-:S04]  /*77a0*/  LOP3.LUT R5, R5, 0x3fff, RZ, 0xc0, !PT ;  /* 0x00003fff05057812 */ /* 0x000fc800078ec0ff */
[----:B------:R-:W-:Y:S01]  /*77b0*/  LOP3.LUT R9, R5, 0x10000, RZ, 0xfc, !PT ;  /* 0x0001000005097812 */ /* 0x000fe200078efcff */
[----:B--2---:R-:W-:Y:S06]  /*77c0*/  @P1 BRA `(.L_x_1718) ;  /* 0x0000000000081947 */ /* 0x004fec0003800000 */
[----:B------:R-:W2:Y:S02]  /*77d0*/  SYNCS.PHASECHK.TRANS64.TRYWAIT P1, [R6+URZ+0x30c10], R23 ;  /* 0x030c1017060075a7 */ /* 0x000ea4000802017f */
[----:B--2---:R-:W-:Y:S05]  /*77e0*/  @!P1 BRA `(.L_x_1719) ;  /* 0x000000f400f89947 */ /* 0x004fea0003800000 */
.L_x_1718:
        /* <DEDUP_REMOVED lines=63> */
.L_x_1720:
[----:B------:R1:W1:Y:S01]  /*7be0*/  SYNCS.PHASECHK.TRANS64.TRYWAIT P1, [R6+URZ+0x30c30], R23 ;  /* 0x030c3017060075a7 */ /* 0x000262000802017f */
[----:B------:R-:W-:Y:S05]  /*7bf0*/  @!P0 BRA `(.L_x_1721) ;  /* 0x0000000000048947 */ /* 0x000fea0003800000 */
[----:B------:R-:W-:Y:S01]  /*7c00*/  BPT.TRAP 0x1 ;  /* 0x000000040000795c */ /* 0x000fe20000300000 */
.L_x_1721:
[----:B-1----:R-:W-:Y:S05]  /*7c10*/  @P1 BRA `(.L_x_1722) ;  /* 0x0000000000081947 */ /* 0x002fea0003800000 */
[----:B------:R-:W1:Y:S02]  /*7c20*/  SYNCS.PHASECHK.TRANS64.TRYWAIT P1, [R6+URZ+0x30c30], R23 ;  /* 0x030c3017060075a7 */ /* 0x000e64000802017f */
[----:B-1----:R-:W-:Y:S05]  /*7c30*/  @!P1 BRA `(.L_x_1723) ;  /* 0x000000f000f89947 */ /* 0x002fea0003800000 */
.L_x_1722:
        /* <DEDUP_REMOVED lines=954> */
.L_x_1724:
        /* <DEDUP_REMOVED lines=70> */
.L_x_1725:
        /* <DEDUP_REMOVED lines=12> */
.L_x_1715:
[----:B------:R-:W-:-:S06]  /*bd00*/  UISETP.GE.AND UP0, UPT, UR43, UR42, UPT ;  /* 0x0000002a2b00728c */ /* 0x000fcc000bf06270 */
[----:B------:R-:W-:-:S13]  /*bd10*/  PLOP3.LUT P0, PT, PT, PT, UP0, 0x80, 0x0 ;  /* 0x000000000000781c */ /* 0x000fda0003f0f008 */
[----:B------:R-:W-:Y:S05]  /*bd20*/  @P0 BRA `(.L_x_1727) ;  /* 0x0000005800200947 */ /* 0x000fea0003800000 */
[----:B------:R-:W2:Y:S04]  /*bd30*/  LDL.LU R12, [R1+0x68] ;  /* 0x00006800010c7983 */ /* 0x000ea80000300800 */
[----:B------:R-:W3:Y:S01]  /*bd40*/  LDL.LU R20, [R1+0x50] ;  /* 0x0000500001147983 */ /* 0x000ee20000300800 */
[----:B------:R-:W4:Y:S01]  /*bd50*/  S2R R5, SR_TID.X ;  /* 0x0000000000057919 */ /* 0x000f220000002100 */
[----:B------:R-:W5:Y:S01]  /*bd60*/  S2R R10, SR_TID.X ;  /* 0x00000000000a7919 */ /* 0x000f620000002100 */
[----:B----4-:R-:W-:Y:S01]  /*bd70*/  VIADD R5, R5, 0xffffff80 ;  /* 0xffffff8005057836 */ /* 0x010fe20000000000 */
[C---:B-----5:R-:W-:Y:S01]  /*bd80*/  IADD3 R13, R10.reuse, -0x80, RZ ;  /* 0xffffff800a0d7810 */ /* 0x060fe20007ffe0ff */
[----:B------:R-:W-:-:S03]  /*bd90*/  VIADD R14, R10, 0xffffff80 ;  /* 0xffffff800a0e7836 */ /* 0x000fc60000000000 */
[----:B------:R-:W-:Y:S02]  /*bda0*/  SHF.R.S32.HI R6, RZ, 0x1f, R5 ;  /* 0x0000001fff067819 */ /* 0x000fe40000011405 */
[----:B------:R-:W-:Y:S02]  /*bdb0*/  SHF.R.S32.HI R13, RZ, 0x1f, R13 ;  /* 0x0000001fff0d7819 */ /* 0x000fe4000001140d */
[----:B------:R-:W-:Y:S02]  /*bdc0*/  LEA.HI R7, R6, R5, RZ, 0x5 ;  /* 0x0000000506077211 */ /* 0x000fe400078f28ff */
[----:B------:R-:W-:-:S04]  /*bdd0*/  LEA.HI R13, R13, R14, RZ, 0x7 ;  /* 0x0000000e0d0d7211 */ /* 0x000fc800078f38ff */
[----:B------:R-:W-:Y:S01]  /*bde0*/  SHF.R.S32.HI R13, RZ, 0x7, R13 ;  /* 0x00000007ff0d7819 */ /* 0x000fe2000001140d */
[----:B------:R-:W4:Y:S01]  /*bdf0*/  S2UR UR4, SR_CTAID.X ;  /* 0x00000000000479c3 */ /* 0x000f220000002500 */
[----:B------:R-:W-:Y:S01]  /*be00*/  IMAD.MOV.U32 R25, RZ, RZ, 0x40000040 ;  /* 0x40000040ff197424 */ /* 0x000fe200078e00ff */
[----:B------:R-:W-:Y:S01]  /*be10*/  MOV R23, 0x40000040 ;  /* 0x4000004000177802 */ /* 0x000fe20000000f00 */
[----:B------:R-:W-:Y:S01]  /*be20*/  IMAD.MOV.U32 R21, RZ, RZ, 0x40000040 ;  /* 0x40000040ff157424 */ /* 0x000fe200078e00ff */
[----:B----4-:R-:W-:Y:S01]  /*be30*/  UIMAD UR4, UR4, -0x80, UR40 ;  /* 0xffffff80040478a4 */ /* 0x010fe2000f8e0228 */
[----:B--2---:R-:W-:-:S04]  /*be40*/  SHF.R.S32.HI R11, RZ, 0x1f, R12 ;  /* 0x0000001fff0b7819 */ /* 0x004fc8000001140c */
[CC--:B------:R-:W-:Y:S02]  /*be50*/  LEA.HI R8, R11.reuse, R12.reuse, RZ, 0x2 ;  /* 0x0000000c0b087211 */ /* 0x0c0fe400078f10ff */
[----:B------:R-:W-:Y:S02]  /*be60*/  LEA.HI R11, R11, R12, RZ, 0x5 ;  /* 0x0000000c0b0b7211 */ /* 0x000fe400078f28ff */
[--C-:B------:R-:W-:Y:S02]  /*be70*/  SHF.R.S32.HI R9, RZ, 0x2, R8.reuse ;  /* 0x00000002ff097819 */ /* 0x100fe40000011408 */
[----:B------:R-:W-:Y:S02]  /*be80*/  SHF.R.S32.HI R8, RZ, 0x1f, R8 ;  /* 0x0000001fff087819 */ /* 0x000fe40000011408 */
[----:B------:R-:W-:Y:S02]  /*be90*/  SHF.R.S32.HI R11, RZ, 0x5, R11 ;  /* 0x00000005ff0b7819 */ /* 0x000fe4000001140b */
[----:B------:R-:W-:-:S02]  /*bea0*/  LEA.HI R10, R8, R9, RZ, 0x3 ;  /* 0x00000009080a7211 */ /* 0x000fc400078f18ff */
[----:B------:R-:W-:Y:S02]  /*beb0*/  LOP3.LUT R8, R7, 0xffffffe0, RZ, 0xc0, !PT ;  /* 0xffffffe007087812 */ /* 0x000fe400078ec0ff */
[----:B------:R-:W-:Y:S02]  /*bec0*/  LEA.HI R7, R13, R13, RZ, 0x1 ;  /* 0x0000000d0d077211 */ /* 0x000fe400078f08ff */
[----:B------:R-:W-:Y:S01]  /*bed0*/  LOP3.LUT R10, R10, 0xfffffff8, RZ, 0xc0, !PT ;  /* 0xfffffff80a0a7812 */ /* 0x000fe200078ec0ff */
[----:B------:R-:W-:Y:S01]  /*bee0*/  IMAD.IADD R8, R5, 0x1, -R8 ;  /* 0x0000000105087824 */ /* 0x000fe200078e0a08 */
[----:B------:R-:W-:-:S03]  /*bef0*/  LOP3.LUT R12, R7, 0x3fffffe, RZ, 0xc0, !PT ;  /* 0x03fffffe070c7812 */ /* 0x000fc600078ec0ff */
[----:B------:R-:W-:Y:S01]  /*bf00*/  IMAD.IADD R10, R9, 0x1, -R10 ;  /* 0x00000001090a7824 */ /* 0x000fe200078e0a0a */
[----:B------:R-:W-:Y:S02]  /*bf10*/  SHF.R.S32.HI R7, RZ, 0x1f, R8 ;  /* 0x0000001fff077819 */ /* 0x000fe40000011408 */
[----:B------:R-:W-:Y:S02]  /*bf20*/  LEA.HI R9, R6, R5, RZ, 0x2 ;  /* 0x0000000506097211 */ /* 0x000fe400078f10ff */
[CC--:B------:R-:W-:Y:S02]  /*bf30*/  LEA.HI R6, R7.reuse, R8.reuse, RZ, 0x3 ;  /* 0x0000000807067211 */ /* 0x0c0fe400078f18ff */
[----:B------:R-:W-:Y:S01]  /*bf40*/  LEA.HI R8, R7, R8, RZ, 0x2 ;  /* 0x0000000807087211 */ /* 0x000fe200078f10ff */
[----:B------:R-:W-:Y:S01]  /*bf50*/  IMAD R10, R11, 0x10, R10 ;  /* 0x000000100b0a7824 */ /* 0x000fe200078e020a */
[----:B------:R-:W-:Y:S02]  /*bf60*/  IADD3 R13, R13, -R12, RZ ;  /* 0x8000000c0d0d7210 */ /* 0x000fe40007ffe0ff */
[----:B------:R-:W-:-:S02]  /*bf70*/  LOP3.LUT R12, R9, 0xfffffffc, RZ, 0xc0, !PT ;  /* 0xfffffffc090c7812 */ /* 0x000fc400078ec0ff */
[----:B------:R-:W-:Y:S02]  /*bf80*/  SHF.R.S32.HI R7, RZ, 0x3, R6 ;  /* 0x00000003ff077819 */ /* 0x000fe40000011406 */
[----:B------:R-:W-:Y:S02]  /*bf90*/  SHF.R.S32.HI R11, RZ, 0x2, R8 ;  /* 0x00000002ff0b7819 */ /* 0x000fe40000011408 */
[----:B------:R-:W-:Y:S01]  /*bfa0*/  SHF.R.S32.HI R6, RZ, 0x1f, R6 ;  /* 0x0000001fff067819 */ /* 0x000fe20000011406 */
[----:B------:R-:W-:Y:S02]  /*bfb0*/  IMAD.IADD R9, R5, 0x1, -R12 ;  /* 0x0000000105097824 */ /* 0x000fe400078e0a0c */
[C---:B------:R-:W-:Y:S01]  /*bfc0*/  VIADD R5, R11.reuse, 0x8 ;  /* 0x000000080b057836 */ /* 0x040fe20000000000 */
[----:B------:R-:W-:Y:S01]  /*bfd0*/  LEA.HI R6, R6, R7, RZ, 0x4 ;  /* 0x0000000706067211 */ /* 0x000fe200078f20ff */
[----:B------:R-:W-:Y:S01]  /*bfe0*/  VIADD R12, R11, 0x10 ;  /* 0x000000100b0c7836 */ /* 0x000fe20000000000 */
[----:B------:R-:W-:-:S02]  /*bff0*/  LEA R19, R13, R10, 0x6 ;  /* 0x0000000a0d137211 */ /* 0x000fc400078e30ff */
[----:B------:R-:W-:Y:S02]  /*c000*/  LOP3.LUT R6, R6, 0x1ffffff0, RZ, 0xc0, !PT ;  /* 0x1ffffff006067812 */ /* 0x000fe400078ec0ff */
[----:B------:R-:W-:Y:S02]  /*c010*/  LEA.HI R10, R5, R5, RZ, 0x1 ;  /* 0x00000005050a7211 */ /* 0x000fe400078f08ff */
[----:B------:R-:W-:Y:S02]  /*c020*/  LEA.HI R8, R8, R11, RZ, 0x1 ;  /* 0x0000000b08087211 */ /* 0x000fe400078f08ff */
[----:B------:R-:W-:Y:S02]  /*c030*/  LEA.HI R13, R12, R12, RZ, 0x1 ;  /* 0x0000000c0c0d7211 */ /* 0x000fe400078f08ff */
[----:B------:R-:W-:Y:S01]  /*c040*/  IADD3 R7, R7, -R6, RZ ;  /* 0x8000000607077210 */ /* 0x000fe20007ffe0ff */
[----:B------:R-:W-:Y:S01]  /*c050*/  VIADD R14, R11, 0x18 ;  /* 0x000000180b0e7836 */ /* 0x000fe20000000000 */
[----:B------:R-:W-:-:S02]  /*c060*/  LOP3.LUT R6, R10, 0xfffffffe, RZ, 0xc0, !PT ;  /* 0xfffffffe0a067812 */ /* 0x000fc400078ec0ff */
[----:B------:R-:W-:Y:S02]  /*c070*/  LOP3.LUT R8, R8, 0xfffffffe, RZ, 0xc0, !PT ;  /* 0xfffffffe08087812 */ /* 0x000fe400078ec0ff */
[----:B------:R-:W-:Y:S02]  /*c080*/  LOP3.LUT R15, R13, 0xfffffffe, RZ, 0xc0, !PT ;  /* 0xfffffffe0d0f7812 */ /* 0x000fe400078ec0ff */
[----:B------:R-:W-:Y:S01]  /*c090*/  IADD3 R6, R5, -R6, RZ ;  /* 0x8000000605067210 */ /* 0x000fe20007ffe0ff */
[----:B------:R-:W-:Y:S01]  /*c0a0*/  IMAD.IADD R8, R11, 0x1, -R8 ;  /* 0x000000010b087824 */ /* 0x000fe200078e0a08 */
[--C-:B------:R-:W-:Y:S01]  /*c0b0*/  SHF.R.S32.HI R5, RZ, 0x1, R10.reuse ;  /* 0x00000001ff057819 */ /* 0x100fe2000001140a */
[----:B------:R-:W-:Y:S01]  /*c0c0*/  IMAD.IADD R15, R12, 0x1, -R15 ;  /* 0x000000010c0f7824 */ /* 0x000fe200078e0a0f */
[----:B------:R-:W-:Y:S02]  /*c0d0*/  LEA.HI R17, R14, R14, RZ, 0x1 ;  /* 0x0000000e0e117211 */ /* 0x000fe400078f08ff */
[----:B------:R-:W-:-:S02]  /*c0e0*/  SHF.R.S32.HI R10, RZ, 0x1f, R10 ;  /* 0x0000001fff0a7819 */ /* 0x000fc4000001140a */
[--C-:B------:R-:W-:Y:S02]  /*c0f0*/  SHF.R.S32.HI R11, RZ, 0x1, R13.reuse ;  /* 0x00000001ff0b7819 */ /* 0x100fe4000001140d */
[----:B------:R-:W-:Y:S02]  /*c100*/  SHF.R.S32.HI R12, RZ, 0x1f, R13 ;  /* 0x0000001fff0c7819 */ /* 0x000fe4000001140d */
[--C-:B------:R-:W-:Y:S02]  /*c110*/  SHF.R.S32.HI R13, RZ, 0x1, R17.reuse ;  /* 0x00000001ff0d7819 */ /* 0x100fe40000011411 */
[----:B-1----:R-:W-:Y:S02]  /*c120*/  SHF.R.S32.HI R18, RZ, 0x1f, R17 ;  /* 0x0000001fff127819 */ /* 0x002fe40000011411 */
[----:B------:R-:W-:Y:S02]  /*c130*/  LEA.HI R10, R10, R5, RZ, 0x4 ;  /* 0x000000050a0a7211 */ /* 0x000fe400078f20ff */
[----:B------:R-:W-:-:S02]  /*c140*/  LEA.HI R12, R12, R11, RZ, 0x4 ;  /* 0x0000000b0c0c7211 */ /* 0x000fc400078f20ff */
[----:B------:R-:W-:Y:S02]  /*c150*/  LEA.HI R18, R18, R13, RZ, 0x4 ;  /* 0x0000000d12127211 */ /* 0x000fe400078f20ff */
[----:B------:R-:W-:Y:S02]  /*c160*/  LOP3.LUT R10, R10, 0x1ffffff0, RZ, 0xc0, !PT ;  /* 0x1ffffff00a0a7812 */ /* 0x000fe400078ec0ff */
[----:B------:R-:W-:Y:S02]  /*c170*/  LOP3.LUT R12, R12, 0x1ffffff0, RZ, 0xc0, !PT ;  /* 0x1ffffff00c0c7812 */ /* 0x000fe400078ec0ff */
[----:B------:R-:W-:Y:S02]  /*c180*/  LOP3.LUT R17, R17, 0xfffffffe, RZ, 0xc0, !PT ;  /* 0xfffffffe11117812 */ /* 0x000fe400078ec0ff */
[----:B------:R-:W-:Y:S02]  /*c190*/  LOP3.LUT R18, R18, 0x1ffffff0, RZ, 0xc0, !PT ;  /* 0x1ffffff012127812 */ /* 0x000fe400078ec0ff */
[----:B------:R-:W-:Y:S01]  /*c1a0*/  IADD3 R5, R5, -R10, RZ ;  /* 0x8000000a05057210 */ /* 0x000fe20007ffe0ff */
[----:B------:R-:W-:Y:S01]  /*c1b0*/  IMAD.IADD R12, R11, 0x1, -R12 ;  /* 0x000000010b0c7824 */ /* 0x000fe200078e0a0c */
[----:B------:R-:W-:Y:S01]  /*c1c0*/  LEA R8, R7, R8, 0x3 ;  /* 0x0000000807087211 */ /* 0x000fe200078e18ff */
[----:B------:R-:W-:-:S02]  /*c1d0*/  IMAD.IADD R17, R14, 0x1, -R17 ;  /* 0x000000010e117824 */ /* 0x000fc400078e0a11 */
[----:B------:R-:W-:Y:S02]  /*c1e0*/  IMAD.IADD R18, R13, 0x1, -R18 ;  /* 0x000000010d127824 */ /* 0x000fe400078e0a12 */
[----:B------:R-:W-:Y:S02]  /*c1f0*/  IMAD R7, R5, 0x8, R6 ;  /* 0x0000000805077824 */ /* 0x000fe400078e0206 */
[----:B------:R-:W-:Y:S01]  /*c200*/  IMAD R5, R12, 0x8, R15 ;  /* 0x000000080c057824 */ /* 0x000fe200078e020f */
[----:B------:R-:W-:Y:S01]  /*c210*/  STL [R1+0x84], R8 ;  /* 0x0000840801007387 */ /* 0x000fe20000100800 */
[----:B------:R-:W-:-:S03]  /*c220*/  LEA R6, R18, R17, 0x3 ;  /* 0x0000001112067211 */ /* 0x000fc600078e18ff */
[----:B------:R-:W-:Y:S04]  /*c230*/  STL [R1+0x80], R7 ;  /* 0x0000800701007387 */ /* 0x000fe80000100800 */
[----:B------:R3:W-:Y:S04]  /*c240*/  STL [R1+0x7c], R5 ;  /* 0x00007c0501007387 */ /* 0x0007e80000100800 */
[----:B------:R1:W-:Y:S01]  /*c250*/  STL [R1+0x78], R6 ;  /* 0x0000780601007387 */ /* 0x0003e20000100800 */
[----:B---3--:R-:W-:-:S04]  /*c260*/  IMAD R5, R20, 0x2000, R16 ;  /* 0x0000200014057824 */ /* 0x008fc800078e0210 */
[C---:B-1----:R-:W-:Y:S01]  /*c270*/  VIADD R6, R5.reuse, 0x4000 ;  /* 0x0000400005067836 */ /* 0x042fe20000000000 */
[----:B------:R-:W-:Y:S02]  /*c280*/  IADD3 R7, R5, 0x20c00, RZ ;  /* 0x00020c0005077810 */ /* 0x000fe40007ffe0ff */
[----:B------:R-:W-:Y:S02]  /*c290*/  SHF.R.U32.HI R5, RZ, 0x4, R5 ;  /* 0x00000004ff057819 */ /* 0x000fe40000011605 */
[----:B------:R-:W-:Y:S02]  /*c2a0*/  SHF.R.U32.HI R6, RZ, 0x4, R6 ;  /* 0x00000004ff067819 */ /* 0x000fe40000011606 */
[----:B------:R-:W-:Y:S02]  /*c2b0*/  SHF.R.U32.HI R7, RZ, 0x4, R7 ;  /* 0x00000004ff077819 */ /* 0x000fe40000011607 */
[----:B------:R-:W-:Y:S02]  /*c2c0*/  LOP3.LUT R5, R5, 0x3fff, RZ, 0xc0, !PT ;  /* 0x00003fff05057812 */ /* 0x000fe400078ec0ff */
[----:B------:R-:W-:-:S02]  /*c2d0*/  LOP3.LUT R6, R6, 0x3fff, RZ, 0xc0, !PT ;  /* 0x00003fff06067812 */ /* 0x000fc400078ec0ff */
[----:B------:R-:W-:Y:S02]  /*c2e0*/  LOP3.LUT R7, R7, 0x3fff, RZ, 0xc0, !PT ;  /* 0x00003fff07077812 */ /* 0x000fe400078ec0ff */
[----:B------:R-:W-:Y:S01]  /*c2f0*/  LOP3.LUT R12, R5, 0x10000, RZ, 0xfc, !PT ;  /* 0x00010000050c7812 */ /* 0x000fe200078efcff */
[----:B------:R-:W1:Y:S01]  /*c300*/  S2R R8, SR_CTAID.X ;  /* 0x0000000000087919 */ /* 0x000e620000002500 */
[----:B------:R-:W-:Y:S02]  /*c310*/  LOP3.LUT R5, R6, 0x10000, RZ, 0xfc, !PT ;  /* 0x0001000006057812 */ /* 0x000fe400078efcff */
[----:B------:R-:W-:Y:S01]  /*c320*/  LOP3.LUT R6, R7, 0x10000, RZ, 0xfc, !PT ;  /* 0x0001000007067812 */ /* 0x000fe200078efcff */
[C---:B------:R-:W-:Y:S01]  /*c330*/  VIADD R24, R12.reuse, 0x2 ;  /* 0x000000020c187836 */ /* 0x040fe20000000000 */
[----:B------:R2:W-:Y:S01]  /*c340*/  STL [R1+0x6c], R12 ;  /* 0x00006c0c01007387 */ /* 0x0005e20000100800 */
[C---:B------:R-:W-:Y:S01]  /*c350*/  VIADD R22, R12.reuse, 0x4 ;  /* 0x000000040c167836 */ /* 0x040fe20000000000 */
[----:B------:R-:W-:Y:S01]  /*c360*/  IADD3 R20, R12, 0x6, RZ ;  /* 0x000000060c147810 */ /* 0x000fe20007ffe0ff */
[----:B------:R-:W-:Y:S01]  /*c370*/  IMAD.MOV.U32 R11, RZ, RZ, 0x40000040 ;  /* 0x40000040ff0b7424 */ /* 0x000fe200078e00ff */
[----:B------:R-:W-:Y:S01]  /*c380*/  STL [R1+0x74], R6 ;  /* 0x0000740601007387 */ /* 0x000fe20000100800 */
[C---:B------:R-:W-:Y:S01]  /*c390*/  IADD3 R10, R5.reuse, 0x6, RZ ;  /* 0x00000006050a7810 */ /* 0x040fe20007ffe0ff */
[----:B------:R-:W-:Y:S01]  /*c3a0*/  VIADD R14, R5, 0x2 ;  /* 0x00000002050e7836 */ /* 0x000fe20000000000 */
[----:B------:R-:W-:Y:S01]  /*c3b0*/  MOV R13, 0x40000040 ;  /* 0x40000040000d7802 */ /* 0x000fe20000000f00 */
[----:B------:R3:W-:Y:S01]  /*c3c0*/  STL [R1+0x68], R5 ;  /* 0x0000680501007387 */ /* 0x0007e20000100800 */
[----:B------:R-:W-:-:S02]  /*c3d0*/  IMAD.MOV.U32 R15, RZ, RZ, 0x40000040 ;  /* 0x40000040ff0f7424 */ /* 0x000fc400078e00ff */
[----:B--2---:R-:W-:Y:S01]  /*c3e0*/  VIADD R12, R5, 0x4 ;  /* 0x00000004050c7836 */ /* 0x004fe20000000000 */
[----:B------:R2:W-:Y:S04]  /*c3f0*/  STL.64 [R1+0x60], R24 ;  /* 0x0000601801007387 */ /* 0x0005e80000100a00 */
[----:B------:R2:W-:Y:S04]  /*c400*/  STL.64 [R1+0x58], R22 ;  /* 0x0000581601007387 */ /* 0x0005e80000100a00 */
[----:B------:R2:W-:Y:S04]  /*c410*/  STL.64 [R1+0x50], R20 ;  /* 0x0000501401007387 */ /* 0x0005e80000100a00 */
[----:B------:R2:W-:Y:S04]  /*c420*/  STL.64 [R1+0x38], R10 ;  /* 0x0000380a01007387 */ /* 0x0005e80000100a00 */
[----:B------:R2:W-:Y:S04]  /*c430*/  STL.64 [R1+0x48], R14 ;  /* 0x0000480e01007387 */ /* 0x0005e80000100a00 */
[----:B------:R2:W-:Y:S01]  /*c440*/  STL.64 [R1+0x40], R12 ;  /* 0x0000400c01007387 */ /* 0x0005e20000100a00 */
[C---:B---3--:R-:W-:Y:S01]  /*c450*/  VIADD R5, R9.reuse, 0x4 ;  /* 0x0000000409057836 */ /* 0x048fe20000000000 */
[C---:B------:R-:W-:Y:S01]  /*c460*/  IADD3 R6, R9.reuse, 0xc, RZ ;  /* 0x0000000c09067810 */ /* 0x040fe20007ffe0ff */
[C---:B------:R-:W-:Y:S01]  /*c470*/  VIADD R7, R9.reuse, 0x8 ;  /* 0x0000000809077836 */ /* 0x040fe20000000000 */
[C---:B------:R-:W-:Y:S01]  /*c480*/  IADD3 R6, R9.reuse, 0x18, RZ ;  /* 0x0000001809067810 */ /* 0x040fe20007ffe0ff */
[----:B------:R-:W-:-:S02]  /*c490*/  VIADD R5, R9, 0x10 ;  /* 0x0000001009057836 */ /* 0x000fc40000000000 */
[----:B------:R-:W-:Y:S01]  /*c4a0*/  VIADD R7, R9, 0x14 ;  /* 0x0000001409077836 */ /* 0x000fe20000000000 */
[----:B------:R-:W-:Y:S01]  /*c4b0*/  IADD3 R7, -R19, UR4, RZ ;  /* 0x0000000413077c10 */ /* 0x000fe2000fffe1ff */
[----:B------:R-:W-:Y:S02]  /*c4c0*/  VIADD R5, R9, 0x1c ;  /* 0x0000001c09057836 */ /* 0x000fe40000000000 */
[----:B-1----:R-:W-:-:S07]  /*c4d0*/  IMAD R8, R8, -0x80, -R19 ;  /* 0xffffff8008087824 */ /* 0x002fce00078e0a13 */
.L_x_1738:
[----:B------:R-:W-:-:S05]  /*c4e0*/  IMAD.U32 R5, RZ, RZ, UR36 ;  /* 0x00000024ff057e24 */ /* 0x000fca000f8e00ff */
[----:B------:R-:W-:-:S04]  /*c4f0*/  LOP3.LUT R5, R5, 0x1, RZ, 0xfc, !PT ;  /* 0x0000000105057812 */ /* 0x000fc800078efcff */
[----:B------:R-:W-:-:S13]  /*c500*/  ISETP.NE.AND P6, PT, R5, 0x3, PT ;  /* 0x000000030500780c */ /* 0x000fda0003fc5270 */
[----:B------:R-:W-:Y:S05]  /*c510*/  @!P6 BRA `(.L_x_1728) ;  /* 0x000000000004e947 */ /* 0x000fea0003800000 */
[----:B------:R-:W-:Y:S01]  /*c520*/  BPT.TRAP 0x1 ;  /* 0x000000040000795c */ /* 0x000fe20000300000 */
.L_x_1728:
[----:B------:R-:W-:Y:S02]  /*c530*/  LEA R6, R0, R16, 0x3 ;  /* 0x0000001000067211 */ /* 0x000fe400078e18ff */
[----:B--2---:R-:W-:-:S04]  /*c540*/  SHF.L.U32 R23, R4, 0x1f, RZ ;  /* 0x0000001f04177819 */ /* 0x004fc800000006ff */
[----:B------:R1:W2:Y:S01]  /*c550*/  SYNCS.PHASECHK.TRANS64.TRYWAIT P0, [R6+URZ+0x30c10], R23 ;  /* 0x030c1017060075a7 */ /* 0x0002a2000800017f */
[----:B------:R-:W-:Y:S05]  /*c560*/  @!P6 BRA `(.L_x_1729) ;  /* 0x000000000004e947 */ /* 0x000fea0003800000 */
[----:B------:R-:W-:Y:S01]  /*c570*/  BPT.TRAP 0x1 ;  /* 0x000000040000795c */ /* 0x000fe20000300000 */
.L_x_1729:
[----:B------:R-:W-:-:S05]  /*c580*/  VIADD R5, R16, 0x10000 ;  /* 0x0001000010057836 */ /* 0x000fca0000000000 */
[----:B------:R-:W-:-:S04]  /*c590*/  SHF.R.U32.HI R5, RZ, 0x4, R5 ;  /* 0x00000004ff057819 */ /* 0x000fc80000011605 */
[----:B------:R-:W-:-:S04]  /*c5a0*/  LOP3.LUT R5, R5, 0x3fff, RZ, 0xc0, !PT ;  /* 0x00003fff05057812 */ /* 0x000fc800078ec0ff */
[----:B------:R-:W-:Y:S01]  /*c5b0*/  LOP3.LUT R11, R5, 0x10000, RZ, 0xfc, !PT ;  /* 0x00010000050b7812 */ /* 0x000fe200078efcff */
[----:B--2---:R-:W-:Y:S06]  /*c5c0*/  @P0 BRA `(.L_x_1730) ;  /* 0x0000000000080947 */ /* 0x004fec0003800000 */
[----:B------:R-:W2:Y:S02]  /*c5d0*/  SYNCS.PHASECHK.TRANS64.TRYWAIT P0, [R6+URZ+0x30c10], R23 ;  /* 0x030c1017060075a7 */ /* 0x000ea4000800017f */
[----:B--2---:R-:W-:Y:S05]  /*c5e0*/  @!P0 BRA `(.L_x_1731) ;  /* 0x000000a800a08947 */ /* 0x004fea0003800000 */
.L_x_1730:
        /* <DEDUP_REMOVED lines=63> */
.L_x_1732:
[----:B------:R1:W1:Y:S01]  /*c9e0*/  SYNCS.PHASECHK.TRANS64.TRYWAIT P0, [R6+URZ+0x30c30], R23 ;  /* 0x030c3017060075a7 */ /* 0x000262000800017f */
[----:B------:R-:W-:Y:S05]  /*c9f0*/  @!P6 BRA `(.L_x_1733) ;  /* 0x000000000004e947 */ /* 0x000fea0003800000 */
[----:B------:R-:W-:Y:S01]  /*ca00*/  BPT.TRAP 0x1 ;  /* 0x000000040000795c */ /* 0x000fe20000300000 */
.L_x_1733:
[----:B-1----:R-:W-:Y:S05]  /*ca10*/  @P0 BRA `(.L_x_1734) ;  /* 0x0000000000080947 */ /* 0x002fea0003800000 */
[----:B------:R-:W1:Y:S02]  /*ca20*/  SYNCS.PHASECHK.TRANS64.TRYWAIT P0, [R6+URZ+0x30c30], R23 ;  /* 0x030c3017060075a7 */ /* 0x000e64000800017f */
[----:B-1----:R-:W-:Y:S05]  /*ca30*/  @!P0 BRA `(.L_x_1735) ;  /* 0x000000a400a08947 */ /* 0x002fea0003800000 */
.L_x_1734:
        /* <DEDUP_REMOVED lines=93> */
[----:B------:R2:W-:Y:S04]  /*d010*/  STL [R1+0x88], R2 ;  /* 0x0000880201007387 */ /* 0x0005e80000100800 */
[----:B-1----:R-:W3:Y:S01]  /*d020*/  LDL.64 R4, [R1+0x48] ;  /* 0x0000480001047983 */ /* 0x002ee20000100a00 */
[----:B------:R-:W-:Y:S01]  /*d030*/  WARPGROUP.ARRIVE ;  /* 0x00000000000079c5 */ /* 0x000fe20000000000 */
[----:B------:R1:W-:Y:S01]  /*d040*/  MUFU.TANH R166, R92 ;  /* 0x0000005c00a67308 */ /* 0x0003e20000002400 */
[----:B------:R-:W-:Y:S01]  /*d050*/  FMUL.FTZ R100, R100, UR9 ;  /* 0x0000000964647c20 */ /* 0x000fe20008410000 */
[----:B--2---:R-:W2:Y:S01]  /*d060*/  LDC R2, c[0x0][0x74c] ;  /* 0x0001d300ff027b82 */ /* 0x004ea20000000800 */
[----:B------:R-:W-:Y:S01]  /*d070*/  FMUL.FTZ R101, R101, UR9 ;  /* 0x0000000965657c20 */ /* 0x000fe20008410000 */
[----:B------:R-:W-:Y:S01]  /*d080*/  FMUL.FTZ R120, R120, UR9 ;  /* 0x0000000978787c20 */ /* 0x000fe20008410000 */
[----:B------:R-:W-:Y:S01]  /*d090*/  HGMMA.64x128x16.F32 R24, gdesc[UR4], RZ, !UPT, gsb0 ;  /* 0x01e00000041879f0 */ /* 0x000fe2000c0008ff */
        /* <DEDUP_REMOVED lines=11> */
[----:B----4-:R-:W4:Y:S01]  /*d150*/  LDL.64 R98, [R1+0x38] ;  /* 0x0000380001627983 */ /* 0x010f220000100a00 */
[----:B------:R-:W-:Y:S01]  /*d160*/  UMOV UR14, UR4 ;  /* 0x00000004000e7c82 */ /* 0x000fe20008000000 */
[----:B------:R-:W-:Y:S01]  /*d170*/  FMUL.FTZ R124, R124, UR9 ;  /* 0x000000097c7c7c20 */ /* 0x000fe20008410000 */
        /* <DEDUP_REMOVED lines=9> */
[----:B------:R-:W-:-:S03]  /*d210*/  FMUL.FTZ R106, R106, UR9 ;  /* 0x000000096a6a7c20 */ /* 0x000fc60008410000 */
[----:B------:R1:W-:Y:S08]  /*d220*/  MUFU.TANH R169, R89 ;  /* 0x0000005900a97308 */ /* 0x0003f00000002400 */
[----:B------:R2:W4:Y:S08]  /*d230*/  MUFU.TANH R203, R23 ;  /* 0x0000001700cb7308 */ /* 0x0005300000002400 */
[----:B------:R-:W4:Y:S08]  /*d240*/  MUFU.TANH R171, R137 ;  /* 0x0000008900ab7308 */ /* 0x000f300000002400 */
[----:B------:R2:W-:Y:S01]  /*d250*/  MUFU.TANH R167, R91 ;  /* 0x0000005b00a77308 */ /* 0x0005e20000002400 */
[----:B---3--:R-:W-:Y:S01]  /*d260*/  R2UR UR12, R4 ;  /* 0x00000000040c72ca */ /* 0x008fe200000e0000 */
[----:B------:R-:W-:-:S02]  /*d270*/  WARPGROUP.DEPBAR.LE gsb0, 0x0 ;  /* 0x00008000000079c5 */ /* 0x000fc40000010000 */
[----:B------:R-:W-:Y:S01]  /*d280*/  R2UR UR13, R5 ;  /* 0x00000000050d72ca */ /* 0x000fe200000e0000 */
[----:B------:R-:W-:Y:S01]  /*d290*/  ULEA UR4, UR43, -UR41, 0x7 ;  /* 0x800000292b047291 */ /* 0x000fe2000f8e383f */
[----:B------:R-:W3:Y:S01]  /*d2a0*/  LDL.64 R4, [R1+0x40] ;  /* 0x0000400001047983 */ /* 0x000ee20000100a00 */
[----:B------:R-:W-:Y:S01]  /*d2b0*/  WARPGROUP.ARRIVE ;  /* 0x00000000000079c5 */ /* 0x000fe20000000000 */
[----:B-1----:R-:W-:Y:S01]  /*d2c0*/  FMUL.FTZ R90, R96, UR9 ;  /* 0x00000009605a7c20 */ /* 0x002fe20008410000 */
[----:B------:R-:W-:Y:S01]  /*d2d0*/  FMUL.FTZ R88, R94, UR9 ;  /* 0x000000095e587c20 */ /* 0x000fe20008410000 */
[----:B------:R-:W-:Y:S01]  /*d2e0*/  FMUL.FTZ R89, R95, UR9 ;  /* 0x000000095f597c20 */ /* 0x000fe20008410000 */
[----:B--2---:R-:W-:Y:S01]  /*d2f0*/  IADD3 R2, -R2, 0x8, RZ ;  /* 0x0000000802027810 */ /* 0x004fe20007ffe1ff */
[----:B------:R-:W1:Y:S01]  /*d300*/  LDC.64 R94, c[0x0][0x748] ;  /* 0x0001d200ff5e7b82 */ /* 0x000e620000000a00 */
[----:B------:R1:W-:Y:S01]  /*d310*/  MUFU.TANH R6, R126 ;  /* 0x0000007e00067308 */ /* 0x0003e20000002400 */
[----:B------:R-:W-:Y:S01]  /*d320*/  FMUL.FTZ R23, R93, UR9 ;  /* 0x000000095d177c20 */ /* 0x000fe20008410000 */
[----:B------:R-:W-:-:S02]  /*d330*/  FMUL.FTZ R91, R97, UR9 ;  /* 0x00000009615b7c20 */ /* 0x000fc40008410000 */
[----:B------:R-:W-:Y:S01]  /*d340*/  HGMMA.64x128x16.F32 R24, gdesc[UR12], R24, gsb0 ;  /* 0x01e000000c1879f0 */ /* 0x000fe20008000818 */
[----:B------:R-:W-:Y:S01]  /*d350*/  LEA R96, R3, UR4, 0x1 ;  /* 0x0000000403607c11 */ /* 0x000fe2000f8e08ff */
[----:B------:R-:W-:Y:S01]  /*d360*/  UIADD3 UR4, UR6, 0x4, URZ ;  /* 0x0000000406047890 */ /* 0x000fe2000fffe03f */
[----:B----4-:R-:W-:Y:S01]  /*d370*/  R2UR UR5, R99 ;  /* 0x00000000630572ca */ /* 0x010fe200000e0000 */
[----:B------:R-:W-:Y:S01]  /*d380*/  UMOV UR15, 0x40000040 ;  /* 0x40000040000f7882 */ /* 0x000fe20000000000 */
[----:B------:R-:W-:Y:S01]  /*d390*/  UMOV UR7, 0x40000040 ;  /* 0x4000004000077882 */ /* 0x000fe20000000000 */
[----:B------:R-:W2:Y:S01]  /*d3a0*/  MUFU.TANH R23, R23 ;  /* 0x0000001700177308 */ /* 0x000ea20000002400 */
[----:B------:R-:W-:Y:S02]  /*d3b0*/  FMUL.FTZ R93, R103, UR9 ;  /* 0x00000009675d7c20 */ /* 0x000fe40008410000 */
[----:B------:R-:W-:Y:S01]  /*d3c0*/  UMOV UR14, UR4 ;  /* 0x00000004000e7c82 */ /* 0x000fe20008000000 */
[----:B------:R-:W-:-:S04]  /*d3d0*/  IMAD.IADD R96, R7, 0x1, R96 ;  /* 0x0000000107607824 */ /* 0x000fc800078e0260 */
[----:B------:R-:W-:Y:S01]  /*d3e0*/  IMAD.IADD R221, R2, 0x1, -R96 ;  /* 0x0000000102dd7824 */ /* 0x000fe200078e0a60 */
[----:B------:R-:W-:Y:S01]  /*d3f0*/  UIADD3 UR6, UR6, 0x6, URZ ;  /* 0x0000000606067890 */ /* 0x000fe2000fffe03f */
[----:B------:R-:W4:Y:S01]  /*d400*/  MUFU.TANH R90, R90 ;  /* 0x0000005a005a7308 */ /* 0x000f220000002400 */
        /* <DEDUP_REMOVED lines=15> */
[----:B------:R-:W-:Y:S08]  /*d500*/  MUFU.TANH R156, R109 ;  /* 0x0000006d009c7308 */ /* 0x000ff00000002400 */
[----:B------:R-:W-:Y:S08]  /*d510*/  MUFU.TANH R161, R104 ;  /* 0x0000006800a17308 */ /* 0x000ff00000002400 */
[----:B------:R-:W-:Y:S01]  /*d520*/  MUFU.TANH R160, R105 ;  /* 0x0000006900a07308 */ /* 0x000fe20000002400 */
[----:B------:R-:W-:-:S07]  /*d530*/  FMUL.FTZ R110, R110, UR9 ;  /* 0x000000096e6e7c20 */ /* 0x000fce0008410000 */
[----:B------:R-:W-:Y:S01]  /*d540*/  MUFU.TANH R153, R112 ;  /* 0x0000007000997308 */ /* 0x000fe20000002400 */
[----:B------:R-:W-:Y:S02]  /*d550*/  WARPGROUP.DEPBAR.LE gsb0, 0x0 ;  /* 0x00008000000079c5 */ /* 0x000fe40000010000 */
[----:B------:R-:W1:Y:S01]  /*d560*/  LDS R224, [R224+0x400] ;  /* 0x00040000e0e07984 */ /* 0x000e620000000800 */
[----:B------:R-:W-:Y:S01]  /*d570*/  WARPGROUP.ARRIVE ;  /* 0x00000000000079c5 */ /* 0x000fe20000000000 */
[----:B------:R-:W-:-:S03]  /*d580*/  SEL R218, R95, 0x80, P1 ;  /* 0x000000805fda7807 */ /* 0x000fc60000800000 */
[----:B------:R-:W1:Y:S01]  /*d590*/  MUFU.TANH R93, R93 ;  /* 0x0000005d005d7308 */ /* 0x000e620000002400 */
[C---:B------:R-:W-:Y:S02]  /*d5a0*/  ISETP.GE.AND P3, PT, R126.reuse, RZ, PT ;  /* 0x000000ff7e00720c */ /* 0x040fe40003f66270 */
[C---:B------:R-:W-:Y:S02]  /*d5b0*/  ISETP.GE.AND P4, PT, R126.reuse, 0x1, PT ;  /* 0x000000017e00780c */ /* 0x040fe40003f86270 */
[----:B------:R-:W-:Y:S02]  /*d5c0*/  ISETP.GE.AND P1, PT, R126, 0x9, PT ;  /* 0x000000097e00780c */ /* 0x000fe40003f26270 */
[----:B------:R-:W-:Y:S01]  /*d5d0*/  R2UR UR4, R98 ;  /* 0x00000000620472ca */ /* 0x000fe200000e0000 */
[----:B------:R-:W-:Y:S01]  /*d5e0*/  MUFU.TANH R141, R124 ;  /* 0x0000007c008d7308 */ /* 0x000fe20000002400 */
[C---:B------:R-:W-:Y:S02]  /*d5f0*/  ISETP.GT.OR P3, PT, R218.reuse, RZ, !P3 ;  /* 0x000000ffda00720c */ /* 0x040fe40005f64670 */
[----:B------:R-:W-:-:S02]  /*d600*/  ISETP.GT.OR P4, PT, R218, 0x1, !P4 ;  /* 0x00000001da00780c */ /* 0x000fc40006784670 */
[----:B------:R-:W-:Y:S02]  /*d610*/  ISETP.GT.OR P1, PT, R218, 0x9, !P1 ;  /* 0x00000009da00780c */ /* 0x000fe40004f24670 */
        /* <DEDUP_REMOVED lines=11> */
[----:B------:R-:W-:-:S06]  /*d6d0*/  FMUL.FTZ R119, R119, UR9 ;  /* 0x0000000977777c20 */ /* 0x000fcc0008410000 */
        /* <DEDUP_REMOVED lines=8> */
[----:B---3--:R-:W-:-:S02]  /*d760*/  R2UR UR12, R4 ;  /* 0x00000000040c72ca */ /* 0x008fc400000e0000 */
[----:B------:R-:W-:-:S13]  /*d770*/  R2UR UR13, R5 ;  /* 0x00000000050d72ca */ /* 0x000fda00000e0000 */
[----:B------:R-:W-:Y:S01]  /*d780*/  HGMMA.64x128x16.F32 R24, gdesc[UR12], R24, gsb0 ;  /* 0x01e000000c1879f0 */ /* 0x000fe20008000818 */
[----:B------:R3:W-:Y:S02]  /*d790*/  MUFU.TANH R4, R128 ;  /* 0x0000008000047308 */ /* 0x0007e40000002400 */
[----:B---3--:R-:W-:Y:S02]  /*d7a0*/  SEL R128, R94, 0x80, !P0 ;  /* 0x000000805e807807 */ /* 0x008fe40004000000 */
        /* <DEDUP_REMOVED lines=49> */
[----:B------:R-:W-:-:S06]  /*dac0*/  WARPGROUP.ARRIVE ;  /* 0x00000000000079c5 */ /* 0x000fcc0000000000 */
[----:B------:R-:W-:Y:S01]  /*dad0*/  HGMMA.64x128x16.F32 R24, gdesc[UR4], R24, gsb0 ;  /* 0x01e00000041879f0 */ /* 0x000fe20008000818 */
[----:B------:R-:W-:Y:S01]  /*dae0*/  FSEL R122, R169, -INF , !P3 ;  /* 0xff800000a97a7808 */ /* 0x000fe20005800000 */
[----:B------:R-:W3:Y:S01]  /*daf0*/  MUFU.TANH R155, R110 ;  /* 0x0000006e009b7308 */ /* 0x000ee20000002400 */
        /* <DEDUP_REMOVED lines=12> */
[----:B----4-:R-:W-:Y:S01]  /*dbc0*/  FSEL R103, R90, -INF , !P0 ;  /* 0xff8000005a677808 */ /* 0x010fe20004000000 */
[----:B------:R-:W-:Y:S01]  /*dbd0*/  FMUL.FTZ R138, R129, UR9 ;  /* 0x00000009818a7c20 */ /* 0x000fe20008410000 */
[----:B-1----:R-:W-:Y:S01]  /*dbe0*/  FSEL R109, R91, -INF , !P1 ;  /* 0xff8000005b6d7808 */ /* 0x002fe20004800000 */
[----:B------:R1:W-:Y:S01]  /*dbf0*/  MUFU.TANH R146, R119 ;  /* 0x0000007700927308 */ /* 0x0003e20000002400 */
[C---:B------:R-:W-:Y:S01]  /*dc00*/  ISETP.GE.AND P0, PT, R128.reuse, 0x28, PT ;  /* 0x000000288000780c */ /* 0x040fe20003f06270 */
[----:B------:R-:W4:Y:S01]  /*dc10*/  SHFL.IDX PT, R226, R224, R9, 0x1f ;  /* 0x00001f09e0e27589 */ /* 0x000f2200000e0000 */
[----:B------:R-:W-:-:S02]  /*dc20*/  ISETP.GE.AND P1, PT, R128, 0x29, PT ;  /* 0x000000298000780c */ /* 0x000fc40003f26270 */
[C---:B------:R-:W-:Y:S01]  /*dc30*/  IADD3 R231, R9.reuse, 0x8, RZ ;  /* 0x0000000809e77810 */ /* 0x040fe20007ffe0ff */
[----:B------:R-:W-:Y:S01]  /*dc40*/  VIADD R232, R9, 0xc ;  /* 0x0000000c09e87836 */ /* 0x000fe20000000000 */
[C---:B------:R-:W-:Y:S01]  /*dc50*/  ISETP.GT.OR P2, PT, R218.reuse, 0x38, !P2 ;  /* 0x00000038da00780c */ /* 0x040fe20005744670 */
[----:B------:R-:W4:Y:S01]  /*dc60*/  MUFU.TANH R149, R115 ;  /* 0x0000007300957308 */ /* 0x000f220000002400 */
[----:B------:R-:W-:Y:S01]  /*dc70*/  ISETP.GT.OR P3, PT, R218, 0x39, !P3 ;  /* 0x00000039da00780c */ /* 0x000fe20005f64670 */
[----:B------:R-:W-:Y:S01]  /*dc80*/  ULDC UR4, c[0x0][0x744] ;  /* 0x0001d10000047ab9 */ /* 0x000fe20000000800 */
        /* <DEDUP_REMOVED lines=31> */
[----:B-1----:R-:W-:Y:S02]  /*de80*/  FSEL R119, R160, -INF , !P1 ;  /* 0xff800000a0777808 */ /* 0x002fe40004800000 */
[----:B------:R-:W-:-:S02]  /*de90*/  ISETP.GE.AND P0, PT, R126, 0x58, PT ;  /* 0x000000587e00780c */ /* 0x000fc40003f06270 */
[----:B------:R-:W-:Y:S02]  /*dea0*/  ISETP.GE.AND P1, PT, R126, 0x59, PT ;  /* 0x000000597e00780c */ /* 0x000fe40003f26270 */
[C---:B------:R-:W-:Y:S02]  /*deb0*/  ISETP.GT.OR P2, PT, R218.reuse, 0x48, !P2 ;  /* 0x00000048da00780c */ /* 0x040fe40005744670 */
[C---:B------:R-:W-:Y:S02]  /*dec0*/  ISETP.GT.OR P3, PT, R218.reuse, 0x49, !P3 ;  /* 0x00000049da00780c */ /* 0x040fe40005f64670 */
[C---:B------:R-:W-:Y:S02]  /*ded0*/  ISETP.GT.OR P5, PT, R218.reuse, 0x50, !P5 ;  /* 0x00000050da00780c */ /* 0x040fe40006fa4670 */
[C---:B------:R-:W-:Y:S02]  /*dee0*/  ISETP.GT.OR P4, PT, R218.reuse, 0x51, !P4 ;  /* 0x00000051da00780c */ /* 0x040fe40006784670 */
[----:B------:R-:W-:-:S02]  /*def0*/  ISETP.GT.OR P0, PT, R218, 0x58, !P0 ;  /* 0x00000058da00780c */ /* 0x000fc40004704670 */
[----:B------:R-:W-:Y:S01]  /*df00*/  ISETP.GT.OR P1, PT, R218, 0x59, !P1 ;  /* 0x00000059da00780c */ /* 0x000fe20004f24670 */
[----:B------:R-:W1:Y:S01]  /*df10*/  MUFU.TANH R147, R118 ;  /* 0x0000007600937308 */ /* 0x000e620000002400 */
        /* <DEDUP_REMOVED lines=20> */
[----:B---3--:R-:W-:Y:S02]  /*e060*/  FSEL R111, R155, -INF , !P5 ;  /* 0xff8000009b6f7808 */ /* 0x008fe40006800000 */
[----:B--2---:R-:W-:Y:S02]  /*e070*/  FSEL R104, R154, -INF , !P4 ;  /* 0xff8000009a687808 */ /* 0x004fe40006000000 */
[----:B------:R-:W-:-:S02]  /*e080*/  ISETP.GE.AND P2, PT, R128, 0x58, PT ;  /* 0x000000588000780c */ /* 0x000fc40003f46270 */
[----:B------:R-:W-:Y:S02]  /*e090*/  ISETP.GE.AND P3, PT, R128, 0x59, PT ;  /* 0x000000598000780c */ /* 0x000fe40003f66270 */
[C---:B------:R-:W-:Y:S02]  /*e0a0*/  ISETP.GE.AND P5, PT, R126.reuse, 0x60, PT ;  /* 0x000000607e00780c */ /* 0x040fe40003fa6270 */
[C---:B------:R-:W-:Y:S02]  /*e0b0*/  ISETP.GE.AND P4, PT, R126.reuse, 0x61, PT ;  /* 0x000000617e00780c */ /* 0x040fe40003f86270 */
[----:B------:R-:W-:Y:S02]  /*e0c0*/  FSEL R100, R151, -INF , !P0 ;  /* 0xff80000097647808 */ /* 0x000fe40004000000 */
[----:B----4-:R-:W-:Y:S02]  /*e0d0*/  FSEL R115, R149, -INF , !P1 ;  /* 0xff80000095737808 */ /* 0x010fe40004800000 */
        /* <DEDUP_REMOVED lines=8> */
[----:B------:R2:W3:Y:S01]  /*e160*/  MUFU.TANH R5, R127 ;  /* 0x0000007f00057308 */ /* 0x0004e20000002400 */
[----:B-1----:R-:W-:Y:S02]  /*e170*/  FSEL R95, R147, -INF , !P2 ;  /* 0xff800000935f7808 */ /* 0x002fe40005000000 */
        /* <DEDUP_REMOVED lines=8> */
[----:B--2---:R-:W-:Y:S02]  /*e200*/  FSEL R127, R141, -INF , !P0 ;  /* 0xff8000008d7f7808 */ /* 0x004fe40004000000 */
[----:B------:R-:W-:Y:S02]  /*e210*/  FSEL R126, R140, -INF , !P1 ;  /* 0xff8000008c7e7808 */ /* 0x000fe40004800000 */
[----:B------:R-:W-:-:S02]  /*e220*/  ISETP.GE.AND P0, PT, R128, 0x60, PT ;  /* 0x000000608000780c */ /* 0x000fc40003f06270 */
[----:B------:R-:W-:Y:S02]  /*e230*/  ISETP.GE.AND P1, PT, R128, 0x61, PT ;  /* 0x000000618000780c */ /* 0x000fe40003f26270 */
[----:B------:R-:W-:Y:S02]  /*e240*/  ISETP.GT.OR P2, PT, R218, 0x70, !P2 ;  /* 0x00000070da00780c */ /* 0x000fe40005744670 */
[C---:B------:R-:W-:Y:S02]  /*e250*/  ISETP.GT.OR P0, PT, R221.reuse, 0x60, !P0 ;  /* 0x00000060dd00780c */ /* 0x040fe40004704670 */
[----:B------:R-:W-:Y:S02]  /*e260*/  ISETP.GT.OR P1, PT, R221, 0x61, !P1 ;  /* 0x00000061dd00780c */ /* 0x000fe40004f24670 */
[----:B-1----:R-:W-:Y:S02]  /*e270*/  FSEL R130, R4, -INF , !P2 ;  /* 0xff80000004827808 */ /* 0x002fe40005000000 */
[----:B------:R-:W-:-:S02]  /*e280*/  FSEL R131, R143, -INF , !P0 ;  /* 0xff8000008f837808 */ /* 0x000fc40004000000 */
[----:B------:R-:W-:Y:S02]  /*e290*/  FSEL R137, R142, -INF , !P1 ;  /* 0xff8000008e897808 */ /* 0x000fe40004800000 */
[C---:B------:R-:W-:Y:S02]  /*e2a0*/  ISETP.GE.AND P2, PT, R128.reuse, 0x68, PT ;  /* 0x000000688000780c */ /* 0x040fe40003f46270 */
[C---:B------:R-:W-:Y:S02]  /*e2b0*/  ISETP.GE.AND P0, PT, R128.reuse, 0x69, PT ;  /* 0x000000698000780c */ /* 0x040fe40003f06270 */
[----:B------:R-:W-:Y:S02]  /*e2c0*/  ISETP.GE.AND P1, PT, R128, 0x70, PT ;  /* 0x000000708000780c */ /* 0x000fe40003f26270 */
[C---:B------:R-:W-:Y:S02]  /*e2d0*/  ISETP.GT.OR P2, PT, R221.reuse, 0x68, !P2 ;  /* 0x00000068dd00780c */ /* 0x040fe40005744670 */
[----:B------:R-:W-:-:S02]  /*e2e0*/  ISETP.GT.OR P0, PT, R221, 0x69, !P0 ;  /* 0x00000069dd00780c */ /* 0x000fc40004704670 */
[----:B------:R-:W-:Y:S02]  /*e2f0*/  ISETP.GT.OR P1, PT, R221, 0x70, !P1 ;  /* 0x00000070dd00780c */ /* 0x000fe40004f24670 */
[----:B------:R-:W-:Y:S02]  /*e300*/  R2UR UR8, R136 ;  /* 0x00000000880872ca */ /* 0x000fe400000e0000 */
[----:B------:R-:W-:Y:S02]  /*e310*/  FSEL R129, R6, -INF , !P2 ;  /* 0xff80000006817808 */ /* 0x000fe40005000000 */
[----:B---3--:R-:W-:Y:S02]  /*e320*/  FSEL R139, R5, -INF , !P0 ;  /* 0xff800000058b7808 */ /* 0x008fe40004000000 */
[----:B----4-:R-:W-:Y:S02]  /*e330*/  FSEL R136, R2, -INF , !P1 ;  /* 0xff80000002887808 */ /* 0x010fe40004800000 */
[----:B------:R-:W-:-:S02]  /*e340*/  ISETP.GE.AND P2, PT, R128, 0x71, PT ;  /* 0x000000718000780c */ /* 0x000fc40003f46270 */
        /* <DEDUP_REMOVED lines=19> */
[----:B--2---:R-:W-:Y:S01]  /*e480*/  FFMA.FTZ R216, R216, UR4, -R218 ;  /* 0x00000004d8d87c23 */ /* 0x004fe200080108da */
[C---:B------:R-:W-:Y:S02]  /*e490*/  VIADD R27, R9.reuse, 0x10 ;  /* 0x00000010091b7836 */ /* 0x040fe40000000000 */
[----:B------:R-:W-:Y:S01]  /*e4a0*/  FADD.FTZ R226, R26, -R226 ;  /* 0x800000e21ae27221 */ /* 0x000fe20000010000 */
[----:B------:R-:W-:Y:S01]  /*e4b0*/  IADD3 R221, R9, 0x14, RZ ;  /* 0x0000001409dd7810 */ /* 0x000fe20007ffe0ff */
[----:B------:R-:W-:-:S02]  /*e4c0*/  FFMA.FTZ R26, R214, UR4, -R218 ;  /* 0x00000004d61a7c23 */ /* 0x000fc400080108da */
[----:B------:R2:W4:Y:S01]  /*e4d0*/  MUFU.EX2 R214, R216 ;  /* 0x000000d800d67308 */ /* 0x0005220000000800 */
[----:B------:R-:W4:Y:S01]  /*e4e0*/  SHFL.IDX PT, R231, R17, R231, 0x1f ;  /* 0x00001fe711e77589 */ /* 0x000f2200000e0000 */
[--C-:B---3--:R-:W-:Y:S01]  /*e4f0*/  FADD.FTZ R218, R30, -R24.reuse ;  /* 0x800000181eda7221 */ /* 0x108fe20000010000 */
[----:B--2---:R-:W-:Y:S02]  /*e500*/  FADD.FTZ R216, R28, -R24 ;  /* 0x800000181cd87221 */ /* 0x004fe40000010000 */
[----:B------:R-:W2:Y:S04]  /*e510*/  SHFL.IDX PT, R28, R224, R27, 0x1f ;  /* 0x00001f1be01c7589 */ /* 0x000ea800000e0000 */
[----:B------:R1:W-:Y:S04]  /*e520*/  SHFL.IDX PT, R27, R224, R221, 0x1f ;  /* 0x00001fdde01b7589 */ /* 0x0003e800000e0000 */
[----:B------:R3:W2:Y:S01]  /*e530*/  SHFL.IDX PT, R30, R17, R232, 0x1f ;  /* 0x00001fe8111e7589 */ /* 0x0006a200000e0000 */
[----:B-1----:R-:W-:Y:S01]  /*e540*/  FADD.FTZ R221, R29, -R223 ;  /* 0x800000df1ddd7221 */ /* 0x002fe20000010000 */
[----:B------:R-:W-:-:S02]  /*e550*/  VIADD R29, R9, 0x18 ;  /* 0x00000018091d7836 */ /* 0x000fc40000000000 */
[----:B------:R-:W-:Y:S01]  /*e560*/  FADD.FTZ R223, R31, -R223 ;  /* 0x800000df1fdf7221 */ /* 0x000fe20000010000 */
[----:B------:R-:W-:-:S03]  /*e570*/  IADD3 R31, R9, 0x10, RZ ;  /* 0x00000010091f7810 */ /* 0x000fc60007ffe0ff */
[----:B------:R-:W1:Y:S04]  /*e580*/  SHFL.IDX PT, R29, R224, R29, 0x1f ;  /* 0x00001f1de01d7589 */ /* 0x000e6800000e0000 */
[----:B------:R-:W1:Y:S01]  /*e590*/  SHFL.IDX PT, R31, R17, R31, 0x1f ;  /* 0x00001f1f111f7589 */ /* 0x000e6200000e0000 */
[----:B---3--:R-:W-:Y:S01]  /*e5a0*/  VIADD R232, R9, 0x1c ;  /* 0x0000001c09e87836 */ /* 0x008fe20000000000 */
[----:B------:R3:W1:Y:S01]  /*e5b0*/  MUFU.EX2 R24, R26 ;  /* 0x0000001a00187308 */ /* 0x0006620000000800 */
[----:B------:R-:W-:-:S04]  /*e5c0*/  FFMA.FTZ R219, R219, UR4, -R25 ;  /* 0x00000004dbdb7c23 */ /* 0x000fc80008010819 */
[----:B------:R1:W-:Y:S01]  /*e5d0*/  SHFL.IDX PT, R232, R224, R232, 0x1f ;  /* 0x00001fe8e0e87589 */ /* 0x0003e200000e0000 */
[----:B---3--:R-:W-:Y:S01]  /*e5e0*/  FFMA.FTZ R26, R228, UR4, -R25 ;  /* 0x00000004e41a7c23 */ /* 0x008fe20008010819 */
[--C-:B----4-:R-:W-:Y:S01]  /*e5f0*/  FFMA.FTZ R25, R225, UR4, -R231.reuse ;  /* 0x00000004e1197c23 */ /* 0x110fe200080108e7 */
[----:B------:R-:W-:Y:S01]  /*e600*/  FFMA.FTZ R231, R222, UR4, -R231 ;  /* 0x00000004dee77c23 */ /* 0x000fe200080108e7 */
[--C-:B--2---:R-:W-:Y:S01]  /*e610*/  FADD.FTZ R222, R32, -R28.reuse ;  /* 0x8000001c20de7221 */ /* 0x104fe20000010000 */
[----:B------:R-:W-:Y:S02]  /*e620*/  VIADD R32, R9, 0x14 ;  /* 0x0000001409207836 */ /* 0x000fe40000000000 */
[----:B-1----:R-:W-:Y:S01]  /*e630*/  FADD.FTZ R224, R34, -R28 ;  /* 0x8000001c22e07221 */ /* 0x002fe20000010000 */
[--C-:B------:R-:W-:Y:S01]  /*e640*/  FFMA.FTZ R28, R220, UR4, -R30.reuse ;  /* 0x00000004dc1c7c23 */ /* 0x100fe2000801081e */
[----:B------:R-:W-:Y:S01]  /*e650*/  FFMA.FTZ R30, R217, UR4, -R30 ;  /* 0x00000004d91e7c23 */ /* 0x000fe2000801081e */
[--C-:B------:R-:W-:Y:S01]  /*e660*/  FADD.FTZ R217, R36, -R29.reuse ;  /* 0x8000001d24d97221 */ /* 0x100fe20000010000 */
[----:B------:R-:W-:Y:S01]  /*e670*/  FADD.FTZ R220, R38, -R29 ;  /* 0x8000001d26dc7221 */ /* 0x000fe20000010000 */
[----:B------:R-:W1:Y:S01]  /*e680*/  SHFL.IDX PT, R32, R17, R32, 0x1f ;  /* 0x00001f2011207589 */ /* 0x000e6200000e0000 */
[--C-:B------:R-:W-:Y:S01]  /*e690*/  FFMA.FTZ R29, R215, UR4, -R31.reuse ;  /* 0x00000004d71d7c23 */ /* 0x100fe2000801081f */
[----:B------:R-:W-:Y:S01]  /*e6a0*/  FFMA.FTZ R31, R213, UR4, -R31 ;  /* 0x00000004d51f7c23 */ /* 0x000fe2000801081f */
[----:B------:R-:W-:Y:S01]  /*e6b0*/  FFMA.FTZ R213, -R18, R18, 1 ;  /* 0x3f80000012d57423 */ /* 0x000fe20000010112 */
[----:B------:R-:W-:Y:S01]  /*e6c0*/  FMUL.FTZ R229, R214, R229 ;  /* 0x000000e5d6e57220 */ /* 0x000fe20000410000 */
[----:B------:R-:W-:-:S03]  /*e6d0*/  VIADD R34, R9, 0x18 ;  /* 0x0000001809227836 */ /* 0x000fc60000000000 */
[----:B------:R-:W-:Y:S01]  /*e6e0*/  FMUL.FTZ R213, R213, R229 ;  /* 0x000000e5d5d57220 */ /* 0x000fe20000410000 */
[----:B------:R-:W-:Y:S01]  /*e6f0*/  IADD3 R229, R9, 0x1c, RZ ;  /* 0x0000001c09e57810 */ /* 0x000fe20007ffe0ff */
[--C-:B------:R-:W-:Y:S02]  /*e700*/  FADD.FTZ R225, R33, -R27.reuse ;  /* 0x8000001b21e17221 */ /* 0x100fe40000010000 */
[----:B------:R-:W2:Y:S04]  /*e710*/  SHFL.IDX PT, R33, R17, R34, 0x1f ;  /* 0x00001f2211217589 */ /* 0x000ea800000e0000 */
[----:B------:R-:W3:Y:S01]  /*e720*/  SHFL.IDX PT, R34, R17, R229, 0x1f ;  /* 0x00001fe511227589 */ /* 0x000ee200000e0000 */
[----:B------:R-:W-:Y:S01]  /*e730*/  FMUL.FTZ R226, R24, R226 ;  /* 0x000000e218e27220 */ /* 0x000fe20000410000 */
[----:B------:R-:W4:Y:S01]  /*e740*/  MUFU.EX2 R219, R219 ;  /* 0x000000db00db7308 */ /* 0x000f220000000800 */
[----:B------:R-:W-:Y:S01]  /*e750*/  FADD.FTZ R228, R35, -R27 ;  /* 0x8000001b23e47221 */ /* 0x000fe20000010000 */
[--C-:B-1----:R-:W-:Y:S01]  /*e760*/  FFMA.FTZ R211, R211, UR4, -R32.reuse ;  /* 0x00000004d3d37c23 */ /* 0x102fe20008010820 */
[----:B------:R-:W-:Y:S01]  /*e770*/  FFMA.FTZ R32, R210, UR4, -R32 ;  /* 0x00000004d2207c23 */ /* 0x000fe20008010820 */
[----:B------:R-:W-:Y:S01]  /*e780*/  FFMA.FTZ R210, -R19, R19, 1 ;  /* 0x3f80000013d27423 */ /* 0x000fe20000010113 */
[----:B------:R-:W1:Y:S03]  /*e790*/  SHFL.IDX PT, R35, R15, R9, 0x1f ;  /* 0x00001f090f237589 */ /* 0x000e6600000e0000 */
[----:B------:R2:W-:Y:S01]  /*e7a0*/  MUFU.EX2 R18, R31 ;  /* 0x0000001f00127308 */ /* 0x0005e20000000800 */
[----:B------:R-:W-:Y:S01]  /*e7b0*/  FMUL.FTZ R210, R210, R226 ;  /* 0x000000e2d2d27220 */ /* 0x000fe20000410000 */
[C---:B------:R-:W-:Y:S01]  /*e7c0*/  VIADD R226, R9.reuse, 0x4 ;  /* 0x0000000409e27836 */ /* 0x040fe20000000000 */
[----:B------:R-:W-:-:S05]  /*e7d0*/  IADD3 R36, R9, 0xc, RZ ;  /* 0x0000000c09247810 */ /* 0x000fca0007ffe0ff */
[----:B------:R4:W-:Y:S01]  /*e7e0*/  MUFU.EX2 R19, R32 ;  /* 0x0000002000137308 */ /* 0x0009e20000000800 */
[--C-:B--2---:R-:W-:Y:S01]  /*e7f0*/  FFMA.FTZ R31, R208, UR4, -R33.reuse ;  /* 0x00000004d01f7c23 */ /* 0x104fe20008010821 */
[----:B----4-:R-:W-:Y:S01]  /*e800*/  FFMA.FTZ R32, R209, UR4, -R33 ;  /* 0x00000004d1207c23 */ /* 0x010fe20008010821 */
[--C-:B---3--:R-:W-:Y:S01]  /*e810*/  FFMA.FTZ R33, R206, UR4, -R34.reuse ;  /* 0x00000004ce217c23 */ /* 0x108fe20008010822 */
[----:B------:R-:W-:Y:S02]  /*e820*/  FFMA.FTZ R34, R207, UR4, -R34 ;  /* 0x00000004cf227c23 */ /* 0x000fe40008010822 */
[----:B------:R-:W-:Y:S02]  /*e830*/  SHFL.IDX PT, R207, R15, R226, 0x1f ;  /* 0x00001fe20fcf7589 */ /* 0x000fe400000e0000 */
[----:B------:R2:W-:Y:S01]  /*e840*/  MUFU.EX2 R27, R231 ;  /* 0x000000e7001b7308 */ /* 0x0005e20000000800 */
[----:B------:R-:W-:Y:S01]  /*e850*/  FFMA.FTZ R208, -R230, R230, 1 ;  /* 0x3f800000e6d07423 */ /* 0x000fe200000101e6 */
[----:B------:R-:W-:Y:S01]  /*e860*/  FMUL.FTZ R227, R219, R227 ;  /* 0x000000e3dbe37220 */ /* 0x000fe20000410000 */
[----:B------:R-:W-:-:S02]  /*e870*/  VIADD R215, R9, 0x8 ;  /* 0x0000000809d77836 */ /* 0x000fc40000000000 */
[----:B--2---:R-:W-:Y:S02]  /*e880*/  FADD.FTZ R231, R37, -R232 ;  /* 0x800000e825e77221 */ /* 0x004fe40000010000 */
[----:B------:R2:W3:Y:S01]  /*e890*/  SHFL.IDX PT, R37, R15, R36, 0x1f ;  /* 0x00001f240f257589 */ /* 0x0004e200000e0000 */
[----:B------:R-:W-:Y:S01]  /*e8a0*/  FMUL.FTZ R208, R208, R227 ;  /* 0x000000e3d0d07220 */ /* 0x000fe20000410000 */
[----:B------:R4:W-:Y:S01]  /*e8b0*/  MUFU.EX2 R17, R211 ;  /* 0x000000d300117308 */ /* 0x0009e20000000800 */
[C---:B------:R-:W-:Y:S01]  /*e8c0*/  VIADD R227, R9.reuse, 0x10 ;  /* 0x0000001009e37836 */ /* 0x040fe20000000000 */
[----:B------:R-:W3:Y:S01]  /*e8d0*/  SHFL.IDX PT, R209, R15, R215, 0x1f ;  /* 0x00001fd70fd17589 */ /* 0x000ee200000e0000 */
[--C-:B-1----:R-:W-:Y:S01]  /*e8e0*/  FFMA.FTZ R204, R204, UR4, -R35.reuse ;  /* 0x00000004cccc7c23 */ /* 0x102fe20008010823 */
[C---:B------:R-:W-:Y:S01]  /*e8f0*/  IADD3 R230, R9.reuse, 0x18, RZ ;  /* 0x0000001809e67810 */ /* 0x040fe20007ffe0ff */
[----:B----4-:R-:W-:Y:S02]  /*e900*/  VIADD R211, R9, 0x14 ;  /* 0x0000001409d37836 */ /* 0x010fe40000000000 */
[----:B--2---:R-:W-:-:S02]  /*e910*/  FFMA.FTZ R36, R205, UR4, -R35 ;  /* 0x00000004cd247c23 */ /* 0x004fc40008010823 */
[----:B------:R-:W1:Y:S04]  /*e920*/  SHFL.IDX PT, R205, R15, R227, 0x1f ;  /* 0x00001fe30fcd7589 */ /* 0x000e6800000e0000 */
[----:B------:R-:W2:Y:S01]  /*e930*/  SHFL.IDX PT, R38, R15, R211, 0x1f ;  /* 0x00001fd30f267589 */ /* 0x000ea200000e0000 */
[----:B------:R-:W-:Y:S01]  /*e940*/  FADD.FTZ R232, R39, -R232 ;  /* 0x800000e827e87221 */ /* 0x000fe20000010000 */
[----:B------:R4:W-:Y:S02]  /*e950*/  MUFU.EX2 R35, R204 ;  /* 0x000000cc00237308 */ /* 0x0009e40000000800 */
[----:B------:R-:W2:Y:S01]  /*e960*/  SHFL.IDX PT, R39, R15, R230, 0x1f ;  /* 0x00001fe60f277589 */ /* 0x000ea200000e0000 */
[----:B---3--:R-:W-:Y:S01]  /*e970*/  FFMA.FTZ R120, R120, UR4, -R37 ;  /* 0x0000000478787c23 */ /* 0x008fe20008010825 */
        /* <DEDUP_REMOVED lines=9> */
[----:B------:R-:W-:Y:S02]  /*ea10*/  VIADD R209, R9, 0xc ;  /* 0x0000000c09d17836 */ /* 0x000fe40000000000 */
[--C-:B------:R-:W-:Y:S01]  /*ea20*/  FFMA.FTZ R123, R103, UR4, -R205.reuse ;  /* 0x00000004677b7c23 */ /* 0x100fe200080108cd */
[----:B---3--:R3:W-:Y:S01]  /*ea30*/  MUFU.EX2 R15, R204 ;  /* 0x000000cc000f7308 */ /* 0x0087e20000000800 */
[--C-:B--2---:R-:W-:Y:S01]  /*ea40*/  FFMA.FTZ R109, R109, UR4, -R38.reuse ;  /* 0x000000046d6d7c23 */ /* 0x104fe20008010826 */
[----:B------:R-:W-:Y:S01]  /*ea50*/  FFMA.FTZ R103, R94, UR4, -R38 ;  /* 0x000000045e677c23 */ /* 0x000fe20008010826 */
[----:B------:R-:W-:Y:S01]  /*ea60*/  FFMA.FTZ R114, R114, UR4, -R205 ;  /* 0x0000000472727c23 */ /* 0x000fe200080108cd */
[----:B------:R-:W-:-:S04]  /*ea70*/  FFMA.FTZ R112, R112, UR4, -R39 ;  /* 0x0000000470707c23 */ /* 0x000fc80008010827 */
[----:B------:R2:W-:Y:S01]  /*ea80*/  MUFU.EX2 R38, R206 ;  /* 0x000000ce00267308 */ /* 0x0005e20000000800 */
[----:B---3--:R-:W3:Y:S01]  /*ea90*/  SHFL.IDX PT, R204, R10, R9, 0x1f ;  /* 0x00001f090acc7589 */ /* 0x008ee200000e0000 */
[----:B------:R-:W-:Y:S01]  /*eaa0*/  FFMA.FTZ R107, R107, UR4, -R39 ;  /* 0x000000046b6b7c23 */ /* 0x000fe20008010827 */
[----:B----4-:R-:W-:Y:S01]  /*eab0*/  FFMA.FTZ R205, R97, UR4, -R122 ;  /* 0x0000000461cd7c23 */ /* 0x010fe2000801087a */
[--C-:B------:R-:W-:Y:S01]  /*eac0*/  FFMA.FTZ R119, R119, UR4, -R124.reuse ;  /* 0x0000000477777c23 */ /* 0x100fe2000801087c */
[----:B--2---:R-:W2:Y:S03]  /*ead0*/  SHFL.IDX PT, R206, R10, R209, 0x1f ;  /* 0x00001fd10ace7589 */ /* 0x004ea600000e0000 */
[----:B------:R4:W-:Y:S01]  /*eae0*/  MUFU.EX2 R39, R125 ;  /* 0x0000007d00277308 */ /* 0x0009e20000000800 */
[----:B------:R-:W-:Y:S01]  /*eaf0*/  FFMA.FTZ R124, R98, UR4, -R124 ;  /* 0x00000004627c7c23 */ /* 0x000fe2000801087c */
[----:B------:R-:W2:Y:S04]  /*eb00*/  SHFL.IDX PT, R97, R10, R227, 0x1f ;  /* 0x00001fe30a617589 */ /* 0x000ea800000e0000 */
[----:B------:R-:W-:Y:S04]  /*eb10*/  SHFL.IDX PT, R98, R10, R230, 0x1f ;  /* 0x00001fe60a627589 */ /* 0x000fe800000e0000 */
[----:B----4-:R-:W4:Y:S01]  /*eb20*/  SHFL.IDX PT, R125, R10, R211, 0x1f ;  /* 0x00001fd30a7d7589 */ /* 0x010f2200000e0000 */
[----:B------:R1:W-:Y:S02]  /*eb30*/  MUFU.EX2 R94, R120 ;  /* 0x00000078005e7308 */ /* 0x0003e40000000800 */
[----:B-1----:R-:W-:-:S02]  /*eb40*/  FFMA.FTZ R120, R99, UR4, -R207 ;  /* 0x0000000463787c23 */ /* 0x002fc400080108cf */
[----:B------:R-:W1:Y:S04]  /*eb50*/  SHFL.IDX PT, R99, R12, R9, 0x1f ;  /* 0x00001f090c637589 */ /* 0x000e6800000e0000 */
[----:B------:R-:W1:Y:S01]  /*eb60*/  MUFU.EX2 R29, R29 ;  /* 0x0000001d001d7308 */ /* 0x000e620000000800 */
[--C-:B---3--:R-:W-:Y:S01]  /*eb70*/  FFMA.FTZ R117, R117, UR4, -R204.reuse ;  /* 0x0000000475757c23 */ /* 0x108fe200080108cc */
[----:B------:R-:W-:Y:S01]  /*eb80*/  FFMA.FTZ R106, R106, UR4, -R204 ;  /* 0x000000046a6a7c23 */ /* 0x000fe200080108cc */
[--C-:B--2---:R-:W-:Y:S01]  /*eb90*/  FFMA.FTZ R105, R105, UR4, -R206.reuse ;  /* 0x0000000469697c23 */ /* 0x104fe200080108ce */
        /* <DEDUP_REMOVED lines=59> */
[--C-:B------:R-:W-:Y:S01]  /*ef50*/  FFMA.FTZ R206, R206, UR4, -R112.reuse ;  /* 0x00000004cece7c23 */ /* 0x100fe20008010870 */
[----:B------:R-:W-:Y:S01]  /*ef60*/  FFMA.FTZ R207, R207, UR4, -R112 ;  /* 0x00000004cfcf7c23 */ /* 0x000fe20008010870 */
[----:B------:R3:W-:Y:S01]  /*ef70*/  MUFU.EX2 R95, R109 ;  /* 0x0000006d005f7308 */ /* 0x0007e20000000800 */
[----:B------:R-:W-:Y:S01]  /*ef80*/  FMUL.FTZ R112, R235, R221 ;  /* 0x000000ddeb707220 */ /* 0x000fe20000410000 */
[--C-:B------:R-:W-:Y:S01]  /*ef90*/  FADD.FTZ R45, R45, -R217.reuse ;  /* 0x800000d92d2d7221 */ /* 0x100fe20000010000 */
[----:B------:R-:W-:Y:S01]  /*efa0*/  FADD.FTZ R47, R47, -R217 ;  /* 0x800000d92f2f7221 */ /* 0x000fe20000010000 */
[----:B------:R-:W4:Y:S04]  /*efb0*/  SHFL.IDX PT, R221, R14, R226, 0x1f ;  /* 0x00001fe20edd7589 */ /* 0x000f2800000e0000 */
[----:B------:R-:W-:Y:S04]  /*efc0*/  LDS R217, [R11+0x400] ;  /* 0x000400000bd97984 */ /* 0x000fe80000000800 */
[----:B---3--:R2:W-:Y:S01]  /*efd0*/  SHFL.IDX PT, R109, R12, R227, 0x1f ;  /* 0x00001fe30c6d7589 */ /* 0x0085e200000e0000 */
[----:B------:R-:W3:Y:S01]  /*efe0*/  MUFU.EX2 R36, R36 ;  /* 0x0000002400247308 */ /* 0x000ee20000000800 */
[----:B--2---:R-:W-:-:S02]  /*eff0*/  FMUL.FTZ R227, R32, R220 ;  /* 0x000000dc20e37220 */ /* 0x004fc40000410000 */
[----:B------:R-:W2:Y:S01]  /*f000*/  SHFL.IDX PT, R220, R14, R229, 0x1f ;  /* 0x00001fe50edc7589 */ /* 0x000ea200000e0000 */
[--C-:B-1----:R-:W-:Y:S01]  /*f010*/  FADD.FTZ R40, R40, -R218.reuse ;  /* 0x800000da28287221 */ /* 0x102fe20000010000 */
[----:B------:R-:W-:Y:S01]  /*f020*/  FFMA.FTZ R20, -R20, R20, 1 ;  /* 0x3f80000014147423 */ /* 0x000fe20000010114 */
[----:B------:R-:W-:Y:S01]  /*f030*/  FMUL.FTZ R224, R18, R224 ;  /* 0x000000e012e07220 */ /* 0x000fe20000410000 */
[----:B------:R-:W-:Y:S01]  /*f040*/  IADD3 R235, R9, 0x10, RZ ;  /* 0x0000001009eb7810 */ /* 0x000fe20007ffe0ff */
[----:B------:R-:W-:Y:S01]  /*f050*/  FMUL.FTZ R225, R17, R225 ;  /* 0x000000e111e17220 */ /* 0x000fe20000410000 */
[----:B------:R-:W-:Y:S01]  /*f060*/  FADD.FTZ R42, R42, -R218 ;  /* 0x800000da2a2a7221 */ /* 0x000fe20000010000 */
[----:B------:R-:W-:Y:S01]  /*f070*/  FFMA.FTZ R11, -R170, R170, 1 ;  /* 0x3f800000aa0b7423 */ /* 0x000fe200000101aa */
[----:B------:R-:W-:Y:S01]  /*f080*/  FMUL.FTZ R40, R35, R40 ;  /* 0x0000002823287220 */ /* 0x000fe20000410000 */
[----:B------:R-:W-:Y:S01]  /*f090*/  FFMA.FTZ R21, -R21, R21, 1 ;  /* 0x3f80000015157423 */ /* 0x000fe20000010115 */
[----:B------:R-:W-:-:S02]  /*f0a0*/  VIADD R234, R9, 0x14 ;  /* 0x0000001409ea7836 */ /* 0x000fc40000000000 */
[--C-:B----4-:R-:W-:Y:S01]  /*f0b0*/  FADD.FTZ R41, R41, -R221.reuse ;  /* 0x800000dd29297221 */ /* 0x110fe20000010000 */
[----:B------:R-:W1:Y:S01]  /*f0c0*/  MUFU.EX2 R30, R30 ;  /* 0x0000001e001e7308 */ /* 0x000e620000000800 */
[----:B------:R-:W-:Y:S01]  /*f0d0*/  FMUL.FTZ R22, R20, R22 ;  /* 0x0000001614167220 */ /* 0x000fe20000410000 */
[----:B------:R-:W-:Y:S01]  /*f0e0*/  FMUL.FTZ R20, R211, R224 ;  /* 0x000000e0d3147220 */ /* 0x000fe20000410000 */
[----:B------:R-:W-:Y:S01]  /*f0f0*/  FADD.FTZ R43, R43, -R221 ;  /* 0x800000dd2b2b7221 */ /* 0x000fe20000010000 */
[----:B------:R-:W4:Y:S01]  /*f100*/  SHFL.IDX PT, R224, R14, R235, 0x1f ;  /* 0x00001feb0ee07589 */ /* 0x000f2200000e0000 */
[----:B------:R-:W-:Y:S01]  /*f110*/  FMUL.FTZ R11, R11, R40 ;  /* 0x000000280b0b7220 */ /* 0x000fe20000410000 */
[----:B---3--:R-:W-:Y:S01]  /*f120*/  FMUL.FTZ R42, R36, R42 ;  /* 0x0000002a242a7220 */ /* 0x008fe20000410000 */
[----:B------:R-:W-:Y:S01]  /*f130*/  FMUL.FTZ R21, R21, R225 ;  /* 0x000000e115157220 */ /* 0x000fe20000410000 */
[----:B------:R-:W-:Y:S01]  /*f140*/  FFMA.FTZ R40, -R169, R169, 1 ;  /* 0x3f800000a9287423 */ /* 0x000fe200000101a9 */
[----:B------:R-:W-:Y:S01]  /*f150*/  FMUL.FTZ R221, R15, R41 ;  /* 0x000000290fdd7220 */ /* 0x000fe20000410000 */
[--C-:B--2---:R-:W-:Y:S01]  /*f160*/  FADD.FTZ R53, R53, -R220.reuse ;  /* 0x800000dc35357221 */ /* 0x104fe20000010000 */
[----:B------:R-:W-:Y:S01]  /*f170*/  FADD.FTZ R55, R55, -R220 ;  /* 0x800000dc37377221 */ /* 0x000fe20000010000 */
[----:B------:R-:W-:Y:S01]  /*f180*/  FFMA.FTZ R220, -R168, R168, 1 ;  /* 0x3f800000a8dc7423 */ /* 0x000fe200000101a8 */
[----:B------:R-:W2:Y:S01]  /*f190*/  SHFL.IDX PT, R225, R14, R234, 0x1f ;  /* 0x00001fea0ee17589 */ /* 0x000ea200000e0000 */
[----:B------:R-:W-:-:S02]  /*f1a0*/  FADD.FTZ R46, R46, -R222 ;  /* 0x800000de2e2e7221 */ /* 0x000fc40000010000 */
[----:B------:R-:W-:Y:S01]  /*f1b0*/  FMUL.FTZ R41, R220, R42 ;  /* 0x0000002adc297220 */ /* 0x000fe20000410000 */
[----:B------:R-:W-:Y:S01]  /*f1c0*/  FMUL.FTZ R42, R40, R221 ;  /* 0x000000dd282a7220 */ /* 0x000fe20000410000 */
[----:B------:R-:W-:Y:S01]  /*f1d0*/  FFMA.FTZ R40, -R23, R23, 1 ;  /* 0x3f80000017287423 */ /* 0x000fe20000010117 */
[----:B------:R-:W-:Y:S01]  /*f1e0*/  FFMA.FTZ R23, -R88, R88, 1 ;  /* 0x3f80000058177423 */ /* 0x000fe20000010158 */
[----:B------:R-:W-:-:S04]  /*f1f0*/  FMUL.FTZ R46, R39, R46 ;  /* 0x0000002e272e7220 */ /* 0x000fc80000410000 */
[----:B------:R-:W-:Y:S01]  /*f200*/  FMUL.FTZ R23, R23, R46 ;  /* 0x0000002e17177220 */ /* 0x000fe20000410000 */
[----:B------:R-:W-:Y:S02]  /*f210*/  FFMA.FTZ R46, -R92, R92, 1 ;  /* 0x3f8000005c2e7423 */ /* 0x000fe4000001015c */
[----:B------:R-:W3:Y:S01]  /*f220*/  SHFL.IDX PT, R92, R217, R233, 0x1f ;  /* 0x00001fe9d95c7589 */ /* 0x000ee200000e0000 */
[----:B-1----:R-:W-:-:S04]  /*f230*/  FMUL.FTZ R223, R30, R223 ;  /* 0x000000df1edf7220 */ /* 0x002fc80000410000 */
[----:B------:R-:W-:Y:S02]  /*f240*/  FMUL.FTZ R209, R209, R223 ;  /* 0x000000dfd1d17220 */ /* 0x000fe40000410000 */
[----:B------:R1:W3:Y:S01]  /*f250*/  SHFL.IDX PT, R223, R14, R230, 0x1f ;  /* 0x00001fe60edf7589 */ /* 0x0002e200000e0000 */
[----:B----4-:R-:W-:Y:S01]  /*f260*/  FADD.FTZ R48, R48, -R224 ;  /* 0x800000e030307221 */ /* 0x010fe20000010000 */
[----:B------:R-:W-:Y:S01]  /*f270*/  FMUL.FTZ R45, R94, R45 ;  /* 0x0000002d5e2d7220 */ /* 0x000fe20000410000 */
[--C-:B--2---:R-:W-:Y:S01]  /*f280*/  FADD.FTZ R49, R49, -R225.reuse ;  /* 0x800000e131317221 */ /* 0x104fe20000010000 */
[----:B------:R-:W-:Y:S01]  /*f290*/  FFMA.FTZ R211, -R200, R200, 1 ;  /* 0x3f800000c8d37423 */ /* 0x000fe200000101c8 */
[----:B------:R-:W-:Y:S01]  /*f2a0*/  FMUL.FTZ R228, R19, R228 ;  /* 0x000000e413e47220 */ /* 0x000fe20000410000 */
[----:B------:R-:W-:Y:S01]  /*f2b0*/  FFMA.FTZ R89, -R89, R89, 1 ;  /* 0x3f80000059597423 */ /* 0x000fe20000010159 */
[----:B------:R-:W-:Y:S01]  /*f2c0*/  FMUL.FTZ R47, R10, R47 ;  /* 0x0000002f0a2f7220 */ /* 0x000fe20000410000 */
[----:B------:R-:W-:Y:S01]  /*f2d0*/  FFMA.FTZ R90, -R90, R90, 1 ;  /* 0x3f8000005a5a7423 */ /* 0x000fe2000001015a */
[----:B------:R-:W-:Y:S01]  /*f2e0*/  FMUL.FTZ R48, R96, R48 ;  /* 0x0000003060307220 */ /* 0x000fe20000410000 */
[----:B------:R-:W-:Y:S01]  /*f2f0*/  FFMA.FTZ R226, -R203, R203, 1 ;  /* 0x3f800000cbe27423 */ /* 0x000fe200000101cb */
[----:B------:R-:W-:Y:S01]  /*f300*/  FMUL.FTZ R45, R40, R45 ;  /* 0x0000002d282d7220 */ /* 0x000fe20000410000 */
[----:B------:R-:W-:Y:S01]  /*f310*/  FADD.FTZ R51, R51, -R225 ;  /* 0x800000e133337221 */ /* 0x000fe20000010000 */
[----:B------:R-:W-:Y:S01]  /*f320*/  FFMA.FTZ R218, -R167, R167, 1 ;  /* 0x3f800000a7da7423 */ /* 0x000fe200000101a7 */
[----:B------:R-:W-:Y:S01]  /*f330*/  FMUL.FTZ R43, R37, R43 ;  /* 0x0000002b252b7220 */ /* 0x000fe20000410000 */
[----:B------:R-:W-:Y:S01]  /*f340*/  FMUL.FTZ R40, R95, R49 ;  /* 0x000000315f287220 */ /* 0x000fe20000410000 */
[----:B------:R-:W-:Y:S01]  /*f350*/  FMUL.FTZ R211, R211, R228 ;  /* 0x000000e4d3d37220 */ /* 0x000fe20000410000 */
[----:B------:R-:W-:Y:S01]  /*f360*/  FMUL.FTZ R49, R89, R47 ;  /* 0x0000002f59317220 */ /* 0x000fe20000410000 */
[----:B------:R-:W-:Y:S01]  /*f370*/  FADD.FTZ R44, R44, -R222 ;  /* 0x800000de2c2c7221 */ /* 0x000fe20000010000 */
[----:B------:R-:W-:Y:S01]  /*f380*/  FFMA.FTZ R91, -R91, R91, 1 ;  /* 0x3f8000005b5b7423 */ /* 0x000fe2000001015b */
[----:B------:R-:W-:Y:S01]  /*f390*/  FMUL.FTZ R47, R90, R48 ;  /* 0x000000305a2f7220 */ /* 0x000fe20000410000 */
[----:B------:R-:W-:Y:S01]  /*f3a0*/  IADD3 R228, R9, 0x8, RZ ;  /* 0x0000000809e47810 */ /* 0x000fe20007ffe0ff */
[----:B-1----:R-:W-:Y:S01]  /*f3b0*/  FMUL.FTZ R14, R226, R227 ;  /* 0x000000e3e20e7220 */ /* 0x002fe20000410000 */
[----:B------:R-:W-:Y:S01]  /*f3c0*/  FFMA.FTZ R90, -R165, R165, 1 ;  /* 0x3f800000a55a7423 */ /* 0x000fe200000101a5 */
[----:B------:R-:W-:Y:S01]  /*f3d0*/  FMUL.FTZ R43, R218, R43 ;  /* 0x0000002bda2b7220 */ /* 0x000fe20000410000 */
[----:B------:R-:W-:-:S02]  /*f3e0*/  VIADD R227, R9, 0x4 ;  /* 0x0000000409e37836 */ /* 0x000fc40000000000 */
[----:B------:R-:W-:Y:S01]  /*f3f0*/  FMUL.FTZ R51, R98, R51 ;  /* 0x0000003362337220 */ /* 0x000fe20000410000 */
[----:B------:R-:W-:Y:S01]  /*f400*/  FFMA.FTZ R218, -R166, R166, 1 ;  /* 0x3f800000a6da7423 */ /* 0x000fe200000101a6 */
[----:B------:R-:W-:Y:S01]  /*f410*/  FMUL.FTZ R44, R38, R44 ;  /* 0x0000002c262c7220 */ /* 0x000fe20000410000 */
[----:B------:R-:W-:Y:S01]  /*f420*/  FMUL.FTZ R48, R91, R40 ;  /* 0x000000285b307220 */ /* 0x000fe20000410000 */
[----:B------:R-:W1:Y:S01]  /*f430*/  SHFL.IDX PT, R89, R217, R9, 0x1f ;  /* 0x00001f09d9597589 */ /* 0x000e6200000e0000 */
[----:B------:R-:W2:Y:S01]  /*f440*/  MUFU.EX2 R107, R107 ;  /* 0x0000006b006b7308 */ /* 0x000ea20000000800 */
[--C-:B---3--:R-:W-:Y:S01]  /*f450*/  FADD.FTZ R61, R61, -R92.reuse ;  /* 0x8000005c3d3d7221 */ /* 0x108fe20000010000 */
[----:B------:R-:W-:Y:S01]  /*f460*/  FMUL.FTZ R51, R90, R51 ;  /* 0x000000335a337220 */ /* 0x000fe20000410000 */
[----:B------:R-:W3:Y:S01]  /*f470*/  SHFL.IDX PT, R40, R217, R228, 0x1f ;  /* 0x00001fe4d9287589 */ /* 0x000ee200000e0000 */
[----:B------:R-:W-:Y:S01]  /*f480*/  FADD.FTZ R92, R63, -R92 ;  /* 0x8000005c3f5c7221 */ /* 0x000fe20000010000 */
[----:B------:R-:W-:Y:S01]  /*f490*/  FADD.FTZ R50, R50, -R224 ;  /* 0x800000e032327221 */ /* 0x000fe20000010000 */
[----:B------:R-:W-:Y:S01]  /*f4a0*/  FMUL.FTZ R44, R218, R44 ;  /* 0x0000002cda2c7220 */ /* 0x000fe20000410000 */
[----:B------:R-:W4:Y:S01]  /*f4b0*/  SHFL.IDX PT, R88, R217, R227, 0x1f ;  /* 0x00001fe3d9587589 */ /* 0x000f2200000e0000 */
[----:B------:R-:W1:Y:S03]  /*f4c0*/  MUFU.EX2 R205, R205 ;  /* 0x000000cd00cd7308 */ /* 0x000e660000000800 */
[----:B------:R-:W4:Y:S04]  /*f4d0*/  SHFL.IDX PT, R90, R217, R230, 0x1f ;  /* 0x00001fe6d95a7589 */ /* 0x000f2800000e0000 */
[----:B------:R-:W-:Y:S01]  /*f4e0*/  LDS R63, [R13+0x400] ;  /* 0x000400000d3f7984 */ /* 0x000fe20000000800 */
[----:B------:R-:W3:Y:S03]  /*f4f0*/  MUFU.EX2 R122, R122 ;  /* 0x0000007a007a7308 */ /* 0x000ee60000000800 */
[----:B------:R-:W4:Y:S01]  /*f500*/  SHFL.IDX PT, R218, R217, R235, 0x1f ;  /* 0x00001febd9da7589 */ /* 0x000f2200000e0000 */
[----:B------:R-:W-:-:S03]  /*f510*/  FMUL.FTZ R50, R97, R50 ;  /* 0x0000003261327220 */ /* 0x000fc60000410000 */
[----:B------:R-:W-:Y:S01]  /*f520*/  SHFL.IDX PT, R91, R217, R234, 0x1f ;  /* 0x00001fead95b7589 */ /* 0x000fe200000e0000 */
[----:B------:R-:W-:-:S03]  /*f530*/  FADD.FTZ R52, R52, -R223 ;  /* 0x800000df34347221 */ /* 0x000fc60000010000 */
[----:B------:R-:W4:Y:S01]  /*f540*/  SHFL.IDX PT, R217, R217, R229, 0x1f ;  /* 0x00001fe5d9d97589 */ /* 0x000f2200000e0000 */
[----:B------:R-:W4:Y:S01]  /*f550*/  MUFU.EX2 R117, R117 ;  /* 0x0000007500757308 */ /* 0x000f220000000800 */
[----:B------:R-:W-:Y:S01]  /*f560*/  FMUL.FTZ R46, R46, R50 ;  /* 0x000000322e2e7220 */ /* 0x000fe20000410000 */
[----:B------:R-:W-:Y:S01]  /*f570*/  FFMA.FTZ R50, -R164, R164, 1 ;  /* 0x3f800000a4327423 */ /* 0x000fe200000101a4 */
[----:B------:R-:W-:Y:S01]  /*f580*/  FMUL.FTZ R52, R99, R52 ;  /* 0x0000003463347220 */ /* 0x000fe20000410000 */
[----:B------:R-:W-:-:S04]  /*f590*/  FADD.FTZ R54, R54, -R223 ;  /* 0x800000df36367221 */ /* 0x000fc80000010000 */
[----:B------:R-:W4:Y:S01]  /*f5a0*/  MUFU.EX2 R124, R124 ;  /* 0x0000007c007c7308 */ /* 0x000f220000000800 */
[----:B------:R-:W-:Y:S01]  /*f5b0*/  FMUL.FTZ R50, R50, R52 ;  /* 0x0000003432327220 */ /* 0x000fe20000410000 */
[----:B------:R-:W-:Y:S01]  /*f5c0*/  FFMA.FTZ R52, -R162, R162, 1 ;  /* 0x3f800000a2347423 */ /* 0x000fe200000101a2 */
[----:B--2---:R-:W-:Y:S01]  /*f5d0*/  FMUL.FTZ R54, R107, R54 ;  /* 0x000000366b367220 */ /* 0x004fe20000410000 */
[----:B------:R-:W-:-:S04]  /*f5e0*/  FFMA.FTZ R220, -R163, R163, 1 ;  /* 0x3f800000a3dc7423 */ /* 0x000fc800000101a3 */
[----:B------:R-:W2:Y:S01]  /*f5f0*/  MUFU.EX2 R26, R26 ;  /* 0x0000001a001a7308 */ /* 0x000ea20000000800 */
[----:B-1----:R-:W-:Y:S01]  /*f600*/  FMUL.FTZ R53, R205, R53 ;  /* 0x00000035cd357220 */ /* 0x002fe20000410000 */
[----:B------:R-:W-:Y:S01]  /*f610*/  FFMA.FTZ R93, -R93, R93, 1 ;  /* 0x3f8000005d5d7423 */ /* 0x000fe2000001015d */
[----:B---3--:R-:W-:-:S05]  /*f620*/  FMUL.FTZ R55, R122, R55 ;  /* 0x000000377a377220 */ /* 0x008fca0000410000 */
[----:B------:R-:W1:Y:S01]  /*f630*/  MUFU.EX2 R111, R111 ;  /* 0x0000006f006f7308 */ /* 0x000e620000000800 */
[----:B------:R-:W-:-:S07]  /*f640*/  FMUL.FTZ R52, R52, R54 ;  /* 0x0000003634347220 */ /* 0x000fce0000410000 */
[----:B------:R-:W3:Y:S01]  /*f650*/  MUFU.TANH R138, R138 ;  /* 0x0000008a008a7308 */ /* 0x000ee20000002400 */
[----:B------:R-:W-:-:S07]  /*f660*/  FMUL.FTZ R54, R220, R53 ;  /* 0x00000035dc367220 */ /* 0x000fce0000410000 */
[----:B------:R-:W3:Y:S01]  /*f670*/  MUFU.EX2 R100, R100 ;  /* 0x0000006400647308 */ /* 0x000ee20000000800 */
[----:B------:R-:W-:-:S07]  /*f680*/  FMUL.FTZ R53, R93, R55 ;  /* 0x000000375d357220 */ /* 0x000fce0000410000 */
[----:B------:R-:W3:Y:S01]  /*f690*/  MUFU.EX2 R106, R106 ;  /* 0x0000006a006a7308 */ /* 0x000ee20000000800 */
[----:B------:R-:W-:-:S07]  /*f6a0*/  FADD.FTZ R56, R56, -R89 ;  /* 0x8000005938387221 */ /* 0x000fce0000010000 */
[----:B------:R-:W3:Y:S01]  /*f6b0*/  MUFU.EX2 R25, R25 ;  /* 0x0000001900197308 */ /* 0x000ee20000000800 */
[----:B------:R-:W-:-:S07]  /*f6c0*/  FADD.FTZ R55, R60, -R40 ;  /* 0x800000283c377221 */ /* 0x000fce0000010000 */
[----:B------:R-:W3:Y:S01]  /*f6d0*/  MUFU.EX2 R102, R102 ;  /* 0x0000006600667308 */ /* 0x000ee20000000800 */
[----:B------:R-:W-:-:S07]  /*f6e0*/  FADD.FTZ R40, R62, -R40 ;  /* 0x800000283e287221 */ /* 0x000fce0000010000 */
[----:B------:R-:W3:Y:S01]  /*f6f0*/  MUFU.EX2 R116, R116 ;  /* 0x0000007400747308 */ /* 0x000ee20000000800 */
[----:B----4-:R-:W-:Y:S01]  /*f700*/  FADD.FTZ R59, R59, -R88 ;  /* 0x800000583b3b7221 */ /* 0x010fe20000010000 */
[----:B------:R-:W-:-:S06]  /*f710*/  FADD.FTZ R62, R68, -R90 ;  /* 0x8000005a443e7221 */ /* 0x000fcc0000010000 */
[----:B------:R-:W4:Y:S01]  /*f720*/  MUFU.EX2 R104, R104 ;  /* 0x0000006800687308 */ /* 0x000f220000000800 */
[----:B------:R-:W-:-:S07]  /*f730*/  FFMA.FTZ R68, -R161, R161, 1 ;  /* 0x3f800000a1447423 */ /* 0x000fce00000101a1 */
[----:B------:R-:W4:Y:S01]  /*f740*/  MUFU.EX2 R101, R101 ;  /* 0x0000006500657308 */ /* 0x000f220000000800 */
[----:B------:R-:W-:Y:S01]  /*f750*/  FMUL.FTZ R56, R117, R56 ;  /* 0x0000003875387220 */ /* 0x000fe20000410000 */
        /* <DEDUP_REMOVED lines=10> */
[----:B--2---:R-:W-:Y:S01]  /*f800*/  FMUL.FTZ R212, R26, R212 ;  /* 0x000000d41ad47220 */ /* 0x004fe20000410000 */
[--C-:B------:R-:W-:Y:S01]  /*f810*/  FFMA.FTZ R130, R130, UR4, -R109.reuse ;  /* 0x0000000482827c23 */ /* 0x100fe2000801086d */
[----:B------:R-:W-:Y:S01]  /*f820*/  FFMA.FTZ R136, R136, UR4, -R109 ;  /* 0x0000000488887c23 */ /* 0x000fe2000801086d */
[----:B------:R-:W-:Y:S01]  /*f830*/  FADD.FTZ R65, R65, -R91 ;  /* 0x8000005b41417221 */ /* 0x000fe20000010000 */
[----:B------:R-:W-:Y:S01]  /*f840*/  FMUL.FTZ R68, R68, R56 ;  /* 0x0000003844447220 */ /* 0x000fe20000410000 */
[----:B------:R-:W-:Y:S01]  /*f850*/  FFMA.FTZ R71, -R155, R155, 1 ;  /* 0x3f8000009b477423 */ /* 0x000fe2000001019b */
[----:B-1----:R-:W-:Y:S01]  /*f860*/  FMUL.FTZ R40, R111, R40 ;  /* 0x000000286f287220 */ /* 0x002fe20000410000 */
[----:B---3--:R-:W-:Y:S01]  /*f870*/  FSEL R109, R138, -INF , !P3 ;  /* 0xff8000008a6d7808 */ /* 0x008fe20005800000 */
        /* <DEDUP_REMOVED lines=20> */
[----:B----4-:R-:W-:Y:S01]  /*f9c0*/  FMUL.FTZ R92, R104, R92 ;  /* 0x0000005c685c7220 */ /* 0x010fe20000410000 */
        /* <DEDUP_REMOVED lines=216> */
[----:B----4-:R-:W-:-:S04]  /*10750*/  IMAD R11, R0, 0x4000, R220 ;  /* 0x00004000000b7824 */ /* 0x010fc800078e02dc */
        /* <DEDUP_REMOVED lines=147> */
.L_x_1736:
        /* <DEDUP_REMOVED lines=70> */
.L_x_1737:
        /* <DEDUP_REMOVED lines=11> */
[----:B---3--:R-:W-:Y:S05]  /*115a0*/  @!P1 BRA `(.L_x_1738) ;  /* 0xffffffac00cc9947 */ /* 0x008fea000383ffff */
.L_x_1727:
        /* <DEDUP_REMOVED lines=34> */
.L_x_1695:
[----:B------:R-:W-:Y:S05]  /*117d0*/  @P0 BRA `(.L_x_1739) ;  /* 0x0000001000a00947 */ /* 0x000fea0003800000 */
[----:B------:R-:W2:Y:S01]  /*117e0*/  S2R R0, SR_TID.X ;  /* 0x0000000000007919 */ /* 0x000ea20000002100 */
[----:B------:R-:W3:Y:S01]  /*117f0*/  S2UR UR5, SR_CgaCtaId ;  /* 0x00000000000579c3 */ /* 0x000ee20000008800 */
[----:B------:R-:W-:Y:S01]  /*11800*/  UMOV UR4, 0x400 ;  /* 0x0000040000047882 */ /* 0x000fe20000000000 */
[----:B------:R-:W-:-:S06]  /*11810*/  F2FP.F16.F32.PACK_AB R172, R173, R172 ;  /* 0x000000acadac723e */ /* 0x000fcc00000000ff */
[----:B------:R-:W-:Y:S01]  /*11820*/  BAR.SYNC.DEFER_BLOCKING 0x1, 0x100 ;  /* 0x0044000000007b1d */ /* 0x000fe20000010000 */
        /* <DEDUP_REMOVED lines=10> */
[----:B---3--:R-:W-:Y:S01]  /*118d0*/  ULEA UR6, UR5, UR4, 0x18 ;  /* 0x0000000405067291 */ /* 0x008fe2000f8ec03f */
[----:B------:R-:W-:Y:S02]  /*118e0*/  F2FP.F16.F32.PACK_AB R190, R193, R192 ;  /* 0x000000c0c1be723e */ /* 0x000fe400000000ff */
[----:B------:R-:W-:Y:S01]  /*118f0*/  F2FP.F16.F32.PACK_AB R191, R195, R194 ;  /* 0x000000c2c3bf723e */ /* 0x000fe200000000ff */
[----:B------:R-:W-:Y:S01]  /*11900*/  ULDC.64 UR4, c[0x0][0x870] ;  /* 0x00021c0000047ab9 */ /* 0x000fe20000000a00 */
[----:B------:R-:W-:Y:S01]  /*11910*/  F2FP.F16.F32.PACK_AB R197, R199, R198 ;  /* 0x000000c6c7c5723e */ /* 0x000fe200000000ff */
[----:B--2---:R-:W-:Y:S01]  /*11920*/  VIADD R11, R0, 0xffffff80 ;  /* 0xffffff80000b7836 */ /* 0x004fe20000000000 */
[----:B------:R-:W-:-:S02]  /*11930*/  F2FP.F16.F32.PACK_AB R140, R141, R140 ;  /* 0x0000008c8d8c723e */ /* 0x000fc400000000ff */
[----:B------:R-:W-:Y:S02]  /*11940*/  F2FP.F16.F32.PACK_AB R198, R201, R200 ;  /* 0x000000c8c9c6723e */ /* 0x000fe400000000ff */
[----:B------:R-:W-:Y:S02]  /*11950*/  SHF.R.S32.HI R10, RZ, 0x1f, R11 ;  /* 0x0000001fff0a7819 */ /* 0x000fe4000001140b */
[----:B------:R-:W-:Y:S02]  /*11960*/  F2FP.F16.F32.PACK_AB R199, R203, R202 ;  /* 0x000000cacbc7723e */ /* 0x000fe400000000ff */
[CC--:B------:R-:W-:Y:S02]  /*11970*/  LEA.HI R7, R10.reuse, R11.reuse, RZ, 0x4 ;  /* 0x0000000b0a077211 */ /* 0x0c0fe400078f20ff */
[----:B------:R-:W-:Y:S02]  /*11980*/  LEA.HI R4, R10, R11, RZ, 0x5 ;  /* 0x0000000b0a047211 */ /* 0x000fe400078f28ff */
[----:B------:R-:W-:-:S02]  /*11990*/  LOP3.LUT R0, R7, 0xfffffff0, RZ, 0xc0, !PT ;  /* 0xfffffff007007812 */ /* 0x000fc400078ec0ff */
[----:B------:R-:W-:Y:S02]  /*119a0*/  SHF.R.U32.HI R7, RZ, 0x1, R7 ;  /* 0x00000001ff077819 */ /* 0x000fe40000011607 */
[----:B------:R-:W-:Y:S01]  /*119b0*/  F2FP.F16.F32.PACK_AB R141, R143, R142 ;  /* 0x0000008e8f8d723e */ /* 0x000fe200000000ff */
[----:B------:R-:W-:Y:S01]  /*119c0*/  IMAD.IADD R0, R11, 0x1, -R0 ;  /* 0x000000010b007824 */ /* 0x000fe200078e0a00 */
[----:B------:R-:W-:Y:S02]  /*119d0*/  F2FP.F16.F32.PACK_AB R148, R149, R148 ;  /* 0x000000949594723e */ /* 0x000fe400000000ff */
[----:B------:R-:W-:Y:S02]  /*119e0*/  F2FP.F16.F32.PACK_AB R142, R145, R144 ;  /* 0x00000090918e723e */ /* 0x000fe400000000ff */
[----:B------:R-:W-:Y:S02]  /*119f0*/  SHF.R.S32.HI R3, RZ, 0x1f, R0 ;  /* 0x0000001fff037819 */ /* 0x000fe40000011400 */
[----:B------:R-:W-:-:S02]  /*11a00*/  F2FP.F16.F32.PACK_AB R143, R147, R146 ;  /* 0x00000092938f723e */ /* 0x000fc400000000ff */
[----:B------:R-:W-:Y:S02]  /*11a10*/  LEA.HI R3, R3, R0, RZ, 0x3 ;  /* 0x0000000003037211 */ /* 0x000fe400078f18ff */
[----:B------:R-:W-:Y:S02]  /*11a20*/  F2FP.F16.F32.PACK_AB R149, R151, R150 ;  /* 0x000000969795723e */ /* 0x000fe400000000ff */
[C---:B------:R-:W-:Y:S02]  /*11a30*/  LOP3.LUT R5, R3.reuse, 0xfffffff8, RZ, 0xc0, !PT ;  /* 0xfffffff803057812 */ /* 0x040fe400078ec0ff */
[----:B------:R-:W-:Y:S02]  /*11a40*/  SHF.L.U32 R3, R3, 0x6, RZ ;  /* 0x0000000603037819 */ /* 0x000fe400000006ff */
[----:B------:R-:W-:Y:S02]  /*11a50*/  IADD3 R5, R0, -R5, RZ ;  /* 0x8000000500057210 */ /* 0x000fe40007ffe0ff */
[----:B------:R-:W-:-:S02]  /*11a60*/  LOP3.LUT R3, R3, 0x7ffffe00, RZ, 0xc0, !PT ;  /* 0x7ffffe0003037812 */ /* 0x000fc400078ec0ff */
[C---:B------:R-:W-:Y:S01]  /*11a70*/  R2P PR, R5.reuse, 0x6 ;  /* 0x0000000605007804 */ /* 0x040fe20000000000 */
[----:B------:R-:W-:Y:S01]  /*11a80*/  IMAD.SHL.U32 R0, R5, 0x40, RZ ;  /* 0x0000004005007824 */ /* 0x000fe200078e00ff */
[----:B------:R-:W-:Y:S01]  /*11a90*/  F2FP.F16.F32.PACK_AB R156, R157, R156 ;  /* 0x0000009c9d9c723e */ /* 0x000fe200000000ff */
[----:B------:R-:W-:Y:S01]  /*11aa0*/  IMAD.MOV.U32 R5, RZ, RZ, 0x40 ;  /* 0x00000040ff057424 */ /* 0x000fe200078e00ff */
[----:B------:R-:W-:Y:S02]  /*11ab0*/  F2FP.F16.F32.PACK_AB R150, R153, R152 ;  /* 0x000000989996723e */ /* 0x000fe400000000ff */
        /* <DEDUP_REMOVED lines=16> */
[C---:B------:R-:W-:Y:S02]  /*11bc0*/  IADD3 R2, R3.reuse, 0x4000, R0 ;  /* 0x0000400003027810 */ /* 0x040fe40007ffe000 */
[----:B------:R-:W-:Y:S02]  /*11bd0*/  IADD3 R3, R3, R6, RZ ;  /* 0x0000000603037210 */ /* 0x000fe40007ffe0ff */
[----:B------:R-:W-:Y:S01]  /*11be0*/  F2FP.F16.F32.PACK_AB R158, R161, R160 ;  /* 0x000000a0a19e723e */ /* 0x000fe200000000ff */
[----:B------:R-:W-:Y:S01]  /*11bf0*/  STSM.16.M88.4 [R2], R180 ;  /* 0x000000b402007844 */ /* 0x000fe20000000200 */
[----:B------:R-:W-:-:S02]  /*11c00*/  F2FP.F16.F32.PACK_AB R159, R163, R162 ;  /* 0x000000a2a39f723e */ /* 0x000fc400000000ff */
[----:B------:R-:W-:Y:S01]  /*11c10*/  F2FP.F16.F32.PACK_AB R165, R167, R166 ;  /* 0x000000a6a7a5723e */ /* 0x000fe200000000ff */
[----:B------:R-:W-:Y:S01]  /*11c20*/  STSM.16.M88.4 [R6], R188 ;  /* 0x000000bc06007844 */ /* 0x000fe20000000200 */
[----:B------:R-:W-:Y:S02]  /*11c30*/  F2FP.F16.F32.PACK_AB R166, R169, R168 ;  /* 0x000000a8a9a6723e */ /* 0x000fe400000000ff */
[----:B------:R-:W-:Y:S01]  /*11c40*/  F2FP.F16.F32.PACK_AB R167, R171, R170 ;  /* 0x000000aaaba7723e */ /* 0x000fe200000000ff */
[----:B------:R-:W-:Y:S01]  /*11c50*/  STSM.16.M88.4 [R3], R196 ;  /* 0x000000c403007844 */ /* 0x000fe20000000200 */
[----:B------:R-:W-:-:S03]  /*11c60*/  ISETP.NE.U32.AND P4, PT, RZ, UR4, PT ;  /* 0x00000004ff007c0c */ /* 0x000fc6000bf85070 */
[----:B------:R-:W-:Y:S01]  /*11c70*/  STSM.16.M88.4 [R0], R140 ;  /* 0x0000008c00007844 */ /* 0x000fe20000000200 */
[----:B------:R-:W-:Y:S01]  /*11c80*/  ISETP.NE.AND.EX P4, PT, RZ, UR5, PT, P4 ;  /* 0x00000005ff007c0c */ /* 0x000fe2000bf85340 */
[----:B------:R-:W-:Y:S02]  /*11c90*/  ULDC.64 UR4, c[0x0][0x870] ;  /* 0x00021c0000047ab9 */ /* 0x000fe40000000a00 */
[----:B------:R-:W-:Y:S01]  /*11ca0*/  STSM.16.M88.4 [R2+-0x4000], R148 ;  /* 0xffc0009402007844 */ /* 0x000fe20000000200 */
[----:B------:R-:W-:-:S03]  /*11cb0*/  UIMAD.WIDE UR4, UR37, 0x4, UR4 ;  /* 0x00000004250478a5 */ /* 0x000fc6000f8e0204 */
[----:B------:R2:W-:Y:S03]  /*11cc0*/  STSM.16.M88.4 [R6+-0x4000], R156 ;  /* 0xffc0009c06007844 */ /* 0x0005e60000000200 */
[----:B------:R-:W-:Y:S01]  /*11cd0*/  IMAD.U32 R4, RZ, RZ, UR4 ;  /* 0x00000004ff047e24 */ /* 0x000fe2000f8e00ff */
[----:B------:R3:W-:Y:S01]  /*11ce0*/  STSM.16.M88.4 [R3+-0x4000], R164 ;  /* 0xffc000a403007844 */ /* 0x0007e20000000200 */
[----:B------:R-:W-:Y:S01]  /*11cf0*/  IMAD.U32 R5, RZ, RZ, UR5 ;  /* 0x00000005ff057e24 */ /* 0x000fe2000f8e00ff */
[----:B------:R-:W-:Y:S01]  /*11d00*/  ULDC.64 UR4, c[0x0][0x878] ;  /* 0x00021e0000047ab9 */ /* 0x000fe20000000a00 */
[----:B------:R-:W-:Y:S06]  /*11d10*/  BAR.SYNC.DEFER_BLOCKING 0x1, 0x100 ;  /* 0x0044000000007b1d */ /* 0x000fec0000010000 */
[----:B------:R-:W4:Y:S01]  /*11d20*/  @P4 LDG.E R7, desc[UR38][R4.64] ;  /* 0x0000002604074981 */ /* 0x000f22000c1e1900 */
[----:B------:R-:W-:Y:S01]  /*11d30*/  UISETP.NE.U32.AND UP0, UPT, UR4, URZ, UPT ;  /* 0x0000003f0400728c */ /* 0x000fe2000bf05070 */
[----:B------:R-:W-:Y:S01]  /*11d40*/  LEA.HI R19, R10, R11, RZ, 0x3 ;  /* 0x0000000b0a137211 */ /* 0x000fe200078f18ff */
[----:B------:R-:W-:-:S02]  /*11d50*/  ULDC UR7, c[0x0][0x808] ;  /* 0x0002020000077ab9 */ /* 0x000fc40000000800 */
[----:B------:R-:W-:Y:S01]  /*11d60*/  UISETP.NE.AND.EX UP0, UPT, UR5, URZ, UPT, UP0 ;  /* 0x0000003f0500728c */ /* 0x000fe2000bf05300 */
[----:B--2---:R-:W-:Y:S02]  /*11d70*/  LOP3.LUT R6, R19, 0x1ffffff8, RZ, 0xc0, !PT ;  /* 0x1ffffff813067812 */ /* 0x004fe400078ec0ff */
[----:B------:R-:W-:Y:S01]  /*11d80*/  SHF.R.S32.HI R19, RZ, 0x3, R19 ;  /* 0x00000003ff137819 */ /* 0x000fe20000011413 */
[----:B------:R-:W2:Y:S01]  /*11d90*/  S2R R27, SR_CTAID.X ;  /* 0x00000000001b7919 */ /* 0x000ea20000002500 */
[----:B------:R-:W-:Y:S02]  /*11da0*/  IADD3 R6, R11, -R6, RZ ;  /* 0x800000060b067210 */ /* 0x000fe40007ffe0ff */
[----:B------:R-:W-:Y:S01]  /*11db0*/  PLOP3.LUT P0, PT, PT, PT, UP0, 0x80, 0x0 ;  /* 0x000000000000781c */ /* 0x000fe20003f0f008 */
[----:B------:R-:W1:Y:S01]  /*11dc0*/  S2R R31, SR_CTAID.Y ;  /* 0x00000000001f7919 */ /* 0x000e620000002600 */
[----:B------:R-:W-:Y:S01]  /*11dd0*/  IMAD.SHL.U32 R8, R19, 0x40, RZ ;  /* 0x0000004013087824 */ /* 0x000fe200078e00ff */
[----:B------:R-:W-:Y:S01]  /*11de0*/  MOV R0, UR7 ;  /* 0x0000000700007c02 */ /* 0x000fe20008000f00 */
[----:B------:R-:W-:Y:S01]  /*11df0*/  @UP0 ULDC.64 UR4, c[0x0][0x878] ;  /* 0x00021e0000040ab9 */ /* 0x000fe20000000a00 */
[----:B------:R-:W-:Y:S01]  /*11e00*/  IMAD.SHL.U32 R20, R6, 0x8, RZ ;  /* 0x0000000806147824 */ /* 0x000fe200078e00ff */
[----:B------:R-:W-:Y:S01]  /*11e10*/  @UP0 UIMAD.WIDE UR4, UR37, 0x4, UR4 ;  /* 0x00000004250408a5 */ /* 0x000fe2000f8e0204 */
[----:B------:R-:W-:-:S02]  /*11e20*/  LOP3.LUT R9, R8, 0x1c0, RZ, 0xc0, !PT ;  /* 0x000001c008097812 */ /* 0x000fc400078ec0ff */
[----:B------:R-:W-:Y:S02]  /*11e30*/  LEA.HI R8, R10, R11, RZ, 0x6 ;  /* 0x0000000b0a087211 */ /* 0x000fe400078f30ff */
[----:B------:R-:W-:Y:S01]  /*11e40*/  LOP3.LUT R6, R9, 0x38, R20, 0xf8, !PT ;  /* 0x0000003809067812 */ /* 0x000fe200078ef814 */
[----:B------:R-:W-:Y:S01]  /*11e50*/  IMAD.U32 R2, RZ, RZ, UR4 ;  /* 0x00000004ff027e24 */ /* 0x000fe2000f8e00ff */
[----:B------:R-:W-:Y:S01]  /*11e60*/  SHF.R.U32.HI R9, RZ, 0x3, R9 ;  /* 0x00000003ff097819 */ /* 0x000fe20000011609 */
[----:B---3--:R-:W-:Y:S01]  /*11e70*/  IMAD.U32 R3, RZ, RZ, UR5 ;  /* 0x00000005ff037e24 */ /* 0x008fe2000f8e00ff */
[----:B------:R-:W-:Y:S02]  /*11e80*/  SHF.L.U32 R8, R8, 0x3, RZ ;  /* 0x0000000308087819 */ /* 0x000fe400000006ff */
[----:B------:R-:W-:Y:S02]  /*11e90*/  LOP3.LUT R9, R6, R9, RZ, 0x3c, !PT ;  /* 0x0000000906097212 */ /* 0x000fe400078e3cff */
[----:B------:R3:W5:Y:S02]  /*11ea0*/  @P0 LDG.E R0, desc[UR38][R2.64] ;  /* 0x0000002602000981 */ /* 0x000764000c1e1900 */
[----:B------:R-:W-:-:S02]  /*11eb0*/  LOP3.LUT R8, R9, 0x7ffffe00, R8, 0xf8, !PT ;  /* 0x7ffffe0009087812 */ /* 0x000fc400078ef808 */
[----:B---3--:R-:W-:Y:S02]  /*11ec0*/  CS2R R2, SRZ ;  /* 0x0000000000027805 */ /* 0x008fe4000001ff00 */
[--C-:B----4-:R-:W-:Y:S01]  /*11ed0*/  @P4 SHF.R.S32.HI R3, RZ, 0x1f, R7.reuse ;  /* 0x0000001fff034819 */ /* 0x110fe20000011407 */
[----:B------:R-:W-:Y:S01]  /*11ee0*/  @P4 IMAD.MOV.U32 R2, RZ, RZ, R7 ;  /* 0x000000ffff024224 */ /* 0x000fe200078e0007 */
[----:B-12---:R-:W-:Y:S06]  /*11ef0*/  @P0 BRA `(.L_x_1740) ;  /* 0x0000000000100947 */ /* 0x006fec0003800000 */
[----:B------:R-:W-:Y:S05]  /*11f00*/  @!P4 BRA `(.L_x_1740) ;  /* 0x00000000000cc947 */ /* 0x000fea0003800000 */
[----:B------:R-:W2:Y:S04]  /*11f10*/  LDG.E R7, desc[UR38][R4.64] ;  /* 0x0000002604077981 */ /* 0x000ea8000c1e1900 */
[----:B-----5:R-:W2:Y:S02]  /*11f20*/  LDG.E R0, desc[UR38][R4.64+0x4] ;  /* 0x0000042604007981 */ /* 0x020ea4000c1e1900 */
[----:B--2---:R-:W-:-:S07]  /*11f30*/  IMAD.IADD R0, R0, 0x1, -R7 ;  /* 0x0000000100007824 */ /* 0x004fce00078e0a07 */
.L_x_1740:
[----:B------:R-:W-:Y:S01]  /*11f40*/  LEA R30, R8, UR6, 0x1 ;  /* 0x00000006081e7c11 */ /* 0x000fe2000f8e08ff */
[----:B------:R-:W1:Y:S01]  /*11f50*/  LDC R33, c[0x0][0x83c] ;  /* 0x00020f00ff217b82 */ /* 0x000e620000000800 */
[----:B------:R-:W-:Y:S01]  /*11f60*/  SHF.R.S32.HI R32, RZ, 0x1f, R31 ;  /* 0x0000001fff207819 */ /* 0x000fe2000001141f */
[----:B-----5:R-:W-:Y:S01]  /*11f70*/  IMAD R0, R27, -0x80, R0 ;  /* 0xffffff801b007824 */ /* 0x020fe200078e0200 */
[--C-:B------:R-:W-:Y:S01]  /*11f80*/  SHF.R.S32.HI R21, RZ, 0x1f, R20.reuse ;  /* 0x0000001fff157819 */ /* 0x100fe20000011414 */
[----:B------:R2:W3:Y:S01]  /*11f90*/  LDS.128 R12, [R30+0x1000] ;  /* 0x001000001e0c7984 */ /* 0x0004e20000000c00 */
[----:B------:R-:W-:Y:S01]  /*11fa0*/  ULDC.64 UR4, c[0x0][0x850] ;  /* 0x0002140000047ab9 */ /* 0x000fe20000000a00 */
[----:B------:R-:W-:Y:S01]  /*11fb0*/  IADD3 R2, P0, R19, R2, RZ ;  /* 0x0000000213027210 */ /* 0x000fe20007f1e0ff */
[----:B------:R-:W-:Y:S01]  /*11fc0*/  IMAD R18, R32, UR4, RZ ;  /* 0x0000000420127c24 */ /* 0x000fe2000f8e02ff */
[----:B------:R2:W4:Y:S01]  /*11fd0*/  LDS.128 R8, [R30+0x2000] ;  /* 0x002000001e087984 */ /* 0x0005220000000c00 */
[----:B------:R-:W-:Y:S01]  /*11fe0*/  IMAD.WIDE.U32 R16, R31, UR4, R20 ;  /* 0x000000041f107c25 */ /* 0x000fe2000f8e0014 */
[----:B------:R-:W-:Y:S01]  /*11ff0*/  USHF.R.S32.HI UR4, URZ, 0x1f, UR37 ;  /* 0x0000001f3f047899 */ /* 0x000fe20008011425 */
[----:B------:R-:W-:Y:S01]  /*12000*/  VIMNMX R22, R0, 0x80, PT ;  /* 0x0000008000167848 */ /* 0x000fe20003fe0100 */
[----:B------:R2:W2:Y:S01]  /*12010*/  LDS.128 R4, [R30+0x3000] ;  /* 0x003000001e047984 */ /* 0x0004a20000000c00 */
[----:B------:R-:W2:Y:S01]  /*12020*/  LDC R35, c[0x0][0x80c] ;  /* 0x00020300ff237b82 */ /* 0x000ea20000000800 */
[----:B------:R-:W-:Y:S01]  /*12030*/  IADD3 R0, R19, 0x20, RZ ;  /* 0x0000002013007810 */ /* 0x000fe20007ffe0ff */
[----:B------:R-:W-:Y:S01]  /*12040*/  IMAD R23, R31, UR5, R18 ;  /* 0x000000051f177c24 */ /* 0x000fe2000f8e0212 */
[CC--:B------:R-:W-:Y:S01]  /*12050*/  ISETP.GE.AND P3, PT, R19.reuse, R22.reuse, PT ;  /* 0x000000161300720c */ /* 0x0c0fe20003f66270 */
[----:B------:R-:W-:Y:S01]  /*12060*/  VIADD R18, R19, 0x40 ;  /* 0x0000004013127836 */ /* 0x000fe20000000000 */
[----:B------:R-:W-:Y:S01]  /*12070*/  MOV R34, UR4 ;  /* 0x0000000400227c02 */ /* 0x000fe20008000f00 */
[----:B------:R-:W-:Y:S01]  /*12080*/  ULDC.64 UR4, c[0x0][0x858] ;  /* 0x0002160000047ab9 */ /* 0x000fe20000000a00 */
[----:B------:R-:W-:Y:S01]  /*12090*/  ISETP.GE.AND P2, PT, R0, R22, PT ;  /* 0x000000160000720c */ /* 0x000fe20003f46270 */
[----:B------:R-:W-:Y:S01]  /*120a0*/  IMAD.IADD R17, R17, 0x1, R23 ;  /* 0x0000000111117824 */ /* 0x000fe200078e0217 */
[----:B------:R-:W-:Y:S01]  /*120b0*/  SEL R34, R34, RZ, !P4 ;  /* 0x000000ff22227207 */ /* 0x000fe20006000000 */
[----:B------:R-:W-:Y:S01]  /*120c0*/  BSSY B0, `(.L_x_1741) ;  /* 0x000001a000007945 */ /* 0x000fe20003800000 */
[----:B-1----:R-:W-:-:S02]  /*120d0*/  ISETP.GE.OR P6, PT, R20, R33, P3 ;  /* 0x000000211400720c */ /* 0x002fc40001fc6670 */
[----:B------:R-:W-:Y:S01]  /*120e0*/  SEL R37, RZ, UR37, P4 ;  /* 0x00000025ff257c07 */ /* 0x000fe2000a000000 */
[----:B------:R-:W-:Y:S01]  /*120f0*/  IMAD R0, R34, UR4, RZ ;  /* 0x0000000422007c24 */ /* 0x000fe2000f8e02ff */
[C---:B------:R-:W-:Y:S01]  /*12100*/  LEA.HI.X.SX32 R3, R19.reuse, R3, 0x1, P0 ;  /* 0x0000000313037211 */ /* 0x040fe200000f0eff */
[----:B------:R-:W-:Y:S01]  /*12110*/  VIADD R19, R19, 0x60 ;  /* 0x0000006013137836 */ /* 0x000fe20000000000 */
[-C--:B------:R-:W-:Y:S01]  /*12120*/  ISETP.GE.AND P1, PT, R18, R22.reuse, PT ;  /* 0x000000161200720c */ /* 0x080fe20003f26270 */
[C---:B------:R-:W-:Y:S01]  /*12130*/  IMAD R23, R37.reuse, UR5, R0 ;  /* 0x0000000525177c24 */ /* 0x040fe2000f8e0200 */
[CC--:B------:R-:W-:Y:S01]  /*12140*/  ISETP.GE.OR P5, PT, R20.reuse, R33.reuse, P2 ;  /* 0x000000211400720c */ /* 0x0c0fe200017a6670 */
[----:B------:R-:W-:Y:S01]  /*12150*/  IMAD.WIDE.U32 R28, R37, UR4, R16 ;  /* 0x00000004251c7c25 */ /* 0x000fe2000f8e0010 */
[----:B------:R-:W-:Y:S02]  /*12160*/  ISETP.GE.AND P0, PT, R19, R22, PT ;  /* 0x000000161300720c */ /* 0x000fe40003f06270 */
[----:B------:R-:W-:Y:S01]  /*12170*/  ISETP.GE.OR P4, PT, R20, R33, P1 ;  /* 0x000000211400720c */ /* 0x000fe20000f86670 */
[----:B------:R-:W-:-:S04]  /*12180*/  IMAD.WIDE R26, R27, 0x80, R2 ;  /* 0x000000801b1a7825 */ /* 0x000fc800078e0202 */
[----:B------:R-:W-:Y:S01]  /*12190*/  IMAD.IADD R23, R29, 0x1, R23 ;  /* 0x000000011d177824 */ /* 0x000fe200078e0217 */
[----:B--234-:R-:W-:Y:S07]  /*121a0*/  @P6 BRA `(.L_x_1742) ;  /* 0x00000000002c6947 */ /* 0x01cfee0003800000 */
[----:B------:R-:W1:Y:S01]  /*121b0*/  LDS.128 R16, [R30+0x4000] ;  /* 0x004000001e107984 */ /* 0x000e620000000c00 */
        /* <DEDUP_REMOVED lines=10> */
.L_x_1742:
[----:B------:R-:W-:Y:S05]  /*12260*/  BSYNC B0 ;  /* 0x0000000000007941 */ /* 0x000fea0003800000 */
.L_x_1741:
[----:B-1----:R1:W2:Y:S01]  /*12270*/  LDS.128 R16, [R30+0x5000] ;  /* 0x005000001e107984 */ /* 0x0022a20000000c00 */
[----:B------:R-:W-:Y:S01]  /*12280*/  BSSY B0, `(.L_x_1743) ;  /* 0x0000010000007945 */ /* 0x000fe20003800000 */
[----:B------:R-:W-:-:S03]  /*12290*/  ISETP.GE.OR P6, PT, R20, R33, P0 ;  /* 0x000000211400720c */ /* 0x000fc600007c6670 */
        /* <DEDUP_REMOVED lines=14> */
.L_x_1744:
[----:B------:R-:W-:Y:S05]  /*12380*/  BSYNC B0 ;  /* 0x0000000000007941 */ /* 0x000fea0003800000 */
.L_x_1743:
[----:B--23--:R2:W3:Y:S01]  /*12390*/  LDS.128 R16, [R30+0x6000] ;  /* 0x006000001e107984 */ /* 0x00c4e20000000c00 */
        /* <DEDUP_REMOVED lines=11> */
[----:B------:R-:W-:Y:S02]  /*12450*/  LEA R24, P4, R2, UR4, 0x1 ;  /* 0x0000000402187c11 */ /* 0x000fe4000f8808ff */
[----:B------:R-:W-:-:S04]  /*12460*/  IADD3 R3, R3, R25, RZ ;  /* 0x0000001903037210 */ /* 0x000fc80007ffe0ff */
[----:B------:R-:W-:-:S05]  /*12470*/  LEA.HI.X R25, R2, UR5, R3, 0x1, P4 ;  /* 0x0000000502197c11 */ /* 0x000fca000a0f0c03 */
[----:B---3--:R4:W-:Y:S02]  /*12480*/  STG.E.128 desc[UR38][R24.64], R16 ;  /* 0x0000001018007986 */ /* 0x0089e4000c101d26 */
.L_x_1746:
[----:B------:R-:W-:Y:S05]  /*12490*/  BSYNC B0 ;  /* 0x0000000000007941 */ /* 0x000fea0003800000 */
.L_x_1745:
[----:B---34-:R3:W4:Y:S01]  /*124a0*/  LDS.128 R16, [R30+0x7000] ;  /* 0x007000001e107984 */ /* 0x0187220000000c00 */
[----:B------:R-:W-:Y:S04]  /*124b0*/  BSSY B0, `(.L_x_1747) ;  /* 0x000000f000007945 */ /* 0x000fe80003800000 */
        /* <DEDUP_REMOVED lines=14> */
.L_x_1748:
[----:B------:R-:W-:Y:S05]  /*125a0*/  BSYNC B0 ;  /* 0x0000000000007941 */ /* 0x000fea0003800000 */
.L_x_1747:
[----:B----4-:R4:W1:Y:S01]  /*125b0*/  LDS.128 R16, [R30] ;  /* 0x000000001e107984 */ /* 0x0108620000000c00 */
[----:B------:R-:W-:Y:S01]  /*125c0*/  ULDC.64 UR4, c[0x0][0x820] ;  /* 0x0002080000047ab9 */ /* 0x000fe20000000a00 */
[-C--:B------:R-:W-:Y:S01]  /*125d0*/  ISETP.GE.OR P3, PT, R20, R35.reuse, P3 ;  /* 0x000000231400720c */ /* 0x080fe20001f66670 */
        /* <DEDUP_REMOVED lines=10> */
[C---:B------:R-:W-:Y:S02]  /*12680*/  IMAD R21, R37.reuse, UR5, R0 ;  /* 0x0000000525157c24 */ /* 0x040fe4000f8e0200 */
[----:B------:R-:W-:-:S05]  /*12690*/  IMAD.WIDE.U32 R24, R37, UR4, R2 ;  /* 0x0000000425187c25 */ /* 0x000fca000f8e0002 */
        /* <DEDUP_REMOVED lines=12> */
.L_x_1750:
[----:B------:R-:W-:Y:S05]  /*12760*/  BSYNC B0 ;  /* 0x0000000000007941 */ /* 0x000fea0003800000 */
.L_x_1749:
        /* <DEDUP_REMOVED lines=14> */
[----:B------:R1:W-:Y:S02]  /*12850*/  STG.E.128 desc[UR38][R16.64], R12 ;  /* 0x0000000c10007986 */ /* 0x0003e4000c101d26 */
.L_x_1752:
[----:B------:R-:W-:Y:S05]  /*12860*/  BSYNC B0 ;  /* 0x0000000000007941 */ /* 0x000fea0003800000 */
.L_x_1751:
        /* <DEDUP_REMOVED lines=15> */
.L_x_1754:
[----:B------:R-:W-:Y:S05]  /*12960*/  BSYNC B0 ;  /* 0x0000000000007941 */ /* 0x000fea0003800000 */
.L_x_1753:
        /* <DEDUP_REMOVED lines=15> */
.L_x_1739:
[----:B------:R-:W-:Y:S01]  /*12a60*/  ULDC.64 UR4, c[0x0][0x870] ;  /* 0x00021c0000047ab9 */ /* 0x000fe20000000a00 */
[----:B------:R-:W-:Y:S01]  /*12a70*/  ULDC.64 UR6, c[0x0][0x870] ;  /* 0x00021c0000067ab9 */ /* 0x000fe20000000a00 */
[----:B------:R-:W-:Y:S01]  /*12a80*/  UIMAD.WIDE UR4, UR37, 0x4, UR4 ;  /* 0x00000004250478a5 */ /* 0x000fe2000f8e0204 */
[----:B------:R-:W-:-:S04]  /*12a90*/  ISETP.NE.U32.AND P0, PT, RZ, UR6, PT ;  /* 0x00000006ff007c0c */ /* 0x000fc8000bf05070 */
[----:B------:R-:W-:Y:S01]  /*12aa0*/  ISETP.NE.AND.EX P4, PT, RZ, UR7, PT, P0 ;  /* 0x00000007ff007c0c */ /* 0x000fe2000bf85300 */
[----:B------:R-:W-:Y:S01]  /*12ab0*/  IMAD.U32 R5, RZ, RZ, UR5 ;  /* 0x00000005ff057e24 */ /* 0x000fe2000f8e00ff */
[----:B------:R-:W-:Y:S01]  /*12ac0*/  MOV R4, UR4 ;  /* 0x0000000400047c02 */ /* 0x000fe20008000f00 */
[----:B------:R-:W-:Y:S02]  /*12ad0*/  ULDC.64 UR4, c[0x0][0x878] ;  /* 0x00021e0000047ab9 */ /* 0x000fe40000000a00 */
[----:B------:R-:W-:-:S04]  /*12ae0*/  UISETP.NE.U32.AND UP0, UPT, UR4, URZ, UPT ;  /* 0x0000003f0400728c */ /* 0x000fc8000bf05070 */
[----:B------:R-:W-:Y:S01]  /*12af0*/  UISETP.NE.AND.EX UP0, UPT, UR5, URZ, UPT, UP0 ;  /* 0x0000003f0500728c */ /* 0x000fe2000bf05300 */
[----:B------:R-:W-:-:S03]  /*12b00*/  ULDC UR6, c[0x0][0x808] ;  /* 0x0002020000067ab9 */ /* 0x000fc60000000800 */
[----:B------:R-:W2:Y:S01]  /*12b10*/  @P4 LDG.E R9, desc[UR38][R4.64] ;  /* 0x0000002604094981 */ /* 0x000ea2000c1e1900 */
[----:B------:R-:W-:Y:S01]  /*12b20*/  IMAD.U32 R0, RZ, RZ, UR6 ;  /* 0x00000006ff007e24 */ /* 0x000fe2000f8e00ff */
[----:B------:R-:W-:-:S05]  /*12b30*/  PLOP3.LUT P0, PT, PT, PT, UP0, 0x80, 0x0 ;  /* 0x000000000000781c */ /* 0x000fca0003f0f008 */
[----:B------:R-:W-:Y:S02]  /*12b40*/  @UP0 ULDC.64 UR4, c[0x0][0x878] ;  /* 0x00021e0000040ab9 */ /* 0x000fe40000000a00 */
[----:B------:R-:W-:-:S06]  /*12b50*/  @UP0 UIMAD.WIDE UR4, UR37, 0x4, UR4 ;  /* 0x00000004250408a5 */ /* 0x000fcc000f8e0204 */
[----:B------:R-:W-:Y:S01]  /*12b60*/  MOV R6, UR4 ;  /* 0x0000000400067c02 */ /* 0x000fe20008000f00 */
[----:B------:R-:W-:-:S05]  /*12b70*/  IMAD.U32 R7, RZ, RZ, UR5 ;  /* 0x00000005ff077e24 */ /* 0x000fca000f8e00ff */
[----:B------:R3:W5:Y:S01]  /*12b80*/  @P0 LDG.E R0, desc[UR38][R6.64] ;  /* 0x0000002606000981 */ /* 0x000762000c1e1900 */
[----:B------:R-:W4:Y:S01]  /*12b90*/  S2R R2, SR_TID.X ;  /* 0x0000000000027919 */ /* 0x000f220000002100 */
[----:B------:R-:W1:Y:S01]  /*12ba0*/  S2R R15, SR_CTAID.X ;  /* 0x00000000000f7919 */ /* 0x000e620000002500 */
[----:B------:R-:W1:Y:S01]  /*12bb0*/  S2R R19, SR_CTAID.Y ;  /* 0x0000000000137919 */ /* 0x000e620000002600 */
[----:B----4-:R-:W-:-:S05]  /*12bc0*/  VIADD R8, R2, 0xffffff80 ;  /* 0xffffff8002087836 */ /* 0x010fca0000000000 */
[----:B------:R-:W-:-:S04]  /*12bd0*/  SHF.R.S32.HI R3, RZ, 0x1f, R8 ;  /* 0x0000001fff037819 */ /* 0x000fc80000011408 */
[----:B------:R-:W-:Y:S02]  /*12be0*/  LEA.HI R10, R3, R8, RZ, 0x3 ;  /* 0x00000008030a7211 */ /* 0x000fe400078f18ff */
[----:B------:R-:W-:Y:S02]  /*12bf0*/  CS2R R2, SRZ ;  /* 0x0000000000027805 */ /* 0x000fe4000001ff00 */
[----:B------:R-:W-:-:S04]  /*12c00*/  LOP3.LUT R11, R10, 0x1ffffff8, RZ, 0xc0, !PT ;  /* 0x1ffffff80a0b7812 */ /* 0x000fc800078ec0ff */
[----:B------:R-:W-:Y:S02]  /*12c10*/  IADD3 R11, R8, -R11, RZ ;  /* 0x8000000b080b7210 */ /* 0x000fe40007ffe0ff */
[--C-:B--2---:R-:W-:Y:S01]  /*12c20*/  @P4 SHF.R.S32.HI R3, RZ, 0x1f, R9.reuse ;  /* 0x0000001fff034819 */ /* 0x104fe20000011409 */
[----:B------:R-:W-:Y:S01]  /*12c30*/  @P4 IMAD.MOV.U32 R2, RZ, RZ, R9 ;  /* 0x000000ffff024224 */ /* 0x000fe200078e0009 */
[----:B-1-3--:R-:W-:Y:S06]  /*12c40*/  @P0 BRA `(.L_x_1755) ;  /* 0x0000000000100947 */ /* 0x00afec0003800000 */
[----:B------:R-:W-:Y:S05]  /*12c50*/  @!P4 BRA `(.L_x_1755) ;  /* 0x00000000000cc947 */ /* 0x000fea0003800000 */
[----:B------:R-:W2:Y:S04]  /*12c60*/  LDG.E R7, desc[UR38][R4.64] ;  /* 0x0000002604077981 */ /* 0x000ea8000c1e1900 */
[----:B-----5:R-:W2:Y:S02]  /*12c70*/  LDG.E R0, desc[UR38][R4.64+0x4] ;  /* 0x0000042604007981 */ /* 0x020ea4000c1e1900 */
[----:B--2---:R-:W-:-:S07]  /*12c80*/  IMAD.IADD R0, R0, 0x1, -R7 ;  /* 0x0000000100007824 */ /* 0x004fce00078e0a07 */
.L_x_1755:
[----:B------:R-:W1:Y:S01]  /*12c90*/  LDC R21, c[0x0][0x80c] ;  /* 0x00020300ff157b82 */ /* 0x000e620000000800 */
[----:B------:R-:W-:Y:S01]  /*12ca0*/  SHF.R.S32.HI R7, RZ, 0x3, R10 ;  /* 0x00000003ff077819 */ /* 0x000fe2000001140a */
[----:B------:R-:W-:Y:S01]  /*12cb0*/  ULDC.64 UR4, c[0x0][0x820] ;  /* 0x0002080000047ab9 */ /* 0x000fe20000000a00 */
[----:B------:R-:W-:Y:S01]  /*12cc0*/  SHF.L.U32 R10, R11, 0x3, RZ ;  /* 0x000000030b0a7819 */ /* 0x000fe200000006ff */
[----:B-----5:R-:W-:Y:S01]  /*12cd0*/  IMAD R0, R15, -0x80, R0 ;  /* 0xffffff800f007824 */ /* 0x020fe200078e0200 */
[----:B------:R-:W-:Y:S01]  /*12ce0*/  SHF.R.S32.HI R14, RZ, 0x1f, R19 ;  /* 0x0000001fff0e7819 */ /* 0x000fe20000011413 */
[C---:B------:R-:W-:Y:S01]  /*12cf0*/  VIADD R17, R7.reuse, 0x40 ;  /* 0x0000004007117836 */ /* 0x040fe20000000000 */
[--C-:B------:R-:W-:Y:S01]  /*12d00*/  SHF.R.S32.HI R11, RZ, 0x1f, R10.reuse ;  /* 0x0000001fff0b7819 */ /* 0x100fe2000001140a */
[----:B------:R-:W2:Y:S01]  /*12d10*/  LDC R23, c[0x0][0x83c] ;  /* 0x00020f00ff177b82 */ /* 0x000ea20000000800 */
[C---:B------:R-:W-:Y:S01]  /*12d20*/  IADD3 R2, P0, R7.reuse, R2, RZ ;  /* 0x0000000207027210 */ /* 0x040fe20007f1e0ff */
[----:B------:R-:W-:Y:S01]  /*12d30*/  IMAD R6, R14, UR4, RZ ;  /* 0x000000040e067c24 */ /* 0x000fe2000f8e02ff */
[-C--:B------:R-:W-:Y:S01]  /*12d40*/  ISETP.GE.AND P3, PT, R7, R0.reuse, PT ;  /* 0x000000000700720c */ /* 0x080fe20003f66270 */
[----:B------:R-:W-:Y:S01]  /*12d50*/  IMAD.WIDE.U32 R4, R19, UR4, R10 ;  /* 0x0000000413047c25 */ /* 0x000fe2000f8e000a */
[----:B------:R-:W-:Y:S01]  /*12d60*/  USHF.R.S32.HI UR4, URZ, 0x1f, UR37 ;  /* 0x0000001f3f047899 */ /* 0x000fe20008011425 */
[C---:B------:R-:W-:Y:S01]  /*12d70*/  LEA.HI.X.SX32 R3, R7.reuse, R3, 0x1, P0 ;  /* 0x0000000307037211 */ /* 0x040fe200000f0eff */
[----:B------:R-:W-:Y:S01]  /*12d80*/  BSSY B0, `(.L_x_1756) ;  /* 0x000001f000007945 */ /* 0x000fe20003800000 */
[C---:B------:R-:W-:Y:S01]  /*12d90*/  VIADD R13, R7.reuse, 0x20 ;  /* 0x00000020070d7836 */ /* 0x040fe20000000000 */
[----:B------:R-:W-:Y:S01]  /*12da0*/  IADD3 R7, R7, 0x60, RZ ;  /* 0x0000006007077810 */ /* 0x000fe20007ffe0ff */
[----:B------:R-:W-:Y:S01]  /*12db0*/  IMAD R9, R19, UR5, R6 ;  /* 0x0000000513097c24 */ /* 0x000fe2000f8e0206 */
[-C--:B------:R-:W-:Y:S01]  /*12dc0*/  ISETP.GE.AND P1, PT, R17, R0.reuse, PT ;  /* 0x000000001100720c */ /* 0x080fe20003f26270 */
[----:B------:R-:W-:Y:S01]  /*12dd0*/  IMAD.U32 R12, RZ, RZ, UR4 ;  /* 0x00000004ff0c7e24 */ /* 0x000fe2000f8e00ff */
[----:B------:R-:W-:Y:S01]  /*12de0*/  ULDC.64 UR4, c[0x0][0x828] ;  /* 0x00020a0000047ab9 */ /* 0x000fe20000000a00 */
[----:B------:R-:W-:Y:S01]  /*12df0*/  ISETP.GE.AND P2, PT, R13, R0, PT ;  /* 0x000000000d00720c */ /* 0x000fe20003f46270 */
[----:B------:R-:W-:Y:S01]  /*12e00*/  IMAD.IADD R5, R5, 0x1, R9 ;  /* 0x0000000105057824 */ /* 0x000fe200078e0209 */
[----:B-1----:R-:W-:-:S02]  /*12e10*/  ISETP.GE.OR P6, PT, R10, R21, P3 ;  /* 0x000000150a00720c */ /* 0x002fc40001fc6670 */
[----:B------:R-:W-:Y:S02]  /*12e20*/  SEL R12, R12, RZ, !P4 ;  /* 0x000000ff0c0c7207 */ /* 0x000fe40006000000 */
[----:B------:R-:W-:Y:S01]  /*12e30*/  ISETP.GE.AND P0, PT, R7, R0, PT ;  /* 0x000000000700720c */ /* 0x000fe20003f06270 */
[----:B------:R-:W-:Y:S01]  /*12e40*/  IMAD.WIDE R6, R15, 0x80, R2 ;  /* 0x000000800f067825 */ /* 0x000fe200078e0202 */
[----:B------:R-:W-:Y:S02]  /*12e50*/  SEL R17, RZ, UR37, P4 ;  /* 0x00000025ff117c07 */ /* 0x000fe4000a000000 */
[-C--:B------:R-:W-:Y:S01]  /*12e60*/  ISETP.GE.OR P5, PT, R10, R21.reuse, P2 ;  /* 0x000000150a00720c */ /* 0x080fe200017a6670 */
[----:B------:R-:W-:Y:S01]  /*12e70*/  IMAD R0, R12, UR4, RZ ;  /* 0x000000040c007c24 */ /* 0x000fe2000f8e02ff */
[----:B------:R-:W-:Y:S01]  /*12e80*/  ISETP.GE.OR P4, PT, R10, R21, P1 ;  /* 0x000000150a00720c */ /* 0x000fe20000f86670 */
[----:B------:R-:W-:-:S04]  /*12e90*/  IMAD.WIDE.U32 R8, R17, UR4, R4 ;  /* 0x0000000411087c25 */ /* 0x000fc8000f8e0004 */
[----:B------:R-:W-:-:S05]  /*12ea0*/  IMAD R13, R17, UR5, R0 ;  /* 0x00000005110d7c24 */ /* 0x000fca000f8e0200 */
[----:B------:R-:W-:Y:S01]  /*12eb0*/  IADD3 R5, R9, R13, RZ ;  /* 0x0000000d09057210 */ /* 0x000fe20007ffe0ff */
[----:B--2---:R-:W-:Y:S06]  /*12ec0*/  @P6 BRA `(.L_x_1757) ;  /* 0x0000000000286947 */ /* 0x004fec0003800000 */
        /* <DEDUP_REMOVED lines=10> */
.L_x_1757:
[----:B------:R-:W-:Y:S05]  /*12f70*/  BSYNC B0 ;  /* 0x0000000000007941 */ /* 0x000fea0003800000 */
.L_x_1756:
[----:B------:R-:W-:Y:S01]  /*12f80*/  BSSY B0, `(.L_x_1758) ;  /* 0x0000010000007945 */ /* 0x000fe20003800000 */
[----:B------:R-:W-:-:S03]  /*12f90*/  ISETP.GE.OR P6, PT, R10, R21, P0 ;  /* 0x000000150a00720c */ /* 0x000fc600007c6670 */
[----:B------:R-:W-:Y:S10]  /*12fa0*/  @P5 BRA `(.L_x_1759) ;  /* 0x0000000000345947 */ /* 0x000ff40003800000 */
        /* <DEDUP_REMOVED lines=13> */
.L_x_1759:
[----:B------:R-:W-:Y:S05]  /*13080*/  BSYNC B0 ;  /* 0x0000000000007941 */ /* 0x000fea0003800000 */
.L_x_1758:
        /* <DEDUP_REMOVED lines=11> */
[----:B--2---:R-:W-:Y:S01]  /*13140*/  LEA R20, P4, R2, UR4, 0x1 ;  /* 0x0000000402147c11 */ /* 0x004fe2000f8808ff */
[----:B------:R-:W-:-:S05]  /*13150*/  IMAD.IADD R3, R3, 0x1, R13 ;  /* 0x0000000103037824 */ /* 0x000fca00078e020d */
[----:B------:R-:W-:-:S05]  /*13160*/  LEA.HI.X R21, R2, UR5, R3, 0x1, P4 ;  /* 0x0000000502157c11 */ /* 0x000fca000a0f0c03 */
[----:B------:R3:W-:Y:S02]  /*13170*/  STG.E.128 desc[UR38][R20.64], RZ ;  /* 0x000000ff14007986 */ /* 0x0007e4000c101d26 */
.L_x_1761:
[----:B------:R-:W-:Y:S05]  /*13180*/  BSYNC B0 ;  /* 0x0000000000007941 */ /* 0x000fea0003800000 */
.L_x_1760:
        /* <DEDUP_REMOVED lines=15> */
.L_x_1763:
[----:B------:R-:W-:Y:S05]  /*13280*/  BSYNC B0 ;  /* 0x0000000000007941 */ /* 0x000fea0003800000 */
.L_x_1762:
        /* <DEDUP_REMOVED lines=26> */
.L_x_1765:
[----:B------:R-:W-:Y:S05]  /*13430*/  BSYNC B0 ;  /* 0x0000000000007941 */ /* 0x000fea0003800000 */
.L_x_1764:
[----:B------:R-:W-:Y:S04]  /*13440*/  BSSY B0, `(.L_x_1766) ;  /* 0x000000f000007945 */ /* 0x000fe80003800000 */
[----:B------:R-:W-:Y:S05]  /*13450*/  @P2 BRA `(.L_x_1767) ;  /* 0x0000000000342947 */ /* 0x000fea0003800000 */
[----:B----4-:R-:W-:Y:S01]  /*13460*/  IADD3 R11, P2, R6, 0x20, RZ ;  /* 0x00000020060b7810 */ /* 0x010fe20007f5e0ff */
        /* <DEDUP_REMOVED lines=12> */
.L_x_1767:
[----:B------:R-:W-:Y:S05]  /*13530*/  BSYNC B0 ;  /* 0x0000000000007941 */ /* 0x000fea0003800000 */
.L_x_1766:
        /* <DEDUP_REMOVED lines=15> */
.L_x_1769:
[----:B------:R-:W-:Y:S05]  /*13630*/  BSYNC B0 ;  /* 0x0000000000007941 */ /* 0x000fea0003800000 */
.L_x_1768:
        /* <DEDUP_REMOVED lines=15> */
.L_x_1684:
[----:B------:R-:W-:-:S08]  /*13730*/  NOP ;  /* 0x0000000000007918 */ /* 0x000fd00000000000 */
[----:B------:R-:W1:-:S00]  /*13740*/  USETMAXREG.DEALLOC.CTAPOOL 0x18 ;  /* 0x00000018000079c8 */ /* 0x000e4000080e0500 */
        /* <DEDUP_REMOVED lines=19> */
.L_x_1771:
        /* <DEDUP_REMOVED lines=13> */
.L_x_1773:
[----:B------:R-:W-:-:S05]  /*13950*/  ULDC UR4, c[0x0][0x8bc] ;  /* 0x00022f0000047ab9 */ /* 0x000fca0000000800 */
.L_x_1772:
[----:B-1----:R-:W-:-:S04]  /*13960*/  USHF.L.U32 UR11, UR14, 0x7, URZ ;  /* 0x000000070e0b7899 */ /* 0x002fc8000800063f */
[----:B------:R-:W-:-:S04]  /*13970*/  UISETP.GE.AND UP0, UPT, UR11, UR4, UPT ;  /* 0x000000040b00728c */ /* 0x000fc8000bf06270 */
[----:B--2---:R-:W-:-:S06]  /*13980*/  USEL UR12, UR12, 0xffffffff, !UP0 ;  /* 0xffffffff0c0c7887 */ /* 0x004fcc000c000000 */
[----:B------:R-:W-:-:S13]  /*13990*/  ISETP.LE.AND P0, PT, RZ, UR12, PT ;  /* 0x0000000cff007c0c */ /* 0x000fda000bf03270 */
[----:B------:R-:W-:Y:S05]  /*139a0*/  @!P0 BRA `(.L_x_1689) ;  /* 0x0000003400248947 */ /* 0x000fea0003800000 */
[----:B------:R-:W-:Y:S01]  /*139b0*/  ULDC.64 UR4, c[0x0][0x770] ;  /* 0x0001dc0000047ab9 */ /* 0x000fe20000000a00 */
[----:B------:R-:W1:Y:S01]  /*139c0*/  S2UR UR13, SR_CTAID.Y ;  /* 0x00000000000d79c3 */ /* 0x000e620000002600 */
[----:B------:R-:W-:Y:S01]  /*139d0*/  UISETP.NE.U32.AND UP0, UPT, UR4, URZ, UPT ;  /* 0x0000003f0400728c */ /* 0x000fe2000bf05070 */
[----:B------:R-:W-:-:S03]  /*139e0*/  ULDC.64 UR8, c[0x0][0x788] ;  /* 0x0001e20000087ab9 */ /* 0x000fc60000000a00 */
        /* <DEDUP_REMOVED lines=9> */
[----:B------:R-:W-:-:S06]  /*13a80*/  UISETP.NE.AND.EX UP1, UPT, UR5, URZ, UPT, UP1 ;  /* 0x0000003f0500728c */ /* 0x000fcc000bf25310 */
[----:B------:R-:W-:-:S05]  /*13a90*/  PLOP3.LUT P2, PT, PT, PT, UP1, 0x80, 0x0 ;  /* 0x000000000000781c */ /* 0x000fca0003f4f018 */
[----:B------:R-:W-:Y:S02]  /*13aa0*/  @UP1 ULDC.64 UR4, c[0x0][0x780] ;  /* 0x0001e00000041ab9 */ /* 0x000fe40000000a00 */
[----:B------:R-:W-:-:S06]  /*13ab0*/  @UP1 UIMAD.WIDE UR4, UR12, 0x4, UR4 ;  /* 0x000000040c0418a5 */ /* 0x000fcc000f8e0204 */
[----:B------:R-:W-:Y:S01]  /*13ac0*/  MOV R4, UR4 ;  /* 0x0000000400047c02 */ /* 0x000fe20008000f00 */
[----:B------:R-:W-:-:S05]  /*13ad0*/  IMAD.U32 R5, RZ, RZ, UR5 ;  /* 0x00000005ff057e24 */ /* 0x000fca000f8e00ff */
[----:B------:R-:W3:Y:S01]  /*13ae0*/  @P2 LDG.E R4, desc[UR38][R4.64] ;  /* 0x0000002604042981 */ /* 0x000ee2000c1e1900 */
[----:B------:R-:W-:Y:S01]  /*13af0*/  PLOP3.LUT P0, PT, PT, PT, UP0, 0x80, 0x0 ;  /* 0x000000000000781c */ /* 0x000fe20003f0f008 */
[----:B-1----:R-:W-:-:S12]  /*13b00*/  USHF.R.S32.HI UR16, URZ, 0x1f, UR13 ;  /* 0x0000001f3f107899 */ /* 0x002fd8000801140d */
[----:B--2---:R-:W-:Y:S02]  /*13b10*/  @P0 R2UR UR4, R0 ;  /* 0x00000000000402ca */ /* 0x004fe400000e0000 */
[----:B------:R-:W-:Y:S01]  /*13b20*/  ISETP.NE.U32.AND P0, PT, RZ, UR8, PT ;  /* 0x00000008ff007c0c */ /* 0x000fe2000bf05070 */
[----:B------:R-:W-:-:S03]  /*13b30*/  ULDC UR8, c[0x0][0x280] ;  /* 0x0000a00000087ab9 */ /* 0x000fc60000000800 */
[----:B------:R-:W-:-:S07]  /*13b40*/  ISETP.NE.AND.EX P0, PT, RZ, UR9, PT, P0 ;  /* 0x00000009ff007c0c */ /* 0x000fce000bf05300 */
[----:B------:R-:W-:-:S04]  /*13b50*/  @UP0 ULEA UR4, UR12, UR4, 0x7 ;  /* 0x000000040c040291 */ /* 0x000fc8000f8e383f */
[----:B------:R-:W-:-:S04]  /*13b60*/  @UP0 USHF.R.S32.HI UR5, URZ, 0x1f, UR4 ;  /* 0x0000001f3f050899 */ /* 0x000fc80008011404 */
[----:B------:R-:W-:-:S04]  /*13b70*/  @UP0 ULEA.HI UR5, UR5, UR4, URZ, 0x7 ;  /* 0x0000000405050291 */ /* 0x000fc8000f8f383f */
[----:B------:R-:W-:Y:S01]  /*13b80*/  @UP0 USHF.L.U32 UR5, UR5, 0x6, URZ ;  /* 0x0000000605050899 */ /* 0x000fe2000800063f */
[----:B---3--:R-:W-:-:S03]  /*13b90*/  @P2 R2UR UR8, R4 ;  /* 0x00000000040822ca */ /* 0x008fc600000e0000 */
[----:B------:R-:W-:-:S04]  /*13ba0*/  @UP0 ULOP3.LUT UR7, UR5, 0xffffe000, URZ, 0xc0, !UPT ;  /* 0xffffe00005070892 */ /* 0x000fc8000f8ec03f */
[----:B------:R-:W-:Y:S01]  /*13bb0*/  @UP0 USHF.R.S32.HI UR9, URZ, 0x1f, UR7 ;  /* 0x0000001f3f090899 */ /* 0x000fe20008011407 */
[----:B------:R-:W-:Y:S11]  /*13bc0*/  @P2 BRA `(.L_x_1774) ;  /* 0x0000000000142947 */ /* 0x000ff60003800000 */
[----:B------:R-:W-:Y:S05]  /*13bd0*/  @!P1 BRA `(.L_x_1774) ;  /* 0x0000000000109947 */ /* 0x000fea0003800000 */
[----:B------:R-:W2:Y:S04]  /*13be0*/  LDG.E R5, desc[UR38][R2.64] ;  /* 0x0000002602057981 */ /* 0x000ea8000c1e1900 */
[----:B------:R-:W2:Y:S02]  /*13bf0*/  LDG.E R0, desc[UR38][R2.64+0x4] ;  /* 0x0000042602007981 */ /* 0x000ea4000c1e1900 */
[----:B--2---:R-:W-:-:S04]  /*13c00*/  IADD3 R0, -R5, R0, RZ ;  /* 0x0000000005007210 */ /* 0x004fc80007ffe1ff */
[----:B------:R-:W-:-:S15]  /*13c10*/  R2UR UR8, R0 ;  /* 0x00000000000872ca */ /* 0x000fde00000e0000 */
.L_x_1774:
[----:B------:R-:W-:Y:S01]  /*13c20*/  UMOV UR4, URZ ;  /* 0x0000003f00047c82 */ /* 0x000fe20008000000 */
[----:B------:R-:W-:Y:S01]  /*13c30*/  UMOV UR5, URZ ;  /* 0x0000003f00057c82 */ /* 0x000fe20008000000 */
[----:B------:R-:W-:Y:S01]  /*13c40*/  ULDC UR6, c[0x0][0x290] ;  /* 0x0000a40000067ab9 */ /* 0x000fe20000000800 */
[----:B------:R-:W-:Y:S01]  /*13c50*/  @UP0 UMOV UR4, UR7 ;  /* 0x0000000700040c82 */ /* 0x000fe20008000000 */
[----:B------:R-:W-:Y:S01]  /*13c60*/  @UP0 UMOV UR5, UR9 ;  /* 0x0000000900050c82 */ /* 0x000fe20008000000 */
        /* <DEDUP_REMOVED lines=8> */
.L_x_1775:
        /* <DEDUP_REMOVED lines=9> */
[----:B------:R-:W2:Y:S02]  /*13d80*/  LDG.E R5, desc[UR38][R2.64+0x4] ;  /* 0x0000042602057981 */ /* 0x000ea4000c1e1900 */
[----:B--2---:R-:W-:-:S05]  /*13d90*/  IMAD.IADD R0, R5, 0x1, -R0 ;  /* 0x0000000105007824 */ /* 0x004fca00078e0a00 */
[----:B------:R-:W-:-:S15]  /*13da0*/  R2UR UR6, R0 ;  /* 0x00000000000672ca */ /* 0x000fde00000e0000 */
.L_x_1776:
[----:B------:R-:W-:Y:S01]  /*13db0*/  UIADD3 UR7, -UR6, UR8, UR11 ;  /* 0x0000000806077290 */ /* 0x000fe2000fffe10b */
[----:B------:R-:W-:Y:S01]  /*13dc0*/  ISETP.LE.AND P0, PT, RZ, UR14, PT ;  /* 0x0000000eff007c0c */ /* 0x000fe2000bf03270 */
[----:B------:R-:W-:Y:S02]  /*13dd0*/  ULDC UR9, c[0x0][0x74c] ;  /* 0x0001d30000097ab9 */ /* 0x000fe40000000800 */
[----:B------:R-:W-:Y:S02]  /*13de0*/  UIADD3 UR9, UR7, -UR9, URZ ;  /* 0x8000000907097290 */ /* 0x000fe4000fffe03f */
        /* <DEDUP_REMOVED lines=10> */
[----:B------:R-:W-:Y:S07]  /*13e90*/  @!P0 BRA `(.L_x_1777) ;  /* 0x00000000001c8947 */ /* 0x000fee0003800000 */
[----:B------:R-:W-:Y:S01]  /*13ea0*/  UIADD3 UR8, UR11, 0xff, UR8 ;  /* 0x000000ff0b087890 */ /* 0x000fe2000fffe008 */
[----:B------:R-:W-:-:S03]  /*13eb0*/  ULDC UR9, c[0x0][0x748] ;  /* 0x0001d20000097ab9 */ /* 0x000fc60000000800 */
[----:B------:R-:W-:-:S04]  /*13ec0*/  UIADD3 UR8, UR8, UR9, -UR6 ;  /* 0x0000000908087290 */ /* 0x000fc8000fffe806 */
[----:B------:R-:W-:-:S04]  /*13ed0*/  USHF.R.S32.HI UR6, URZ, 0x1f, UR8 ;  /* 0x0000001f3f067899 */ /* 0x000fc80008011408 */
[----:B------:R-:W-:-:S04]  /*13ee0*/  ULEA.HI UR6, UR6, UR8, URZ, 0x7 ;  /* 0x0000000806067291 */ /* 0x000fc8000f8f383f */
[----:B------:R-:W-:-:S06]  /*13ef0*/  USHF.R.S32.HI UR6, URZ, 0x7, UR6 ;  /* 0x000000073f067899 */ /* 0x000fcc0008011406 */
[----:B------:R-:W-:-:S07]  /*13f00*/  VIMNMX R2, R2, UR6, PT ;  /* 0x0000000602027c48 */ /* 0x000fce000bfe0100 */
.L_x_1777:
[----:B------:R-:W-:-:S13]  /*13f10*/  ISETP.GT.AND P0, PT, R2, UR7, PT ;  /* 0x0000000702007c0c */ /* 0x000fda000bf04270 */
[----:B------:R-:W-:Y:S05]  /*13f20*/  @!P0 BRA `(.L_x_1689) ;  /* 0x0000002c00c48947 */ /* 0x000fea0003800000 */
[----:B------:R-:W-:Y:S01]  /*13f30*/  ULDC.64 UR14, c[0x0][0x2d8] ;  /* 0x0000b600000e7ab9 */ /* 0x000fe20000000a00 */
[----:B------:R-:W-:Y:S01]  /*13f40*/  VIADD R0, R2, -UR7 ;  /* 0x8000000702007c36 */ /* 0x000fe20008000000 */
[----:B------:R-:W-:Y:S02]  /*13f50*/  UIMAD UR10, UR16, UR14, URZ ;  /* 0x0000000e100a72a4 */ /* 0x000fe4000f8e023f */
[----:B------:R-:W-:Y:S02]  /*13f60*/  UIMAD.WIDE.U32 UR8, UR13, UR14, URZ ;  /* 0x0000000e0d0872a5 */ /* 0x000fe4000f8e003f */
[----:B------:R-:W-:Y:S01]  /*13f70*/  USHF.R.S32.HI UR6, URZ, 0x1f, UR12 ;  /* 0x0000001f3f067899 */ /* 0x000fe2000801140c */
[----:B------:R-:W-:Y:S01]  /*13f80*/  LOP3.LUT R0, R0, 0x1, RZ, 0xc0, !PT ;  /* 0x0000000100007812 */ /* 0x000fe200078ec0ff */
[----:B------:R-:W-:Y:S02]  /*13f90*/  UIMAD UR13, UR13, UR15, UR10 ;  /* 0x0000000f0d0d72a4 */ /* 0x000fe4000f8e020a */
[----:B------:R-:W-:Y:S01]  /*13fa0*/  UIADD3 UR10, UP1, UR4, UR8, URZ ;  /* 0x00000008040a7290 */ /* 0x000fe2000ff3e03f */
[----:B------:R-:W-:Y:S01]  /*13fb0*/  ISETP.NE.U32.AND P1, PT, R0, 0x1, PT ;  /* 0x000000010000780c */ /* 0x000fe20003f25070 */
[----:B------:R-:W-:-:S02]  /*13fc0*/  UIADD3 UR13, UR9, UR13, URZ ;  /* 0x0000000d090d7290 */ /* 0x000fc4000fffe03f */
[----:B------:R-:W-:Y:S01]  /*13fd0*/  USEL UR6, UR6, URZ, !UP0 ;  /* 0x0000003f06067287 */ /* 0x000fe2000c000000 */
[----:B------:R-:W-:Y:S01]  /*13fe0*/  ULDC.64 UR26, c[0x0][0x2e0] ;  /* 0x0000b800001a7ab9 */ /* 0x000fe20000000a00 */
[----:B------:R-:W-:Y:S02]  /*13ff0*/  USEL UR12, UR12, URZ, !UP0 ;  /* 0x0000003f0c0c7287 */ /* 0x000fe4000c000000 */
[----:B------:R-:W-:Y:S02]  /*14000*/  UIADD3.X UR11, UR5, UR13, URZ, UP1, !UPT ;  /* 0x0000000d050b7290 */ /* 0x000fe40008ffe43f */
[----:B------:R-:W-:Y:S02]  /*14010*/  UIMAD UR14, UR6, UR26, URZ ;  /* 0x0000001a060e72a4 */ /* 0x000fe4000f8e023f */
[----:B------:R-:W-:Y:S02]  /*14020*/  UIMAD.WIDE.U32 UR10, UR12, UR26, UR10 ;  /* 0x0000001a0c0a72a5 */ /* 0x000fe4000f8e000a */
[----:B------:R-:W-:Y:S01]  /*14030*/  UIMAD UR14, UR12, UR27, UR14 ;  /* 0x0000001b0c0e72a4 */ /* 0x000fe2000f8e020e */
[----:B------:R-:W-:-:S03]  /*14040*/  ELECT P0, URZ, PT ;  /* 0x00000000003f782f */ /* 0x000fc60003800000 */
        /* <DEDUP_REMOVED lines=20> */
.L_x_1780:
[----:B------:R-:W-:Y:S05]  /*14190*/  BSYNC B0 ;  /* 0x0000000000007941 */ /* 0x000fea0003800000 */
.L_x_1779:
        /* <DEDUP_REMOVED lines=19> */
.L_x_1782:
[----:B------:R-:W-:Y:S05]  /*142d0*/  BSYNC B0 ;  /* 0x0000000000007941 */ /* 0x000fea0003800000 */
.L_x_1781:
[----:B------:R-:W-:Y:S06]  /*142e0*/  BAR.ARV 0xa, 0xa0 ;  /* 0x0282800000007b1d */ /* 0x000fec0000002000 */
[----:B------:R-:W-:Y:S04]  /*142f0*/  BSSY B0, `(.L_x_1783) ;  /* 0x0000003000007945 */ /* 0x000fe80003800000 */
[----:B------:R-:W-:Y:S05]  /*14300*/  @!P0 BRA `(.L_x_1784) ;  /* 0x0000000000048947 */ /* 0x000fea0003800000 */
[----:B------:R-:W-:-:S04]  /*14310*/  DEPBAR.LE SB0, 0x0 ;  /* 0x000080000000791a */ /* 0x000fc80000000000 */
.L_x_1784:
[----:B------:R-:W-:Y:S05]  /*14320*/  BSYNC B0 ;  /* 0x0000000000007941 */ /* 0x000fea0003800000 */
.L_x_1783:
[----:B------:R-:W-:Y:S06]  /*14330*/  BAR.ARV 0xb, 0xa0 ;  /* 0x02c2800000007b1d */ /* 0x000fec0000002000 */
[----:B------:R-:W-:Y:S01]  /*14340*/  UIADD3 UR15, UR7, 0x1, URZ ;  /* 0x00000001070f7890 */ /* 0x000fe2000fffe03f */
[----:B------:R-:W-:Y:S11]  /*14350*/  BRA `(.L_x_1785) ;  /* 0x0000000000047947 */ /* 0x000ff60003800000 */
.L_x_1778:
[----:B------:R-:W-:-:S05]  /*14360*/  UMOV UR15, UR7 ;  /* 0x00000007000f7c82 */ /* 0x000fca0008000000 */
.L_x_1785:
[----:B------:R-:W-:-:S06]  /*14370*/  UIADD3 UR6, UR7, 0x1, URZ ;  /* 0x0000000107067890 */ /* 0x000fcc000fffe03f */
[----:B------:R-:W-:-:S13]  /*14380*/  ISETP.NE.AND P1, PT, R2, UR6, PT ;  /* 0x0000000602007c0c */ /* 0x000fda000bf25270 */
[----:B------:R-:W-:Y:S05]  /*14390*/  @!P1 BRA `(.L_x_1689) ;  /* 0x0000002800a89947 */ /* 0x000fea0003800000 */
[----:B------:R-:W-:Y:S01]  /*143a0*/  UMOV UR16, UR8 ;  /* 0x0000000800107c82 */ /* 0x000fe20008000000 */
[----:B------:R-:W-:Y:S01]  /*143b0*/  UMOV UR17, UR13 ;  /* 0x0000000d00117c82 */ /* 0x000fe20008000000 */
[----:B------:R-:W-:Y:S01]  /*143c0*/  ULDC.64 UR18, c[0x0][0x2c0] ;  /* 0x0000b00000127ab9 */ /* 0x000fe20000000a00 */
[----:B------:R-:W-:Y:S01]  /*143d0*/  UIMAD.WIDE.U32 UR16, UR12, UR26, UR16 ;  /* 0x0000001a0c1072a5 */ /* 0x000fe2000f8e0010 */
[----:B------:R-:W-:Y:S01]  /*143e0*/  UMOV UR6, URZ ;  /* 0x0000003f00067c82 */ /* 0x000fe20008000000 */
[----:B------:R-:W-:Y:S02]  /*143f0*/  ULDC.64 UR30, c[0x0][0x2c0] ;  /* 0x0000b000001e7ab9 */ /* 0x000fe40000000a00 */
[----:B------:R-:W-:-:S04]  /*14400*/  UIADD3 UR25, UP0, UR4, UR16, URZ ;  /* 0x0000001004197290 */ /* 0x000fc8000ff1e03f */
[----:B------:R-:W-:Y:S02]  /*14410*/  UIADD3.X UR16, UR5, UR14, UR17, UP0, !UPT ;  /* 0x0000000e05107290 */ /* 0x000fe400087fe411 */
[----:B------:R-:W-:Y:S02]  /*14420*/  ULEA UR24, UP0, UR25, UR18, 0x2 ;  /* 0x0000001219187291 */ /* 0x000fe4000f80103f */
[----:B------:R-:W-:Y:S02]  /*14430*/  USHF.L.U32 UR18, UR15, 0xd, URZ ;  /* 0x0000000d0f127899 */ /* 0x000fe4000800063f */
        /* <DEDUP_REMOVED lines=8> */
.L_x_1798:
        /* <DEDUP_REMOVED lines=9> */
[----:B------:R-:W-:Y:S01]  /*14550*/  UMOV UR28, 0x400 ;  /* 0x00000400001c7882 */ /* 0x000fe20000000000 */
[----:B------:R-:W-:Y:S02]  /*14560*/  UMOV UR42, 0x0 ;  /* 0x00000000002a7882 */ /* 0x000fe40000000000 */
[----:B------:R-:W-:Y:S02]  /*14570*/  ULEA.HI.X.SX32 UR41, UR19, UR27, 0x1, UP0 ;  /* 0x0000001b13297291 */ /* 0x000fe400080f0e3f */
[----:B------:R-:W-:Y:S01]  /*14580*/  ULEA UR40, UP0, UR37, UR30, 0x2 ;  /* 0x0000001e25287291 */ /* 0x000fe2000f80103f */
[----:B------:R-:W-:-:S03]  /*14590*/  UMOV UR43, 0x14f00000 ;  /* 0x14f00000002b7882 */ /* 0x000fc60000000000 */
[----:B------:R-:W-:Y:S02]  /*145a0*/  ULEA.HI.X UR41, UR37, UR31, UR41, 0x2, UP0 ;  /* 0x0000001f25297291 */ /* 0x000fe400080f1429 */
[----:B-1----:R-:W-:-:S03]  /*145b0*/  ULEA UR28, UR29, UR28, 0x18 ;  /* 0x0000001c1d1c7291 */ /* 0x002fc6000f8ec03f */
[----:B------:R-:W-:Y:S01]  /*145c0*/  UMOV UR29, 0x400 ;  /* 0x00000400001d7882 */ /* 0x000fe20000000000 */
[----:B------:R-:W-:-:S09]  /*145d0*/  UIADD3 UR28, UR28, 0x8000, URZ ;  /* 0x000080001c1c7890 */ /* 0x000fd2000fffe03f */
[----:B------:R1:W-:Y:S02]  /*145e0*/  UBLKRED.G.S.ADD.F32.RN [UR40], [UR28], UR29, desc[UR42] ;  /* 0x00002a281c0073bb */ /* 0x0003e400080a141d */
[----:B-1----:R0:W-:Y:S02]  /*145f0*/  UTMACMDFLUSH ;  /* 0x00000000000079b7 */ /* 0x0021e40000000000 */
.L_x_1787:
[----:B------:R-:W-:Y:S05]  /*14600*/  BSYNC B0 ;  /* 0x0000000000007941 */ /* 0x000fea0003800000 */
.L_x_1786:
        /* <DEDUP_REMOVED lines=13> */
.L_x_1789:
[----:B------:R-:W-:Y:S05]  /*146e0*/  BSYNC B0 ;  /* 0x0000000000007941 */ /* 0x000fea0003800000 */
.L_x_1788:
[----:B------:R-:W-:Y:S06]  /*146f0*/  BAR.ARV 0xa, 0xa0 ;  /* 0x0282800000007b1d */ /* 0x000fec0000002000 */
[----:B------:R-:W-:Y:S04]  /*14700*/  BSSY B0, `(.L_x_1790) ;  /* 0x0000003000007945 */ /* 0x000fe80003800000 */
[----:B------:R-:W-:Y:S05]  /*14710*/  @!P0 BRA `(.L_x_1791) ;  /* 0x0000000000048947 */ /* 0x000fea0003800000 */
[----:B------:R-:W-:-:S04]  /*14720*/  DEPBAR.LE SB0, 0x0 ;  /* 0x000080000000791a */ /* 0x000fc80000000000 */
.L_x_1791:
[----:B------:R-:W-:Y:S05]  /*14730*/  BSYNC B0 ;  /* 0x0000000000007941 */ /* 0x000fea0003800000 */
.L_x_1790:
        /* <DEDUP_REMOVED lines=13> */
.L_x_1793:
[----:B------:R-:W-:Y:S05]  /*14810*/  BSYNC B0 ;  /* 0x0000000000007941 */ /* 0x000fea0003800000 */
.L_x_1792:
        /* <DEDUP_REMOVED lines=13> */
.L_x_1795:
[----:B------:R-:W-:Y:S05]  /*148f0*/  BSYNC B0 ;  /* 0x0000000000007941 */ /* 0x000fea0003800000 */
.L_x_1794:
[----:B------:R-:W-:Y:S01]  /*14900*/  UIADD3 UR15, UR15, 0x2, URZ ;  /* 0x000000020f0f7890 */ /* 0x000fe2000fffe03f */
[----:B------:R-:W-:Y:S06]  /*14910*/  BAR.ARV 0xa, 0xa0 ;  /* 0x0282800000007b1d */ /* 0x000fec0000002000 */
[----:B------:R-:W-:Y:S01]  /*14920*/  BSSY B0, `(.L_x_1796) ;  /* 0x0000004000007945 */ /* 0x000fe20003800000 */
[----:B------:R-:W-:-:S03]  /*14930*/  ISETP.LE.AND P1, PT, R2, UR15, PT ;  /* 0x0000000f02007c0c */ /* 0x000fc6000bf23270 */
[----:B------:R-:W-:Y:S10]  /*14940*/  @!P0 BRA `(.L_x_1797) ;  /* 0x0000000000048947 */ /* 0x000ff40003800000 */
[----:B------:R-:W-:-:S04]  /*14950*/  DEPBAR.LE SB0, 0x0 ;  /* 0x000080000000791a */ /* 0x000fc80000000000 */
.L_x_1797:
[----:B------:R-:W-:Y:S05]  /*14960*/  BSYNC B0 ;  /* 0x0000000000007941 */ /* 0x000fea0003800000 */
.L_x_1796:
[----:B------:R-:W-:Y:S06]  /*14970*/  BAR.ARV 0xb, 0xa0 ;  /* 0x02c2800000007b1d */ /* 0x000fec0000002000 */
[----:B------:R-:W-:Y:S02]  /*14980*/  UIADD3 UR19, UR19, 0x4000, URZ ;  /* 0x0000400013137890 */ /* 0x000fe4000fffe03f */
[----:B------:R-:W-:Y:S01]  /*14990*/  UIADD3 UR6, UR6, 0x4000, URZ ;  /* 0x0000400006067890 */ /* 0x000fe2000fffe03f */
[----:B------:R-:W-:Y:S11]  /*149a0*/  @!P1 BRA `(.L_x_1798) ;  /* 0xfffffff800c49947 */ /* 0x000ff6000383ffff */
[----:B------:R-:W-:Y:S05]  /*149b0*/  BRA `(.L_x_1689) ;  /* 0x0000002400207947 */ /* 0x000fea0003800000 */
.L_x_1770:
[----:B------:R-:W-:Y:S01]  /*149c0*/  ULDC.64 UR4, c[0x0][0x8d8] ;  /* 0x0002360000047ab9 */ /* 0x000fe20000000a00 */
[----:B------:R-:W1:Y:S01]  /*149d0*/  S2UR UR21, SR_CTAID.X ;  /* 0x00000000001579c3 */ /* 0x000e620000002500 */
[----:B------:R-:W-:-:S04]  /*149e0*/  ISETP.NE.U32.AND P0, PT, RZ, UR4, PT ;  /* 0x00000004ff007c0c */ /* 0x000fc8000bf05070 */
[----:B------:R-:W-:-:S03]  /*149f0*/  ISETP.NE.AND.EX P0, PT, RZ, UR5, PT, P0 ;  /* 0x00000005ff007c0c */ /* 0x000fc6000bf05300 */
[----:B------:R-:W2:Y:S08]  /*14a00*/  S2UR UR13, SR_CTAID.Z ;  /* 0x00000000000d79c3 */ /* 0x000eb00000002700 */
[----:B------:R-:W3:Y:S02]  /*14a10*/  S2UR UR20, SR_CTAID.Y ;  /* 0x00000000001479c3 */ /* 0x000ee40000002600 */
[----:B------:R-:W-:Y:S05]  /*14a20*/  @!P0 BRA `(.L_x_1799) ;  /* 0x00000000001c8947 */ /* 0x000fea0003800000 */
[----:B------:R-:W-:Y:S02]  /*14a30*/  ULDC.64 UR4, c[0x0][0x8d8] ;  /* 0x0002360000047ab9 */ /* 0x000fe40000000a00 */
[----:B--2---:R-:W-:-:S06]  /*14a40*/  UIMAD.WIDE UR4, UR13, 0x4, UR4 ;  /* 0x000000040d0478a5 */ /* 0x004fcc000f8e0204 */
[----:B------:R-:W-:Y:S01]  /*14a50*/  MOV R2, UR4 ;  /* 0x0000000400027c02 */ /* 0x000fe20008000f00 */
[----:B------:R-:W-:-:S05]  /*14a60*/  IMAD.U32 R3, RZ, RZ, UR5 ;  /* 0x00000005ff037e24 */ /* 0x000fca000f8e00ff */
[----:B------:R-:W2:Y:S02]  /*14a70*/  LDG.E R2, desc[UR38][R2.64] ;  /* 0x0000002602027981 */ /* 0x000ea4000c1e1900 */
[----:B--2---:R-:W-:Y:S01]  /*14a80*/  R2UR UR4, R2 ;  /* 0x00000000020472ca */ /* 0x004fe200000e0000 */
[----:B------:R-:W-:-:S14]  /*14a90*/  BRA `(.L_x_1800) ;  /* 0x00000000003c7947 */ /* 0x000fdc0003800000 */
.L_x_1799:
[----:B------:R-:W-:Y:S02]  /*14aa0*/  ULDC.64 UR4, c[0x0][0x8d0] ;  /* 0x0002340000047ab9 */ /* 0x000fe40000000a00 */
[----:B------:R-:W-:-:S04]  /*14ab0*/  ISETP.NE.U32.AND P0, PT, RZ, UR4, PT ;  /* 0x00000004ff007c0c */ /* 0x000fc8000bf05070 */
[----:B------:R-:W-:-:S13]  /*14ac0*/  ISETP.NE.AND.EX P0, PT, RZ, UR5, PT, P0 ;  /* 0x00000005ff007c0c */ /* 0x000fda000bf05300 */
[----:B------:R-:W-:Y:S05]  /*14ad0*/  @!P0 BRA `(.L_x_1801) ;  /* 0x0000000000288947 */ /* 0x000fea0003800000 */
[----:B------:R-:W-:Y:S02]  /*14ae0*/  ULDC.64 UR4, c[0x0][0x8d0] ;  /* 0x0002340000047ab9 */ /* 0x000fe40000000a00 */
[----:B--2---:R-:W-:-:S06]  /*14af0*/  UIMAD.WIDE UR4, UR13, 0x4, UR4 ;  /* 0x000000040d0478a5 */ /* 0x004fcc000f8e0204 */
[----:B------:R-:W-:Y:S01]  /*14b00*/  MOV R2, UR4 ;  /* 0x0000000400027c02 */ /* 0x000fe20008000f00 */
[----:B------:R-:W-:-:S05]  /*14b10*/  IMAD.U32 R3, RZ, RZ, UR5 ;  /* 0x00000005ff037e24 */ /* 0x000fca000f8e00ff */
[----:B------:R-:W2:Y:S04]  /*14b20*/  LDG.E R0, desc[UR38][R2.64] ;  /* 0x0000002602007981 */ /* 0x000ea8000c1e1900 */
[----:B------:R-:W4:Y:S01]  /*14b30*/  LDG.E R4, desc[UR38][R2.64+0x4] ;  /* 0x0000042602047981 */ /* 0x000f22000c1e1900 */
[----:B--2---:R-:W-:Y:S02]  /*14b40*/  R2UR UR4, R0 ;  /* 0x00000000000472ca */ /* 0x004fe400000e0000 */
[----:B----4-:R-:W-:-:S13]  /*14b50*/  R2UR UR5, R4 ;  /* 0x00000000040572ca */ /* 0x010fda00000e0000 */
[----:B------:R-:W-:Y:S01]  /*14b60*/  UIADD3 UR4, -UR4, UR5, URZ ;  /* 0x0000000504047290 */ /* 0x000fe2000fffe13f */
[----:B------:R-:W-:Y:S11]  /*14b70*/  BRA `(.L_x_1800) ;  /* 0x0000000000047947 */ /* 0x000ff60003800000 */
.L_x_1801:
[----:B------:R-:W-:-:S05]  /*14b80*/  ULDC UR4, c[0x0][0x8bc] ;  /* 0x00022f0000047ab9 */ /* 0x000fca0000000800 */
.L_x_1800:
[----:B-1----:R-:W-:Y:S01]  /*14b90*/  USHF.L.U32 UR8, UR21, 0x7, URZ ;  /* 0x0000000715087899 */ /* 0x002fe2000800063f */
[----:B------:R-:W-:Y:S01]  /*14ba0*/  MOV R10, 0x1 ;  /* 0x00000001000a7802 */ /* 0x000fe20000000f00 */
[----:B------:R-:W-:Y:S02]  /*14bb0*/  IMAD.MOV.U32 R0, RZ, RZ, RZ ;  /* 0x000000ffff007224 */ /* 0x000fe400078e00ff */
[----:B------:R-:W-:-:S04]  /*14bc0*/  UISETP.GE.AND UP0, UPT, UR8, UR4, UPT ;  /* 0x000000040800728c */ /* 0x000fc8000bf06270 */
[----:B--2---:R-:W-:-:S06]  /*14bd0*/  USEL UR13, UR13, 0xffffffff, !UP0 ;  /* 0xffffffff0d0d7887 */ /* 0x004fcc000c000000 */
[----:B------:R-:W-:-:S13]  /*14be0*/  ISETP.LE.AND P0, PT, RZ, UR13, PT ;  /* 0x0000000dff007c0c */ /* 0x000fda000bf03270 */
[----:B------:R-:W-:Y:S05]  /*14bf0*/  @!P0 BRA `(.L_x_1802) ;  /* 0x0000001c00fc8947 */ /* 0x000fea0003800000 */
[----:B------:R-:W-:Y:S01]  /*14c00*/  ULDC.64 UR18, c[0x0][0x770] ;  /* 0x0001dc0000127ab9 */ /* 0x000fe20000000a00 */
[----:B------:R-:W-:Y:S01]  /*14c10*/  ULDC.64 UR14, c[0x0][0x770] ;  /* 0x0001dc00000e7ab9 */ /* 0x000fe20000000a00 */
[----:B------:R-:W-:Y:S02]  /*14c20*/  UISETP.NE.U32.AND UP1, UPT, UR18, URZ, UPT ;  /* 0x0000003f1200728c */ /* 0x000fe4000bf25070 */
[----:B------:R-:W-:Y:S02]  /*14c30*/  UIMAD.WIDE UR14, UR13, 0x4, UR14 ;  /* 0x000000040d0e78a5 */ /* 0x000fe4000f8e020e */
[----:B------:R-:W-:Y:S01]  /*14c40*/  UISETP.NE.AND.EX UP1, UPT, UR19, URZ, UPT, UP1 ;  /* 0x0000003f1300728c */ /* 0x000fe2000bf25310 */
[----:B------:R-:W-:Y:S01]  /*14c50*/  ULDC.64 UR4, c[0x0][0x778] ;  /* 0x0001de0000047ab9 */ /* 0x000fe20000000a00 */
[----:B------:R-:W-:Y:S02]  /*14c60*/  ULDC.64 UR6, c[0x0][0x780] ;  /* 0x0001e00000067ab9 */ /* 0x000fe40000000a00 */
[----:B------:R-:W-:Y:S01]  /*14c70*/  MOV R2, UR14 ;  /* 0x0000000e00027c02 */ /* 0x000fe20008000f00 */
[----:B------:R-:W-:Y:S01]  /*14c80*/  IMAD.U32 R3, RZ, RZ, UR15 ;  /* 0x0000000fff037e24 */ /* 0x000fe2000f8e00ff */
[----:B------:R-:W-:Y:S01]  /*14c90*/  PLOP3.LUT P1, PT, PT, PT, UP1, 0x80, 0x0 ;  /* 0x000000000000781c */ /* 0x000fe20003f2f018 */
[----:B------:R-:W-:-:S02]  /*14ca0*/  UISETP.NE.U32.AND UP0, UPT, UR4, URZ, UPT ;  /* 0x0000003f0400728c */ /* 0x000fc4000bf05070 */
[----:B------:R-:W-:Y:S02]  /*14cb0*/  UISETP.NE.U32.AND UP2, UPT, UR6, URZ, UPT ;  /* 0x0000003f0600728c */ /* 0x000fe4000bf45070 */
[----:B------:R-:W-:Y:S02]  /*14cc0*/  UISETP.NE.AND.EX UP0, UPT, UR5, URZ, UPT, UP0 ;  /* 0x0000003f0500728c */ /* 0x000fe4000bf05300 */
[----:B------:R-:W-:Y:S01]  /*14cd0*/  UISETP.NE.AND.EX UP2, UPT, UR7, URZ, UPT, UP2 ;  /* 0x0000003f0700728c */ /* 0x000fe2000bf45320 */
[----:B------:R-:W-:Y:S01]  /*14ce0*/  ULDC.64 UR16, c[0x0][0x778] ;  /* 0x0001de0000107ab9 */ /* 0x000fe20000000a00 */
[----:B------:R-:W-:-:S04]  /*14cf0*/  ULDC.64 UR22, c[0x0][0x788] ;  /* 0x0001e20000167ab9 */ /* 0x000fc80000000a00 */
[----:B------:R-:W2:Y:S01]  /*14d00*/  @P1 LDG.E R6, desc[UR38][R2.64] ;  /* 0x0000002602061981 */ /* 0x000ea2000c1e1900 */
[----:B------:R-:W-:Y:S01]  /*14d10*/  PLOP3.LUT P2, PT, PT, PT, UP0, 0x80, 0x0 ;  /* 0x000000000000781c */ /* 0x000fe20003f4f008 */
[----:B------:R-:W-:Y:S01]  /*14d20*/  UIMAD.WIDE UR16, UR13, 0x4, UR16 ;  /* 0x000000040d1078a5 */ /* 0x000fe2000f8e0210 */
[----:B------:R-:W-:Y:S01]  /*14d30*/  PLOP3.LUT P3, PT, PT, PT, UP2, 0x80, 0x0 ;  /* 0x000000000000781c */ /* 0x000fe20003f6f028 */
[----:B------:R1:W4:Y:S01]  /*14d40*/  @P1 LDG.E R0, desc[UR38][R2.64] ;  /* 0x0000002602001981 */ /* 0x000322000c1e1900 */
[----:B------:R-:W-:Y:S02]  /*14d50*/  @UP2 ULDC.64 UR4, c[0x0][0x780] ;  /* 0x0001e00000042ab9 */ /* 0x000fe40000000a00 */
[----:B------:R-:W-:Y:S01]  /*14d60*/  @UP2 UIMAD.WIDE UR4, UR13, 0x4, UR4 ;  /* 0x000000040d0428a5 */ /* 0x000fe2000f8e0204 */
[----:B-1----:R-:W-:Y:S01]  /*14d70*/  MOV R2, UR16 ;  /* 0x0000001000027c02 */ /* 0x002fe20008000f00 */
[----:B------:R-:W-:-:S05]  /*14d80*/  IMAD.U32 R3, RZ, RZ, UR17 ;  /* 0x00000011ff037e24 */ /* 0x000fca000f8e00ff */
[----:B------:R1:W5:Y:S02]  /*14d90*/  @P2 LDG.E R4, desc[UR38][R2.64] ;  /* 0x0000002602042981 */ /* 0x000364000c1e1900 */
[----:B-1----:R-:W-:Y:S01]  /*14da0*/  MOV R2, UR4 ;  /* 0x0000000400027c02 */ /* 0x002fe20008000f00 */
[----:B------:R-:W-:-:S05]  /*14db0*/  IMAD.U32 R3, RZ, RZ, UR5 ;  /* 0x00000005ff037e24 */ /* 0x000fca000f8e00ff */
[----:B------:R-:W3:Y:S01]  /*14dc0*/  @P3 LDG.E R5, desc[UR38][R2.64] ;  /* 0x0000002602053981 */ /* 0x000ee2000c1e1900 */
[----:B------:R-:W-:Y:S01]  /*14dd0*/  ISETP.NE.U32.AND P0, PT, RZ, UR22, PT ;  /* 0x00000016ff007c0c */ /* 0x000fe2000bf05070 */
[----:B------:R-:W-:Y:S01]  /*14de0*/  UMOV UR7, URZ ;  /* 0x0000003f00077c82 */ /* 0x000fe20008000000 */
[----:B------:R-:W-:Y:S01]  /*14df0*/  UMOV UR11, URZ ;  /* 0x0000003f000b7c82 */ /* 0x000fe20008000000 */
[----:B------:R-:W-:Y:S01]  /*14e00*/  ULDC UR9, c[0x0][0x280] ;  /* 0x0000a00000097ab9 */ /* 0x000fe20000000800 */
[----:B------:R-:W-:Y:S02]  /*14e10*/  ISETP.NE.AND.EX P0, PT, RZ, UR23, PT, P0 ;  /* 0x00000017ff007c0c */ /* 0x000fe4000bf05300 */
[----:B--2---:R-:W-:Y:S02]  /*14e20*/  @P1 R2UR UR4, R6 ;  /* 0x00000000060412ca */ /* 0x004fe400000e0000 */
[----:B----4-:R-:W-:-:S11]  /*14e30*/  @P1 R2UR UR7, R0 ;  /* 0x00000000000712ca */ /* 0x010fd600000e0000 */
[----:B------:R-:W-:-:S04]  /*14e40*/  @UP1 ULEA UR4, UR13, UR4, 0x7 ;  /* 0x000000040d041291 */ /* 0x000fc8000f8e383f */
[----:B------:R-:W-:Y:S01]  /*14e50*/  @UP1 USHF.R.S32.HI UR5, URZ, 0x1f, UR4 ;  /* 0x0000001f3f051899 */ /* 0x000fe20008011404 */
[----:B-----5:R-:W-:-:S03]  /*14e60*/  @P2 R2UR UR11, R4 ;  /* 0x00000000040b22ca */ /* 0x020fc600000e0000 */
[----:B------:R-:W-:-:S04]  /*14e70*/  @UP1 ULEA.HI UR5, UR5, UR4, URZ, 0x7 ;  /* 0x0000000405051291 */ /* 0x000fc8000f8f383f */
[----:B------:R-:W-:-:S04]  /*14e80*/  @UP1 ULOP3.LUT UR6, UR5, 0xffffff80, URZ, 0xc0, !UPT ;  /* 0xffffff8005061892 */ /* 0x000fc8000f8ec03f */
[----:B------:R-:W-:Y:S01]  /*14e90*/  @UP1 USHF.R.S32.HI UR12, URZ, 0x1f, UR6 ;  /* 0x0000001f3f0c1899 */ /* 0x000fe20008011406 */
[----:B---3--:R-:W-:Y:S01]  /*14ea0*/  @P3 R2UR UR9, R5 ;  /* 0x00000000050932ca */ /* 0x008fe200000e0000 */
[----:B------:R-:W-:-:S14]  /*14eb0*/  @P3 BRA `(.L_x_1803) ;  /* 0x0000000000203947 */ /* 0x000fdc0003800000 */
[----:B------:R-:W-:Y:S05]  /*14ec0*/  @!P1 BRA `(.L_x_1803) ;  /* 0x00000000001c9947 */ /* 0x000fea0003800000 */
[----:B------:R-:W-:Y:S01]  /*14ed0*/  MOV R2, UR14 ;  /* 0x0000000e00027c02 */ /* 0x000fe20008000f00 */
[----:B------:R-:W-:-:S05]  /*14ee0*/  IMAD.U32 R3, RZ, RZ, UR15 ;  /* 0x0000000fff037e24 */ /* 0x000fca000f8e00ff */
[----:B------:R-:W2:Y:S04]  /*14ef0*/  LDG.E R0, desc[UR38][R2.64] ;  /* 0x0000002602007981 */ /* 0x000ea8000c1e1900 */
[----:B------:R-:W3:Y:S01]  /*14f00*/  LDG.E R4, desc[UR38][R2.64+0x4] ;  /* 0x0000042602047981 */ /* 0x000ee2000c1e1900 */
[----:B--2---:R-:W-:Y:S02]  /*14f10*/  R2UR UR4, R0 ;  /* 0x00000000000472ca */ /* 0x004fe400000e0000 */
[----:B---3--:R-:W-:-:S13]  /*14f20*/  R2UR UR9, R4 ;  /* 0x00000000040972ca */ /* 0x008fda00000e0000 */
[----:B------:R-:W-:-:S12]  /*14f30*/  UIADD3 UR9, -UR4, UR9, URZ ;  /* 0x0000000904097290 */ /* 0x000fd8000fffe13f */
.L_x_1803:
        /* <DEDUP_REMOVED lines=13> */
.L_x_1804:
        /* <DEDUP_REMOVED lines=8> */
.L_x_1805:
        /* <DEDUP_REMOVED lines=9> */
[----:B------:R-:W-:-:S04]  /*15120*/  ULEA.HI UR6, UR12, UR6, URZ, 0x7 ;  /* 0x000000060c067291 */ /* 0x000fc8000f8f383f */
[----:B------:R-:W-:Y:S01]  /*15130*/  VIMNMX R4, RZ, UR14, !PT ;  /* 0x0000000eff047c48 */ /* 0x000fe2000ffe0100 */
[----:B------:R-:W-:Y:S01]  /*15140*/  USHF.R.S32.HI UR6, URZ, 0x7, UR6 ;  /* 0x000000073f067899 */ /* 0x000fe20008011406 */
[----:B------:R-:W-:Y:S11]  /*15150*/  @!P0 BRA `(.L_x_1806) ;  /* 0x0000000000208947 */ /* 0x000ff60003800000 */
[----:B------:R-:W-:Y:S01]  /*15160*/  UIADD3 UR9, UR8, 0xff, UR9 ;  /* 0x000000ff08097890 */ /* 0x000fe2000fffe009 */
[----:B------:R-:W-:-:S03]  /*15170*/  ULDC UR12, c[0x0][0x748] ;  /* 0x0001d200000c7ab9 */ /* 0x000fc60000000800 */
[----:B------:R-:W-:-:S04]  /*15180*/  UIADD3 UR9, UR9, UR12, -UR10 ;  /* 0x0000000c09097290 */ /* 0x000fc8000fffe80a */
[----:B------:R-:W-:-:S04]  /*15190*/  USHF.R.S32.HI UR10, URZ, 0x1f, UR9 ;  /* 0x0000001f3f0a7899 */ /* 0x000fc80008011409 */
[----:B------:R-:W-:-:S04]  /*151a0*/  ULEA.HI UR10, UR10, UR9, URZ, 0x7 ;  /* 0x000000090a0a7291 */ /* 0x000fc8000f8f383f */
[----:B------:R-:W-:-:S04]  /*151b0*/  USHF.R.S32.HI UR10, URZ, 0x7, UR10 ;  /* 0x000000073f0a7899 */ /* 0x000fc8000801140a */
[----:B------:R-:W-:-:S04]  /*151c0*/  UISETP.LT.AND UP1, UPT, UR6, UR10, UPT ;  /* 0x0000000a0600728c */ /* 0x000fc8000bf21270 */
[----:B------:R-:W-:-:S12]  /*151d0*/  USEL UR6, UR6, UR10, UP1 ;  /* 0x0000000a06067287 */ /* 0x000fd80008800000 */
.L_x_1806:
[----:B------:R-:W-:Y:S02]  /*151e0*/  ISETP.LT.AND P0, PT, R4, UR6, PT ;  /* 0x0000000604007c0c */ /* 0x000fe4000bf01270 */
[----:B------:R-:W-:-:S11]  /*151f0*/  MOV R0, RZ ;  /* 0x000000ff00007202 */ /* 0x000fd60000000f00 */
[----:B------:R-:W-:Y:S05]  /*15200*/  @!P0 BRA `(.L_x_1802) ;  /* 0x0000001800788947 */ /* 0x000fea0003800000 */
[----:B------:R-:W-:Y:S01]  /*15210*/  USHF.R.S32.HI UR10, URZ, 0x1f, UR20 ;  /* 0x0000001f3f0a7899 */ /* 0x000fe20008011414 */
[----:B------:R-:W-:Y:S01]  /*15220*/  BSSY B0, `(.L_x_1802) ;  /* 0x000019c000007945 */ /* 0x000fe20003800000 */
[----:B------:R-:W-:Y:S01]  /*15230*/  ULDC.64 UR16, c[0x0][0x718] ;  /* 0x0001c60000107ab9 */ /* 0x000fe20000000a00 */
[----:B------:R-:W-:Y:S01]  /*15240*/  UISETP.NE.U32.AND UP1, UPT, UR18, URZ, UPT ;  /* 0x0000003f1200728c */ /* 0x000fe2000bf25070 */
[----:B------:R-:W-:Y:S01]  /*15250*/  IMAD.MOV.U32 R0, RZ, RZ, RZ ;  /* 0x000000ffff007224 */ /* 0x000fe200078e00ff */
[----:B------:R-:W-:Y:S01]  /*15260*/  UIMAD UR9, UR10, UR16, URZ ;  /* 0x000000100a0972a4 */ /* 0x000fe2000f8e023f */
[----:B------:R-:W-:Y:S01]  /*15270*/  ULDC UR12, c[0x0][0x2e8] ;  /* 0x0000ba00000c7ab9 */ /* 0x000fe20000000800 */
[----:B------:R-:W-:Y:S01]  /*15280*/  UMOV UR14, UR4 ;  /* 0x00000004000e7c82 */ /* 0x000fe20008000000 */
[----:B------:R-:W-:Y:S01]  /*15290*/  UMOV UR15, UR5 ;  /* 0x00000005000f7c82 */ /* 0x000fe20008000000 */
[----:B------:R-:W-:Y:S02]  /*152a0*/  UIMAD UR22, UR20, UR17, UR9 ;  /* 0x00000011141672a4 */ /* 0x000fe4000f8e0209 */
[----:B------:R-:W-:-:S02]  /*152b0*/  UISETP.NE.AND.EX UP1, UPT, UR19, URZ, UPT, UP1 ;  /* 0x0000003f1300728c */ /* 0x000fc4000bf25310 */
[----:B------:R-:W-:Y:S02]  /*152c0*/  USHF.R.S32.HI UR9, URZ, 0x1f, UR13 ;  /* 0x0000001f3f097899 */ /* 0x000fe4000801140d */
[----:B------:R-:W-:Y:S02]  /*152d0*/  UISETP.NE.AND UP2, UPT, UR12, 0x1, UPT ;  /* 0x000000010c00788c */ /* 0x000fe4000bf45270 */
[----:B------:R-:W-:Y:S01]  /*152e0*/  UIMAD.WIDE.U32 UR4, UR20, UR16, UR14 ;  /* 0x00000010140472a5 */ /* 0x000fe2000f8e000e */
[----:B------:R-:W-:Y:S01]  /*152f0*/  ULDC.64 UR18, c[0x0][0x730] ;  /* 0x0001cc0000127ab9 */ /* 0x000fe20000000a00 */
[----:B------:R-:W-:Y:S02]  /*15300*/  USEL UR9, UR9, URZ, !UP1 ;  /* 0x0000003f09097287 */ /* 0x000fe4000c800000 */
[----:B------:R-:W-:Y:S01]  /*15310*/  UIMAD UR10, UR10, UR18, URZ ;  /* 0x000000120a0a72a4 */ /* 0x000fe2000f8e023f */
[----:B------:R-:W-:Y:S01]  /*15320*/  ELECT P0, URZ, PT ;  /* 0x00000000003f782f */ /* 0x000fe20003800000 */
[----:B------:R-:W-:Y:S01]  /*15330*/  ULDC.64 UR16, c[0x0][0x720] ;  /* 0x0001c80000107ab9 */ /* 0x000fe20000000a00 */
[----:B------:R-:W-:-:S02]  /*15340*/  USEL UR21, UR13, URZ, !UP1 ;  /* 0x0000003f0d157287 */ /* 0x000fc4000c800000 */
[----:B------:R-:W-:Y:S02]  /*15350*/  UIADD3 UR23, UR5, UR22, URZ ;  /* 0x0000001605177290 */ /* 0x000fe4000fffe03f */
[----:B------:R-:W-:Y:S01]  /*15360*/  UIMAD UR5, UR9, UR16, URZ ;  /* 0x00000010090572a4 */ /* 0x000fe2000f8e023f */
[----:B------:R-:W-:Y:S01]  /*15370*/  UMOV UR22, UR4 ;  /* 0x0000000400167c82 */ /* 0x000fe20008000000 */
[----:B------:R-:W-:Y:S02]  /*15380*/  UIMAD.WIDE.U32 UR14, UR20, UR18, UR14 ;  /* 0x00000012140e72a5 */ /* 0x000fe4000f8e000e */
[----:B------:R-:W-:Y:S02]  /*15390*/  UIMAD UR10, UR20, UR19, UR10 ;  /* 0x00000013140a72a4 */ /* 0x000fe4000f8e020a */
[----:B------:R-:W-:Y:S01]  /*153a0*/  UIMAD.WIDE.U32 UR22, UR16, UR21, UR22 ;  /* 0x00000015101672a5 */ /* 0x000fe2000f8e0016 */
[----:B------:R-:W-:Y:S02]  /*153b0*/  ULDC.64 UR18, c[0x0][0x738] ;  /* 0x0001ce0000127ab9 */ /* 0x000fe40000000a00 */
[----:B------:R-:W-:Y:S01]  /*153c0*/  @UP2 ULDC UR16, c[0x0][0x2ec] ;  /* 0x0000bb0000102ab9 */ /* 0x000fe20000000800 */
[----:B------:R-:W-:-:S02]  /*153d0*/  UIMAD UR5, UR17, UR21, UR5 ;  /* 0x00000015110572a4 */ /* 0x000fc4000f8e0205 */
[----:B------:R-:W-:Y:S02]  /*153e0*/  UIADD3 UR15, UR15, UR10, URZ ;  /* 0x0000000a0f0f7290 */ /* 0x000fe4000fffe03f */
[----:B------:R-:W-:Y:S02]  /*153f0*/  UIMAD UR9, UR9, UR18, URZ ;  /* 0x00000012090972a4 */ /* 0x000fe4000f8e023f */
[----:B------:R-:W-:Y:S02]  /*15400*/  UIMAD.WIDE.U32 UR16, UR20, UR16, URZ ;  /* 0x00000010141072a5 */ /* 0x000fe4000f8e003f */
[----:B------:R-:W-:Y:S01]  /*15410*/  UIADD3 UR11, UR8, UR11, URZ ;  /* 0x0000000b080b7290 */ /* 0x000fe2000fffe03f */
[----:B------:R-:W-:Y:S02]  /*15420*/  UMOV UR12, UR20 ;  /* 0x00000014000c7c82 */ /* 0x000fe40008000000 */
[----:B------:R-:W-:Y:S01]  /*15430*/  @UP2 ULDC UR8, c[0x0][0x2f0] ;  /* 0x0000bc0000082ab9 */ /* 0x000fe20000000800 */
[----:B------:R-:W-:-:S02]  /*15440*/  UIMAD UR4, UR19, UR21, UR9 ;  /* 0x00000015130472a4 */ /* 0x000fc4000f8e0209 */
[----:B------:R-:W-:Y:S02]  /*15450*/  UIMAD.WIDE.U32 UR14, UR18, UR21, UR14 ;  /* 0x00000015120e72a5 */ /* 0x000fe4000f8e000e */
[----:B------:R-:W-:Y:S02]  /*15460*/  USEL UR13, UR13, URZ, !UP0 ;  /* 0x0000003f0d0d7287 */ /* 0x000fe4000c000000 */
        /* <DEDUP_REMOVED lines=9> */
.L_x_1836:
        /* <DEDUP_REMOVED lines=15> */
.L_x_1809:
[----:B------:R-:W-:Y:S01]  /*155f0*/  R2UR UR19, R4 ;  /* 0x00000000041372ca */ /* 0x000fe200000e0000 */
[----:B------:R-:W2:Y:S01]  /*15600*/  LDC.64 R12, c[0x0][0x198] ;  /* 0x00006600ff0c7b82 */ /* 0x000ea20000000a00 */
        /* <DEDUP_REMOVED lines=10> */
[----:B------:R-:W-:Y:S01]  /*156b0*/  UMOV UR27, UR11 ;  /* 0x0000000b001b7c82 */ /* 0x000fe20008000000 */
[----:B------:R-:W-:Y:S01]  /*156c0*/  USHF.L.U32 UR19, UR19, 0x7, URZ ;  /* 0x0000000713137899 */ /* 0x000fe2000800063f */
[----:B------:R-:W-:Y:S01]  /*156d0*/  IMAD.MOV.U32 R16, RZ, RZ, RZ ;  /* 0x000000ffff107224 */ /* 0x000fe200078e00ff */
[----:B------:R-:W-:Y:S01]  /*156e0*/  UMOV UR28, UR12 ;  /* 0x0000000c001c7c82 */ /* 0x000fe20008000000 */
[----:B------:R-:W-:Y:S01]  /*156f0*/  UMOV UR29, UR13 ;  /* 0x0000000d001d7c82 */ /* 0x000fe20008000000 */
[----:B------:R-:W-:-:S02]  /*15700*/  UIADD3 UR8, UP0, UR19, UR22, URZ ;  /* 0x0000001613087290 */ /* 0x000fc4000ff1e03f */
[----:B------:R-:W-:Y:S01]  /*15710*/  IMAD.U32 R3, RZ, RZ, UR19 ;  /* 0x00000013ff037e24 */ /* 0x000fe2000f8e00ff */
[----:B------:R-:W-:Y:S01]  /*15720*/  UIADD3 UR19, UR19, UR7, URZ ;  /* 0x0000000713137290 */ /* 0x000fe2000fffe03f */
[----:B------:R-:W-:Y:S02]  /*15730*/  UMOV UR26, UR18 ;  /* 0x00000012001a7c82 */ /* 0x000fe40008000000 */
[----:B------:R-:W-:Y:S01]  /*15740*/  PLOP3.LUT P1, PT, PT, PT, UP0, 0x80, 0x0 ;  /* 0x000000000000781c */ /* 0x000fe20003f2f008 */
[----:B-1----:R-:W-:Y:S01]  /*15750*/  IMAD.U32 R0, RZ, RZ, UR8 ;  /* 0x00000008ff007e24 */ /* 0x002fe2000f8e00ff */
[----:B--2---:R-:W-:Y:S01]  /*15760*/  MOV R6, R13 ;  /* 0x0000000d00067202 */ /* 0x004fe20000000f00 */
[----:B------:R-:W-:Y:S01]  /*15770*/  IMAD.MOV.U32 R7, RZ, RZ, R12 ;  /* 0x000000ffff077224 */ /* 0x000fe200078e000c */
[----:B------:R-:W-:Y:S02]  /*15780*/  LEA.HI.X.SX32 R3, R3, R14, 0x1, P1 ;  /* 0x0000000e03037211 */ /* 0x000fe400008f0eff */
[----:B------:R-:W-:-:S02]  /*15790*/  LEA R2, P1, R0, R9, 0x2 ;  /* 0x0000000900027211 */ /* 0x000fc400078210ff */
[----:B------:R-:W-:Y:S02]  /*157a0*/  R2UR UR8, R15 ;  /* 0x000000000f0872ca */ /* 0x000fe400000e0000 */
[----:B------:R-:W-:Y:S02]  /*157b0*/  LEA.HI.X R0, R0, R8, R3, 0x2, P1 ;  /* 0x0000000800007211 */ /* 0x000fe400008f1403 */
[----:B------:R-:W-:Y:S02]  /*157c0*/  R2UR UR30, R2 ;  /* 0x00000000021e72ca */ /* 0x000fe400000e0000 */
[----:B------:R-:W-:Y:S02]  /*157d0*/  R2UR UR31, R0 ;  /* 0x00000000001f72ca */ /* 0x000fe400000e0000 */
[----:B------:R-:W-:-:S04]  /*157e0*/  IADD3 R0, P1, R7, 0x2f0, RZ ;  /* 0x000002f007007810 */ /* 0x000fc80007f3e0ff */
[----:B------:R-:W-:Y:S01]  /*157f0*/  R2UR UR44, R0 ;  /* 0x00000000002c72ca */ /* 0x000fe200000e0000 */
[----:B------:R-:W-:Y:S01]  /*15800*/  UIADD3 UR16, UR8, 0x10000, URZ ;  /* 0x0001000008107890 */ /* 0x000fe2000fffe03f */
[C---:B------:R-:W-:Y:S01]  /*15810*/  IADD3 R0, P2, R7.reuse, 0x3f0, RZ ;  /* 0x000003f007007810 */ /* 0x040fe20007f5e0ff */
[----:B------:R-:W-:Y:S02]  /*15820*/  UIADD3 UR17, UR8, 0x30c10, URZ ;  /* 0x00030c1008117890 */ /* 0x000fe4000fffe03f */
[----:B------:R-:W-:Y:S01]  /*15830*/  UIADD3 UR42, UR8, 0x20000, URZ ;  /* 0x00020000082a7890 */ /* 0x000fe2000fffe03f */
[----:B------:R-:W-:Y:S01]  /*15840*/  R2UR UR46, R0 ;  /* 0x00000000002e72ca */ /* 0x000fe200000e0000 */
[----:B------:R-:W-:Y:S01]  /*15850*/  IMAD.X R0, RZ, RZ, R6, P1 ;  /* 0x000000ffff007224 */ /* 0x000fe200008e0606 */
[----:B------:R-:W-:Y:S01]  /*15860*/  IADD3 R2, P1, R7, 0xf0, RZ ;  /* 0x000000f007027810 */ /* 0x000fe20007f3e0ff */
[----:B------:R-:W-:Y:S01]  /*15870*/  UIADD3 UR9, UR8, 0x30c00, URZ ;  /* 0x00030c0008097890 */ /* 0x000fe2000fffe03f */
[----:B------:R-:W-:-:S02]  /*15880*/  UMOV UR43, UR17 ;  /* 0x00000011002b7c82 */ /* 0x000fc40008000000 */
[----:B------:R-:W-:Y:S01]  /*15890*/  IADD3.X R3, RZ, R6, RZ, P1, !PT ;  /* 0x00000006ff037210 */ /* 0x000fe20000ffe4ff */
[----:B------:R-:W-:Y:S01]  /*158a0*/  UIADD3 UR24, UR8, 0x4000, URZ ;  /* 0x0000400008187890 */ /* 0x000fe2000fffe03f */
[----:B------:R-:W-:Y:S02]  /*158b0*/  R2UR UR32, R2 ;  /* 0x00000000022072ca */ /* 0x000fe400000e0000 */
[----:B------:R-:W-:Y:S01]  /*158c0*/  R2UR UR33, R3 ;  /* 0x00000000032172ca */ /* 0x000fe200000e0000 */
[----:B------:R-:W-:Y:S01]  /*158d0*/  UMOV UR25, UR9 ;  /* 0x0000000900197c82 */ /* 0x000fe20008000000 */
[----:B------:R-:W-:Y:S01]  /*158e0*/  R2UR UR45, R0 ;  /* 0x00000000002d72ca */ /* 0x000fe200000e0000 */
[----:B------:R-:W-:-:S05]  /*158f0*/  IMAD.X R0, RZ, RZ, R6, P2 ;  /* 0x000000ffff007224 */ /* 0x000fca00010e0606 */
[----:B------:R-:W-:Y:S02]  /*15900*/  R2UR UR47, R0 ;  /* 0x00000000002f72ca */ /* 0x000fe400000e0000 */
[----:B------:R-:W-:-:S03]  /*15910*/  MOV R0, 0x8000 ;  /* 0x0000800000007802 */ /* 0x000fc60000000f00 */
[----:B------:R1:W-:Y:S01]  /*15920*/  UTMALDG.4D [UR16], [UR32], desc[UR34] ;  /* 0x00002210200075b4 */ /* 0x0003e20008019000 */
[----:B------:R1:W-:Y:S01]  /*15930*/  UBLKCP.S.G [UR42], [UR30], UR37 ;  /* 0x0000002a1e0073ba */ /* 0x0003e20008000225 */
[----:B------:R2:W-:Y:S01]  /*15940*/  SYNCS.ARRIVE.TRANS64 RZ, [R15+URZ+0x30c00], R0 ;  /* 0x030c00000fff79a7 */ /* 0x0005e2000800003f */
[----:B------:R1:W-:Y:S01]  /*15950*/  UTMALDG.4D [UR8], [UR44], desc[UR40] ;  /* 0x000028082c0075b4 */ /* 0x0003e20008019000 */
[----:B--2---:R-:W-:-:S05]  /*15960*/  IMAD.U32 R0, RZ, RZ, UR6 ;  /* 0x00000006ff007e24 */ /* 0x004fca000f8e00ff */
[----:B------:R-:W-:Y:S01]  /*15970*/  IADD3 R5, R0, -0x1, RZ ;  /* 0xffffffff00057810 */ /* 0x000fe20007ffe0ff */
[----:B------:R1:W-:Y:S03]  /*15980*/  UTMALDG.4D [UR24], [UR46], desc[UR40] ;  /* 0x000028182e0075b4 */ /* 0x0003e60008019000 */
[----:B------:R-:W-:Y:S01]  /*15990*/  ISETP.GE.AND P1, PT, R4, R5, PT ;  /* 0x000000050400720c */ /* 0x000fe20003f26270 */
[----:B------:R1:W-:-:S12]  /*159a0*/  STL [R1], R5 ;  /* 0x0000000501007387 */ /* 0x0003d80000100800 */
[----:B-1----:R-:W-:Y:S05]  /*159b0*/  @P1 BRA `(.L_x_1810) ;  /* 0x0000000c00c81947 */ /* 0x002fea0003800000 */
[----:B------:R-:W-:Y:S01]  /*159c0*/  R2UR UR8, R4 ;  /* 0x00000000040872ca */ /* 0x000fe200000e0000 */
[----:B------:R-:W-:Y:S01]  /*159d0*/  UIADD3 UR9, UR6, -0x2, URZ ;  /* 0xfffffffe06097890 */ /* 0x000fe2000fffe03f */
[----:B------:R-:W-:-:S05]  /*159e0*/  IMAD.MOV.U32 R10, RZ, RZ, 0x1 ;  /* 0x00000001ff0a7424 */ /* 0x000fca00078e00ff */
[----:B------:R-:W-:-:S06]  /*159f0*/  ISETP.NE.AND P1, PT, R4, UR9, PT ;  /* 0x0000000904007c0c */ /* 0x000fcc000bf25270 */
[----:B------:R-:W-:-:S04]  /*15a00*/  ULOP3.LUT UR8, URZ, UR8, URZ, 0x33, !UPT ;  /* 0x000000083f087292 */ /* 0x000fc8000f8e333f */
[----:B------:R-:W-:-:S06]  /*15a10*/  UIADD3 UR8, UR8, UR6, URZ ;  /* 0x0000000608087290 */ /* 0x000fcc000fffe03f */
[----:B------:R-:W-:-:S04]  /*15a20*/  MOV R0, UR8 ;  /* 0x0000000800007c02 */ /* 0x000fc80008000f00 */
[----:B------:R-:W-:Y:S02]  /*15a30*/  LOP3.LUT R5, R0, 0x1, RZ, 0xc0, !PT ;  /* 0x0000000100057812 */ /* 0x000fe400078ec0ff */
[----:B------:R-:W-:-:S03]  /*15a40*/  MOV R0, R4 ;  /* 0x0000000400007202 */ /* 0x000fc60000000f00 */
[----:B------:R1:W-:Y:S01]  /*15a50*/  STL [R1+0x4], R5 ;  /* 0x0000040501007387 */ /* 0x0003e20000100800 */
[----:B------:R-:W-:Y:S05]  /*15a60*/  @!P1 BRA `(.L_x_1811) ;  /* 0x0000000800689947 */ /* 0x000fea0003800000 */
[----:B------:R-:W-:Y:S01]  /*15a70*/  R2UR UR9, R5 ;  /* 0x00000000050972ca */ /* 0x000fe200000e0000 */
[----:B------:R-:W-:Y:S01]  /*15a80*/  IMAD.MOV.U32 R0, RZ, RZ, R4 ;  /* 0x000000ffff007224 */ /* 0x000fe200078e0004 */
[----:B------:R-:W-:-:S11]  /*15a90*/  MOV R10, 0x1 ;  /* 0x00000001000a7802 */ /* 0x000fd60000000f00 */
[----:B------:R-:W-:-:S06]  /*15aa0*/  UIADD3 UR8, UR8, -UR9, URZ ;  /* 0x8000000908087290 */ /* 0x000fcc000fffe03f */
[----:B------:R-:W-:-:S07]  /*15ab0*/  IMAD.U32 R17, RZ, RZ, UR8 ;  /* 0x00000008ff117e24 */ /* 0x000fce000f8e00ff */
.L_x_1820:
[----:B-123--:R-:W-:-:S04]  /*15ac0*/  SHF.L.U32 R18, R10, 0x1f, RZ ;  /* 0x0000001f0a127819 */ /* 0x00efc800000006ff */
[----:B------:R-:W2:Y:S02]  /*15ad0*/  SYNCS.PHASECHK.TRANS64.TRYWAIT P1, [R15+URZ+0x30c40], R18 ;  /* 0x030c40120f0075a7 */ /* 0x000ea4000802017f */
[----:B--2---:R-:W-:Y:S05]  /*15ae0*/  @!P1 BRA `(.L_x_1812) ;  /* 0x00000014009c9947 */ /* 0x004fea0003800000 */
.L_x_1837:
[----:B------:R-:W-:Y:S05]  /*15af0*/  @P0 BRA `(.L_x_1813) ;  /* 0x00000000001c0947 */ /* 0x000fea0003800000 */
[----:B------:R-:W3:Y:S02]  /*15b00*/  S2R R2, SR_TID.X ;  /* 0x0000000000027919 */ /* 0x000ee40000002100 */
[----:B---3--:R-:W-:Y:S02]  /*15b10*/  LOP3.LUT R3, R2, 0x1f, RZ, 0xc0, !PT ;  /* 0x0000001f02037812 */ /* 0x008fe400078ec0ff */
[----:B------:R-:W-:Y:S02]  /*15b20*/  MOV R2, 0x4200 ;  /* 0x0000420000027802 */ /* 0x000fe40000000f00 */
[----:B------:R-:W-:Y:S02]  /*15b30*/  ISETP.NE.AND P1, PT, R3, RZ, PT ;  /* 0x000000ff0300720c */ /* 0x000fe40003f25270 */
[----:B------:R3:W-:Y:S11]  /*15b40*/  SYNCS.ARRIVE.TRANS64 RZ, [R15+URZ+0x30c30], R2 ;  /* 0x030c30020fff79a7 */ /* 0x0007f6000800003f */
[----:B---3--:R-:W-:Y:S05]  /*15b50*/  @!P1 BRA `(.L_x_1813) ;  /* 0x0000000000049947 */ /* 0x008fea0003800000 */
[----:B------:R-:W-:Y:S01]  /*15b60*/  BPT.TRAP 0x1 ;  /* 0x000000040000795c */ /* 0x000fe20000300000 */
.L_x_1813:
[----:B------:R-:W3:Y:S01]  /*15b70*/  LDC.64 R12, c[0x0][0x728] ;  /* 0x0001ca00ff0c7b82 */ /* 0x000ee20000000a00 */
[----:B------:R-:W-:Y:S01]  /*15b80*/  IMAD.SHL.U32 R19, R0, 0x80, RZ ;  /* 0x0000008000137824 */ /* 0x000fe200078e00ff */
[----:B------:R-:W-:Y:S01]  /*15b90*/  R2UR UR8, R15 ;  /* 0x000000000f0872ca */ /* 0x000fe200000e0000 */
[----:B------:R-:W-:Y:S01]  /*15ba0*/  UMOV UR28, 0x0 ;  /* 0x00000000001c7882 */ /* 0x000fe20000000000 */
[----:B------:R-:W-:Y:S01]  /*15bb0*/  UMOV UR29, 0x14f00000 ;  /* 0x14f00000001d7882 */ /* 0x000fe20000000000 */
[----:B------:R-:W-:Y:S01]  /*15bc0*/  UMOV UR18, URZ ;  /* 0x0000003f00127c82 */ /* 0x000fe20008000000 */
[C---:B------:R-:W-:Y:S01]  /*15bd0*/  IADD3 R2, P1, R19.reuse, UR14, RZ ;  /* 0x0000000e13027c10 */ /* 0x040fe2000ff3e0ff */
[----:B------:R-:W-:Y:S01]  /*15be0*/  UMOV UR10, 0x20 ;  /* 0x00000020000a7882 */ /* 0x000fe20000000000 */
[----:B-1----:R-:W1:Y:S01]  /*15bf0*/  LDC.64 R4, c[0x0][0x198] ;  /* 0x00006600ff047b82 */ /* 0x002e620000000a00 */
[----:B------:R-:W-:-:S06]  /*15c00*/  R2UR UR19, R19 ;  /* 0x00000000131372ca */ /* 0x000fcc00000e0000 */
[----:B------:R-:W-:Y:S02]  /*15c10*/  UIADD3 UR16, UR8, 0x18000, URZ ;  /* 0x0001800008107890 */ /* 0x000fe4000fffe03f */
[----:B------:R-:W-:Y:S02]  /*15c20*/  UIADD3 UR17, UR8, 0x30c30, URZ ;  /* 0x00030c3008117890 */ /* 0x000fe4000fffe03f */
[----:B------:R-:W-:-:S03]  /*15c30*/  UIADD3 UR8, UR8, 0x20400, URZ ;  /* 0x0002040008087890 */ /* 0x000fc6000fffe03f */
[----:B------:R-:W-:Y:S01]  /*15c40*/  UIADD3 UR19, UR19, UR7, URZ ;  /* 0x0000000713137290 */ /* 0x000fe2000fffe03f */
[----:B---3--:R-:W-:Y:S01]  /*15c50*/  LEA R3, P2, R2, R12, 0x2 ;  /* 0x0000000c02037211 */ /* 0x008fe200078410ff */
[----:B------:R-:W-:-:S03]  /*15c60*/  UMOV UR9, UR17 ;  /* 0x0000001100097c82 */ /* 0x000fc60008000000 */
[----:B------:R-:W-:Y:S02]  /*15c70*/  R2UR UR24, R3 ;  /* 0x00000000031872ca */ /* 0x000fe400000e0000 */
[----:B------:R-:W-:Y:S02]  /*15c80*/  LEA.HI.X.SX32 R3, R19, R11, 0x1, P1 ;  /* 0x0000000b13037211 */ /* 0x000fe400008f0eff */
[----:B-1----:R-:W-:Y:S01]  /*15c90*/  MOV R7, R4 ;  /* 0x0000000400077202 */ /* 0x002fe20000000f00 */
        /* <DEDUP_REMOVED lines=10> */
[----:B-1-3--:R-:W-:Y:S05]  /*15d40*/  @!P1 BRA `(.L_x_1814) ;  /* 0x0000001400189947 */ /* 0x00afea0003800000 */
.L_x_1838:
[----:B------:R-:W-:Y:S05]  /*15d50*/  @P0 BRA `(.L_x_1815) ;  /* 0x00000000001c0947 */ /* 0x000fea0003800000 */
[----:B------:R-:W3:Y:S02]  /*15d60*/  S2R R2, SR_TID.X ;  /* 0x0000000000027919 */ /* 0x000ee40000002100 */
[----:B---3--:R-:W-:Y:S01]  /*15d70*/  LOP3.LUT R3, R2, 0x1f, RZ, 0xc0, !PT ;  /* 0x0000001f02037812 */ /* 0x008fe200078ec0ff */
[----:B------:R-:W-:-:S03]  /*15d80*/  IMAD.MOV.U32 R2, RZ, RZ, 0x4200 ;  /* 0x00004200ff027424 */ /* 0x000fc600078e00ff */
[----:B------:R-:W-:Y:S01]  /*15d90*/  ISETP.NE.AND P1, PT, R3, RZ, PT ;  /* 0x000000ff0300720c */ /* 0x000fe20003f25270 */
[----:B------:R3:W-:-:S12]  /*15da0*/  SYNCS.ARRIVE.TRANS64 RZ, [R15+URZ+0x30c18], R2 ;  /* 0x030c18020fff79a7 */ /* 0x0007d8000800003f */
[----:B---3--:R-:W-:Y:S05]  /*15db0*/  @!P1 BRA `(.L_x_1815) ;  /* 0x0000000000049947 */ /* 0x008fea0003800000 */
[----:B------:R-:W-:Y:S01]  /*15dc0*/  BPT.TRAP 0x1 ;  /* 0x000000040000795c */ /* 0x000fe20000300000 */
.L_x_1815:
[----:B------:R-:W-:Y:S01]  /*15dd0*/  IADD3 R19, R19, 0x80, RZ ;  /* 0x0000008013137810 */ /* 0x000fe20007ffe0ff */
[----:B------:R-:W-:Y:S01]  /*15de0*/  ULDC.64 UR8, c[0x0][0x700] ;  /* 0x0001c00000087ab9 */ /* 0x000fe20000000a00 */
[----:B------:R-:W-:Y:S01]  /*15df0*/  R2UR UR26, R15 ;  /* 0x000000000f1a72ca */ /* 0x000fe200000e0000 */
[----:B------:R-:W-:Y:S01]  /*15e00*/  IMAD.U32 R9, RZ, RZ, UR8 ;  /* 0x00000008ff097e24 */ /* 0x000fe2000f8e00ff */
[C---:B------:R-:W-:Y:S01]  /*15e10*/  IADD3 R2, P1, R19.reuse, UR22, RZ ;  /* 0x0000001613027c10 */ /* 0x040fe2000ff3e0ff */
[----:B------:R-:W-:Y:S01]  /*15e20*/  VIADD R21, R19, UR7 ;  /* 0x0000000713157c36 */ /* 0x000fe20008000000 */
[----:B------:R-:W-:Y:S01]  /*15e30*/  SHF.R.S32.HI R20, RZ, 0x1f, R19 ;  /* 0x0000001fff147819 */ /* 0x000fe20000011413 */
[----:B------:R-:W-:Y:S01]  /*15e40*/  UMOV UR24, 0x0 ;  /* 0x0000000000187882 */ /* 0x000fe20000000000 */
[----:B------:R-:W-:Y:S01]  /*15e50*/  LEA R3, P2, R2, R9, 0x2 ;  /* 0x0000000902037211 */ /* 0x000fe200078410ff */
[----:B------:R-:W-:Y:S01]  /*15e60*/  UMOV UR25, 0x14f00000 ;  /* 0x14f0000000197882 */ /* 0x000fe20000000000 */
[----:B------:R-:W-:Y:S01]  /*15e70*/  MOV R8, UR9 ;  /* 0x0000000900087c02 */ /* 0x000fe20008000f00 */
[----:B------:R-:W-:Y:S01]  /*15e80*/  UMOV UR18, URZ ;  /* 0x0000003f00127c82 */ /* 0x000fe20008000000 */
[----:B------:R-:W-:Y:S01]  /*15e90*/  R2UR UR28, R3 ;  /* 0x00000000031c72ca */ /* 0x000fe200000e0000 */
[----:B------:R-:W-:Y:S01]  /*15ea0*/  IMAD.X R3, R20, 0x1, R14, P1 ;  /* 0x0000000114037824 */ /* 0x000fe200008e060e */
[----:B------:R-:W-:Y:S01]  /*15eb0*/  R2UR UR19, R21 ;  /* 0x00000000151372ca */ /* 0x000fe200000e0000 */
[----:B------:R-:W-:-:S02]  /*15ec0*/  UIADD3 UR16, UR26, 0x14000, URZ ;  /* 0x000140001a107890 */ /* 0x000fc4000fffe03f */
[----:B------:R-:W-:Y:S01]  /*15ed0*/  UIADD3 UR17, UR26, 0x30c18, URZ ;  /* 0x00030c181a117890 */ /* 0x000fe2000fffe03f */
[----:B------:R-:W-:Y:S01]  /*15ee0*/  LEA.HI.X R3, R2, R8, R3, 0x2, P2 ;  /* 0x0000000802037211 */ /* 0x000fe200010f1403 */
[----:B------:R-:W-:Y:S01]  /*15ef0*/  UIADD3 UR26, UR26, 0x20200, URZ ;  /* 0x000202001a1a7890 */ /* 0x000fe2000fffe03f */
[----:B------:R-:W-:Y:S01]  /*15f00*/  IADD3 R2, P1, R7, 0xf0, RZ ;  /* 0x000000f007027810 */ /* 0x000fe20007f3e0ff */
[----:B------:R-:W-:Y:S01]  /*15f10*/  UMOV UR10, 0x20 ;  /* 0x00000020000a7882 */ /* 0x000fe20000000000 */
        /* <DEDUP_REMOVED lines=9> */
.L_x_1839:
[----:B------:R-:W-:Y:S05]  /*15fb0*/  @P0 BRA `(.L_x_1817) ;  /* 0x00000000001c0947 */ /* 0x000fea0003800000 */
[----:B-123--:R-:W-:-:S04]  /*15fc0*/  MOV R18, 0x4200 ;  /* 0x0000420000127802 */ /* 0x00efc80000000f00 */
[----:B------:R1:W-:Y:S02]  /*15fd0*/  SYNCS.ARRIVE.TRANS64 RZ, [R15+URZ+0x30c38], R18 ;  /* 0x030c38120fff79a7 */ /* 0x0003e4000800003f */
[----:B-1----:R-:W1:Y:S02]  /*15fe0*/  S2R R18, SR_TID.X ;  /* 0x0000000000127919 */ /* 0x002e640000002100 */
[----:B-1----:R-:W-:-:S04]  /*15ff0*/  LOP3.LUT R18, R18, 0x1f, RZ, 0xc0, !PT ;  /* 0x0000001f12127812 */ /* 0x002fc800078ec0ff */
[----:B------:R-:W-:-:S13]  /*16000*/  ISETP.NE.AND P1, PT, R18, RZ, PT ;  /* 0x000000ff1200720c */ /* 0x000fda0003f25270 */
[----:B------:R-:W-:Y:S05]  /*16010*/  @!P1 BRA `(.L_x_1817) ;  /* 0x0000000000049947 */ /* 0x000fea0003800000 */
[----:B------:R-:W-:Y:S01]  /*16020*/  BPT.TRAP 0x1 ;  /* 0x000000040000795c */ /* 0x000fe20000300000 */
.L_x_1817:
[----:B------:R-:W-:Y:S01]  /*16030*/  IADD3 R19, P1, R19, UR14, RZ ;  /* 0x0000000e13137c10 */ /* 0x000fe2000ff3e0ff */
[----:B------:R-:W-:Y:S01]  /*16040*/  UMOV UR24, 0x0 ;  /* 0x0000000000187882 */ /* 0x000fe20000000000 */
[----:B------:R-:W-:Y:S01]  /*16050*/  R2UR UR26, R15 ;  /* 0x000000000f1a72ca */ /* 0x000fe200000e0000 */
[----:B------:R-:W-:Y:S01]  /*16060*/  UMOV UR25, 0x14f00000 ;  /* 0x14f0000000197882 */ /* 0x000fe20000000000 */
[----:B------:R-:W-:Y:S01]  /*16070*/  R2UR UR19, R21 ;  /* 0x00000000151372ca */ /* 0x000fe200000e0000 */
[----:B------:R-:W-:Y:S01]  /*16080*/  IMAD.X R20, R20, 0x1, R11, P1 ;  /* 0x0000000114147824 */ /* 0x000fe200008e060b */
[C---:B------:R-:W-:Y:S01]  /*16090*/  LEA R12, P1, R19.reuse, R12, 0x2 ;  /* 0x0000000c130c7211 */ /* 0x040fe200078210ff */
        /* <DEDUP_REMOVED lines=16> */
[----:B----45:R-:W-:Y:S05]  /*161a0*/  @!P1 BRA `(.L_x_1818) ;  /* 0x0000001000289947 */ /* 0x030fea0003800000 */
.L_x_1841:
[----:B------:R-:W-:Y:S05]  /*161b0*/  @P0 BRA `(.L_x_1819) ;  /* 0x00000000001c0947 */ /* 0x000fea0003800000 */
[----:B------:R-:W5:Y:S01]  /*161c0*/  S2R R5, SR_TID.X ;  /* 0x0000000000057919 */ /* 0x000f620000002100 */
[----:B----4-:R-:W-:-:S04]  /*161d0*/  MOV R4, 0x4200 ;  /* 0x0000420000047802 */ /* 0x010fc80000000f00 */
[----:B------:R4:W-:Y:S01]  /*161e0*/  SYNCS.ARRIVE.TRANS64 RZ, [R15+URZ+0x30c10], R4 ;  /* 0x030c10040fff79a7 */ /* 0x0009e2000800003f */
[----:B-----5:R-:W-:-:S04]  /*161f0*/  LOP3.LUT R5, R5, 0x1f, RZ, 0xc0, !PT ;  /* 0x0000001f05057812 */ /* 0x020fc800078ec0ff */
[----:B------:R-:W-:-:S13]  /*16200*/  ISETP.NE.AND P1, PT, R5, RZ, PT ;  /* 0x000000ff0500720c */ /* 0x000fda0003f25270 */
[----:B----4-:R-:W-:Y:S05]  /*16210*/  @!P1 BRA `(.L_x_1819) ;  /* 0x0000000000049947 */ /* 0x010fea0003800000 */
[----:B------:R-:W-:Y:S01]  /*16220*/  BPT.TRAP 0x1 ;  /* 0x000000040000795c */ /* 0x000fe20000300000 */
.L_x_1819:
        /* <DEDUP_REMOVED lines=8> */
[----:B------:R-:W-:Y:S02]  /*162b0*/  UIADD3 UR10, UR10, 0x2, URZ ;  /* 0x000000020a0a7890 */ /* 0x000fe4000fffe03f */
[----:B------:R-:W-:Y:S02]  /*162c0*/  UIADD3 UR16, UR26, 0x10000, URZ ;  /* 0x000100001a107890 */ /* 0x000fe4000fffe03f */
[----:B------:R-:W-:Y:S02]  /*162d0*/  USHF.L.U32 UR19, UR10, 0x7, URZ ;  /* 0x000000070a137899 */ /* 0x000fe4000800063f */
[----:B------:R-:W-:Y:S02]  /*162e0*/  UIADD3 UR17, UR26, 0x30c10, URZ ;  /* 0x00030c101a117890 */ /* 0x000fe4000fffe03f */
[----:B------:R-:W-:Y:S02]  /*162f0*/  UIADD3 UR8, UP0, UR19, UR22, URZ ;  /* 0x0000001613087290 */ /* 0x000fe4000ff1e03f */
[----:B------:R-:W-:Y:S01]  /*16300*/  MOV R5, UR19 ;  /* 0x0000001300057c02 */ /* 0x000fe20008000f00 */
[----:B------:R-:W-:-:S02]  /*16310*/  UIADD3 UR19, UR19, UR7, URZ ;  /* 0x0000000713137290 */ /* 0x000fc4000fffe03f */
[----:B------:R-:W-:Y:S01]  /*16320*/  UIADD3 UR26, UR26, 0x20000, URZ ;  /* 0x000200001a1a7890 */ /* 0x000fe2000fffe03f */
[----:B------:R-:W-:Y:S01]  /*16330*/  IMAD.U32 R0, RZ, RZ, UR8 ;  /* 0x00000008ff007e24 */ /* 0x000fe2000f8e00ff */
[----:B------:R-:W-:Y:S01]  /*16340*/  PLOP3.LUT P2, PT, PT, PT, UP0, 0x80, 0x0 ;  /* 0x000000000000781c */ /* 0x000fe20003f4f008 */
[----:B------:R-:W-:Y:S01]  /*16350*/  UMOV UR27, UR17 ;  /* 0x00000011001b7c82 */ /* 0x000fe20008000000 */
[----:B------:R-:W-:Y:S02]  /*16360*/  R2UR UR8, R2 ;  /* 0x00000000020872ca */ /* 0x000fe400000e0000 */
[----:B----4-:R-:W-:Y:S02]  /*16370*/  LEA R4, P1, R0, R9, 0x2 ;  /* 0x0000000900047211 */ /* 0x010fe400078210ff */
[----:B------:R-:W-:Y:S02]  /*16380*/  LEA.HI.X.SX32 R5, R5, R14, 0x1, P2 ;  /* 0x0000000e05057211 */ /* 0x000fe400010f0eff */
[----:B------:R-:W-:-:S02]  /*16390*/  R2UR UR30, R4 ;  /* 0x00000000041e72ca */ /* 0x000fc400000e0000 */
[----:B------:R-:W-:Y:S02]  /*163a0*/  LEA.HI.X R0, R0, R8, R5, 0x2, P1 ;  /* 0x0000000800007211 */ /* 0x000fe400008f1405 */
[----:B------:R-:W-:Y:S02]  /*163b0*/  ISETP.NE.AND P1, PT, R17, RZ, PT ;  /* 0x000000ff1100720c */ /* 0x000fe40003f25270 */
[----:B------:R-:W-:Y:S01]  /*163c0*/  R2UR UR31, R0 ;  /* 0x00000000001f72ca */ /* 0x000fe200000e0000 */
[----:B------:R4:W-:Y:S01]  /*163d0*/  UTMALDG.4D [UR16], [UR8], desc[UR24] ;  /* 0x00001810080075b4 */ /* 0x0009e20008019000 */
[----:B------:R-:W-:-:S11]  /*163e0*/  MOV R0, UR10 ;  /* 0x0000000a00007c02 */ /* 0x000fd60008000f00 */
[----:B------:R4:W-:Y:S02]  /*163f0*/  UBLKCP.S.G [UR26], [UR30], UR28 ;  /* 0x0000001a1e0073ba */ /* 0x0009e4000800021c */
[----:B----4-:R-:W-:Y:S05]  /*16400*/  @P1 BRA `(.L_x_1820) ;  /* 0xfffffff400ac1947 */ /* 0x010fea000383ffff */
.L_x_1811:
[----:B------:R-:W4:Y:S02]  /*16410*/  LDL.LU R4, [R1+0x4] ;  /* 0x0000040001047983 */ /* 0x000f240000300800 */
[----:B----4-:R-:W-:Y:S02]  /*16420*/  ISETP.NE.AND P1, PT, R4, RZ, PT ;  /* 0x000000ff0400720c */ /* 0x010fe40003f25270 */
[----:B------:R4:W5:Y:S11]  /*16430*/  LDL R4, [R1] ;  /* 0x0000000001047983 */ /* 0x0009760000100800 */
[----:B----4-:R-:W-:Y:S05]  /*16440*/  @!P1 BRA `(.L_x_1810) ;  /* 0x0000000400249947 */ /* 0x010fea0003800000 */
[----:B------:R-:W-:-:S04]  /*16450*/  SHF.L.U32 R12, R10, 0x1f, RZ ;  /* 0x0000001f0a0c7819 */ /* 0x000fc800000006ff */
[----:B------:R-:W4:Y:S02]  /*16460*/  SYNCS.PHASECHK.TRANS64.TRYWAIT P1, [R15+URZ+0x30c40], R12 ;  /* 0x030c400c0f0075a7 */ /* 0x000f24000802017f */
[----:B----4-:R-:W-:Y:S05]  /*16470*/  @!P1 BRA `(.L_x_1821) ;  /* 0x0000000c008c9947 */ /* 0x010fea0003800000 */
.L_x_1842:
[----:B------:R-:W-:Y:S05]  /*16480*/  @P0 BRA `(.L_x_1822) ;  /* 0x00000000001c0947 */ /* 0x000fea0003800000 */
[----:B-----5:R-:W1:Y:S02]  /*16490*/  S2R R4, SR_TID.X ;  /* 0x0000000000047919 */ /* 0x020e640000002100 */
[----:B-1----:R-:W-:Y:S01]  /*164a0*/  LOP3.LUT R5, R4, 0x1f, RZ, 0xc0, !PT ;  /* 0x0000001f04057812 */ /* 0x002fe200078ec0ff */
[----:B------:R-:W-:-:S03]  /*164b0*/  IMAD.MOV.U32 R4, RZ, RZ, 0x4200 ;  /* 0x00004200ff047424 */ /* 0x000fc600078e00ff */
[----:B------:R-:W-:Y:S01]  /*164c0*/  ISETP.NE.AND P1, PT, R5, RZ, PT ;  /* 0x000000ff0500720c */ /* 0x000fe20003f25270 */
[----:B------:R1:W-:-:S12]  /*164d0*/  SYNCS.ARRIVE.TRANS64 RZ, [R15+URZ+0x30c30], R4 ;  /* 0x030c30040fff79a7 */ /* 0x0003d8000800003f */
[----:B-1----:R-:W-:Y:S05]  /*164e0*/  @!P1 BRA `(.L_x_1822) ;  /* 0x0000000000049947 */ /* 0x002fea0003800000 */
[----:B------:R-:W-:Y:S01]  /*164f0*/  BPT.TRAP 0x1 ;  /* 0x000000040000795c */ /* 0x000fe20000300000 */
.L_x_1822:
[----:B-1---5:R-:W1:Y:S01]  /*16500*/  LDC.64 R4, c[0x0][0x728] ;  /* 0x0001ca00ff047b82 */ /* 0x022e620000000a00 */
        /* <DEDUP_REMOVED lines=10> */
[----:B------:R-:W-:Y:S02]  /*165b0*/  UIADD3 UR19, UR19, UR7, URZ ;  /* 0x0000000713137290 */ /* 0x000fe4000fffe03f */
[----:B------:R-:W-:Y:S01]  /*165c0*/  UIADD3 UR26, UR26, 0x20400, URZ ;  /* 0x000204001a1a7890 */ /* 0x000fe2000fffe03f */
[----:B-1----:R-:W-:Y:S02]  /*165d0*/  LEA R4, P2, R13, R4, 0x2 ;  /* 0x000000040d047211 */ /* 0x002fe400078410ff */
        /* <DEDUP_REMOVED lines=13> */
.L_x_1843:
[----:B------:R-:W-:Y:S05]  /*166b0*/  @P0 BRA `(.L_x_1824) ;  /* 0x00000000001c0947 */ /* 0x000fea0003800000 */
[----:B------:R-:W2:Y:S02]  /*166c0*/  S2R R4, SR_TID.X ;  /* 0x0000000000047919 */ /* 0x000ea40000002100 */
[----:B--2---:R-:W-:Y:S02]  /*166d0*/  LOP3.LUT R5, R4, 0x1f, RZ, 0xc0, !PT ;  /* 0x0000001f04057812 */ /* 0x004fe400078ec0ff */
[----:B------:R-:W-:Y:S02]  /*166e0*/  MOV R4, 0x4200 ;  /* 0x0000420000047802 */ /* 0x000fe40000000f00 */
[----:B------:R-:W-:Y:S02]  /*166f0*/  ISETP.NE.AND P0, PT, R5, RZ, PT ;  /* 0x000000ff0500720c */ /* 0x000fe40003f05270 */
[----:B------:R2:W-:Y:S11]  /*16700*/  SYNCS.ARRIVE.TRANS64 RZ, [R15+URZ+0x30c18], R4 ;  /* 0x030c18040fff79a7 */ /* 0x0005f6000800003f */
[----:B--2---:R-:W-:Y:S05]  /*16710*/  @!P0 BRA `(.L_x_1824) ;  /* 0x0000000000048947 */ /* 0x004fea0003800000 */
[----:B------:R-:W-:Y:S01]  /*16720*/  BPT.TRAP 0x1 ;  /* 0x000000040000795c */ /* 0x000fe20000300000 */
.L_x_1824:
[----:B------:R2:W5:Y:S01]  /*16730*/  LDL.LU R4, [R1] ;  /* 0x0000000001047983 */ /* 0x0005620000300800 */
[----:B------:R-:W-:Y:S01]  /*16740*/  R2UR UR19, R0 ;  /* 0x00000000001372ca */ /* 0x000fe200000e0000 */
[----:B------:R-:W-:Y:S01]  /*16750*/  UMOV UR24, 0x0 ;  /* 0x0000000000187882 */ /* 0x000fe20000000000 */
[----:B------:R-:W-:Y:S01]  /*16760*/  R2UR UR26, R15 ;  /* 0x000000000f1a72ca */ /* 0x000fe200000e0000 */
[----:B------:R-:W-:Y:S01]  /*16770*/  UMOV UR25, 0x14f00000 ;  /* 0x14f0000000197882 */ /* 0x000fe20000000000 */
[----:B------:R-:W-:Y:S01]  /*16780*/  R2UR UR9, R3 ;  /* 0x00000000030972ca */ /* 0x000fe200000e0000 */
[----:B------:R-:W-:Y:S01]  /*16790*/  UMOV UR18, URZ ;  /* 0x0000003f00127c82 */ /* 0x000fe20008000000 */
[----:B------:R-:W-:-:S07]  /*167a0*/  UMOV UR10, 0x20 ;  /* 0x00000020000a7882 */ /* 0x000fce0000000000 */
[----:B------:R-:W-:Y:S02]  /*167b0*/  UIADD3 UR19, UR19, 0x80, URZ ;  /* 0x0000008013137890 */ /* 0x000fe4000fffe03f */
[----:B------:R-:W-:Y:S02]  /*167c0*/  UIADD3 UR16, UR26, 0x14000, URZ ;  /* 0x000140001a107890 */ /* 0x000fe4000fffe03f */
[----:B------:R-:W-:Y:S02]  /*167d0*/  UIADD3 UR8, UP0, UR19, UR22, URZ ;  /* 0x0000001613087290 */ /* 0x000fe4000ff1e03f */
[----:B------:R-:W-:Y:S01]  /*167e0*/  IMAD.U32 R5, RZ, RZ, UR19 ;  /* 0x00000013ff057e24 */ /* 0x000fe2000f8e00ff */
[----:B------:R-:W-:Y:S02]  /*167f0*/  UIADD3 UR17, UR26, 0x30c18, URZ ;  /* 0x00030c181a117890 */ /* 0x000fe4000fffe03f */
[----:B------:R-:W-:Y:S01]  /*16800*/  UIADD3 UR19, UR19, UR7, URZ ;  /* 0x0000000713137290 */ /* 0x000fe2000fffe03f */
[----:B------:R-:W-:Y:S01]  /*16810*/  PLOP3.LUT P0, PT, PT, PT, UP0, 0x80, 0x0 ;  /* 0x000000000000781c */ /* 0x000fe20003f0f008 */
[----:B------:R-:W-:Y:S01]  /*16820*/  UIADD3 UR26, UR26, 0x20200, URZ ;  /* 0x000202001a1a7890 */ /* 0x000fe2000fffe03f */
[----:B------:R-:W-:-:S02]  /*16830*/  MOV R0, UR8 ;  /* 0x0000000800007c02 */ /* 0x000fc40008000f00 */
[----:B------:R-:W-:Y:S01]  /*16840*/  LEA.HI.X.SX32 R5, R5, R14, 0x1, P0 ;  /* 0x0000000e05057211 */ /* 0x000fe200000f0eff */
[----:B------:R-:W-:Y:S01]  /*16850*/  UMOV UR27, UR17 ;  /* 0x00000011001b7c82 */ /* 0x000fe20008000000 */
[----:B------:R-:W-:Y:S02]  /*16860*/  LEA R9, P0, R0, R9, 0x2 ;  /* 0x0000000900097211 */ /* 0x000fe400078010ff */
[----:B------:R-:W-:Y:S02]  /*16870*/  R2UR UR8, R2 ;  /* 0x00000000020872ca */ /* 0x000fe400000e0000 */
[----:B------:R-:W-:Y:S02]  /*16880*/  LEA.HI.X R8, R0, R8, R5, 0x2, P0 ;  /* 0x0000000800087211 */ /* 0x000fe400000f1405 */
[----:B------:R-:W-:Y:S02]  /*16890*/  R2UR UR28, R9 ;  /* 0x00000000091c72ca */ /* 0x000fe400000e0000 */
[----:B------:R-:W-:-:S07]  /*168a0*/  R2UR UR29, R8 ;  /* 0x00000000081d72ca */ /* 0x000fce00000e0000 */
[----:B------:R2:W-:Y:S06]  /*168b0*/  UTMALDG.4D [UR16], [UR8], desc[UR24] ;  /* 0x00001810080075b4 */ /* 0x0005ec0008019000 */
[----:B------:R2:W-:Y:S02]  /*168c0*/  UBLKCP.S.G [UR26], [UR28], UR10 ;  /* 0x0000001a1c0073ba */ /* 0x0005e4000800020a */
[----:B--2---:R-:W-:-:S07]  /*168d0*/  IMAD.MOV.U32 R16, RZ, RZ, 0x1 ;  /* 0x00000001ff107424 */ /* 0x004fce00078e00ff */
.L_x_1810:
[----:B------:R-:W1:Y:S01]  /*168e0*/  S2R R0, SR_TID.X ;  /* 0x0000000000007919 */ /* 0x000e620000002100 */
[----:B------:R-:W-:Y:S02]  /*168f0*/  LEA R3, R16, R15, 0x3 ;  /* 0x0000000f10037211 */ /* 0x000fe400078e18ff */
[----:B-1----:R-:W-:Y:S02]  /*16900*/  LOP3.LUT R2, R0, 0x7f, RZ, 0xc0, !PT ;  /* 0x0000007f00027812 */ /* 0x002fe400078ec0ff */
[----:B------:R-:W-:Y:S02]  /*16910*/  SHF.L.U32 R0, R10, 0x1f, RZ ;  /* 0x0000001f0a007819 */ /* 0x000fe400000006ff */
[----:B------:R-:W-:Y:S02]  /*16920*/  ISETP.NE.AND P1, PT, R2, RZ, PT ;  /* 0x000000ff0200720c */ /* 0x000fe40003f25270 */
[----:B------:R-:W1:Y:S02]  /*16930*/  SYNCS.PHASECHK.TRANS64.TRYWAIT P0, [R3+URZ+0x30c40], R0 ;  /* 0x030c4000030075a7 */ /* 0x000e64000800017f */
[----:B-1----:R-:W-:Y:S09]  /*16940*/  @!P0 BRA `(.L_x_1825) ;  /* 0x0000000800808947 */ /* 0x002ff20003800000 */
.L_x_1844:
[----:B------:R-:W-:Y:S05]  /*16950*/  @P1 BRA `(.L_x_1826) ;  /* 0x0000000000181947 */ /* 0x000fea0003800000 */
[----:B------:R-:W1:Y:S01]  /*16960*/  S2R R2, SR_TID.X ;  /* 0x0000000000027919 */ /* 0x000e620000002100 */
[----:B------:R-:W-:-:S04]  /*16970*/  IMAD.MOV.U32 R0, RZ, RZ, 0x4200 ;  /* 0x00004200ff007424 */ /* 0x000fc800078e00ff */
[----:B------:R1:W-:Y:S02]  /*16980*/  SYNCS.ARRIVE.TRANS64 RZ, [R3+URZ+0x30c30], R0 ;  /* 0x030c300003ff79a7 */ /* 0x0003e4000800003f */
[----:B-1----:R-:W-:-:S13]  /*16990*/  LOP3.LUT P0, RZ, R2, 0x1f, RZ, 0xc0, !PT ;  /* 0x0000001f02ff7812 */ /* 0x002fda000780c0ff */
[----:B------:R-:W-:Y:S05]  /*169a0*/  @!P0 BRA `(.L_x_1826) ;  /* 0x0000000000048947 */ /* 0x000fea0003800000 */
[----:B------:R-:W-:Y:S01]  /*169b0*/  BPT.TRAP 0x1 ;  /* 0x000000040000795c */ /* 0x000fe20000300000 */
.L_x_1826:
[----:B-----5:R-:W-:Y:S01]  /*169c0*/  R2UR UR19, R4 ;  /* 0x00000000041372ca */ /* 0x020fe200000e0000 */
[----:B------:R-:W-:Y:S01]  /*169d0*/  ULDC.64 UR26, c[0x0][0x728] ;  /* 0x0001ca00001a7ab9 */ /* 0x000fe20000000a00 */
[C---:B------:R-:W-:Y:S01]  /*169e0*/  LEA R0, R16.reuse, R15, 0xe ;  /* 0x0000000f10007211 */ /* 0x040fe200078e70ff */
[----:B--234-:R-:W-:Y:S01]  /*169f0*/  IMAD R15, R16, 0x200, R15 ;  /* 0x00000200100f7824 */ /* 0x01cfe200078e020f */
[----:B------:R-:W-:Y:S02]  /*16a00*/  R2UR UR9, R11 ;  /* 0x000000000b0972ca */ /* 0x000fe400000e0000 */
[----:B------:R-:W-:Y:S02]  /*16a10*/  R2UR UR17, R3 ;  /* 0x00000000031172ca */ /* 0x000fe400000e0000 */
[----:B------:R-:W-:Y:S01]  /*16a20*/  R2UR UR16, R0 ;  /* 0x00000000001072ca */ /* 0x000fe200000e0000 */
[----:B------:R-:W-:Y:S01]  /*16a30*/  VIADD R0, R16, 0x1 ;  /* 0x0000000110007836 */ /* 0x000fe20000000000 */
        /* <DEDUP_REMOVED lines=9> */
[----:B------:R-:W-:Y:S02]  /*16ad0*/  ULEA.HI.X.SX32 UR9, UR19, UR9, 0x1, UP0 ;  /* 0x0000000913097291 */ /* 0x000fe400080f0e3f */
[----:B------:R-:W-:Y:S01]  /*16ae0*/  ULEA UR8, UP0, UR18, UR26, 0x2 ;  /* 0x0000001a12087291 */ /* 0x000fe2000f80103f */
[----:B------:R-:W-:Y:S01]  /*16af0*/  SEL R3, RZ, 0x1, P0 ;  /* 0x00000001ff037807 */ /* 0x000fe20000000000 */
[----:B------:R-:W-:Y:S01]  /*16b00*/  UIADD3 UR19, UR19, UR7, URZ ;  /* 0x0000000713137290 */ /* 0x000fe2000fffe03f */
[----:B------:R-:W-:Y:S01]  /*16b10*/  SEL R0, R0, RZ, P0 ;  /* 0x000000ff00007207 */ /* 0x000fe20000000000 */
[----:B------:R-:W-:Y:S01]  /*16b20*/  UIADD3 UR16, UR16, 0x18000, URZ ;  /* 0x0001800010107890 */ /* 0x000fe2000fffe03f */
[----:B------:R-:W-:Y:S01]  /*16b30*/  LOP3.LUT R10, R10, R3, RZ, 0x3c, !PT ;  /* 0x000000030a0a7212 */ /* 0x000fe200078e3cff */
[----:B------:R-:W-:-:S02]  /*16b40*/  ULEA.HI.X UR9, UR18, UR27, UR9, 0x2, UP0 ;  /* 0x0000001b12097291 */ /* 0x000fc400080f1409 */
[----:B------:R-:W-:Y:S01]  /*16b50*/  UIADD3 UR28, UR10, 0x20400, URZ ;  /* 0x000204000a1c7890 */ /* 0x000fe2000fffe03f */
[----:B------:R-:W-:Y:S01]  /*16b60*/  UMOV UR26, 0x0 ;  /* 0x00000000001a7882 */ /* 0x000fe20000000000 */
[----:B------:R-:W-:Y:S01]  /*16b70*/  UMOV UR27, 0x14f00000 ;  /* 0x14f00000001b7882 */ /* 0x000fe20000000000 */
[----:B------:R-:W-:Y:S01]  /*16b80*/  UMOV UR18, URZ ;  /* 0x0000003f00127c82 */ /* 0x000fe20008000000 */
[----:B------:R-:W-:Y:S01]  /*16b90*/  UMOV UR29, UR17 ;  /* 0x00000011001d7c82 */ /* 0x000fe20008000000 */
[----:B------:R-:W-:Y:S01]  /*16ba0*/  UMOV UR10, 0x20 ;  /* 0x00000020000a7882 */ /* 0x000fe20000000000 */
[----:B------:R1:W-:Y:S03]  /*16bb0*/  UTMALDG.4D [UR16], [UR24], desc[UR26] ;  /* 0x00001a10180075b4 */ /* 0x0003e60008019000 */
[----:B------:R1:W-:Y:S02]  /*16bc0*/  UBLKCP.S.G [UR28], [UR8], UR10 ;  /* 0x0000001c080073ba */ /* 0x0003e4000800020a */
[----:B-1----:R-:W-:Y:S01]  /*16bd0*/  NOP ;  /* 0x0000000000007918 */ /* 0x002fe20000000000 */
.L_x_1807:
[----:B------:R-:W-:Y:S05]  /*16be0*/  BSYNC B0 ;  /* 0x0000000000007941 */ /* 0x000fea0003800000 */
.L_x_1802:
[----:B------:R-:W-:-:S03]  /*16bf0*/  UMOV UR8, 0xffffffff ;  /* 0xffffffff00087882 */ /* 0x000fc60000000000 */
[----:B------:R-:W-:Y:S05]  /*16c00*/  BRA.DIV UR8, `(.L_x_1827) ;  /* 0x0000000608e47947 */ /* 0x000fea000b800000 */
[----:B------:R-:W-:-:S13]  /*16c10*/  ELECT P6, URZ, PT ;  /* 0x00000000003f782f */ /* 0x000fda00038c0000 */
.L_x_1847:
[----:B------:R-:W-:Y:S05]  /*16c20*/  @!P6 BRA `(.L_x_1689) ;  /* 0x000000000084e947 */ /* 0x000fea0003800000 */
[----:B------:R-:W-:-:S06]  /*16c30*/  ULOP3.LUT UR8, UR36, 0x2, URZ, 0xfc, !UPT ;  /* 0x0000000224087892 */ /* 0x000fcc000f8efc3f */
[----:B------:R-:W-:-:S04]  /*16c40*/  MOV R2, UR8 ;  /* 0x0000000800027c02 */ /* 0x000fc80008000f00 */
[----:B------:R-:W-:-:S13]  /*16c50*/  ISETP.NE.AND P2, PT, R2, 0x3, PT ;  /* 0x000000030200780c */ /* 0x000fda0003f45270 */
[----:B------:R-:W-:Y:S05]  /*16c60*/  @!P2 BRA `(.L_x_1828) ;  /* 0x000000000004a947 */ /* 0x000fea0003800000 */
[----:B---3--:R-:W-:Y:S01]  /*16c70*/  BPT.TRAP 0x1 ;  /* 0x000000040000795c */ /* 0x008fe20000300000 */
.L_x_1828:
        /* <DEDUP_REMOVED lines=9> */
[----:B------:R-:W1:Y:S01]  /*16d10*/  SYNCS.PHASECHK.TRANS64.TRYWAIT P0, [R7+URZ], R4 ;  /* 0x00000004070075a7 */ /* 0x000e62000800017f */
[----:B------:R-:W-:Y:S02]  /*16d20*/  SEL R6, R2, RZ, P1 ;  /* 0x000000ff02067207 */ /* 0x000fe40000800000 */
[----:B------:R-:W-:Y:S02]  /*16d30*/  LOP3.LUT R5, R10, R5, RZ, 0x3c, !PT ;  /* 0x000000050a057212 */ /* 0x000fe400078e3cff */
[----:B------:R-:W-:Y:S02]  /*16d40*/  LEA R3, R6, R3, 0x3 ;  /* 0x0000000306037211 */ /* 0x000fe400078e18ff */
[----:B------:R-:W-:Y:S01]  /*16d50*/  SHF.L.U32 R2, R5, 0x1f, RZ ;  /* 0x0000001f05027819 */ /* 0x000fe200000006ff */
[----:B-1----:R-:W-:Y:S06]  /*16d60*/  @!P0 BRA `(.L_x_1829) ;  /* 0x0000000400ac8947 */ /* 0x002fec0003800000 */
.L_x_1848:
[----:B------:R-:W2:Y:S02]  /*16d70*/  SYNCS.PHASECHK.TRANS64.TRYWAIT P0, [R3+URZ], R2 ;  /* 0x00000002030075a7 */ /* 0x000ea4000800017f */
[----:B--2---:R-:W-:Y:S05]  /*16d80*/  @!P0 BRA `(.L_x_1830) ;  /* 0x0000000400b88947 */ /* 0x004fea0003800000 */
.L_x_1849:
[----:B------:R-:W-:Y:S05]  /*16d90*/  @!P2 BRA `(.L_x_1831) ;  /* 0x000000000004a947 */ /* 0x000fea0003800000 */
[----:B---3--:R-:W-:Y:S01]  /*16da0*/  BPT.TRAP 0x1 ;  /* 0x000000040000795c */ /* 0x008fe20000300000 */
.L_x_1831:
[----:B--2---:R-:W-:-:S05]  /*16db0*/  VIADD R3, R8, 0x30c40 ;  /* 0x00030c4008037836 */ /* 0x004fca0000000000 */
[----:B------:R-:W-:-:S04]  /*16dc0*/  LEA R5, R0, R3, 0x3 ;  /* 0x0000000300057211 */ /* 0x000fc800078e18ff */
[----:B------:R-:W2:Y:S02]  /*16dd0*/  SYNCS.PHASECHK.TRANS64.TRYWAIT P0, [R5+URZ], R4 ;  /* 0x00000004050075a7 */ /* 0x000ea4000800017f */
[----:B--2---:R-:W-:Y:S05]  /*16de0*/  @!P0 BRA `(.L_x_1832) ;  /* 0x0000000400b48947 */ /* 0x004fea0003800000 */
.L_x_1850:
[----:B------:R-:W-:-:S07]  /*16df0*/  IMAD R3, R6, 0x8, R3 ;  /* 0x0000000806037824 */ /* 0x000fce00078e0203 */
.L_x_1833:
[----:B----4-:R4:W1:Y:S02]  /*16e00*/  SYNCS.PHASECHK.TRANS64.TRYWAIT P0, [R3+URZ], R2 ;  /* 0x00000002030075a7 */ /* 0x010864000800017f */
[----:B-1----:R-:W-:Y:S05]  /*16e10*/  @!P0 NANOSLEEP.SYNCS 0x989680 ;  /* 0x009896800000895d */ /* 0x002fea0003900000 */
[----:B------:R-:W1:Y:S02]  /*16e20*/  @!P0 SYNCS.PHASECHK.TRANS64 P0, [R3+URZ], R2 ;  /* 0x00000002030085a7 */ /* 0x000e64000800007f */
[----:B-1----:R-:W-:Y:S05]  /*16e30*/  @!P0 BRA `(.L_x_1833) ;  /* 0xfffffffc00f08947 */ /* 0x002fea000383ffff */
.L_x_1689:
[----:B---3--:R-:W-:Y:S05]  /*16e40*/  BSYNC B6 ;  /* 0x0000000000067941 */ /* 0x008fea0003800000 */
.L_x_1683:
[----:B------:R-:W-:Y:S05]  /*16e50*/  EXIT ;  /* 0x000000000000794d */ /* 0x000fea0003800000 */
.L_x_1700:
[----:B------:R-:W-:Y:S01]  /*16e60*/  MOV R13, R18 ;  /* 0x00000012000d7202 */ /* 0x000fe20000000f00 */
[----:B------:R-:W-:Y:S01]  /*16e70*/  IMAD.MOV.U32 R12, RZ, RZ, RZ ;  /* 0x000000ffff0c7224 */ /* 0x000fe200078e00ff */
[----:B------:R-:W-:Y:S01]  /*16e80*/  MOV R11, 0x1f ;  /* 0x0000001f000b7802 */ /* 0x000fe20000000f00 */
[----:B------:R-:W-:-:S07]  /*16e90*/  IMAD.MOV.U32 R15, RZ, RZ, -0x1 ;  /* 0xffffffffff0f7424 */ /* 0x000fce00078e00ff */
[----:B------:R-:W-:Y:S05]  /*16ea0*/  WARPSYNC.COLLECTIVE R15, `(.L_x_1834) ;  /* 0x000000000f087348 */ /* 0x000fea0003c00000 */
[----:B------:R1:W2:Y:S02]  /*16eb0*/  SHFL.IDX P6, R14, R13, R12, R11 ;  /* 0x0000000c0d0e7389 */ /* 0x0002a400000c000b */
[----:B-12---:R-:W-:Y:S01]  /*16ec0*/  ENDCOLLECTIVE ;  /* 0x000000000000791b */ /* 0x006fe20003800000 */
.L_x_1834:
[----:B------:R-:W-:Y:S05]  /*16ed0*/  BRA `(.L_x_1835) ;  /* 0xfffffea400507947 */ /* 0x000fea000383ffff */
.L_x_1702:
[----:B--2---:R2:W3:Y:S02]  /*16ee0*/  SYNCS.PHASECHK.TRANS64.TRYWAIT P0, [R16+URZ+0x30c00], R11 ;  /* 0x030c000b100075a7 */ /* 0x0044e4000800017f */
[----:B---3--:R-:W-:Y:S05]  /*16ef0*/  @!P0 NANOSLEEP.SYNCS 0x989680 ;  /* 0x009896800000895d */ /* 0x008fea0003900000 */
[----:B------:R-:W3:Y:S02]  /*16f00*/  @!P0 SYNCS.PHASECHK.TRANS64 P0, [R16+URZ+0x30c00], R11 ;  /* 0x030c000b100085a7 */ /* 0x000ee4000800007f */
[----:B---3--:R-:W-:Y:S05]  /*16f10*/  @!P0 BRA `(.L_x_1702) ;  /* 0xfffffffc00f08947 */ /* 0x008fea000383ffff */
[----:B------:R-:W-:Y:S05]  /*16f20*/  BRA `(.L_x_1701) ;  /* 0xfffffea4009c7947 */ /* 0x000fea000383ffff */
.L_x_1707:
[----:B--2---:R2:W3:Y:S02]  /*16f30*/  SYNCS.PHASECHK.TRANS64.TRYWAIT P0, [R6+URZ+0x30c10], R23 ;  /* 0x030c1017060075a7 */ /* 0x0044e4000800017f */
[----:B---3--:R-:W-:Y:S05]  /*16f40*/  @!P0 NANOSLEEP.SYNCS 0x989680 ;  /* 0x009896800000895d */ /* 0x008fea0003900000 */
[----:B------:R-:W3:Y:S02]  /*16f50*/  @!P0 SYNCS.PHASECHK.TRANS64 P0, [R6+URZ+0x30c10], R23 ;  /* 0x030c1017060085a7 */ /* 0x000ee4000800007f */
[----:B---3--:R-:W-:Y:S05]  /*16f60*/  @!P0 BRA `(.L_x_1707) ;  /* 0xfffffffc00f08947 */ /* 0x008fea000383ffff */
[----:B------:R-:W-:Y:S05]  /*16f70*/  BRA `(.L_x_1706) ;  /* 0xfffffeac00d47947 */ /* 0x000fea000383ffff */
.L_x_1711:
[----:B------:R1:W1:Y:S02]  /*16f80*/  SYNCS.PHASECHK.TRANS64.TRYWAIT P0, [R6+URZ+0x30c30], R23 ;  /* 0x030c3017060075a7 */ /* 0x000264000800017f */
[----:B-1----:R-:W-:Y:S05]  /*16f90*/  @!P0 NANOSLEEP.SYNCS 0x989680 ;  /* 0x009896800000895d */ /* 0x002fea0003900000 */
[----:B------:R-:W1:Y:S02]  /*16fa0*/  @!P0 SYNCS.PHASECHK.TRANS64 P0, [R6+URZ+0x30c30], R23 ;  /* 0x030c3017060085a7 */ /* 0x000e64000800007f */
[----:B-1----:R-:W-:Y:S05]  /*16fb0*/  @!P0 BRA `(.L_x_1711) ;  /* 0xfffffffc00f08947 */ /* 0x002fea000383ffff */
[----:B------:R-:W-:Y:S05]  /*16fc0*/  BRA `(.L_x_1710) ;  /* 0xfffffeb000dc7947 */ /* 0x000fea000383ffff */
.L_x_1719:
[----:B--2---:R2:W3:Y:S02]  /*16fd0*/  SYNCS.PHASECHK.TRANS64.TRYWAIT P1, [R6+URZ+0x30c10], R23 ;  /* 0x030c1017060075a7 */ /* 0x0044e4000802017f */
[----:B---3--:R-:W-:Y:S05]  /*16fe0*/  @!P1 NANOSLEEP.SYNCS 0x989680 ;  /* 0x009896800000995d */ /* 0x008fea0003900000 */
[----:B------:R-:W3:Y:S02]  /*16ff0*/  @!P1 SYNCS.PHASECHK.TRANS64 P1, [R6+URZ+0x30c10], R23 ;  /* 0x030c1017060095a7 */ /* 0x000ee4000802007f */
[----:B---3--:R-:W-:Y:S05]  /*17000*/  @!P1 BRA `(.L_x_1719) ;  /* 0xfffffffc00f09947 */ /* 0x008fea000383ffff */
[----:B------:R-:W-:Y:S05]  /*17010*/  BRA `(.L_x_1718) ;  /* 0xffffff0400f47947 */ /* 0x000fea000383ffff */
.L_x_1723:
[----:B------:R1:W1:Y:S02]  /*17020*/  SYNCS.PHASECHK.TRANS64.TRYWAIT P1, [R6+URZ+0x30c30], R23 ;  /* 0x030c3017060075a7 */ /* 0x000264000802017f */
[----:B-1----:R-:W-:Y:S05]  /*17030*/  @!P1 NANOSLEEP.SYNCS 0x989680 ;  /* 0x009896800000995d */ /* 0x002fea0003900000 */
[----:B------:R-:W1:Y:S02]  /*17040*/  @!P1 SYNCS.PHASECHK.TRANS64 P1, [R6+URZ+0x30c30], R23 ;  /* 0x030c3017060095a7 */ /* 0x000e64000802007f */
[----:B-1----:R-:W-:Y:S05]  /*17050*/  @!P1 BRA `(.L_x_1723) ;  /* 0xfffffffc00f09947 */ /* 0x002fea000383ffff */
[----:B------:R-:W-:Y:S05]  /*17060*/  BRA `(.L_x_1722) ;  /* 0xffffff0800f47947 */ /* 0x000fea000383ffff */
.L_x_1731:
[----:B--2---:R2:W3:Y:S02]  /*17070*/  SYNCS.PHASECHK.TRANS64.TRYWAIT P0, [R6+URZ+0x30c10], R23 ;  /* 0x030c1017060075a7 */ /* 0x0044e4000800017f */
[----:B---3--:R-:W-:Y:S05]  /*17080*/  @!P0 NANOSLEEP.SYNCS 0x989680 ;  /* 0x009896800000895d */ /* 0x008fea0003900000 */
[----:B------:R-:W3:Y:S02]  /*17090*/  @!P0 SYNCS.PHASECHK.TRANS64 P0, [R6+URZ+0x30c10], R23 ;  /* 0x030c1017060085a7 */ /* 0x000ee4000800007f */
[----:B---3--:R-:W-:Y:S05]  /*170a0*/  @!P0 BRA `(.L_x_1731) ;  /* 0xfffffffc00f08947 */ /* 0x008fea000383ffff */
[----:B------:R-:W-:Y:S05]  /*170b0*/  BRA `(.L_x_1730) ;  /* 0xffffff54004c7947 */ /* 0x000fea000383ffff */
.L_x_1735:
[----:B------:R1:W1:Y:S02]  /*170c0*/  SYNCS.PHASECHK.TRANS64.TRYWAIT P0, [R6+URZ+0x30c30], R23 ;  /* 0x030c3017060075a7 */ /* 0x000264000800017f */
[----:B-1----:R-:W-:Y:S05]  /*170d0*/  @!P0 NANOSLEEP.SYNCS 0x989680 ;  /* 0x009896800000895d */ /* 0x002fea0003900000 */
[----:B------:R-:W1:Y:S02]  /*170e0*/  @!P0 SYNCS.PHASECHK.TRANS64 P0, [R6+URZ+0x30c30], R23 ;  /* 0x030c3017060085a7 */ /* 0x000e64000800007f */
[----:B-1----:R-:W-:Y:S05]  /*170f0*/  @!P0 BRA `(.L_x_1735) ;  /* 0xfffffffc00f08947 */ /* 0x002fea000383ffff */
[----:B------:R-:W-:Y:S05]  /*17100*/  BRA `(.L_x_1734) ;  /* 0xffffff58004c7947 */ /* 0x000fea000383ffff */
.L_x_1808:
[----:B-1----:R1:W2:Y:S02]  /*17110*/  SYNCS.PHASECHK.TRANS64.TRYWAIT P0, [R15+URZ+0x30c20], R0 ;  /* 0x030c20000f0075a7 */ /* 0x0022a4000800017f */
[----:B--2---:R-:W-:Y:S05]  /*17120*/  @!P0 NANOSLEEP.SYNCS 0x989680 ;  /* 0x009896800000895d */ /* 0x004fea0003900000 */
[----:B------:R-:W2:Y:S02]  /*17130*/  @!P0 SYNCS.PHASECHK.TRANS64 P0, [R15+URZ+0x30c20], R0 ;  /* 0x030c20000f0085a7 */ /* 0x000ea4000800007f */
[----:B--2---:R-:W-:Y:S05]  /*17140*/  @!P0 BRA `(.L_x_1808) ;  /* 0xfffffffc00f08947 */ /* 0x004fea000383ffff */
[----:B------:R-:W-:Y:S05]  /*17150*/  BRA `(.L_x_1836) ;  /* 0xffffffe000e87947 */ /* 0x000fea000383ffff */
.L_x_1812:
[----:B--2---:R2:W3:Y:S02]  /*17160*/  SYNCS.PHASECHK.TRANS64.TRYWAIT P1, [R15+URZ+0x30c40], R18 ;  /* 0x030c40120f0075a7 */ /* 0x0044e4000802017f */
[----:B---3--:R-:W-:Y:S05]  /*17170*/  @!P1 NANOSLEEP.SYNCS 0x989680 ;  /* 0x009896800000995d */ /* 0x008fea0003900000 */
[----:B------:R-:W3:Y:S02]  /*17180*/  @!P1 SYNCS.PHASECHK.TRANS64 P1, [R15+URZ+0x30c40], R18 ;  /* 0x030c40120f0095a7 */ /* 0x000ee4000802007f */
[----:B---3--:R-:W-:Y:S05]  /*17190*/  @!P1 BRA `(.L_x_1812) ;  /* 0xfffffffc00f09947 */ /* 0x008fea000383ffff */
[----:B------:R-:W-:Y:S05]  /*171a0*/  BRA `(.L_x_1837) ;  /* 0xffffffe800507947 */ /* 0x000fea000383ffff */
.L_x_1814:
[----:B-1----:R1:W3:Y:S02]  /*171b0*/  SYNCS.PHASECHK.TRANS64.TRYWAIT P1, [R15+URZ+0x30c28], R18 ;  /* 0x030c28120f0075a7 */ /* 0x0022e4000802017f */
[----:B---3--:R-:W-:Y:S05]  /*171c0*/  @!P1 NANOSLEEP.SYNCS 0x989680 ;  /* 0x009896800000995d */ /* 0x008fea0003900000 */
[----:B------:R-:W3:Y:S02]  /*171d0*/  @!P1 SYNCS.PHASECHK.TRANS64 P1, [R15+URZ+0x30c28], R18 ;  /* 0x030c28120f0095a7 */ /* 0x000ee4000802007f */
[----:B---3--:R-:W-:Y:S05]  /*171e0*/  @!P1 BRA `(.L_x_1814) ;  /* 0xfffffffc00f09947 */ /* 0x008fea000383ffff */
[----:B------:R-:W-:Y:S05]  /*171f0*/  BRA `(.L_x_1838) ;  /* 0xffffffe800d47947 */ /* 0x000fea000383ffff */
.L_x_1816:
[----:B---3--:R3:W4:Y:S02]  /*17200*/  SYNCS.PHASECHK.TRANS64.TRYWAIT P1, [R15+URZ+0x30c48], R18 ;  /* 0x030c48120f0075a7 */ /* 0x008724000802017f */
[----:B----4-:R-:W-:Y:S05]  /*17210*/  @!P1 NANOSLEEP.SYNCS 0x989680 ;  /* 0x009896800000995d */ /* 0x010fea0003900000 */
[----:B------:R-:W4:Y:S02]  /*17220*/  @!P1 SYNCS.PHASECHK.TRANS64 P1, [R15+URZ+0x30c48], R18 ;  /* 0x030c48120f0095a7 */ /* 0x000f24000802007f */
[----:B----4-:R-:W-:Y:S05]  /*17230*/  @!P1 BRA `(.L_x_1816) ;  /* 0xfffffffc00f09947 */ /* 0x010fea000383ffff */
[----:B------:R-:W-:Y:S05]  /*17240*/  BRA `(.L_x_1839) ;  /* 0xffffffec00587947 */ /* 0x000fea000383ffff */
.L_x_1818:
[----:B------:R-:W-:-:S07]  /*17250*/  SHF.L.U32 R4, R10, 0x1f, RZ ;  /* 0x0000001f0a047819 */ /* 0x000fce00000006ff */
.L_x_1840:
[----:B----4-:R4:W1:Y:S02]  /*17260*/  SYNCS.PHASECHK.TRANS64.TRYWAIT P1, [R15+URZ+0x30c20], R4 ;  /* 0x030c20040f0075a7 */ /* 0x010864000802017f */
[----:B-1----:R-:W-:Y:S05]  /*17270*/  @!P1 NANOSLEEP.SYNCS 0x989680 ;  /* 0x009896800000995d */ /* 0x002fea0003900000 */
[----:B------:R-:W1:Y:S02]  /*17280*/  @!P1 SYNCS.PHASECHK.TRANS64 P1, [R15+URZ+0x30c20], R4 ;  /* 0x030c20040f0095a7 */ /* 0x000e64000802007f */
[----:B-1----:R-:W-:Y:S05]  /*17290*/  @!P1 BRA `(.L_x_1840) ;  /* 0xfffffffc00f09947 */ /* 0x002fea000383ffff */
[----:B------:R-:W-:Y:S05]  /*172a0*/  BRA `(.L_x_1841) ;  /* 0xffffffec00c07947 */ /* 0x000fea000383ffff */
.L_x_1821:
[----:B----4-:R4:W1:Y:S02]  /*172b0*/  SYNCS.PHASECHK.TRANS64.TRYWAIT P1, [R15+URZ+0x30c40], R12 ;  /* 0x030c400c0f0075a7 */ /* 0x010864000802017f */
[----:B-1----:R-:W-:Y:S05]  /*172c0*/  @!P1 NANOSLEEP.SYNCS 0x989680 ;  /* 0x009896800000995d */ /* 0x002fea0003900000 */
[----:B------:R-:W1:Y:S02]  /*172d0*/  @!P1 SYNCS.PHASECHK.TRANS64 P1, [R15+URZ+0x30c40], R12 ;  /* 0x030c400c0f0095a7 */ /* 0x000e64000802007f */
[----:B-1----:R-:W-:Y:S05]  /*172e0*/  @!P1 BRA `(.L_x_1821) ;  /* 0xfffffffc00f09947 */ /* 0x002fea000383ffff */
[----:B------:R-:W-:Y:S05]  /*172f0*/  BRA `(.L_x_1842) ;  /* 0xfffffff000607947 */ /* 0x000fea000383ffff */
.L_x_1823:
[----:B-1----:R1:W2:Y:S02]  /*17300*/  SYNCS.PHASECHK.TRANS64.TRYWAIT P1, [R15+URZ+0x30c28], R12 ;  /* 0x030c280c0f0075a7 */ /* 0x0022a4000802017f */
[----:B--2---:R-:W-:Y:S05]  /*17310*/  @!P1 NANOSLEEP.SYNCS 0x989680 ;  /* 0x009896800000995d */ /* 0x004fea0003900000 */
[----:B------:R-:W2:Y:S02]  /*17320*/  @!P1 SYNCS.PHASECHK.TRANS64 P1, [R15+URZ+0x30c28], R12 ;  /* 0x030c280c0f0095a7 */ /* 0x000ea4000802007f */
[----:B--2---:R-:W-:Y:S05]  /*17330*/  @!P1 BRA `(.L_x_1823) ;  /* 0xfffffffc00f09947 */ /* 0x004fea000383ffff */
[----:B------:R-:W-:Y:S05]  /*17340*/  BRA `(.L_x_1843) ;  /* 0xfffffff000d87947 */ /* 0x000fea000383ffff */
.L_x_1825:
[----:B------:R1:W1:Y:S02]  /*17350*/  SYNCS.PHASECHK.TRANS64.TRYWAIT P0, [R3+URZ+0x30c40], R0 ;  /* 0x030c4000030075a7 */ /* 0x000264000800017f */
[----:B-1----:R-:W-:Y:S05]  /*17360*/  @!P0 NANOSLEEP.SYNCS 0x989680 ;  /* 0x009896800000895d */ /* 0x002fea0003900000 */
[----:B------:R-:W1:Y:S02]  /*17370*/  @!P0 SYNCS.PHASECHK.TRANS64 P0, [R3+URZ+0x30c40], R0 ;  /* 0x030c4000030085a7 */ /* 0x000e64000800007f */
[----:B-1----:R-:W-:Y:S05]  /*17380*/  @!P0 BRA `(.L_x_1825) ;  /* 0xfffffffc00f08947 */ /* 0x002fea000383ffff */
[----:B------:R-:W-:Y:S05]  /*17390*/  BRA `(.L_x_1844) ;  /* 0xfffffff4006c7947 */ /* 0x000fea000383ffff */
.L_x_1827:
[----:B------:R-:W-:Y:S01]  /*173a0*/  BSSY B0, `(.L_x_1845) ;  /* 0x0000006000007945 */ /* 0x000fe20003800000 */
[----:B------:R-:W-:-:S07]  /*173b0*/  MOV R15, 0xffffffff ;  /* 0xffffffff000f7802 */ /* 0x000fce0000000f00 */
[----:B---3--:R-:W-:Y:S05]  /*173c0*/  WARPSYNC.COLLECTIVE R15, `(.L_x_1846) ;  /* 0x000000000f0c7348 */ /* 0x008fea0003c00000 */
[----:B------:R-:W-:Y:S02]  /*173d0*/  ELECT P6, UR62, PT ;  /* 0x00000000003e782f */ /* 0x000fe400038c0000 */
[----:B------:R-:W-:Y:S01]  /*173e0*/  MOV R14, UR62 ;  /* 0x0000003e000e7c02 */ /* 0x000fe20008000f00 */
[----:B---3--:R-:W-:Y:S10]  /*173f0*/  ENDCOLLECTIVE ;  /* 0x000000000000791b */ /* 0x008ff40003800000 */
.L_x_1846:
[----:B------:R-:W-:Y:S05]  /*17400*/  BSYNC B0 ;  /* 0x0000000000007941 */ /* 0x000fea0003800000 */
.L_x_1845:
[----:B------:R-:W-:Y:S05]  /*17410*/  BRA `(.L_x_1847) ;  /* 0xfffffff800007947 */ /* 0x000fea000383ffff */
.L_x_1829:
[----:B-1----:R1:W2:Y:S02]  /*17420*/  SYNCS.PHASECHK.TRANS64.TRYWAIT P0, [R7+URZ], R4 ;  /* 0x00000004070075a7 */ /* 0x0022a4000800017f */
[----:B--2---:R-:W-:Y:S05]  /*17430*/  @!P0 NANOSLEEP.SYNCS 0x989680 ;  /* 0x009896800000895d */ /* 0x004fea0003900000 */
[----:B------:R-:W2:Y:S02]  /*17440*/  @!P0 SYNCS.PHASECHK.TRANS64 P0, [R7+URZ], R4 ;  /* 0x00000004070085a7 */ /* 0x000ea4000800007f */
[----:B--2---:R-:W-:Y:S05]  /*17450*/  @!P0 BRA `(.L_x_1829) ;  /* 0xfffffffc00f08947 */ /* 0x004fea000383ffff */
[----:B------:R-:W-:Y:S05]  /*17460*/  BRA `(.L_x_1848) ;  /* 0xfffffff800407947 */ /* 0x000fea000383ffff */
.L_x_1830:
[----:B--2---:R2:W4:Y:S02]  /*17470*/  SYNCS.PHASECHK.TRANS64.TRYWAIT P0, [R3+URZ], R2 ;  /* 0x00000002030075a7 */ /* 0x004524000800017f */
[----:B----4-:R-:W-:Y:S05]  /*17480*/  @!P0 NANOSLEEP.SYNCS 0x989680 ;  /* 0x009896800000895d */ /* 0x010fea0003900000 */
[----:B------:R-:W4:Y:S02]  /*17490*/  @!P0 SYNCS.PHASECHK.TRANS64 P0, [R3+URZ], R2 ;  /* 0x00000002030085a7 */ /* 0x000f24000800007f */
[----:B----4-:R-:W-:Y:S05]  /*174a0*/  @!P0 BRA `(.L_x_1830) ;  /* 0xfffffffc00f08947 */ /* 0x010fea000383ffff */
[----:B------:R-:W-:Y:S05]  /*174b0*/  BRA `(.L_x_1849) ;  /* 0xfffffff800347947 */ /* 0x000fea000383ffff */
.L_x_1832:
[----:B--2---:R2:W4:Y:S02]  /*174c0*/  SYNCS.PHASECHK.TRANS64.TRYWAIT P0, [R5+URZ], R4 ;  /* 0x00000004050075a7 */ /* 0x004524000800017f */
[----:B----4-:R-:W-:Y:S05]  /*174d0*/  @!P0 NANOSLEEP.SYNCS 0x989680 ;  /* 0x009896800000895d */ /* 0x010fea0003900000 */
[----:B------:R-:W4:Y:S02]  /*174e0*/  @!P0 SYNCS.PHASECHK.TRANS64 P0, [R5+URZ], R4 ;  /* 0x00000004050085a7 */ /* 0x000f24000800007f */
[----:B----4-:R-:W-:Y:S05]  /*174f0*/  @!P0 BRA `(.L_x_1832) ;  /* 0xfffffffc00f08947 */ /* 0x010fea000383ffff */
[----:B------:R-:W-:Y:S05]  /*17500*/  BRA `(.L_x_1850) ;  /* 0xfffffff800387947 */ /* 0x000fea000383ffff */
.L_x_1851:
        /* <DEDUP_REMOVED lines=15> */
.L_x_3731:


//--------------------- .text._ZN7cutlass13device_kernelIN5flash11enable_sm90INS1_16FlashAttnBwdSm90INS1_25CollectiveMainloopBwdSm90ILi2ELi2ELi2EN4cute5tupleIJNS5_1CILi1EEES8_S8_EEENS6_IJNS7_ILi128EEESA_NS7_ILi64EEEEEENS_6half_tEfNS_4arch4Sm90ELb0ELb1ELb1ELb1ELb1ELb1ELb0ELb0ELi2ELi1ELi2ELi2ELb0EEENS1_21CollectiveEpilogueBwdISC_SD_SF_Li256ELb1ELb0ELi1EEENS1_19SingleTileSchedulerILb1ELb0ELb0ELi128EEEEEEEEEvNT_6ParamsE --------------------------
	.section	.text._ZN7cutlass13device_kernelIN5flash11enable_sm90INS1_16FlashAttnBwdSm90INS1_25CollectiveMainloopBwdSm90ILi2ELi2ELi2EN4cute5tupleIJNS5_1CILi1EEES8_S8_EEENS6_IJNS7_ILi128EEESA_NS7_ILi64EEEEEENS_6half_tEfNS_4arch4Sm90ELb0ELb1ELb1ELb1ELb1ELb1ELb0ELb0ELi2ELi1ELi2ELi2ELb0EEENS1_21CollectiveEpilogueBwdISC_SD_SF_Li256ELb1ELb0ELi1EEENS1_19SingleTileSchedulerILb1ELb0ELb0ELi128EEEEEEEEEvNT_6ParamsE,"ax",@progbits
	.align	128
.text._ZN7cutlass13device_kernelIN5flash11enable_sm90INS1_16FlashAttnBwdSm90INS1_25CollectiveMainloopBwdSm90ILi2ELi2ELi2EN4cute5tupleIJNS5_1CILi1EEES8_S8_EEENS6_IJNS7_ILi128EEESA_NS7_ILi64EEEEEENS_6half_tEfNS_4arch4Sm90ELb0ELb1ELb1ELb1ELb1ELb1ELb0ELb0ELi2ELi1ELi2ELi2ELb0EEENS1_21CollectiveEpilogueBwdISC_SD_SF_Li256ELb1ELb0ELi1EEENS1_19SingleTileSchedulerILb1ELb0ELb0ELi128EEEEEEEEEvNT_6ParamsE:
        .type           _ZN7cutlass13device_kernelIN5flash11enable_sm90INS1_16FlashAttnBwdSm90INS1_25CollectiveMainloopBwdSm90ILi2ELi2ELi2EN4cute5tupleIJNS5_1CILi1EEES8_S8_EEENS6_IJNS7_ILi128EEESA_NS7_ILi64EEEEEENS_6half_tEfNS_4arch4Sm90ELb0ELb1ELb1ELb1ELb1ELb1ELb0ELb0ELi2ELi1ELi2ELi2ELb0EEENS1_21CollectiveEpilogueBwdISC_SD_SF_Li256ELb1ELb0ELi1EEENS1_19SingleTileSchedulerILb1ELb0ELb0ELi128EEEEEEEEEvNT_6ParamsE,@function
        .size           _ZN7cutlass13device_kernelIN5flash11enable_sm90INS1_16FlashAttnBwdSm90INS1_25CollectiveMainloopBwdSm90ILi2ELi2ELi2EN4cute5tupleIJNS5_1CILi1EEES8_S8_EEENS6_IJNS7_ILi128EEESA_NS7_ILi64EEEEEENS_6half_tEfNS_4arch4Sm90ELb0ELb1ELb1ELb1ELb1ELb1ELb0ELb0ELi2ELi1ELi2ELi2ELb0EEENS1_21CollectiveEpilogueBwdISC_SD_SF_Li256ELb1ELb0ELi1EEENS1_19SingleTileSchedulerILb1ELb0ELb0ELi128EEEEEEEEEvNT_6ParamsE,(.L_x_3732 - _ZN7cutlass13device_kernelIN5flash11enable_sm90INS1_16FlashAttnBwdSm90INS1_25CollectiveMainloopBwdSm90ILi2ELi2ELi2EN4cute5tupleIJNS5_1CILi1EEES8_S8_EEENS6_IJNS7_ILi128EEESA_NS7_ILi64EEEEEENS_6half_tEfNS_4arch4Sm90ELb0ELb1ELb1ELb1ELb1ELb1ELb0ELb0ELi2ELi1ELi2ELi2ELb0EEENS1_21CollectiveEpilogueBwdISC_SD_SF_Li256ELb1ELb0ELi1EEENS1_19SingleTileSchedulerILb1ELb0ELb0ELi128EEEEEEEEEvNT_6ParamsE)
        .other          _ZN7cutlass13device_kernelIN5flash11enable_sm90INS1_16FlashAttnBwdSm90INS1_25CollectiveMainloopBwdSm90ILi2ELi2ELi2EN4cute5tupleIJNS5_1CILi1EEES8_S8_EEENS6_IJNS7_ILi128EEESA_NS7_ILi64EEEEEENS_6half_tEfNS_4arch4Sm90ELb0ELb1ELb1ELb1ELb1ELb1ELb0ELb0ELi2ELi1ELi2ELi2ELb0EEENS1_21CollectiveEpilogueBwdISC_SD_SF_Li256ELb1ELb0ELi1EEENS1_19SingleTileSchedulerILb1ELb0ELb0ELi128EEEEEEEEEvNT_6ParamsE,@"STO_CUDA_ENTRY STV_DEFAULT"
_ZN7cutlass13device_kernelIN5flash11enable_sm90INS1_16FlashAttnBwdSm90INS1_25CollectiveMainloopBwdSm90ILi2ELi2ELi2EN4cute5tupleIJNS5_1CILi1EEES8_S8_EEENS6_IJNS7_ILi128EEESA_NS7_ILi64EEEEEENS_6half_tEfNS_4arch4Sm90ELb0ELb1ELb1ELb1ELb1ELb1ELb0ELb0ELi2ELi1ELi2ELi2ELb0EEENS1_21CollectiveEpilogueBwdISC_SD_SF_Li256ELb1ELb0ELi1EEENS1_19SingleTileSchedulerILb1ELb0ELb0ELi128EEEEEEEEEvNT_6ParamsE:
        /* <DEDUP_REMOVED lines=24> */
.L_x_1853:
[----:B------:R-:W-:Y:S05]  /*0180*/  BSYNC B0 ;  /* 0x0000000000007941 */ /* 0x000fea0003800000 */
.L_x_1852:
        /* <DEDUP_REMOVED lines=37> */
.L_x_1854:
        /* <DEDUP_REMOVED lines=22> */
.L_x_1855:
[----:B------:R-:W-:Y:S01]  /*0540*/  PLOP3.LUT P0, PT, PT, PT, UP0, 0x80, 0x0 ;  /* 0x000000000000781c */ /* 0x000fe20003f0f008 */
[----:B------:R-:W-:Y:S01]  /*0550*/  NOP ;  /* 0x0000000000007918 */ /* 0x000fe20000000000 */
[----:B------:R-:W-:Y:S01]  /*0560*/  ULDC.64 UR38, c[0x0][0x208] ;  /* 0x0000820000267ab9 */ /* 0x000fe20000000a00 */
[----:B------:R-:W-:Y:S01]  /*0570*/  BSSY B6, `(.L_x_1856) ;  /* 0x0001774000067945 */ /* 0x000fe20003800000 */
[----:B-12-4-:R-:W-:Y:S09]  /*0580*/  BAR.SYNC.DEFER_BLOCKING 0x0 ;  /* 0x0000000000007b1d */ /* 0x016ff20000010000 */
[----:B------:R-:W-:Y:S05]  /*0590*/  @!P0 BRA `(.L_x_1857) ;  /* 0x00000130003c8947 */ /* 0x000fea0003800000 */
.L_x_1858:
        /* <DEDUP_REMOVED lines=24> */
.L_x_1859:
        /* <DEDUP_REMOVED lines=14> */
.L_x_1861:
[----:B------:R-:W-:-:S05]  /*0800*/  ULDC UR4, c[0x0][0x8bc] ;  /* 0x00022f0000047ab9 */ /* 0x000fca0000000800 */
.L_x_1860:
        /* <DEDUP_REMOVED lines=19> */
.L_x_1863:
        /* <DEDUP_REMOVED lines=14> */
.L_x_1864:
        /* <DEDUP_REMOVED lines=11> */
.L_x_1865:
        /* <DEDUP_REMOVED lines=13> */
.L_x_1866:
        /* <DEDUP_REMOVED lines=50> */
.L_x_1867:
        /* <DEDUP_REMOVED lines=28> */
.L_x_1870:
        /* <DEDUP_REMOVED lines=15> */
.L_x_1869:
        /* <DEDUP_REMOVED lines=22> */
.L_x_1872:
        /* <DEDUP_REMOVED lines=15> */
.L_x_1871:
[----:B------:R-:W-:Y:S01]  /*13c0*/  SHF.R.S32.HI R6, RZ, 0x1f, R17 ;  /* 0x0000001fff067819 */ /* 0x000fe20000011411 */
[----:B------:R-:W-:-:S03]  /*13d0*/  UMOV UR4, 0xffffffff ;  /* 0xffffffff00047882 */ /* 0x000fc60000000000 */
[----:B------:R-:W-:-:S04]  /*13e0*/  LEA.HI R0, R6, R17, RZ, 0x7 ;  /* 0x0000001106007211 */ /* 0x000fc800078f38ff */
[----:B------:R-:W-:Y:S01]  /*13f0*/  SHF.R.S32.HI R18, RZ, 0x7, R0 ;  /* 0x00000007ff127819 */ /* 0x000fe20000011400 */
[----:B------:R-:W-:Y:S06]  /*1400*/  BRA.DIV UR4, `(.L_x_1873) ;  /* 0x0000016a04307947 */ /* 0x000fec000b800000 */
[----:B------:R1:W2:Y:S02]  /*1410*/  SHFL.IDX PT, R14, R18, RZ, 0x1f ;  /* 0x00001fff120e7589 */ /* 0x0002a400000e0000 */
.L_x_2036:
        /* <DEDUP_REMOVED lines=24> */
.L_x_1874:
        /* <DEDUP_REMOVED lines=131> */
.L_x_1887:
[----:B------:R-:W-:-:S06]  /*1dd0*/  ULOP3.LUT UR4, UR36, 0x1, URZ, 0xfc, !UPT ;  /* 0x0000000124047892 */ /* 0x000fcc000f8efc3f */
[----:B------:R-:W-:-:S04]  /*1de0*/  MOV R5, UR4 ;  /* 0x0000000400057c02 */ /* 0x000fc80008000f00 */
[----:B------:R-:W-:-:S13]  /*1df0*/  ISETP.NE.AND P6, PT, R5, 0x3, PT ;  /* 0x000000030500780c */ /* 0x000fda0003fc5270 */
[----:B------:R-:W-:Y:S05]  /*1e00*/  @!P6 BRA `(.L_x_1877) ;  /* 0x000000000004e947 */ /* 0x000fea0003800000 */
[----:B------:R-:W-:Y:S01]  /*1e10*/  BPT.TRAP 0x1 ;  /* 0x000000040000795c */ /* 0x000fe20000300000 */
.L_x_1877:
[----:B------:R-:W-:Y:S01]  /*1e20*/  IMAD R6, R0, 0x8, R16 ;  /* 0x0000000800067824 */ /* 0x000fe200078e0210 */
[----:B------:R-:W-:-:S04]  /*1e30*/  SHF.L.U32 R23, R4, 0x1f, RZ ;  /* 0x0000001f04177819 */ /* 0x000fc800000006ff */
[----:B------:R1:W2:Y:S01]  /*1e40*/  SYNCS.PHASECHK.TRANS64.TRYWAIT P0, [R6+URZ+0x30c10], R23 ;  /* 0x030c1017060075a7 */ /* 0x0002a2000800017f */
[----:B------:R-:W-:Y:S05]  /*1e50*/  @!P6 BRA `(.L_x_1878) ;  /* 0x000000000004e947 */ /* 0x000fea0003800000 */
[----:B------:R-:W-:Y:S01]  /*1e60*/  BPT.TRAP 0x1 ;  /* 0x000000040000795c */ /* 0x000fe20000300000 */
.L_x_1878:
[----:B------:R-:W-:-:S05]  /*1e70*/  VIADD R5, R16, 0x10000 ;  /* 0x0001000010057836 */ /* 0x000fca0000000000 */
[----:B------:R-:W-:-:S04]  /*1e80*/  SHF.R.U32.HI R5, RZ, 0x4, R5 ;  /* 0x00000004ff057819 */ /* 0x000fc80000011605 */
[----:B------:R-:W-:Y:S01]  /*1e90*/  LOP3.LUT R5, R5, 0x3fff, RZ, 0xc0, !PT ;  /* 0x00003fff05057812 */ /* 0x000fe200078ec0ff */
[----:B--2---:R-:W-:Y:S06]  /*1ea0*/  @P0 BRA `(.L_x_1879) ;  /* 0x0000000000080947 */ /* 0x004fec0003800000 */
[----:B------:R-:W2:Y:S02]  /*1eb0*/  SYNCS.PHASECHK.TRANS64.TRYWAIT P0, [R6+URZ+0x30c10], R23 ;  /* 0x030c1017060075a7 */ /* 0x000ea4000800017f */
[----:B--2---:R-:W-:Y:S05]  /*1ec0*/  @!P0 BRA `(.L_x_1880) ;  /* 0x0000015c00b48947 */ /* 0x004fea0003800000 */
.L_x_1879:
        /* <DEDUP_REMOVED lines=65> */
.L_x_1881:
[----:B------:R1:W1:Y:S01]  /*22e0*/  SYNCS.PHASECHK.TRANS64.TRYWAIT P0, [R6+URZ+0x30c30], R23 ;  /* 0x030c3017060075a7 */ /* 0x000262000800017f */
[----:B------:R-:W-:Y:S05]  /*22f0*/  @!P6 BRA `(.L_x_1882) ;  /* 0x000000000004e947 */ /* 0x000fea0003800000 */
[----:B------:R-:W-:Y:S01]  /*2300*/  BPT.TRAP 0x1 ;  /* 0x000000040000795c */ /* 0x000fe20000300000 */
.L_x_1882:
[----:B-1----:R-:W-:Y:S05]  /*2310*/  @P0 BRA `(.L_x_1883) ;  /* 0x0000000000080947 */ /* 0x002fea0003800000 */
[----:B------:R-:W1:Y:S02]  /*2320*/  SYNCS.PHASECHK.TRANS64.TRYWAIT P0, [R6+URZ+0x30c30], R23 ;  /* 0x030c3017060075a7 */ /* 0x000e64000800017f */
[----:B-1----:R-:W-:Y:S05]  /*2330*/  @!P0 BRA `(.L_x_1884) ;  /* 0x0000015800ac8947 */ /* 0x002fea0003800000 */
.L_x_1883:
        /* <DEDUP_REMOVED lines=1123> */
.L_x_1885:
        /* <DEDUP_REMOVED lines=68> */
.L_x_1886:
        /* <DEDUP_REMOVED lines=12> */
.L_x_1876:
        /* <DEDUP_REMOVED lines=15> */
[----:B------:R-:W3:Y:S04]  /*6f60*/  LDL.LU R11, [R1+0x6c] ;  /* 0x00006c00010b7983 */ /* 0x000ee80000300800 */
[----:B------:R-:W4:Y:S01]  /*6f70*/  LDL R6, [R1+0x68] ;  /* 0x0000680001067983 */ /* 0x000f220000100800 */
[----:B------:R-:W-:Y:S01]  /*6f80*/  UIMAD UR4, UR6, -0x80, UR40 ;  /* 0xffffff80060478a4 */ /* 0x000fe2000f8e0228 */
[----:B------:R-:W-:Y:S01]  /*6f90*/  IMAD.MOV.U32 R21, RZ, RZ, 0x40000040 ;  /* 0x40000040ff157424 */ /* 0x000fe200078e00ff */
[----:B------:R-:W5:Y:S01]  /*6fa0*/  S2R R5, SR_TID.X ;  /* 0x0000000000057919 */ /* 0x000f620000002100 */
[----:B------:R-:W-:-:S03]  /*6fb0*/  IMAD.MOV.U32 R19, RZ, RZ, 0x40000040 ;  /* 0x40000040ff137424 */ /* 0x000fc600078e00ff */
[----:B------:R-:W-:Y:S02]  /*6fc0*/  IMAD.U32 R14, RZ, RZ, UR4 ;  /* 0x00000004ff0e7e24 */ /* 0x000fe4000f8e00ff */
[----:B-----5:R-:W-:-:S05]  /*6fd0*/  VIADD R8, R5, 0xffffff80 ;  /* 0xffffff8005087836 */ /* 0x020fca0000000000 */
[----:B------:R-:W-:-:S04]  /*6fe0*/  SHF.R.S32.HI R7, RZ, 0x1f, R8 ;  /* 0x0000001fff077819 */ /* 0x000fc80000011408 */
[----:B------:R-:W-:-:S04]  /*6ff0*/  LEA.HI R5, R7, R8, RZ, 0x5 ;  /* 0x0000000807057211 */ /* 0x000fc800078f28ff */
[----:B------:R-:W-:Y:S01]  /*7000*/  LOP3.LUT R5, R5, 0xffffffe0, RZ, 0xc0, !PT ;  /* 0xffffffe005057812 */ /* 0x000fe200078ec0ff */
[----:B--2---:R-:W-:Y:S02]  /*7010*/  IMAD.MOV.U32 R15, RZ, RZ, R10 ;  /* 0x000000ffff0f7224 */ /* 0x004fe400078e000a */
[----:B------:R-:W2:Y:S01]  /*7020*/  S2R R10, SR_TID.X ;  /* 0x00000000000a7919 */ /* 0x000ea20000002100 */
[----:B---3--:R-:W-:Y:S02]  /*7030*/  LEA.HI R9, R11, R12, RZ, 0x5 ;  /* 0x0000000c0b097211 */ /* 0x008fe400078f28ff */
[--C-:B----4-:R-:W-:Y:S02]  /*7040*/  SHF.R.S32.HI R11, RZ, 0x2, R6.reuse ;  /* 0x00000002ff0b7819 */ /* 0x110fe40000011406 */
[----:B------:R-:W-:Y:S02]  /*7050*/  SHF.R.S32.HI R6, RZ, 0x1f, R6 ;  /* 0x0000001fff067819 */ /* 0x000fe40000011406 */
[----:B------:R-:W-:-:S02]  /*7060*/  SHF.R.S32.HI R13, RZ, 0x5, R9 ;  /* 0x00000005ff0d7819 */ /* 0x000fc40000011409 */
[----:B------:R-:W-:Y:S02]  /*7070*/  LEA.HI R12, R6, R11, RZ, 0x3 ;  /* 0x0000000b060c7211 */ /* 0x000fe400078f18ff */
[----:B------:R-:W-:Y:S01]  /*7080*/  IADD3 R9, R8, -R5, RZ ;  /* 0x8000000508097210 */ /* 0x000fe20007ffe0ff */
[----:B------:R-:W-:Y:S01]  /*7090*/  IMAD R6, R13, -0x10, R14 ;  /* 0xfffffff00d067824 */ /* 0x000fe200078e020e */
[----:B------:R-:W-:Y:S02]  /*70a0*/  LOP3.LUT R12, R12, 0xfffffff8, RZ, 0xc0, !PT ;  /* 0xfffffff80c0c7812 */ /* 0x000fe400078ec0ff */
[----:B------:R-:W-:Y:S02]  /*70b0*/  LEA.HI R13, R7, R8, RZ, 0x2 ;  /* 0x00000008070d7211 */ /* 0x000fe400078f10ff */
[----:B------:R-:W-:Y:S02]  /*70c0*/  IADD3 R6, R6, R12, -R11 ;  /* 0x0000000c06067210 */ /* 0x000fe40007ffe80b */
[----:B------:R-:W-:-:S04]  /*70d0*/  LOP3.LUT R13, R13, 0xfffffffc, RZ, 0xc0, !PT ;  /* 0xfffffffc0d0d7812 */ /* 0x000fc800078ec0ff */
[----:B------:R-:W-:Y:S01]  /*70e0*/  IADD3 R8, R8, -R13, RZ ;  /* 0x8000000d08087210 */ /* 0x000fe20007ffe0ff */
[C---:B--2---:R-:W-:Y:S01]  /*70f0*/  VIADD R17, R10.reuse, 0xffffff80 ;  /* 0xffffff800a117836 */ /* 0x044fe20000000000 */
[----:B-1----:R-:W-:-:S04]  /*7100*/  IADD3 R18, R10, -0x80, RZ ;  /* 0xffffff800a127810 */ /* 0x002fc80007ffe0ff */
[----:B------:R-:W-:-:S04]  /*7110*/  SHF.R.S32.HI R17, RZ, 0x1f, R17 ;  /* 0x0000001fff117819 */ /* 0x000fc80000011411 */
[----:B------:R-:W-:-:S04]  /*7120*/  LEA.HI R17, R17, R18, RZ, 0x7 ;  /* 0x0000001211117211 */ /* 0x000fc800078f38ff */
[----:B------:R-:W-:-:S04]  /*7130*/  SHF.R.S32.HI R17, RZ, 0x7, R17 ;  /* 0x00000007ff117819 */ /* 0x000fc80000011411 */
[----:B------:R-:W-:-:S04]  /*7140*/  LEA.HI R10, R17, R17, RZ, 0x1 ;  /* 0x00000011110a7211 */ /* 0x000fc800078f08ff */
[----:B------:R-:W-:Y:S02]  /*7150*/  LOP3.LUT R5, R10, 0xfffffffe, RZ, 0xc0, !PT ;  /* 0xfffffffe0a057812 */ /* 0x000fe400078ec0ff */
[----:B------:R-:W-:-:S03]  /*7160*/  SHF.R.S32.HI R10, RZ, 0x1f, R9 ;  /* 0x0000001fff0a7819 */ /* 0x000fc60000011409 */
[----:B------:R-:W-:Y:S01]  /*7170*/  IMAD.IADD R5, R17, 0x1, -R5 ;  /* 0x0000000111057824 */ /* 0x000fe200078e0a05 */
[CC--:B------:R-:W-:Y:S01]  /*7180*/  LEA.HI R11, R10.reuse, R9.reuse, RZ, 0x2 ;  /* 0x000000090a0b7211 */ /* 0x0c0fe200078f10ff */
[----:B------:R-:W-:Y:S01]  /*7190*/  IMAD.MOV.U32 R17, RZ, RZ, R15 ;  /* 0x000000ffff117224 */ /* 0x000fe200078e000f */
[----:B------:R-:W-:Y:S01]  /*71a0*/  LEA.HI R7, R10, R9, RZ, 0x3 ;  /* 0x000000090a077211 */ /* 0x000fe200078f18ff */
[----:B------:R-:W-:Y:S01]  /*71b0*/  IMAD R9, R5, -0x40, R6 ;  /* 0xffffffc005097824 */ /* 0x000fe200078e0206 */
[----:B------:R-:W-:Y:S02]  /*71c0*/  SHF.R.S32.HI R12, RZ, 0x2, R11 ;  /* 0x00000002ff0c7819 */ /* 0x000fe4000001140b */
[--C-:B------:R-:W-:Y:S02]  /*71d0*/  SHF.R.S32.HI R10, RZ, 0x3, R7.reuse ;  /* 0x00000003ff0a7819 */ /* 0x100fe40000011407 */
[----:B------:R-:W-:Y:S01]  /*71e0*/  SHF.R.S32.HI R7, RZ, 0x1f, R7 ;  /* 0x0000001fff077819 */ /* 0x000fe20000011407 */
[C---:B------:R-:W-:Y:S01]  /*71f0*/  VIADD R5, R12.reuse, 0x8 ;  /* 0x000000080c057836 */ /* 0x040fe20000000000 */
[----:B------:R-:W-:Y:S01]  /*7200*/  LEA.HI R11, R11, R12, RZ, 0x1 ;  /* 0x0000000c0b0b7211 */ /* 0x000fe200078f08ff */
[----:B------:R-:W-:Y:S01]  /*7210*/  VIADD R13, R12, 0x10 ;  /* 0x000000100c0d7836 */ /* 0x000fe20000000000 */
[----:B------:R-:W-:-:S02]  /*7220*/  LEA.HI R7, R7, R10, RZ, 0x4 ;  /* 0x0000000a07077211 */ /* 0x000fc400078f20ff */
[----:B------:R-:W-:Y:S02]  /*7230*/  LOP3.LUT R11, R11, 0xfffffffe, RZ, 0xc0, !PT ;  /* 0xfffffffe0b0b7812 */ /* 0x000fe400078ec0ff */
[----:B------:R-:W-:Y:S02]  /*7240*/  LOP3.LUT R7, R7, 0x1ffffff0, RZ, 0xc0, !PT ;  /* 0x1ffffff007077812 */ /* 0x000fe400078ec0ff */
[----:B------:R-:W-:Y:S01]  /*7250*/  LEA.HI R6, R5, R5, RZ, 0x1 ;  /* 0x0000000505067211 */ /* 0x000fe200078f08ff */
[----:B------:R-:W-:Y:S01]  /*7260*/  IMAD.IADD R11, R12, 0x1, -R11 ;  /* 0x000000010c0b7824 */ /* 0x000fe200078e0a0b */
[----:B------:R-:W-:Y:S01]  /*7270*/  IADD3 R10, R10, -R7, RZ ;  /* 0x800000070a0a7210 */ /* 0x000fe20007ffe0ff */
[----:B------:R-:W-:Y:S01]  /*7280*/  VIADD R12, R12, 0x18 ;  /* 0x000000180c0c7836 */ /* 0x000fe20000000000 */
[----:B------:R-:W-:Y:S02]  /*7290*/  LOP3.LUT R14, R6, 0xfffffffe, RZ, 0xc0, !PT ;  /* 0xfffffffe060e7812 */ /* 0x000fe400078ec0ff */
[----:B------:R-:W-:-:S02]  /*72a0*/  LEA.HI R15, R13, R13, RZ, 0x1 ;  /* 0x0000000d0d0f7211 */ /* 0x000fc400078f08ff */
[----:B------:R-:W-:Y:S01]  /*72b0*/  LEA R7, R10, R11, 0x3 ;  /* 0x0000000b0a077211 */ /* 0x000fe200078e18ff */
[----:B------:R-:W-:Y:S01]  /*72c0*/  IMAD.IADD R14, R5, 0x1, -R14 ;  /* 0x00000001050e7824 */ /* 0x000fe200078e0a0e */
[--C-:B------:R-:W-:Y:S02]  /*72d0*/  SHF.R.S32.HI R5, RZ, 0x1, R6.reuse ;  /* 0x00000001ff057819 */ /* 0x100fe40000011406 */
[----:B------:R-:W-:Y:S01]  /*72e0*/  LOP3.LUT R18, R15, 0xfffffffe, RZ, 0xc0, !PT ;  /* 0xfffffffe0f127812 */ /* 0x000fe200078ec0ff */
[----:B------:R1:W-:Y:S01]  /*72f0*/  STL [R1+0x4c], R7 ;  /* 0x00004c0701007387 */ /* 0x0003e20000100800 */
[----:B------:R-:W-:Y:S02]  /*7300*/  SHF.R.S32.HI R6, RZ, 0x1f, R6 ;  /* 0x0000001fff067819 */ /* 0x000fe40000011406 */
[--C-:B------:R-:W-:Y:S01]  /*7310*/  SHF.R.S32.HI R11, RZ, 0x1, R15.reuse ;  /* 0x00000001ff0b7819 */ /* 0x100fe2000001140f */
[----:B------:R-:W-:Y:S01]  /*7320*/  IMAD.IADD R18, R13, 0x1, -R18 ;  /* 0x000000010d127824 */ /* 0x000fe200078e0a12 */
[----:B------:R-:W-:-:S02]  /*7330*/  SHF.R.S32.HI R10, RZ, 0x1f, R15 ;  /* 0x0000001fff0a7819 */ /* 0x000fc4000001140f */
[----:B------:R-:W-:Y:S02]  /*7340*/  LEA.HI R6, R6, R5, RZ, 0x4 ;  /* 0x0000000506067211 */ /* 0x000fe400078f20ff */
[----:B-1----:R-:W-:-:S04]  /*7350*/  LEA.HI R7, R12, R12, RZ, 0x1 ;  /* 0x0000000c0c077211 */ /* 0x002fc800078f08ff */
[--C-:B------:R-:W-:Y:S02]  /*7360*/  SHF.R.S32.HI R13, RZ, 0x1, R7.reuse ;  /* 0x00000001ff0d7819 */ /* 0x100fe40000011407 */
[----:B------:R-:W-:Y:S02]  /*7370*/  SHF.R.S32.HI R20, RZ, 0x1f, R7 ;  /* 0x0000001fff147819 */ /* 0x000fe40000011407 */
[----:B------:R-:W-:Y:S02]  /*7380*/  LOP3.LUT R15, R7, 0xfffffffe, RZ, 0xc0, !PT ;  /* 0xfffffffe070f7812 */ /* 0x000fe400078ec0ff */
[----:B------:R-:W-:Y:S02]  /*7390*/  LEA.HI R7, R10, R11, RZ, 0x4 ;  /* 0x0000000b0a077211 */ /* 0x000fe400078f20ff */
[----:B------:R-:W-:Y:S01]  /*73a0*/  LOP3.LUT R10, R6, 0x1ffffff0, RZ, 0xc0, !PT ;  /* 0x1ffffff0060a7812 */ /* 0x000fe200078ec0ff */
[----:B------:R-:W-:Y:S01]  /*73b0*/  IMAD R6, R17, 0x2000, R16 ;  /* 0x0000200011067824 */ /* 0x000fe200078e0210 */
[----:B------:R-:W-:Y:S01]  /*73c0*/  IADD3 R15, R12, -R15, RZ ;  /* 0x8000000f0c0f7210 */ /* 0x000fe20007ffe0ff */
[----:B------:R-:W-:Y:S01]  /*73d0*/  VIADD R17, R8, 0x8 ;  /* 0x0000000808117836 */ /* 0x000fe20000000000 */
[----:B------:R-:W-:Y:S01]  /*73e0*/  LOP3.LUT R12, R7, 0x1ffffff0, RZ, 0xc0, !PT ;  /* 0x1ffffff0070c7812 */ /* 0x000fe200078ec0ff */
[----:B------:R-:W-:Y:S01]  /*73f0*/  IMAD.IADD R7, R5, 0x1, -R10 ;  /* 0x0000000105077824 */ /* 0x000fe200078e0a0a */
[----:B------:R-:W-:Y:S01]  /*7400*/  LEA.HI R20, R20, R13, RZ, 0x4 ;  /* 0x0000000d14147211 */ /* 0x000fe200078f20ff */
[C---:B------:R-:W-:Y:S01]  /*7410*/  VIADD R10, R6.reuse, 0x4000 ;  /* 0x00004000060a7836 */ /* 0x040fe20000000000 */
[----:B------:R-:W-:Y:S01]  /*7420*/  IADD3 R11, R11, -R12, RZ ;  /* 0x8000000c0b0b7210 */ /* 0x000fe20007ffe0ff */
[----:B------:R-:W-:Y:S01]  /*7430*/  IMAD R7, R7, 0x8, R14 ;  /* 0x0000000807077824 */ /* 0x000fe200078e020e */
[----:B------:R-:W-:Y:S01]  /*7440*/  IADD3 R5, R6, 0x20c00, RZ ;  /* 0x00020c0006057810 */ /* 0x000fe20007ffe0ff */
[----:B------:R-:W-:Y:S01]  /*7450*/  VIADD R17, R8, 0x14 ;  /* 0x0000001408117836 */ /* 0x000fe20000000000 */
[----:B------:R-:W-:-:S02]  /*7460*/  LOP3.LUT R20, R20, 0x1ffffff0, RZ, 0xc0, !PT ;  /* 0x1ffffff014147812 */ /* 0x000fc400078ec0ff */
[----:B------:R-:W-:Y:S01]  /*7470*/  SHF.R.U32.HI R6, RZ, 0x4, R6 ;  /* 0x00000004ff067819 */ /* 0x000fe20000011606 */
[----:B------:R1:W-:Y:S01]  /*7480*/  STL [R1+0x44], R7 ;  /* 0x0000440701007387 */ /* 0x0003e20000100800 */
[----:B------:R-:W-:Y:S01]  /*7490*/  SHF.R.U32.HI R10, RZ, 0x4, R10 ;  /* 0x00000004ff0a7819 */ /* 0x000fe2000001160a */
[----:B------:R-:W-:Y:S01]  /*74a0*/  IMAD.IADD R20, R13, 0x1, -R20 ;  /* 0x000000010d147824 */ /* 0x000fe200078e0a14 */
[----:B------:R-:W-:Y:S01]  /*74b0*/  SHF.R.U32.HI R5, RZ, 0x4, R5 ;  /* 0x00000004ff057819 */ /* 0x000fe20000011605 */
[----:B------:R-:W-:Y:S01]  /*74c0*/  IMAD.MOV.U32 R13, RZ, RZ, 0x40000040 ;  /* 0x40000040ff0d7424 */ /* 0x000fe200078e00ff */
[----:B------:R-:W-:Y:S02]  /*74d0*/  LOP3.LUT R6, R6, 0x3fff, RZ, 0xc0, !PT ;  /* 0x00003fff06067812 */ /* 0x000fe400078ec0ff */
[----:B------:R-:W-:Y:S02]  /*74e0*/  LOP3.LUT R10, R10, 0x3fff, RZ, 0xc0, !PT ;  /* 0x00003fff0a0a7812 */ /* 0x000fe400078ec0ff */
[----:B------:R-:W-:Y:S01]  /*74f0*/  LOP3.LUT R5, R5, 0x3fff, RZ, 0xc0, !PT ;  /* 0x00003fff05057812 */ /* 0x000fe200078ec0ff */
[----:B-1----:R-:W-:Y:S01]  /*7500*/  IMAD R7, R11, 0x8, R18 ;  /* 0x000000080b077824 */ /* 0x002fe200078e0212 */
[----:B------:R-:W-:Y:S01]  /*7510*/  LEA R12, R20, R15, 0x3 ;  /* 0x0000000f140c7211 */ /* 0x000fe200078e18ff */
[----:B------:R-:W-:Y:S01]  /*7520*/  IMAD.MOV.U32 R11, RZ, RZ, 0x40000040 ;  /* 0x40000040ff0b7424 */ /* 0x000fe200078e00ff */
[----:B------:R-:W-:-:S02]  /*7530*/  LOP3.LUT R5, R5, 0x10000, RZ, 0xfc, !PT ;  /* 0x0001000005057812 */ /* 0x000fc400078efcff */
[----:B------:R1:W-:Y:S01]  /*7540*/  STL [R1+0x40], R7 ;  /* 0x0000400701007387 */ /* 0x0003e20000100800 */
[----:B------:R-:W-:-:S03]  /*7550*/  MOV R15, 0x40000040 ;  /* 0x40000040000f7802 */ /* 0x000fc60000000f00 */
[----:B------:R-:W-:Y:S04]  /*7560*/  STL [R1+0x3c], R12 ;  /* 0x00003c0c01007387 */ /* 0x000fe80000100800 */
[----:B------:R2:W-:Y:S01]  /*7570*/  STL [R1+0x50], R5 ;  /* 0x0000500501007387 */ /* 0x0005e20000100800 */
[----:B-1----:R-:W-:Y:S02]  /*7580*/  LOP3.LUT R7, R6, 0x10000, RZ, 0xfc, !PT ;  /* 0x0001000006077812 */ /* 0x002fe400078efcff */
[----:B------:R-:W-:-:S03]  /*7590*/  LOP3.LUT R6, R10, 0x10000, RZ, 0xfc, !PT ;  /* 0x000100000a067812 */ /* 0x000fc600078efcff */
[C---:B------:R-:W-:Y:S01]  /*75a0*/  VIADD R20, R7.reuse, 0x4 ;  /* 0x0000000407147836 */ /* 0x040fe20000000000 */
[C---:B------:R-:W-:Y:S01]  /*75b0*/  IADD3 R14, R6.reuse, 0x2, RZ ;  /* 0x00000002060e7810 */ /* 0x040fe20007ffe0ff */
[----:B------:R-:W-:Y:S01]  /*75c0*/  VIADD R18, R7, 0x6 ;  /* 0x0000000607127836 */ /* 0x000fe20000000000 */
[----:B------:R1:W-:Y:S01]  /*75d0*/  STL [R1+0x8], R6 ;  /* 0x0000080601007387 */ /* 0x0003e20000100800 */
[----:B------:R-:W-:Y:S01]  /*75e0*/  VIADD R10, R6, 0x6 ;  /* 0x00000006060a7836 */ /* 0x000fe20000000000 */
[----:B--2---:R-:W-:Y:S01]  /*75f0*/  IADD3 R5, R8, 0x4, RZ ;  /* 0x0000000408057810 */ /* 0x004fe20007ffe0ff */
[----:B------:R-:W-:Y:S01]  /*7600*/  VIADD R12, R6, 0x4 ;  /* 0x00000004060c7836 */ /* 0x000fe20000000000 */
[----:B------:R2:W-:Y:S01]  /*7610*/  STL.64 [R1+0x30], R20 ;  /* 0x0000301401007387 */ /* 0x0005e20000100a00 */
[C---:B------:R-:W-:Y:S02]  /*7620*/  IADD3 R5, R8.reuse, 0x10, RZ ;  /* 0x0000001008057810 */ /* 0x040fe40007ffe0ff */
[C---:B------:R-:W-:Y:S01]  /*7630*/  IADD3 R5, R8.reuse, 0x1c, RZ ;  /* 0x0000001c08057810 */ /* 0x040fe20007ffe0ff */
[----:B------:R2:W-:Y:S01]  /*7640*/  STL.64 [R1+0x28], R18 ;  /* 0x0000281201007387 */ /* 0x0005e20000100a00 */
[----:B-1----:R-:W-:-:S03]  /*7650*/  VIADD R6, R8, 0xc ;  /* 0x0000000c08067836 */ /* 0x002fc60000000000 */
[----:B------:R2:W-:Y:S01]  /*7660*/  STL.64 [R1+0x10], R10 ;  /* 0x0000100a01007387 */ /* 0x0005e20000100a00 */
[----:B------:R-:W-:-:S03]  /*7670*/  VIADD R6, R8, 0x18 ;  /* 0x0000001808067836 */ /* 0x000fc60000000000 */
[----:B------:R2:W-:Y:S04]  /*7680*/  STL.64 [R1+0x20], R14 ;  /* 0x0000200e01007387 */ /* 0x0005e80000100a00 */
[----:B------:R2:W-:Y:S02]  /*7690*/  STL.64 [R1+0x18], R12 ;  /* 0x0000180c01007387 */ /* 0x0005e40000100a00 */
.L_x_1899:
[----:B------:R-:W-:-:S06]  /*76a0*/  ULOP3.LUT UR4, UR36, 0x1, URZ, 0xfc, !UPT ;  /* 0x0000000124047892 */ /* 0x000fcc000f8efc3f */
[----:B------:R-:W-:-:S04]  /*76b0*/  MOV R5, UR4 ;  /* 0x0000000400057c02 */ /* 0x000fc80008000f00 */
[----:B------:R-:W-:-:S13]  /*76c0*/  ISETP.NE.AND P0, PT, R5, 0x3, PT ;  /* 0x000000030500780c */ /* 0x000fda0003f05270 */
[----:B------:R-:W-:Y:S05]  /*76d0*/  @!P0 BRA `(.L_x_1889) ;  /* 0x0000000000048947 */ /* 0x000fea0003800000 */
[----:B------:R-:W-:Y:S01]  /*76e0*/  BPT.TRAP 0x1 ;  /* 0x000000040000795c */ /* 0x000fe20000300000 */
.L_x_1889:
[----:B------:R-:W-:Y:S01]  /*76f0*/  IMAD R6, R0, 0x8, R16 ;  /* 0x0000000800067824 */ /* 0x000fe200078e0210 */
[----:B--2---:R-:W-:-:S04]  /*7700*/  SHF.L.U32 R21, R4, 0x1f, RZ ;  /* 0x0000001f04157819 */ /* 0x004fc800000006ff */
[----:B------:R1:W2:Y:S01]  /*7710*/  SYNCS.PHASECHK.TRANS64.TRYWAIT P1, [R6+URZ+0x30c10], R21 ;  /* 0x030c1015060075a7 */ /* 0x0002a2000802017f */
[----:B------:R-:W-:Y:S05]  /*7720*/  @!P0 BRA `(.L_x_1890) ;  /* 0x0000000000048947 */ /* 0x000fea0003800000 */
[----:B------:R-:W-:Y:S01]  /*7730*/  BPT.TRAP 0x1 ;  /* 0x000000040000795c */ /* 0x000fe20000300000 */
.L_x_1890:
[----:B------:R-:W-:-:S05]  /*7740*/  VIADD R5, R16, 0x10000 ;  /* 0x0001000010057836 */ /* 0x000fca0000000000 */
[----:B------:R-:W-:-:S04]  /*7750*/  SHF.R.U32.HI R5, RZ, 0x4, R5 ;  /* 0x00000004ff057819 */ /* 0x000fc80000011605 */
[----:B------:R-:W-:-:S04]  /*7760*/  LOP3.LUT R5, R5, 0x3fff, RZ, 0xc0, !PT ;  /* 0x00003fff05057812 */ /* 0x000fc800078ec0ff */
[----:B------:R-:W-:Y:S01]  /*7770*/  LOP3.LUT R11, R5, 0x10000, RZ, 0xfc, !PT ;  /* 0x00010000050b7812 */ /* 0x000fe200078efcff */
[----:B--2---:R-:W-:Y:S06]  /*7780*/  @P1 BRA `(.L_x_1891) ;  /* 0x0000000000081947 */ /* 0x004fec0003800000 */
[----:B------:R-:W2:Y:S02]  /*7790*/  SYNCS.PHASECHK.TRANS64.TRYWAIT P1, [R6+URZ+0x30c10], R21 ;  /* 0x030c1015060075a7 */ /* 0x000ea4000802017f */
[----:B--2---:R-:W-:Y:S05]  /*77a0*/  @!P1 BRA `(.L_x_1892) ;  /* 0x0000010400a49947 */ /* 0x004fea0003800000 */
.L_x_1891:
[----:B------:R-:W3:Y:S01]  /*77b0*/  LDL.64 R22, [R1+0x30] ;  /* 0x0000300001167983 */ /* 0x000ee20000100a00 */
[----:B------:R-:W-:Y:S01]  /*77c0*/  LEA R11, R0, R11, 0xa ;  /* 0x0000000b000b7211 */ /* 0x000fe200078e50ff */
[----:B------:R-:W-:Y:S05]  /*77d0*/  WARPSYNC.ALL ;  /* 0x0000000000007948 */ /* 0x000fea0003800000 */
[----:B------:R-:W-:Y:S01]  /*77e0*/  R2UR UR4, R7 ;  /* 0x00000000070472ca */ /* 0x000fe200000e0000 */
[----:B------:R-:W4:Y:S01]  /*77f0*/  LDL.64 R18, [R1+0x28] ;  /* 0x0000280001127983 */ /* 0x000f220000100a00 */
[----:B------:R-:W-:Y:S01]  /*7800*/  R2UR UR6, R11 ;  /* 0x000000000b0672ca */ /* 0x000fe200000e0000 */
[----:B------:R-:W-:Y:S01]  /*7810*/  WARPGROUP.ARRIVE ;  /* 0x00000000000079c5 */ /* 0x000fe20000000000 */
[----:B------:R-:W-:Y:S01]  /*7820*/  UMOV UR5, 0x40000040 ;  /* 0x4000004000057882 */ /* 0x000fe20000000000 */
[----:B------:R-:W-:Y:S01]  /*7830*/  UMOV UR7, 0x40000040 ;  /* 0x4000004000077882 */ /* 0x000fe20000000000 */
[----:B------:R-:W5:Y:S04]  /*7840*/  LDL R14, [R1+0x40] ;  /* 0x00004000010e7983 */ /* 0x000f680000100800 */
[----:B------:R-:W2:Y:S04]  /*7850*/  LDL R15, [R1+0x4c] ;  /* 0x00004c00010f7983 */ /* 0x000ea80000100800 */
[----:B------:R-:W2:Y:S01]  /*7860*/  LDL R12, [R1+0x44] ;  /* 0x00004400010c7983 */ /* 0x000ea20000100800 */
[----:B------:R-:W-:Y:S01]  /*7870*/  HGMMA.64x128x16.F32 R76, gdesc[UR4], RZ, !UPT, gsb0 ;  /* 0x01e00000044c79f0 */ /* 0x000fe2000c0008ff */
[----:B------:R-:W-:-:S02]  /*7880*/  VIADD R10, R7, 0x2 ;  /* 0x00000002070a7836 */ /* 0x000fc40000000000 */
[----:B------:R-:W-:Y:S01]  /*7890*/  IMAD.MOV.U32 R11, RZ, RZ, 0x40000040 ;  /* 0x40000040ff0b7424 */ /* 0x000fe200078e00ff */
[----:B------:R-:W2:Y:S02]  /*78a0*/  LDL R13, [R1+0x3c] ;  /* 0x00003c00010d7983 */ /* 0x000ea40000100800 */
[----:B------:R-:W-:Y:S02]  /*78b0*/  R2UR UR8, R10 ;  /* 0x000000000a0872ca */ /* 0x000fe400000e0000 */
[----:B------:R-:W-:Y:S01]  /*78c0*/  R2UR UR9, R11 ;  /* 0x000000000b0972ca */ /* 0x000fe200000e0000 */
[----:B------:R-:W-:Y:S01]  /*78d0*/  UIADD3 UR4, UR6, 0x2, URZ ;  /* 0x0000000206047890 */ /* 0x000fe2000fffe03f */
[----:B------:R-:W-:-:S06]  /*78e0*/  UMOV UR11, 0x40000040 ;  /* 0x40000040000b7882 */ /* 0x000fcc0000000000 */
[----:B------:R-:W-:Y:S01]  /*78f0*/  UMOV UR10, UR4 ;  /* 0x00000004000a7c82 */ /* 0x000fe20008000000 */
[----:B------:R-:W-:Y:S01]  /*7900*/  UIADD3 UR4, UR6, 0x4, URZ ;  /* 0x0000000406047890 */ /* 0x000fe2000fffe03f */
[----:B------:R-:W-:Y:S02]  /*7910*/  WARPGROUP.DEPBAR.LE gsb0, 0x0 ;  /* 0x00008000000079c5 */ /* 0x000fe40000010000 */
[----:B------:R-:W-:-:S06]  /*7920*/  WARPGROUP.ARRIVE ;  /* 0x00000000000079c5 */ /* 0x000fcc0000000000 */
[----:B------:R-:W-:Y:S01]  /*7930*/  HGMMA.64x128x16.F32 R76, gdesc[UR8], R76, gsb0 ;  /* 0x01e00000084c79f0 */ /* 0x000fe2000800084c */
[----:B------:R-:W-:Y:S01]  /*7940*/  UMOV UR10, UR4 ;  /* 0x00000004000a7c82 */ /* 0x000fe20008000000 */
[----:B------:R-:W-:Y:S01]  /*7950*/  UMOV UR11, 0x40000040 ;  /* 0x40000040000b7882 */ /* 0x000fe20000000000 */
[----:B------:R-:W-:Y:S01]  /*7960*/  UIADD3 UR6, UR6, 0x6, URZ ;  /* 0x0000000606067890 */ /* 0x000fe2000fffe03f */
[----:B------:R-:W-:Y:S01]  /*7970*/  UMOV UR7, 0x40000040 ;  /* 0x4000004000077882 */ /* 0x000fe20000000000 */
[----:B---3--:R-:W-:Y:S02]  /*7980*/  R2UR UR8, R22 ;  /* 0x00000000160872ca */ /* 0x008fe400000e0000 */
[----:B------:R-:W-:Y:S01]  /*7990*/  R2UR UR9, R23 ;  /* 0x00000000170972ca */ /* 0x000fe200000e0000 */
[----:B------:R-:W-:Y:S02]  /*79a0*/  WARPGROUP.DEPBAR.LE gsb0, 0x0 ;  /* 0x00008000000079c5 */ /* 0x000fe40000010000 */
[----:B------:R-:W-:-:S10]  /*79b0*/  WARPGROUP.ARRIVE ;  /* 0x00000000000079c5 */ /* 0x000fd40000000000 */
[----:B------:R-:W-:Y:S01]  /*79c0*/  HGMMA.64x128x16.F32 R76, gdesc[UR8], R76, gsb0 ;  /* 0x01e00000084c79f0 */ /* 0x000fe2000800084c */
[----:B----4-:R-:W-:Y:S02]  /*79d0*/  R2UR UR4, R18 ;  /* 0x00000000120472ca */ /* 0x010fe400000e0000 */
[----:B------:R-:W-:Y:S01]  /*79e0*/  R2UR UR5, R19 ;  /* 0x00000000130572ca */ /* 0x000fe200000e0000 */
[C---:B-----5:R-:W-:Y:S01]  /*79f0*/  IMAD R14, R0.reuse, 0x80, R14 ;  /* 0x00000080000e7824 */ /* 0x060fe200078e020e */
[C---:B--2---:R-:W-:Y:S01]  /*7a00*/  LEA R10, R0.reuse, R15, 0x7 ;  /* 0x0000000f000a7211 */ /* 0x044fe200078e38ff */
[C---:B------:R-:W-:Y:S01]  /*7a10*/  IMAD R12, R0.reuse, 0x80, R12 ;  /* 0x00000080000c7824 */ /* 0x040fe200078e020c */
[----:B------:R-:W-:-:S03]  /*7a20*/  LEA R18, R0, R13, 0x7 ;  /* 0x0000000d00127211 */ /* 0x000fc600078e38ff */
[C---:B------:R-:W-:Y:S01]  /*7a30*/  IMAD R11, R3.reuse, 0x2, R12 ;  /* 0x00000002030b7824 */ /* 0x040fe200078e020c */
[C---:B------:R-:W-:Y:S01]  /*7a40*/  LEA R17, R3.reuse, R14, 0x1 ;  /* 0x0000000e03117211 */ /* 0x040fe200078e08ff */
[C---:B------:R-:W-:Y:S02]  /*7a50*/  IMAD R15, R3.reuse, 0x2, R10 ;  /* 0x00000002030f7824 */ /* 0x040fe400078e020a */
[----:B------:R-:W-:Y:S01]  /*7a60*/  IMAD R19, R3, 0x2, R18 ;  /* 0x0000000203137824 */ /* 0x000fe200078e0212 */
[----:B------:R-:W-:Y:S01]  /*7a70*/  LEA R10, R11, R16, 0x2 ;  /* 0x000000100b0a7211 */ /* 0x000fe200078e10ff */
[--C-:B------:R-:W-:Y:S02]  /*7a80*/  IMAD R18, R15, 0x4, R16.reuse ;  /* 0x000000040f127824 */ /* 0x100fe400078e0210 */
[--C-:B------:R-:W-:Y:S02]  /*7a90*/  IMAD R14, R17, 0x4, R16.reuse ;  /* 0x00000004110e7824 */ /* 0x100fe400078e0210 */
[----:B------:R-:W-:Y:S01]  /*7aa0*/  IMAD R13, R19, 0x4, R16 ;  /* 0x00000004130d7824 */ /* 0x000fe200078e0210 */
[----:B------:R-:W-:-:S02]  /*7ab0*/  WARPGROUP.DEPBAR.LE gsb0, 0x0 ;  /* 0x00008000000079c5 */ /* 0x000fc40000010000 */
[----:B------:R-:W-:-:S06]  /*7ac0*/  WARPGROUP.ARRIVE ;  /* 0x00000000000079c5 */ /* 0x000fcc0000000000 */
[----:B------:R-:W-:Y:S01]  /*7ad0*/  HGMMA.64x128x16.F32 R76, gdesc[UR4], R76, gsb0 ;  /* 0x01e00000044c79f0 */ /* 0x000fe2000800084c */
[----:B------:R-:W-:-:S04]  /*7ae0*/  IADD3 R12, R16, 0x20000, RZ ;  /* 0x00020000100c7810 */ /* 0x000fc80007ffe0ff */
[----:B------:R-:W-:Y:S01]  /*7af0*/  LEA R17, R17, R12, 0x2 ;  /* 0x0000000c11117211 */ /* 0x000fe200078e10ff */
[--C-:B------:R-:W-:Y:S02]  /*7b00*/  IMAD R15, R15, 0x4, R12.reuse ;  /* 0x000000040f0f7824 */ /* 0x100fe400078e020c */
        /* <DEDUP_REMOVED lines=9> */
.L_x_1893:
[----:B------:R1:W1:Y:S01]  /*7ba0*/  SYNCS.PHASECHK.TRANS64.TRYWAIT P1, [R6+URZ+0x30c30], R21 ;  /* 0x030c3015060075a7 */ /* 0x000262000802017f */
[----:B------:R-:W-:Y:S05]  /*7bb0*/  @!P0 BRA `(.L_x_1894) ;  /* 0x0000000000048947 */ /* 0x000fea0003800000 */
[----:B------:R-:W-:Y:S01]  /*7bc0*/  BPT.TRAP 0x1 ;  /* 0x000000040000795c */ /* 0x000fe20000300000 */
.L_x_1894:
[----:B-1----:R-:W-:Y:S05]  /*7bd0*/  @P1 BRA `(.L_x_1895) ;  /* 0x0000000000081947 */ /* 0x002fea0003800000 */
[----:B------:R-:W1:Y:S02]  /*7be0*/  SYNCS.PHASECHK.TRANS64.TRYWAIT P1, [R6+URZ+0x30c30], R21 ;  /* 0x030c3015060075a7 */ /* 0x000e64000802017f */
[----:B-1----:R-:W-:Y:S05]  /*7bf0*/  @!P1 BRA `(.L_x_1896) ;  /* 0x0000010000a49947 */ /* 0x002fea0003800000 */
.L_x_1895:
        /* <DEDUP_REMOVED lines=84> */
[----:B------:R-:W-:Y:S01]  /*8140*/  UMOV UR11, 0x40000040 ;  /* 0x40000040000b7882 */ /* 0x000fe20000000000 */
[C---:B------:R-:W-:Y:S01]  /*8150*/  VIADD R223, R8.reuse, 0x4 ;  /* 0x0000000408df7836 */ /* 0x040fe20000000000 */
[----:B------:R-:W-:Y:S01]  /*8160*/  STL [R1+0x94], R143 ;  /* 0x0000948f01007387 */ /* 0x000fe20000100800 */
[----:B------:R-:W-:Y:S03]  /*8170*/  MUFU.TANH R19, R19 ;  /* 0x0000001300137308 */ /* 0x000fe60000002400 */
[----:B------:R-:W-:Y:S04]  /*8180*/  STL [R1+0x90], R142 ;  /* 0x0000908e01007387 */ /* 0x000fe80000100800 */
[----:B------:R-:W-:Y:S01]  /*8190*/  STL [R1+0x8c], R141 ;  /* 0x00008c8d01007387 */ /* 0x000fe20000100800 */
[----:B------:R-:W1:Y:S03]  /*81a0*/  MUFU.TANH R21, R21 ;  /* 0x0000001500157308 */ /* 0x000e660000002400 */
[----:B------:R-:W-:Y:S04]  /*81b0*/  STL [R1+0x88], R140 ;  /* 0x0000888c01007387 */ /* 0x000fe80000100800 */
[----:B------:R-:W-:Y:S01]  /*81c0*/  STL [R1+0x84], R7 ;  /* 0x0000840701007387 */ /* 0x000fe20000100800 */
[C---:B------:R-:W-:Y:S01]  /*81d0*/  VIADD R230, R8.reuse, 0x8 ;  /* 0x0000000808e67836 */ /* 0x040fe20000000000 */
[----:B------:R-:W2:Y:S02]  /*81e0*/  MUFU.TANH R22, R22 ;  /* 0x0000001600167308 */ /* 0x000ea40000002400 */
[----:B------:R-:W-:Y:S04]  /*81f0*/  STL [R1+0x80], R6 ;  /* 0x0000800601007387 */ /* 0x000fe80000100800 */
[----:B------:R-:W-:Y:S02]  /*8200*/  STL [R1+0x7c], R5 ;  /* 0x00007c0501007387 */ /* 0x000fe40000100800 */
[----:B------:R-:W3:Y:S02]  /*8210*/  MUFU.TANH R20, R20 ;  /* 0x0000001400147308 */ /* 0x000ee40000002400 */
[----:B------:R-:W-:Y:S04]  /*8220*/  STL [R1+0x78], R4 ;  /* 0x0000780401007387 */ /* 0x000fe80000100800 */
[----:B------:R-:W-:Y:S01]  /*8230*/  STL [R1+0x74], R3 ;  /* 0x0000740301007387 */ /* 0x000fe20000100800 */
[----:B------:R-:W-:Y:S01]  /*8240*/  IADD3 R213, R8, 0xc, RZ ;  /* 0x0000000c08d57810 */ /* 0x000fe20007ffe0ff */
[----:B------:R-:W4:Y:S02]  /*8250*/  MUFU.TANH R23, R23 ;  /* 0x0000001700177308 */ /* 0x000f240000002400 */
[----:B------:R1:W-:Y:S01]  /*8260*/  STL [R1+0x70], R2 ;  /* 0x0000700201007387 */ /* 0x0003e20000100800 */
[----:B------:R-:W-:-:S02]  /*8270*/  ISETP.GT.AND P2, PT, R9, RZ, PT ;  /* 0x000000ff0900720c */ /* 0x000fc40003f44270 */
[----:B------:R-:W-:-:S03]  /*8280*/  ISETP.GT.AND P1, PT, R9, 0x8, PT ;  /* 0x000000080900780c */ /* 0x000fc60003f24270 */
[----:B------:R-:W4:Y:S01]  /*8290*/  MUFU.TANH R205, R205 ;  /* 0x000000cd00cd7308 */ /* 0x000f220000002400 */
[----:B-1----:R-:W2:Y:S01]  /*82a0*/  LDL.64 R2, [R1+0x20] ;  /* 0x0000200001027983 */ /* 0x002ea20000100a00 */
[----:B------:R-:W-:Y:S01]  /*82b0*/  WARPGROUP.ARRIVE ;  /* 0x00000000000079c5 */ /* 0x000fe20000000000 */
[----:B------:R-:W-:-:S05]  /*82c0*/  VIADD R217, R8, 0x14 ;  /* 0x0000001408d97836 */ /* 0x000fca0000000000 */
        /* <DEDUP_REMOVED lines=8> */
[----:B------:R-:W-:-:S03]  /*8350*/  FMUL.FTZ R93, R101, UR8 ;  /* 0x00000008655d7c20 */ /* 0x000fc60008410000 */
[----:B------:R4:W-:Y:S01]  /*8360*/  MUFU.TANH R154, R112 ;  /* 0x00000070009a7308 */ /* 0x0009e20000002400 */
[----:B---3--:R-:W3:Y:S01]  /*8370*/  LDL.64 R108, [R1+0x10] ;  /* 0x00001000016c7983 */ /* 0x008ee20000100a00 */
[----:B------:R-:W-:Y:S01]  /*8380*/  UIADD3 UR4, UR6, 0x2, URZ ;  /* 0x0000000206047890 */ /* 0x000fe2000fffe03f */
[----:B------:R-:W-:Y:S01]  /*8390*/  VIADD R220, R8, 0x10 ;  /* 0x0000001008dc7836 */ /* 0x000fe20000000000 */
[----:B------:R-:W-:-:S04]  /*83a0*/  ULDC UR5, c[0x0][0x744] ;  /* 0x0001d10000057ab9 */ /* 0x000fc80000000800 */
[----:B------:R-:W1:Y:S01]  /*83b0*/  MUFU.TANH R206, R206 ;  /* 0x000000ce00ce7308 */ /* 0x000e620000002400 */
[----:B------:R-:W-:Y:S01]  /*83c0*/  UMOV UR14, UR4 ;  /* 0x00000004000e7c82 */ /* 0x000fe20008000000 */
[----:B------:R-:W-:-:S06]  /*83d0*/  IADD3 R214, R8, 0x18, RZ ;  /* 0x0000001808d67810 */ /* 0x000fcc0007ffe0ff */
[----:B------:R-:W-:Y:S08]  /*83e0*/  MUFU.TANH R208, R208 ;  /* 0x000000d000d07308 */ /* 0x000ff00000002400 */
[----:B------:R-:W1:Y:S08]  /*83f0*/  MUFU.TANH R207, R207 ;  /* 0x000000cf00cf7308 */ /* 0x000e700000002400 */
[----:B------:R-:W1:Y:S08]  /*8400*/  MUFU.TANH R228, R228 ;  /* 0x000000e400e47308 */ /* 0x000e700000002400 */
        /* <DEDUP_REMOVED lines=12> */
[----:B----4-:R-:W-:Y:S01]  /*84d0*/  FMUL.FTZ R112, R118, UR8 ;  /* 0x0000000876707c20 */ /* 0x010fe20008410000 */
[----:B---3--:R-:W-:-:S05]  /*84e0*/  R2UR UR9, R109 ;  /* 0x000000006d0972ca */ /* 0x008fca00000e0000 */
[----:B------:R3:W-:Y:S01]  /*84f0*/  MUFU.TANH R153, R114 ;  /* 0x0000007200997308 */ /* 0x0007e20000002400 */
[----:B-1----:R-:W-:Y:S01]  /*8500*/  FMUL.FTZ R113, R134, UR8 ;  /* 0x0000000886717c20 */ /* 0x002fe20008410000 */
[----:B------:R-:W-:-:S06]  /*8510*/  UIADD3 UR6, UR6, 0x6, URZ ;  /* 0x0000000606067890 */ /* 0x000fcc000fffe03f */
[----:B------:R1:W-:Y:S01]  /*8520*/  MUFU.TANH R151, R115 ;  /* 0x0000007300977308 */ /* 0x0003e20000002400 */
[----:B---3--:R-:W-:Y:S01]  /*8530*/  FMUL.FTZ R114, R135, UR8 ;  /* 0x0000000887727c20 */ /* 0x008fe20008410000 */
[----:B------:R-:W-:Y:S02]  /*8540*/  WARPGROUP.DEPBAR.LE gsb0, 0x0 ;  /* 0x00008000000079c5 */ /* 0x000fe40000010000 */
[----:B------:R-:W-:-:S04]  /*8550*/  WARPGROUP.ARRIVE ;  /* 0x00000000000079c5 */ /* 0x000fc80000000000 */
[----:B------:R3:W-:Y:S01]  /*8560*/  MUFU.TANH R150, R116 ;  /* 0x0000007400967308 */ /* 0x0007e20000002400 */
[----:B-1----:R-:W-:-:S07]  /*8570*/  FMUL.FTZ R115, R136, UR8 ;  /* 0x0000000888737c20 */ /* 0x002fce0008410000 */
[----:B------:R1:W-:Y:S01]  /*8580*/  MUFU.TANH R149, R117 ;  /* 0x0000007500957308 */ /* 0x0003e20000002400 */
[----:B---3--:R-:W-:-:S07]  /*8590*/  FMUL.FTZ R116, R137, UR8 ;  /* 0x0000000889747c20 */ /* 0x008fce0008410000 */
[----:B------:R3:W-:Y:S01]  /*85a0*/  MUFU.TANH R147, R120 ;  /* 0x0000007800937308 */ /* 0x0007e20000002400 */
[----:B-1----:R-:W-:Y:S01]  /*85b0*/  FMUL.FTZ R117, R138, UR8 ;  /* 0x000000088a757c20 */ /* 0x002fe20008410000 */
[----:B---3--:R-:W-:Y:S01]  /*85c0*/  FMUL.FTZ R120, R139, UR8 ;  /* 0x000000088b787c20 */ /* 0x008fe20008410000 */
[----:B------:R-:W-:Y:S02]  /*85d0*/  R2UR UR8, R108 ;  /* 0x000000006c0872ca */ /* 0x000fe400000e0000 */
[----:B--2---:R-:W-:Y:S02]  /*85e0*/  R2UR UR12, R2 ;  /* 0x00000000020c72ca */ /* 0x004fe400000e0000 */
[----:B------:R-:W-:-:S13]  /*85f0*/  R2UR UR13, R3 ;  /* 0x00000000030d72ca */ /* 0x000fda00000e0000 */
[----:B------:R-:W-:Y:S01]  /*8600*/  HGMMA.64x128x16.F32 R24, gdesc[UR12], R24, gsb0 ;  /* 0x01e000000c1879f0 */ /* 0x000fe20008000818 */
[----:B------:R-:W-:Y:S01]  /*8610*/  UMOV UR10, UR6 ;  /* 0x00000006000a7c82 */ /* 0x000fe20008000000 */
[----:B------:R-:W1:Y:S04]  /*8620*/  SHFL.IDX PT, R96, R18, R8, 0x1f ;  /* 0x00001f0812607589 */ /* 0x000e6800000e0000 */
[----:B------:R-:W2:Y:S04]  /*8630*/  SHFL.IDX PT, R97, R18, R223, 0x1f ;  /* 0x00001fdf12617589 */ /* 0x000ea800000e0000 */
        /* <DEDUP_REMOVED lines=8> */
[--C-:B------:R-:W-:Y:S01]  /*86c0*/  FFMA.FTZ R99, R99, UR5, -R96.reuse ;  /* 0x0000000563637c23 */ /* 0x100fe20008010860 */
[----:B------:R-:W-:Y:S01]  /*86d0*/  FFMA.FTZ R98, R98, UR5, -R96 ;  /* 0x0000000562627c23 */ /* 0x000fe20008010860 */
[----:B------:R-:W-:-:S02]  /*86e0*/  WARPGROUP.DEPBAR.LE gsb0, 0x0 ;  /* 0x00008000000079c5 */ /* 0x000fc40000010000 */
[----:B------:R-:W-:-:S06]  /*86f0*/  WARPGROUP.ARRIVE ;  /* 0x00000000000079c5 */ /* 0x000fcc0000000000 */
[----:B------:R-:W-:Y:S01]  /*8700*/  HGMMA.64x128x16.F32 R24, gdesc[UR8], R24, gsb0 ;  /* 0x01e00000081879f0 */ /* 0x000fe20008000818 */
[----:B----4-:R-:W-:Y:S01]  /*8710*/  VIADD R128, R8, 0x1c ;  /* 0x0000001c08807836 */ /* 0x010fe20000000000 */
[----:B------:R-:W-:Y:S01]  /*8720*/  FSEL R96, R22, -INF , P1 ;  /* 0xff80000016607808 */ /* 0x000fe20000800000 */
[----:B------:R-:W4:Y:S01]  /*8730*/  SHFL.IDX PT, R101, R18, R220, 0x1f ;  /* 0x00001fdc12657589 */ /* 0x000f2200000e0000 */
[----:B------:R-:W-:Y:S01]  /*8740*/  FSEL R118, R20, -INF , P2 ;  /* 0xff80000014767808 */ /* 0x000fe20001000000 */
[----:B------:R3:W-:Y:S04]  /*8750*/  MUFU.TANH R161, R106 ;  /* 0x0000006a00a17308 */ /* 0x0007e80000002400 */
[----:B--2---:R-:W-:-:S04]  /*8760*/  FFMA.FTZ R118, R118, UR5, -R97 ;  /* 0x0000000576767c23 */ /* 0x004fc80008010861 */
[----:B------:R-:W-:Y:S01]  /*8770*/  MUFU.TANH R148, R119 ;  /* 0x0000007700947308 */ /* 0x000fe20000002400 */
[----:B---3--:R-:W2:Y:S07]  /*8780*/  SHFL.IDX PT, R106, R18, R128, 0x1f ;  /* 0x00001f80126a7589 */ /* 0x008eae00000e0000 */
[----:B------:R3:W-:Y:S08]  /*8790*/  MUFU.EX2 R119, R99 ;  /* 0x0000006300777308 */ /* 0x0007f00000000800 */
[----:B------:R-:W4:Y:S01]  /*87a0*/  MUFU.TANH R235, R235 ;  /* 0x000000eb00eb7308 */ /* 0x000f220000002400 */
[----:B---3--:R-:W-:Y:S01]  /*87b0*/  FFMA.FTZ R99, R96, UR5, -R97 ;  /* 0x0000000560637c23 */ /* 0x008fe20008010861 */
[----:B------:R-:W-:-:S02]  /*87c0*/  FSEL R96, R23, -INF , P2 ;  /* 0xff80000017607808 */ /* 0x000fc40001000000 */
[----:B------:R-:W-:-:S04]  /*87d0*/  FSEL R97, R205, -INF , P1 ;  /* 0xff800000cd617808 */ /* 0x000fc80000800000 */
[----:B------:R-:W-:Y:S01]  /*87e0*/  MUFU.TANH R225, R225 ;  /* 0x000000e100e17308 */ /* 0x000fe20000002400 */
[--C-:B------:R-:W-:Y:S01]  /*87f0*/  FFMA.FTZ R96, R96, UR5, -R95.reuse ;  /* 0x0000000560607c23 */ /* 0x100fe2000801085f */
[----:B------:R-:W-:-:S06]  /*8800*/  FFMA.FTZ R95, R97, UR5, -R95 ;  /* 0x00000005615f7c23 */ /* 0x000fcc000801085f */
[----:B------:R3:W-:Y:S01]  /*8810*/  MUFU.TANH R159, R107 ;  /* 0x0000006b009f7308 */ /* 0x0007e20000002400 */
[----:B------:R-:W-:Y:S01]  /*8820*/  FSEL R97, R204, -INF , P2 ;  /* 0xff800000cc617808 */ /* 0x000fe20001000000 */
[----:B---3--:R3:W2:Y:S06]  /*8830*/  SHFL.IDX PT, R107, R18, R214, 0x1f ;  /* 0x00001fd6126b7589 */ /* 0x0086ac00000e0000 */
[----:B------:R-:W2:Y:S01]  /*8840*/  MUFU.TANH R88, R88 ;  /* 0x0000005800587308 */ /* 0x000ea20000002400 */
[----:B------:R-:W-:-:S07]  /*8850*/  FSEL R102, R206, -INF , P1 ;  /* 0xff800000ce667808 */ /* 0x000fce0000800000 */
[----:B------:R1:W-:Y:S01]  /*8860*/  MUFU.TANH R144, R123 ;  /* 0x0000007b00907308 */ /* 0x0003e20000002400 */
[----:B------:R-:W-:Y:S07]  /*8870*/  SHFL.IDX PT, R221, R10, R217, 0x1f ;  /* 0x00001fd90add7589 */ /* 0x000fee00000e0000 */
[----:B------:R-:W2:Y:S01]  /*8880*/  MUFU.TANH R226, R226 ;  /* 0x000000e200e27308 */ /* 0x000ea20000002400 */
[----:B-1----:R-:W1:Y:S01]  /*8890*/  SHFL.IDX PT, R123, R10, R230, 0x1f ;  /* 0x00001fe60a7b7589 */ /* 0x002e6200000e0000 */
[----:B------:R-:W-:-:S06]  /*88a0*/  FFMA.FTZ R97, R97, UR5, -R104 ;  /* 0x0000000561617c23 */ /* 0x000fcc0008010868 */
[----:B------:R-:W1:Y:S01]  /*88b0*/  MUFU.TANH R237, R237 ;  /* 0x000000ed00ed7308 */ /* 0x000e620000002400 */
[----:B------:R-:W-:-:S07]  /*88c0*/  FFMA.FTZ R104, R102, UR5, -R104 ;  /* 0x0000000566687c23 */ /* 0x000fce0008010868 */
[----:B------:R-:W-:Y:S01]  /*88d0*/  MUFU.TANH R92, R92 ;  /* 0x0000005c005c7308 */ /* 0x000fe20000002400 */
[----:B------:R-:W-:-:S07]  /*88e0*/  FSEL R102, R207, -INF , P2 ;  /* 0xff800000cf667808 */ /* 0x000fce0001000000 */
[----:B------:R4:W-:Y:S01]  /*88f0*/  MUFU.TANH R145, R121 ;  /* 0x0000007900917308 */ /* 0x0009e20000002400 */
[----:B---3--:R-:W-:Y:S01]  /*8900*/  FSEL R18, R228, -INF , P1 ;  /* 0xff800000e4127808 */ /* 0x008fe20000800000 */
[----:B------:R-:W-:Y:S06]  /*8910*/  SHFL.IDX PT, R212, R10, R213, 0x1f ;  /* 0x00001fd50ad47589 */ /* 0x000fec00000e0000 */
[----:B------:R3:W-:Y:S01]  /*8920*/  MUFU.TANH R4, R131 ;  /* 0x0000008300047308 */ /* 0x0007e20000002400 */
[----:B----4-:R-:W4:Y:S01]  /*8930*/  SHFL.IDX PT, R121, R10, R8, 0x1f ;  /* 0x00001f080a797589 */ /* 0x010f2200000e0000 */
[----:B------:R-:W-:-:S06]  /*8940*/  FSEL R108, R235, -INF , P2 ;  /* 0xff800000eb6c7808 */ /* 0x000fcc0001000000 */
[----:B------:R-:W4:Y:S01]  /*8950*/  MUFU.TANH R231, R231 ;  /* 0x000000e700e77308 */ /* 0x000f220000002400 */
[----:B---3--:R-:W3:Y:S07]  /*8960*/  SHFL.IDX PT, R131, R14, R230, 0x1f ;  /* 0x00001fe60e837589 */ /* 0x008eee00000e0000 */
[----:B------:R-:W3:Y:S01]  /*8970*/  MUFU.TANH R89, R89 ;  /* 0x0000005900597308 */ /* 0x000ee20000002400 */
[----:B------:R-:W3:Y:S07]  /*8980*/  SHFL.IDX PT, R137, R10, R128, 0x1f ;  /* 0x00001f800a897589 */ /* 0x000eee00000e0000 */
[----:B------:R-:W3:Y:S01]  /*8990*/  MUFU.TANH R93, R93 ;  /* 0x0000005d005d7308 */ /* 0x000ee20000002400 */
[----:B------:R-:W-:-:S02]  /*89a0*/  WARPGROUP.DEPBAR.LE gsb0, 0x0 ;  /* 0x00008000000079c5 */ /* 0x000fc40000010000 */
[----:B------:R3:W-:Y:S05]  /*89b0*/  LDS R227, [R15+0x400] ;  /* 0x000400000fe37984 */ /* 0x0007ea0000000800 */
[----:B------:R2:W3:Y:S01]  /*89c0*/  MUFU.TANH R163, R103 ;  /* 0x0000006700a37308 */ /* 0x0004e20000002400 */
[----:B------:R-:W-:-:S07]  /*89d0*/  FFMA.FTZ R102, R102, UR5, -R101 ;  /* 0x0000000566667c23 */ /* 0x000fce0008010865 */
[----:B------:R1:W-:Y:S01]  /*89e0*/  MUFU.TANH R160, R105 ;  /* 0x0000006900a07308 */ /* 0x0003e20000002400 */
[----:B--2---:R-:W-:Y:S01]  /*89f0*/  FSEL R103, R208, -INF , P2 ;  /* 0xff800000d0677808 */ /* 0x004fe20001000000 */
[----:B------:R-:W-:Y:S01]  /*8a00*/  FFMA.FTZ R108, R108, UR5, -R106 ;  /* 0x000000056c6c7c23 */ /* 0x000fe2000801086a */
[----:B------:R-:W-:Y:S03]  /*8a10*/  SHFL.IDX PT, R211, R10, R220, 0x1f ;  /* 0x00001fdc0ad37589 */ /* 0x000fe600000e0000 */
[--C-:B------:R-:W-:Y:S02]  /*8a20*/  FFMA.FTZ R103, R103, UR5, -R100.reuse ;  /* 0x0000000567677c23 */ /* 0x100fe40008010864 */
[----:B------:R2:W-:Y:S01]  /*8a30*/  MUFU.TANH R157, R110 ;  /* 0x0000006e009d7308 */ /* 0x0005e20000002400 */
[----:B-1----:R-:W-:Y:S01]  /*8a40*/  FSEL R105, R209, -INF , P1 ;  /* 0xff800000d1697808 */ /* 0x002fe20000800000 */
[----:B------:R-:W-:Y:S01]  /*8a50*/  FFMA.FTZ R100, R18, UR5, -R100 ;  /* 0x0000000512647c23 */ /* 0x000fe20008010864 */
[----:B------:R-:W-:-:S05]  /*8a60*/  FSEL R18, R88, -INF , P2 ;  /* 0xff80000058127808 */ /* 0x000fca0001000000 */
[----:B------:R-:W1:Y:S01]  /*8a70*/  MUFU.TANH R91, R91 ;  /* 0x0000005b005b7308 */ /* 0x000e620000002400 */
[----:B--2---:R-:W-:Y:S01]  /*8a80*/  FSEL R110, R225, -INF , P1 ;  /* 0xff800000e16e7808 */ /* 0x004fe20000800000 */
[----:B------:R-:W-:Y:S01]  /*8a90*/  FFMA.FTZ R101, R105, UR5, -R101 ;  /* 0x0000000569657c23 */ /* 0x000fe20008010865 */
[----:B------:R-:W-:Y:S01]  /*8aa0*/  FSEL R105, R226, -INF , P1 ;  /* 0xff800000e2697808 */ /* 0x000fe20000800000 */
[----:B------:R-:W-:-:S04]  /*8ab0*/  IMAD R210, R0, 0x400, R210 ;  /* 0x0000040000d27824 */ /* 0x000fc800078e02d2 */
[----:B------:R2:W-:Y:S01]  /*8ac0*/  MUFU.TANH R155, R111 ;  /* 0x0000006f009b7308 */ /* 0x0005e20000002400 */
[----:B------:R-:W-:Y:S01]  /*8ad0*/  FFMA.FTZ R106, R110, UR5, -R106 ;  /* 0x000000056e6a7c23 */ /* 0x000fe2000801086a */
[----:B------:R-:W-:Y:S01]  /*8ae0*/  FSEL R110, R237, -INF , P2 ;  /* 0xff800000ed6e7808 */ /* 0x000fe20001000000 */
[----:B------:R-:W-:-:S05]  /*8af0*/  FFMA.FTZ R18, R18, UR5, -R107 ;  /* 0x0000000512127c23 */ /* 0x000fca000801086b */
[----:B------:R3:W-:Y:S01]  /*8b00*/  MUFU.TANH R2, R133 ;  /* 0x0000008500027308 */ /* 0x0007e20000002400 */
[----:B--2---:R-:W2:Y:S01]  /*8b10*/  SHFL.IDX PT, R111, R10, R223, 0x1f ;  /* 0x00001fdf0a6f7589 */ /* 0x004ea200000e0000 */
[----:B------:R-:W-:Y:S01]  /*8b20*/  FFMA.FTZ R107, R105, UR5, -R107 ;  /* 0x00000005696b7c23 */ /* 0x000fe2000801086b */
[----:B----4-:R-:W-:-:S05]  /*8b30*/  FSEL R105, R231, -INF , P2 ;  /* 0xff800000e7697808 */ /* 0x010fca0001000000 */
[----:B------:R-:W-:Y:S01]  /*8b40*/  MUFU.TANH R232, R232 ;  /* 0x000000e800e87308 */ /* 0x000fe20000002400 */
[----:B---3--:R-:W3:Y:S01]  /*8b50*/  SHFL.IDX PT, R133, R14, R223, 0x1f ;  /* 0x00001fdf0e857589 */ /* 0x008ee200000e0000 */
[----:B------:R-:W-:Y:S01]  /*8b60*/  R2UR UR4, R210 ;  /* 0x00000000d20472ca */ /* 0x000fe200000e0000 */
[----:B------:R-:W-:-:S05]  /*8b70*/  FFMA.FTZ R110, R110, UR5, -R123 ;  /* 0x000000056e6e7c23 */ /* 0x000fca000801087b */
[----:B------:R-:W4:Y:S01]  /*8b80*/  MUFU.TANH R236, R236 ;  /* 0x000000ec00ec7308 */ /* 0x000f220000002400 */
[----:B------:R3:W3:Y:S01]  /*8b90*/  SHFL.IDX PT, R139, R10, R214, 0x1f ;  /* 0x00001fd60a8b7589 */ /* 0x0006e200000e0000 */
[----:B------:R-:W-:-:S06]  /*8ba0*/  FSEL R109, R89, -INF , P1 ;  /* 0xff800000596d7808 */ /* 0x000fcc0000800000 */
[----:B------:R1:W-:Y:S01]  /*8bb0*/  MUFU.TANH R141, R125 ;  /* 0x0000007d008d7308 */ /* 0x0003e20000002400 */
[----:B------:R-:W-:-:S07]  /*8bc0*/  FSEL R210, R93, -INF , P2 ;  /* 0xff8000005dd27808 */ /* 0x000fce0001000000 */
[----:B------:R-:W2:Y:S01]  /*8bd0*/  MUFU.TANH R94, R94 ;  /* 0x0000005e005e7308 */ /* 0x000ea20000002400 */
[----:B-1----:R-:W-:Y:S01]  /*8be0*/  FSEL R125, R92, -INF , P1 ;  /* 0xff8000005c7d7808 */ /* 0x002fe20000800000 */
[----:B------:R-:W-:Y:S01]  /*8bf0*/  SHFL.IDX PT, R135, R14, R8, 0x1f ;  /* 0x00001f080e877589 */ /* 0x000fe200000e0000 */
[----:B------:R-:W-:-:S03]  /*8c00*/  FSEL R15, R163, -INF , P1 ;  /* 0xff800000a30f7808 */ /* 0x000fc60000800000 */
[----:B------:R-:W-:Y:S02]  /*8c10*/  FFMA.FTZ R123, R125, UR5, -R123 ;  /* 0x000000057d7b7c23 */ /* 0x000fe4000801087b */
[----:B------:R1:W-:Y:S01]  /*8c20*/  MUFU.TANH R140, R127 ;  /* 0x0000007f008c7308 */ /* 0x0003e20000002400 */
[----:B------:R-:W-:Y:S01]  /*8c30*/  FSEL R125, R153, -INF , P1 ;  /* 0xff800000997d7808 */ /* 0x000fe20000800000 */
[--C-:B------:R-:W-:Y:S01]  /*8c40*/  FFMA.FTZ R105, R105, UR5, -R121.reuse ;  /* 0x0000000569697c23 */ /* 0x100fe20008010879 */
[----:B------:R-:W-:-:S05]  /*8c50*/  FFMA.FTZ R121, R109, UR5, -R121 ;  /* 0x000000056d797c23 */ /* 0x000fca0008010879 */
[----:B------:R4:W-:Y:S01]  /*8c60*/  MUFU.TANH R3, R132 ;  /* 0x0000008400037308 */ /* 0x0009e20000002400 */
[----:B-1----:R-:W1:Y:S01]  /*8c70*/  SHFL.IDX PT, R127, R14, R220, 0x1f ;  /* 0x00001fdc0e7f7589 */ /* 0x002e6200000e0000 */
[----:B------:R-:W-:Y:S01]  /*8c80*/  FSEL R109, R91, -INF , P2 ;  /* 0xff8000005b6d7808 */ /* 0x000fe20001000000 */
[----:B------:R-:W-:-:S05]  /*8c90*/  FFMA.FTZ R210, R210, UR5, -R221 ;  /* 0x00000005d2d27c23 */ /* 0x000fca00080108dd */
[----:B------:R-:W1:Y:S01]  /*8ca0*/  MUFU.TANH R112, R112 ;  /* 0x0000007000707308 */ /* 0x000e620000002400 */
[----:B----4-:R-:W-:Y:S01]  /*8cb0*/  FSEL R132, R154, -INF , P2 ;  /* 0xff8000009a847808 */ /* 0x010fe20001000000 */
[----:B------:R-:W-:Y:S01]  /*8cc0*/  FFMA.FTZ R221, R15, UR5, -R221 ;  /* 0x000000050fdd7c23 */ /* 0x000fe200080108dd */
[----:B------:R-:W-:-:S05]  /*8cd0*/  FSEL R138, R160, -INF , P2 ;  /* 0xff800000a08a7808 */ /* 0x000fca0001000000 */
[----:B------:R4:W-:Y:S01]  /*8ce0*/  MUFU.TANH R143, R124 ;  /* 0x0000007c008f7308 */ /* 0x0009e20000002400 */
[--C-:B------:R-:W-:Y:S01]  /*8cf0*/  FFMA.FTZ R132, R132, UR5, -R131.reuse ;  /* 0x0000000584847c23 */ /* 0x100fe20008010883 */
[----:B------:R-:W-:Y:S01]  /*8d00*/  FFMA.FTZ R131, R125, UR5, -R131 ;  /* 0x000000057d837c23 */ /* 0x000fe20008010883 */
[----:B------:R-:W-:Y:S01]  /*8d10*/  FSEL R15, R159, -INF , P1 ;  /* 0xff8000009f0f7808 */ /* 0x000fe20000800000 */
[----:B------:R1:W1:Y:S01]  /*8d20*/  SHFL.IDX PT, R125, R14, R128, 0x1f ;  /* 0x00001f800e7d7589 */ /* 0x00026200000e0000 */
[----:B------:R-:W-:-:S03]  /*8d30*/  FFMA.FTZ R109, R109, UR5, -R212 ;  /* 0x000000056d6d7c23 */ /* 0x000fc600080108d4 */
[----:B------:R3:W-:Y:S01]  /*8d40*/  MUFU.TANH R146, R122 ;  /* 0x0000007a00927308 */ /* 0x0007e20000002400 */
[----:B----4-:R-:W-:Y:S01]  /*8d50*/  FSEL R124, R164, -INF , P1 ;  /* 0xff800000a47c7808 */ /* 0x010fe20000800000 */
[--C-:B------:R-:W-:Y:S01]  /*8d60*/  FFMA.FTZ R138, R138, UR5, -R137.reuse ;  /* 0x000000058a8a7c23 */ /* 0x100fe20008010889 */
[----:B------:R-:W-:Y:S01]  /*8d70*/  FSEL R234, R236, -INF , P2 ;  /* 0xff800000ecea7808 */ /* 0x000fe20001000000 */
[----:B------:R-:W-:Y:S01]  /*8d80*/  FFMA.FTZ R137, R15, UR5, -R137 ;  /* 0x000000050f897c23 */ /* 0x000fe20008010889 */
[----:B------:R-:W-:Y:S01]  /*8d90*/  FSEL R134, R156, -INF , P2 ;  /* 0xff8000009c867808 */ /* 0x000fe20001000000 */
[----:B------:R-:W-:Y:S02]  /*8da0*/  FFMA.FTZ R212, R124, UR5, -R212 ;  /* 0x000000057cd47c23 */ /* 0x000fe400080108d4 */
[----:B------:R4:W-:Y:S01]  /*8db0*/  MUFU.TANH R5, R129 ;  /* 0x0000008100057308 */ /* 0x0009e20000002400 */
[----:B---3--:R-:W-:Y:S02]  /*8dc0*/  FSEL R122, R232, -INF , P2 ;  /* 0xff800000e87a7808 */ /* 0x008fe40001000000 */
[----:B------:R-:W-:-:S05]  /*8dd0*/  FSEL R218, R162, -INF , P2 ;  /* 0xff800000a2da7808 */ /* 0x000fca0001000000 */
[----:B------:R-:W3:Y:S01]  /*8de0*/  MUFU.TANH R90, R90 ;  /* 0x0000005a005a7308 */ /* 0x000ee20000002400 */
[----:B----4-:R-:W4:Y:S01]  /*8df0*/  SHFL.IDX PT, R129, R14, R213, 0x1f ;  /* 0x00001fd50e817589 */ /* 0x010f2200000e0000 */
[----:B--2---:R-:W-:Y:S02]  /*8e00*/  FSEL R124, R94, -INF , P1 ;  /* 0xff8000005e7c7808 */ /* 0x004fe40000800000 */
[----:B------:R-:W-:Y:S01]  /*8e10*/  FSEL R15, R155, -INF , P1 ;  /* 0xff8000009b0f7808 */ /* 0x000fe20000800000 */
[----:B------:R-:W-:Y:S01]  /*8e20*/  FFMA.FTZ R122, R122, UR5, -R111 ;  /* 0x000000057a7a7c23 */ /* 0x000fe2000801086f */
[--C-:B------:R-:W-:Y:S01]  /*8e30*/  FFMA.FTZ R234, R234, UR5, -R211.reuse ;  /* 0x00000005eaea7c23 */ /* 0x100fe200080108d3 */
[----:B------:R-:W-:Y:S01]  /*8e40*/  FFMA.FTZ R211, R124, UR5, -R211 ;  /* 0x000000057cd37c23 */ /* 0x000fe200080108d3 */
[--C-:B------:R-:W-:Y:S01]  /*8e50*/  FFMA.FTZ R134, R134, UR5, -R133.reuse ;  /* 0x0000000586867c23 */ /* 0x100fe20008010885 */
[----:B------:R-:W2:Y:S01]  /*8e60*/  SHFL.IDX PT, R222, R227, R223, 0x1f ;  /* 0x00001fdfe3de7589 */ /* 0x000ea200000e0000 */
[----:B------:R-:W-:Y:S01]  /*8e70*/  FSEL R10, R161, -INF , P1 ;  /* 0xff800000a10a7808 */ /* 0x000fe20000800000 */
[----:B------:R-:W-:Y:S01]  /*8e80*/  FFMA.FTZ R133, R15, UR5, -R133 ;  /* 0x000000050f857c23 */ /* 0x000fe20008010885 */
[----:B-1----:R-:W-:Y:S01]  /*8e90*/  FSEL R128, R150, -INF , P2 ;  /* 0xff80000096807808 */ /* 0x002fe20001000000 */
[----:B------:R-:W1:Y:S01]  /*8ea0*/  SHFL.IDX PT, R124, R14, R217, 0x1f ;  /* 0x00001fd90e7c7589 */ /* 0x000e6200000e0000 */
[----:B------:R3:W-:Y:S01]  /*8eb0*/  MUFU.EX2 R15, R122 ;  /* 0x0000007a000f7308 */ /* 0x0007e20000000800 */
[----:B------:R-:W-:-:S02]  /*8ec0*/  FFMA.FTZ R218, R218, UR5, -R139 ;  /* 0x00000005dada7c23 */ /* 0x000fc4000801088b */
[----:B------:R-:W1:Y:S01]  /*8ed0*/  SHFL.IDX PT, R219, R227, R8, 0x1f ;  /* 0x00001f08e3db7589 */ /* 0x000e6200000e0000 */
[----:B------:R-:W-:Y:S01]  /*8ee0*/  FFMA.FTZ R139, R10, UR5, -R139 ;  /* 0x000000050a8b7c23 */ /* 0x000fe2000801088b */
[----:B------:R-:W-:Y:S02]  /*8ef0*/  FSEL R136, R158, -INF , P2 ;  /* 0xff8000009e887808 */ /* 0x000fe40001000000 */
[----:B------:R-:W1:Y:S01]  /*8f00*/  SHFL.IDX PT, R214, R14, R214, 0x1f ;  /* 0x00001fd60ed67589 */ /* 0x000e6200000e0000 */
[----:B---3--:R-:W-:-:S03]  /*8f10*/  FSEL R122, R112, -INF , P1 ;  /* 0xff800000707a7808 */ /* 0x008fc60000800000 */
[----:B------:R3:W1:Y:S01]  /*8f20*/  SHFL.IDX PT, R229, R227, R213, 0x1f ;  /* 0x00001fd5e3e57589 */ /* 0x00066200000e0000 */
[----:B------:R-:W-:Y:S01]  /*8f30*/  FSEL R10, R157, -INF , P1 ;  /* 0xff8000009d0a7808 */ /* 0x000fe20000800000 */
[--C-:B------:R-:W-:Y:S01]  /*8f40*/  FFMA.FTZ R128, R128, UR5, -R127.reuse ;  /* 0x0000000580807c23 */ /* 0x100fe2000801087f */
[----:B------:R-:W-:Y:S01]  /*8f50*/  FFMA.FTZ R127, R122, UR5, -R127 ;  /* 0x000000057a7f7c23 */ /* 0x000fe2000801087f */
[----:B------:R-:W-:Y:S01]  /*8f60*/  FSEL R122, R145, -INF , P2 ;  /* 0xff800000917a7808 */ /* 0x000fe20001000000 */
[--C-:B------:R-:W-:Y:S01]  /*8f70*/  FFMA.FTZ R136, R136, UR5, -R135.reuse ;  /* 0x0000000588887c23 */ /* 0x100fe20008010887 */
[----:B------:R4:W1:Y:S01]  /*8f80*/  MUFU.TANH R6, R130 ;  /* 0x0000008200067308 */ /* 0x0008620000002400 */
[----:B------:R-:W-:-:S07]  /*8f90*/  FFMA.FTZ R135, R10, UR5, -R135 ;  /* 0x000000050a877c23 */ /* 0x000fce0008010887 */
[----:B------:R2:W1:Y:S01]  /*8fa0*/  MUFU.TANH R142, R126 ;  /* 0x0000007e008e7308 */ /* 0x0004620000002400 */
[----:B---3--:R-:W-:Y:S01]  /*8fb0*/  FSEL R213, R144, -INF , P1 ;  /* 0xff80000090d57808 */ /* 0x008fe20000800000 */
[--C-:B------:R-:W-:Y:S01]  /*8fc0*/  FFMA.FTZ R122, R122, UR5, -R125.reuse ;  /* 0x000000057a7a7c23 */ /* 0x100fe2000801087d */
[----:B----4-:R-:W-:Y:S01]  /*8fd0*/  FSEL R130, R152, -INF , P2 ;  /* 0xff80000098827808 */ /* 0x010fe20001000000 */
[----:B------:R3:W-:Y:S02]  /*8fe0*/  SHFL.IDX PT, R224, R227, R220, 0x1f ;  /* 0x00001fdce3e07589 */ /* 0x0007e400000e0000 */
[----:B------:R-:W-:Y:S02]  /*8ff0*/  FFMA.FTZ R125, R213, UR5, -R125 ;  /* 0x00000005d57d7c23 */ /* 0x000fe4000801087d */
[----:B------:R4:W-:Y:S01]  /*9000*/  MUFU.EX2 R10, R121 ;  /* 0x00000079000a7308 */ /* 0x0009e20000000800 */
[----:B------:R1:W1:Y:S01]  /*9010*/  SHFL.IDX PT, R213, R13, R223, 0x1f ;  /* 0x00001fdf0dd57589 */ /* 0x00026200000e0000 */
[----:B--2---:R-:W-:Y:S01]  /*9020*/  FSEL R126, R90, -INF , P1 ;  /* 0xff8000005a7e7808 */ /* 0x004fe20000800000 */
[----:B------:R-:W-:-:S02]  /*9030*/  FFMA.FTZ R130, R130, UR5, -R129 ;  /* 0x0000000582827c23 */ /* 0x000fc40008010881 */
[----:B------:R-:W-:Y:S01]  /*9040*/  SHFL.IDX PT, R233, R13, R8, 0x1f ;  /* 0x00001f080de97589 */ /* 0x000fe200000e0000 */
[----:B----4-:R-:W-:Y:S01]  /*9050*/  FSEL R121, R151, -INF , P1 ;  /* 0xff80000097797808 */ /* 0x010fe20000800000 */
[----:B------:R-:W-:Y:S01]  /*9060*/  FFMA.FTZ R111, R126, UR5, -R111 ;  /* 0x000000057e6f7c23 */ /* 0x000fe2000801086f */
[----:B------:R-:W-:Y:S01]  /*9070*/  FSEL R14, R148, -INF , P1 ;  /* 0xff800000940e7808 */ /* 0x000fe20000800000 */
[----:B------:R-:W-:Y:S08]  /*9080*/  MUFU.EX2 R98, R98 ;  /* 0x0000006200627308 */ /* 0x000ff00000000800 */
[----:B------:R-:W2:Y:S01]  /*9090*/  MUFU.EX2 R118, R118 ;  /* 0x0000007600767308 */ /* 0x000ea20000000800 */
[----:B------:R-:W-:Y:S01]  /*90a0*/  FFMA.FTZ R129, R121, UR5, -R129 ;  /* 0x0000000579817c23 */ /* 0x000fe20008010881 */
[----:B------:R-:W-:Y:S01]  /*90b0*/  FSEL R121, R149, -INF , P2 ;  /* 0xff80000095797808 */ /* 0x000fe20001000000 */
[----:B---3--:R-:W-:Y:S01]  /*90c0*/  FADD.FTZ R220, R25, -R222 ;  /* 0x800000de19dc7221 */ /* 0x008fe20000010000 */
[----:B------:R-:W-:-:S04]  /*90d0*/  FSEL R126, R147, -INF , P2 ;  /* 0xff800000937e7808 */ /* 0x000fc80001000000 */
[----:B------:R-:W3:Y:S01]  /*90e0*/  MUFU.EX2 R99, R99 ;  /* 0x0000006300637308 */ /* 0x000ee20000000800 */
[----:B------:R-:W-:Y:S01]  /*90f0*/  FSEL R216, R146, -INF , P1 ;  /* 0xff80000092d87808 */ /* 0x000fe20000800000 */
[--C-:B-1----:R-:W-:Y:S01]  /*9100*/  FFMA.FTZ R121, R121, UR5, -R124.reuse ;  /* 0x0000000579797c23 */ /* 0x102fe2000801087c */
[----:B------:R-:W-:Y:S01]  /*9110*/  IADD3 R25, R8, 0x18, RZ ;  /* 0x0000001808197810 */ /* 0x000fe20007ffe0ff */
[----:B------:R-:W-:Y:S01]  /*9120*/  FFMA.FTZ R124, R14, UR5, -R124 ;  /* 0x000000050e7c7c23 */ /* 0x000fe2000801087c */
[--C-:B------:R-:W-:Y:S01]  /*9130*/  FADD.FTZ R223, R24, -R219.reuse ;  /* 0x800000db18df7221 */ /* 0x100fe20000010000 */
[----:B------:R-:W-:Y:S02]  /*9140*/  FFMA.FTZ R126, R126, UR5, -R214 ;  /* 0x000000057e7e7c23 */ /* 0x000fe400080108d6 */
[----:B------:R-:W1:Y:S01]  /*9150*/  MUFU.TANH R113, R113 ;  /* 0x0000007100717308 */ /* 0x000e620000002400 */
[----:B------:R-:W4:Y:S01]  /*9160*/  SHFL.IDX PT, R217, R227, R217, 0x1f ;  /* 0x00001fd9e3d97589 */ /* 0x000f2200000e0000 */
[----:B------:R-:W-:Y:S01]  /*9170*/  FADD.FTZ R219, R26, -R219 ;  /* 0x800000db1adb7221 */ /* 0x000fe20000010000 */
[----:B------:R-:W-:-:S05]  /*9180*/  VIADD R26, R8, 0x1c ;  /* 0x0000001c081a7836 */ /* 0x000fca0000000000 */
[----:B------:R-:W1:Y:S01]  /*9190*/  MUFU.TANH R114, R114 ;  /* 0x0000007200727308 */ /* 0x000e620000002400 */
[----:B------:R-:W2:Y:S07]  /*91a0*/  SHFL.IDX PT, R215, R227, R230, 0x1f ;  /* 0x00001fe6e3d77589 */ /* 0x000eae00000e0000 */
[----:B------:R-:W1:Y:S01]  /*91b0*/  MUFU.EX2 R96, R96 ;  /* 0x0000006000607308 */ /* 0x000e620000000800 */
[----:B------:R-:W-:Y:S01]  /*91c0*/  SHFL.IDX PT, R230, R13, R230, 0x1f ;  /* 0x00001fe60de67589 */ /* 0x000fe200000e0000 */
[----:B------:R-:W-:-:S06]  /*91d0*/  FFMA.FTZ R22, -R22, R22, 1 ;  /* 0x3f80000016167423 */ /* 0x000fcc0000010116 */
[----:B------:R-:W1:Y:S08]  /*91e0*/  MUFU.TANH R115, R115 ;  /* 0x0000007300737308 */ /* 0x000e700000002400 */
[----:B------:R-:W1:Y:S08]  /*91f0*/  MUFU.EX2 R95, R95 ;  /* 0x0000005f005f7308 */ /* 0x000e700000000800 */
[----:B------:R-:W-:Y:S08]  /*9200*/  MUFU.TANH R117, R117 ;  /* 0x0000007500757308 */ /* 0x000ff00000002400 */
[----:B------:R-:W1:Y:S01]  /*9210*/  MUFU.TANH R116, R116 ;  /* 0x0000007400747308 */ /* 0x000e620000002400 */
[----:B------:R-:W-:-:S07]  /*9220*/  FFMA.FTZ R23, -R23, R23, 1 ;  /* 0x3f80000017177423 */ /* 0x000fce0000010117 */
[----:B------:R-:W-:Y:S08]  /*9230*/  MUFU.EX2 R97, R97 ;  /* 0x0000006100617308 */ /* 0x000ff00000000800 */
[----:B------:R-:W-:Y:S08]  /*9240*/  MUFU.TANH R120, R120 ;  /* 0x0000007800787308 */ /* 0x000ff00000002400 */
[----:B------:R-:W-:Y:S01]  /*9250*/  MUFU.EX2 R104, R104 ;  /* 0x0000006800687308 */ /* 0x000fe20000000800 */
[----:B------:R-:W-:Y:S01]  /*9260*/  FFMA.FTZ R207, -R207, R207, 1 ;  /* 0x3f800000cfcf7423 */ /* 0x000fe200000101cf */
[----:B------:R-:W-:Y:S01]  /*9270*/  FFMA.FTZ R228, -R228, R228, 1 ;  /* 0x3f800000e4e47423 */ /* 0x000fe200000101e4 */
[----:B------:R-:W-:Y:S05]  /*9280*/  LDS R17, [R17+0x400] ;  /* 0x0004000011117984 */ /* 0x000fea0000000800 */
[----:B------:R3:W-:Y:S08]  /*9290*/  MUFU.EX2 R14, R123 ;  /* 0x0000007b000e7308 */ /* 0x0007f00000000800 */
[----:B------:R4:W-:Y:S01]  /*92a0*/  MUFU.EX2 R24, R212 ;  /* 0x000000d400187308 */ /* 0x0009e20000000800 */
[----:B---3--:R-:W-:Y:S01]  /*92b0*/  FFMA.FTZ R123, R216, UR5, -R214 ;  /* 0x00000005d87b7c23 */ /* 0x008fe200080108d6 */
[--C-:B------:R-:W-:Y:S01]  /*92c0*/  FADD.FTZ R214, R29, -R229.reuse ;  /* 0x800000e51dd67221 */ /* 0x100fe20000010000 */
[----:B------:R-:W-:Y:S01]  /*92d0*/  FSEL R29, R141, -INF , P2 ;  /* 0xff8000008d1d7808 */ /* 0x000fe20001000000 */
[----:B----4-:R-:W-:-:S02]  /*92e0*/  FADD.FTZ R212, R31, -R229 ;  /* 0x800000e51fd47221 */ /* 0x010fc40000010000 */
[----:B------:R3:W4:Y:S01]  /*92f0*/  SHFL.IDX PT, R229, R227, R25, 0x1f ;  /* 0x00001f19e3e57589 */ /* 0x00072200000e0000 */
[----:B------:R-:W-:Y:S01]  /*9300*/  FSEL R31, R140, -INF , P1 ;  /* 0xff8000008c1f7808 */ /* 0x000fe20000800000 */
[----:B------:R-:W-:Y:S01]  /*9310*/  FADD.FTZ R222, R27, -R222 ;  /* 0x800000de1bde7221 */ /* 0x000fe20000010000 */
[----:B------:R-:W-:Y:S01]  /*9320*/  VIADD R27, R8, 0xc ;  /* 0x0000000c081b7836 */ /* 0x000fe20000000000 */
[----:B------:R-:W1:Y:S01]  /*9330*/  SHFL.IDX PT, R227, R227, R26, 0x1f ;  /* 0x00001f1ae3e37589 */ /* 0x000e6200000e0000 */
[--C-:B------:R-:W-:Y:S01]  /*9340*/  FFMA.FTZ R29, R29, UR5, -R213.reuse ;  /* 0x000000051d1d7c23 */ /* 0x100fe200080108d5 */
[----:B------:R-:W-:Y:S01]  /*9350*/  FFMA.FTZ R31, R31, UR5, -R213 ;  /* 0x000000051f1f7c23 */ /* 0x000fe200080108d5 */
[--C-:B------:R-:W-:Y:S01]  /*9360*/  FADD.FTZ R213, R32, -R224.reuse ;  /* 0x800000e020d57221 */ /* 0x100fe20000010000 */
[----:B------:R-:W-:Y:S02]  /*9370*/  FADD.FTZ R34, R34, -R224 ;  /* 0x800000e022227221 */ /* 0x000fe40000010000 */
[----:B------:R4:W1:Y:S01]  /*9380*/  SHFL.IDX PT, R224, R13, R27, 0x1f ;  /* 0x00001f1b0de07589 */ /* 0x00086200000e0000 */
[----:B---3--:R3:W-:Y:S01]  /*9390*/  MUFU.EX2 R25, R234 ;  /* 0x000000ea00197308 */ /* 0x0087e20000000800 */
[--C-:B------:R-:W-:Y:S01]  /*93a0*/  FADD.FTZ R33, R33, -R217.reuse ;  /* 0x800000d921217221 */ /* 0x100fe20000010000 */
[----:B------:R-:W-:Y:S01]  /*93b0*/  FADD.FTZ R35, R35, -R217 ;  /* 0x800000d923237221 */ /* 0x000fe20000010000 */
[----:B------:R-:W-:Y:S01]  /*93c0*/  FSEL R32, R6, -INF , P1 ;  /* 0xff80000006207808 */ /* 0x000fe20000800000 */
[----:B------:R-:W-:Y:S01]  /*93d0*/  FMUL.FTZ R223, R119, R223 ;  /* 0x000000df77df7220 */ /* 0x000fe20000410000 */
[----:B--2---:R-:W-:Y:S01]  /*93e0*/  FADD.FTZ R216, R28, -R215 ;  /* 0x800000d71cd87221 */ /* 0x004fe20000010000 */
[----:B---3--:R-:W-:-:S02]  /*93f0*/  IADD3 R234, R8, 0x10, RZ ;  /* 0x0000001008ea7810 */ /* 0x008fc40007ffe0ff */
[----:B----4-:R2:W-:Y:S01]  /*9400*/  MUFU.EX2 R27, R210 ;  /* 0x000000d2001b7308 */ /* 0x0105e20000000800 */
[--C-:B------:R-:W-:Y:S01]  /*9410*/  FADD.FTZ R217, R36, -R229.reuse ;  /* 0x800000e524d97221 */ /* 0x100fe20000010000 */
[----:B------:R-:W-:Y:S01]  /*9420*/  FADD.FTZ R36, R38, -R229 ;  /* 0x800000e526247221 */ /* 0x000fe20000010000 */
[----:B------:R-:W-:Y:S01]  /*9430*/  FFMA.FTZ R38, -R19, R19, 1 ;  /* 0x3f80000013267423 */ /* 0x000fe20000010113 */
[----:B------:R-:W-:-:S04]  /*9440*/  FADD.FTZ R215, R30, -R215 ;  /* 0x800000d71ed77221 */ /* 0x000fc80000010000 */
[----:B------:R3:W-:Y:S01]  /*9450*/  MUFU.EX2 R26, R211 ;  /* 0x000000d3001a7308 */ /* 0x0007e20000000800 */
[----:B--2---:R-:W-:Y:S01]  /*9460*/  FFMA.FTZ R210, R32, UR5, -R230 ;  /* 0x0000000520d27c23 */ /* 0x004fe200080108e6 */
[----:B------:R-:W-:Y:S01]  /*9470*/  FSEL R28, R143, -INF , P2 ;  /* 0xff8000008f1c7808 */ /* 0x000fe20001000000 */
[----:B------:R2:W4:Y:S01]  /*9480*/  SHFL.IDX PT, R32, R13, R234, 0x1f ;  /* 0x00001fea0d207589 */ /* 0x00052200000e0000 */
[----:B------:R-:W-:Y:S01]  /*9490*/  FSEL R30, R142, -INF , P1 ;  /* 0xff8000008e1e7808 */ /* 0x000fe20000800000 */
[----:B------:R-:W-:Y:S01]  /*94a0*/  FMUL.FTZ R38, R38, R223 ;  /* 0x000000df26267220 */ /* 0x000fe20000410000 */
[----:B------:R-:W-:Y:S02]  /*94b0*/  FSEL R223, R4, -INF , P1 ;  /* 0xff80000004df7808 */ /* 0x000fe40000800000 */
[----:B------:R1:W-:Y:S01]  /*94c0*/  MUFU.EX2 R19, R221 ;  /* 0x000000dd00137308 */ /* 0x0003e20000000800 */
[----:B---3--:R-:W-:Y:S01]  /*94d0*/  FSEL R211, R7, -INF , P2 ;  /* 0xff80000007d37808 */ /* 0x008fe20001000000 */
[----:B--2---:R-:W-:-:S04]  /*94e0*/  VIADD R234, R8, 0x14 ;  /* 0x0000001408ea7836 */ /* 0x004fc80000000000 */
[----:B------:R-:W-:Y:S01]  /*94f0*/  FFMA.FTZ R211, R211, UR5, -R230 ;  /* 0x00000005d3d37c23 */ /* 0x000fe200080108e6 */
[----:B-1----:R-:W-:Y:S01]  /*9500*/  FADD.FTZ R221, R39, -R227 ;  /* 0x800000e327dd7221 */ /* 0x002fe20000010000 */
[----:B------:R-:W-:Y:S01]  /*9510*/  FFMA.FTZ R39, -R21, R21, 1 ;  /* 0x3f80000015277423 */ /* 0x000fe20000010115 */
[----:B------:R-:W-:Y:S01]  /*9520*/  FFMA.FTZ R21, -R20, R20, 1 ;  /* 0x3f80000014157423 */ /* 0x000fe20000010114 */
[--C-:B------:R-:W-:Y:S01]  /*9530*/  FFMA.FTZ R28, R28, UR5, -R233.reuse ;  /* 0x000000051c1c7c23 */ /* 0x100fe200080108e9 */
[----:B------:R1:W-:Y:S01]  /*9540*/  MUFU.EX2 R20, R218 ;  /* 0x000000da00147308 */ /* 0x0003e20000000800 */
[----:B------:R-:W-:Y:S01]  /*9550*/  FFMA.FTZ R30, R30, UR5, -R233 ;  /* 0x000000051e1e7c23 */ /* 0x000fe200080108e9 */
[----:B------:R2:W3:Y:S01]  /*9560*/  SHFL.IDX PT, R230, R13, R234, 0x1f ;  /* 0x00001fea0de67589 */ /* 0x0004e200000e0000 */
[----:B------:R-:W-:Y:S01]  /*9570*/  FMUL.FTZ R229, R118, R220 ;  /* 0x000000dc76e57220 */ /* 0x000fe20000410000 */
[----:B------:R-:W-:Y:S02]  /*9580*/  VIADD R233, R8, 0x18 ;  /* 0x0000001808e97836 */ /* 0x000fe40000000000 */
[----:B-1----:R-:W-:Y:S01]  /*9590*/  FMUL.FTZ R218, R98, R219 ;  /* 0x000000db62da7220 */ /* 0x002fe20000410000 */
[----:B------:R-:W-:-:S02]  /*95a0*/  FFMA.FTZ R219, R223, UR5, -R224 ;  /* 0x00000005dfdb7c23 */ /* 0x000fc400080108e0 */
[----:B------:R-:W-:Y:S01]  /*95b0*/  LDS R223, [R11+0x400] ;  /* 0x000400000bdf7984 */ /* 0x000fe20000000800 */
[----:B------:R-:W-:Y:S01]  /*95c0*/  FMUL.FTZ R39, R39, R218 ;  /* 0x000000da27277220 */ /* 0x000fe20000410000 */
[----:B------:R-:W-:Y:S01]  /*95d0*/  FADD.FTZ R37, R37, -R227 ;  /* 0x800000e325257221 */ /* 0x000fe20000010000 */
[----:B------:R-:W-:Y:S01]  /*95e0*/  FMUL.FTZ R218, R21, R229 ;  /* 0x000000e515da7220 */ /* 0x000fe20000410000 */
[----:B------:R-:W-:Y:S01]  /*95f0*/  FSEL R227, R5, -INF , P2 ;  /* 0xff80000005e37808 */ /* 0x000fe20001000000 */
[----:B------:R-:W1:Y:S01]  /*9600*/  SHFL.IDX PT, R229, R13, R233, 0x1f ;  /* 0x00001fe90de57589 */ /* 0x000e6200000e0000 */
[----:B--2---:R-:W-:-:S03]  /*9610*/  IADD3 R234, R8, 0x1c, RZ ;  /* 0x0000001c08ea7810 */ /* 0x004fc60007ffe0ff */
[----:B------:R-:W-:Y:S02]  /*9620*/  FFMA.FTZ R220, R227, UR5, -R224 ;  /* 0x00000005e3dc7c23 */ /* 0x000fe400080108e0 */
[----:B------:R2:W1:Y:S01]  /*9630*/  SHFL.IDX PT, R227, R13, R234, 0x1f ;  /* 0x00001fea0de37589 */ /* 0x00046200000e0000 */
[----:B------:R-:W-:Y:S01]  /*9640*/  FMUL.FTZ R224, R99, R222 ;  /* 0x000000de63e07220 */ /* 0x000fe20000410000 */
[----:B------:R4:W-:Y:S01]  /*9650*/  MUFU.EX2 R21, R139 ;  /* 0x0000008b00157308 */ /* 0x0009e20000000800 */
[----:B--2---:R-:W-:-:S07]  /*9660*/  FSEL R13, R3, -INF , P2 ;  /* 0xff800000030d7808 */ /* 0x004fce0001000000 */
[----:B------:R2:W-:Y:S01]  /*9670*/  MUFU.EX2 R11, R138 ;  /* 0x0000008a000b7308 */ /* 0x0005e20000000800 */
[----:B----4-:R-:W-:Y:S01]  /*9680*/  FSEL R139, R113, -INF , P1 ;  /* 0xff800000718b7808 */ /* 0x010fe20000800000 */
[----:B------:R-:W-:-:S06]  /*9690*/  FFMA.FTZ R222, R13, UR5, -R32 ;  /* 0x000000050dde7c23 */ /* 0x000fcc0008010820 */
[----:B------:R-:W4:Y:S01]  /*96a0*/  MUFU.EX2 R102, R102 ;  /* 0x0000006600667308 */ /* 0x000f220000000800 */
[----:B--2---:R-:W-:Y:S01]  /*96b0*/  FMUL.FTZ R138, R22, R224 ;  /* 0x000000e0168a7220 */ /* 0x004fe20000410000 */
[----:B------:R-:W-:Y:S02]  /*96c0*/  FSEL R224, R2, -INF , P2 ;  /* 0xff80000002e07808 */ /* 0x000fe40001000000 */
[----:B------:R-:W-:Y:S01]  /*96d0*/  FSEL R22, R114, -INF , P1 ;  /* 0xff80000072167808 */ /* 0x000fe20000800000 */
[----:B------:R-:W-:Y:S01]  /*96e0*/  FFMA.FTZ R139, R139, UR5, -R32 ;  /* 0x000000058b8b7c23 */ /* 0x000fe20008010820 */
[----:B------:R-:W-:Y:S02]  /*96f0*/  FMUL.FTZ R32, R96, R216 ;  /* 0x000000d860207220 */ /* 0x000fe40000410000 */
[----:B------:R-:W2:Y:S01]  /*9700*/  MUFU.EX2 R101, R101 ;  /* 0x0000006500657308 */ /* 0x000ea20000000800 */
[--C-:B---3--:R-:W-:Y:S01]  /*9710*/  FFMA.FTZ R224, R224, UR5, -R230.reuse ;  /* 0x00000005e0e07c23 */ /* 0x108fe200080108e6 */
[----:B------:R-:W-:Y:S01]  /*9720*/  FFMA.FTZ R216, R22, UR5, -R230 ;  /* 0x0000000516d87c23 */ /* 0x000fe200080108e6 */
[----:B------:R-:W-:Y:S01]  /*9730*/  FSEL R230, R115, -INF , P2 ;  /* 0xff80000073e67808 */ /* 0x000fe20001000000 */
[----:B------:R-:W-:-:S04]  /*9740*/  FMUL.FTZ R233, R95, R215 ;  /* 0x000000d75fe97220 */ /* 0x000fc80000410000 */
[----:B------:R-:W-:Y:S01]  /*9750*/  MUFU.EX2 R100, R100 ;  /* 0x0000006400647308 */ /* 0x000fe20000000800 */
[----:B-1----:R-:W-:Y:S01]  /*9760*/  FFMA.FTZ R215, R230, UR5, -R229 ;  /* 0x00000005e6d77c23 */ /* 0x002fe200080108e5 */
[----:B------:R-:W-:-:S06]  /*9770*/  FSEL R230, R116, -INF , P2 ;  /* 0xff80000074e67808 */ /* 0x000fcc0001000000 */
[----:B------:R1:W-:Y:S01]  /*9780*/  MUFU.EX2 R13, R137 ;  /* 0x00000089000d7308 */ /* 0x0003e20000000800 */
[----:B----4-:R-:W-:Y:S01]  /*9790*/  FMUL.FTZ R213, R102, R213 ;  /* 0x000000d566d57220 */ /* 0x010fe20000410000 */
[----:B-1----:R-:W-:Y:S01]  /*97a0*/  FMUL.FTZ R137, R23, R32 ;  /* 0x0000002017897220 */ /* 0x002fe20000410000 */
[----:B------:R-:W-:Y:S01]  /*97b0*/  FSEL R32, R117, -INF , P1 ;  /* 0xff80000075207808 */ /* 0x000fe20000800000 */
[----:B------:R-:W-:-:S04]  /*97c0*/  FFMA.FTZ R23, -R205, R205, 1 ;  /* 0x3f800000cd177423 */ /* 0x000fc800000101cd */
[----:B------:R-:W1:Y:S01]  /*97d0*/  MUFU.EX2 R18, R18 ;  /* 0x0000001200127308 */ /* 0x000e620000000800 */
[----:B------:R-:W-:Y:S01]  /*97e0*/  FFMA.FTZ R205, R32, UR5, -R229 ;  /* 0x0000000520cd7c23 */ /* 0x000fe200080108e5 */
[----:B------:R-:W-:Y:S01]  /*97f0*/  FSEL R229, R120, -INF , P1 ;  /* 0xff80000078e57808 */ /* 0x000fe20000800000 */
[----:B------:R-:W-:-:S05]  /*9800*/  FFMA.FTZ R32, -R204, R204, 1 ;  /* 0x3f800000cc207423 */ /* 0x000fca00000101cc */
[----:B------:R3:W-:Y:S01]  /*9810*/  MUFU.EX2 R22, R136 ;  /* 0x0000008800167308 */ /* 0x0007e20000000800 */
[----:B------:R-:W-:Y:S01]  /*9820*/  FFMA.FTZ R209, -R209, R209, 1 ;  /* 0x3f800000d1d17423 */ /* 0x000fe200000101d1 */
[----:B--2---:R-:W-:Y:S01]  /*9830*/  FMUL.FTZ R34, R101, R34 ;  /* 0x0000002265227220 */ /* 0x004fe20000410000 */
[----:B---3--:R-:W-:Y:S01]  /*9840*/  FMUL.FTZ R136, R23, R233 ;  /* 0x000000e917887220 */ /* 0x008fe20000410000 */
[----:B------:R-:W-:Y:S01]  /*9850*/  FMUL.FTZ R233, R97, R214 ;  /* 0x000000d661e97220 */ /* 0x000fe20000410000 */
[--C-:B------:R-:W-:Y:S01]  /*9860*/  FFMA.FTZ R214, R230, UR5, -R227.reuse ;  /* 0x00000005e6d67c23 */ /* 0x100fe200080108e3 */
[C---:B------:R-:W-:Y:S02]  /*9870*/  VIADD R230, R8.reuse, 0x8 ;  /* 0x0000000808e67836 */ /* 0x040fe40000000000 */
[----:B------:R2:W-:Y:S01]  /*9880*/  MUFU.EX2 R23, R135 ;  /* 0x0000008700177308 */ /* 0x0005e20000000800 */
[----:B------:R-:W-:Y:S01]  /*9890*/  FFMA.FTZ R204, R229, UR5, -R227 ;  /* 0x00000005e5cc7c23 */ /* 0x000fe200080108e3 */
[----:B------:R-:W-:Y:S01]  /*98a0*/  FMUL.FTZ R207, R207, R213 ;  /* 0x000000d5cfcf7220 */ /* 0x000fe20000410000 */
[----:B------:R-:W-:Y:S01]  /*98b0*/  VIADD R229, R8, 0x4 ;  /* 0x0000000408e57836 */ /* 0x000fe20000000000 */
[----:B------:R3:W-:Y:S01]  /*98c0*/  SHFL.IDX PT, R213, R223, R230, 0x1f ;  /* 0x00001fe6dfd57589 */ /* 0x0007e200000e0000 */
[----:B------:R-:W-:Y:S01]  /*98d0*/  FFMA.FTZ R227, -R208, R208, 1 ;  /* 0x3f800000d0e37423 */ /* 0x000fe200000101d0 */
[----:B--2---:R-:W-:-:S02]  /*98e0*/  FMUL.FTZ R135, R32, R233 ;  /* 0x000000e920877220 */ /* 0x004fc40000410000 */
[----:B------:R-:W2:Y:S01]  /*98f0*/  MUFU.EX2 R103, R103 ;  /* 0x0000006700677308 */ /* 0x000ea20000000800 */
[C---:B------:R-:W-:Y:S01]  /*9900*/  VIADD R233, R8.reuse, 0x14 ;  /* 0x0000001408e97836 */ /* 0x040fe20000000000 */
[----:B---3--:R-:W-:-:S06]  /*9910*/  IADD3 R230, R8, 0xc, RZ ;  /* 0x0000000c08e67810 */ /* 0x008fcc0007ffe0ff */
[----:B------:R3:W-:Y:S01]  /*9920*/  MUFU.EX2 R32, R134 ;  /* 0x0000008600207308 */ /* 0x0007e20000000800 */
[----:B------:R-:W-:Y:S01]  /*9930*/  FMUL.FTZ R208, R104, R212 ;  /* 0x000000d468d07220 */ /* 0x000fe20000410000 */
[----:B-1----:R-:W-:Y:S01]  /*9940*/  FMUL.FTZ R217, R18, R217 ;  /* 0x000000d912d97220 */ /* 0x002fe20000410000 */
[----:B------:R-:W-:Y:S01]  /*9950*/  SHFL.IDX PT, R212, R223, R229, 0x1f ;  /* 0x00001fe5dfd47589 */ /* 0x000fe200000e0000 */
[----:B---3--:R-:W-:Y:S01]  /*9960*/  FMUL.FTZ R134, R209, R34 ;  /* 0x00000022d1867220 */ /* 0x008fe20000410000 */
[----:B------:R-:W-:Y:S02]  /*9970*/  FMUL.FTZ R34, R100, R35 ;  /* 0x0000002364227220 */ /* 0x000fe40000410000 */
[----:B------:R-:W1:Y:S01]  /*9980*/  SHFL.IDX PT, R209, R223, R8, 0x1f ;  /* 0x00001f08dfd17589 */ /* 0x000e6200000e0000 */
[----:B------:R-:W-:Y:S01]  /*9990*/  FFMA.FTZ R35, -R88, R88, 1 ;  /* 0x3f80000058237423 */ /* 0x000fe20000010158 */
[----:B------:R-:W3:Y:S01]  /*99a0*/  MUFU.EX2 R108, R108 ;  /* 0x0000006c006c7308 */ /* 0x000ee20000000800 */
[----:B------:R-:W-:Y:S01]  /*99b0*/  FMUL.FTZ R88, R228, R34 ;  /* 0x00000022e4587220 */ /* 0x000fe20000410000 */
[----:B------:R4:W-:Y:S04]  /*99c0*/  SHFL.IDX PT, R229, R223, R230, 0x1f ;  /* 0x00001fe6dfe57589 */ /* 0x0009e800000e0000 */
[----:B------:R-:W1:Y:S02]  /*99d0*/  SHFL.IDX PT, R228, R223, R233, 0x1f ;  /* 0x00001fe9dfe47589 */ /* 0x000e6400000e0000 */
[----:B------:R2:W-:Y:S01]  /*99e0*/  MUFU.EX2 R34, R132 ;  /* 0x0000008400227308 */ /* 0x0005e20000000800 */
[----:B----4-:R-:W-:Y:S01]  /*99f0*/  IADD3 R230, R8, 0x18, RZ ;  /* 0x0000001808e67810 */ /* 0x010fe20007ffe0ff */
[----:B--2---:R-:W-:-:S04]  /*9a00*/  FMUL.FTZ R132, R35, R217 ;  /* 0x000000d923847220 */ /* 0x004fc80000410000 */
[----:B------:R-:W2:Y:S02]  /*9a10*/  SHFL.IDX PT, R217, R223, R230, 0x1f ;  /* 0x00001fe6dfd97589 */ /* 0x000ea400000e0000 */
[----:B------:R-:W4:Y:S01]  /*9a20*/  MUFU.EX2 R105, R105 ;  /* 0x0000006900697308 */ /* 0x000f220000000800 */
[----:B------:R-:W-:Y:S01]  /*9a30*/  FFMA.FTZ R206, -R206, R206, 1 ;  /* 0x3f800000cece7423 */ /* 0x000fe200000101ce */
[----:B------:R-:W-:Y:S01]  /*9a40*/  FMUL.FTZ R33, R103, R33 ;  /* 0x0000002167217220 */ /* 0x000fe20000410000 */
[----:B---3--:R-:W-:Y:S02]  /*9a50*/  FMUL.FTZ R37, R108, R37 ;  /* 0x000000256c257220 */ /* 0x008fe40000410000 */
[----:B------:R-:W-:-:S03]  /*9a60*/  FMUL.FTZ R208, R206, R208 ;  /* 0x000000d0ced07220 */ /* 0x000fc60000410000 */
[----:B------:R-:W3:Y:S01]  /*9a70*/  MUFU.EX2 R107, R107 ;  /* 0x0000006b006b7308 */ /* 0x000ee20000000800 */
[----:B------:R-:W-:-:S07]  /*9a80*/  FMUL.FTZ R206, R227, R33 ;  /* 0x00000021e3ce7220 */ /* 0x000fce0000410000 */
[----:B------:R-:W2:Y:S01]  /*9a90*/  MUFU.EX2 R111, R111 ;  /* 0x0000006f006f7308 */ /* 0x000ea20000000800 */
[----:B-1----:R-:W-:-:S07]  /*9aa0*/  FADD.FTZ R40, R40, -R209 ;  /* 0x800000d128287221 */ /* 0x002fce0000010000 */
[----:B------:R-:W1:Y:S01]  /*9ab0*/  MUFU.EX2 R106, R106 ;  /* 0x0000006a006a7308 */ /* 0x000e620000000800 */
[----:B------:R-:W-:-:S07]  /*9ac0*/  FADD.FTZ R42, R42, -R209 ;  /* 0x800000d12a2a7221 */ /* 0x000fce0000010000 */
[----:B------:R4:W-:Y:S01]  /*9ad0*/  MUFU.EX2 R33, R133 ;  /* 0x0000008500217308 */ /* 0x0009e20000000800 */
[----:B------:R-:W-:-:S07]  /*9ae0*/  FADD.FTZ R209, R49, -R228 ;  /* 0x800000e431d17221 */ /* 0x000fce0000010000 */
[----:B------:R-:W1:Y:S01]  /*9af0*/  MUFU.EX2 R110, R110 ;  /* 0x0000006e006e7308 */ /* 0x000e620000000800 */
[----:B----4-:R-:W-:Y:S01]  /*9b00*/  FFMA.FTZ R133, -R235, R235, 1 ;  /* 0x3f800000eb857423 */ /* 0x010fe200000101eb */
[----:B------:R-:W-:-:S03]  /*9b10*/  FMUL.FTZ R49, R105, R40 ;  /* 0x0000002869317220 */ /* 0x000fc60000410000 */
[----:B------:R-:W-:-:S03]  /*9b20*/  FMUL.FTZ R133, R133, R37 ;  /* 0x0000002585857220 */ /* 0x000fc60000410000 */
[----:B------:R-:W4:Y:S01]  /*9b30*/  MUFU.EX2 R109, R109 ;  /* 0x0000006d006d7308 */ /* 0x000f220000000800 */
[--C-:B------:R-:W-:Y:S01]  /*9b40*/  FADD.FTZ R43, R43, -R212.reuse ;  /* 0x800000d42b2b7221 */ /* 0x100fe20000010000 */
[----:B------:R-:W-:-:S06]  /*9b50*/  FADD.FTZ R41, R41, -R212 ;  /* 0x800000d429297221 */ /* 0x000fcc0000010000 */
[----:B------:R1:W-:Y:S01]  /*9b60*/  MUFU.EX2 R37, R129 ;  /* 0x0000008100257308 */ /* 0x0003e20000000800 */
[----:B---3--:R-:W-:Y:S01]  /*9b70*/  FMUL.FTZ R36, R107, R36 ;  /* 0x000000246b247220 */ /* 0x008fe20000410000 */
[----:B--2---:R-:W-:Y:S01]  /*9b80*/  FADD.FTZ R212, R52, -R217 ;  /* 0x800000d934d47221 */ /* 0x004fe20000010000 */
[----:B------:R-:W-:Y:S02]  /*9b90*/  VIADD R227, R8, 0x10 ;  /* 0x0000001008e37836 */ /* 0x000fe40000000000 */
[----:B-1----:R-:W-:Y:S01]  /*9ba0*/  FADD.FTZ R129, R45, -R229 ;  /* 0x800000e52d817221 */ /* 0x002fe20000010000 */
[----:B------:R-:W-:Y:S01]  /*9bb0*/  FFMA.FTZ R45, -R231, R231, 1 ;  /* 0x3f800000e72d7423 */ /* 0x000fe200000101e7 */
[----:B------:R-:W-:Y:S01]  /*9bc0*/  FFMA.FTZ R226, -R226, R226, 1 ;  /* 0x3f800000e2e27423 */ /* 0x000fe200000101e2 */
[----:B------:R-:W-:Y:S02]  /*9bd0*/  FMUL.FTZ R52, R111, R43 ;  /* 0x0000002b6f347220 */ /* 0x000fe40000410000 */
[----:B------:R-:W-:Y:S01]  /*9be0*/  FMUL.FTZ R45, R45, R49 ;  /* 0x000000312d2d7220 */ /* 0x000fe20000410000 */
[----:B------:R-:W-:Y:S01]  /*9bf0*/  FFMA.FTZ R49, -R90, R90, 1 ;  /* 0x3f8000005a317423 */ /* 0x000fe2000001015a */
[--C-:B------:R-:W-:Y:S01]  /*9c00*/  FADD.FTZ R44, R44, -R213.reuse ;  /* 0x800000d52c2c7221 */ /* 0x100fe20000010000 */
[----:B------:R-:W-:Y:S01]  /*9c10*/  FFMA.FTZ R225, -R225, R225, 1 ;  /* 0x3f800000e1e17423 */ /* 0x000fe200000101e1 */
[----:B------:R-:W-:Y:S01]  /*9c20*/  FMUL.FTZ R221, R106, R221 ;  /* 0x000000dd6add7220 */ /* 0x000fe20000410000 */
[----:B------:R-:W-:Y:S01]  /*9c30*/  FADD.FTZ R46, R46, -R213 ;  /* 0x800000d52e2e7221 */ /* 0x000fe20000010000 */
[----:B------:R1:W2:Y:S01]  /*9c40*/  MUFU.EX2 R35, R131 ;  /* 0x0000008300237308 */ /* 0x0002a20000000800 */
[----:B------:R-:W-:Y:S01]  /*9c50*/  FMUL.FTZ R49, R49, R52 ;  /* 0x0000003431317220 */ /* 0x000fe20000410000 */
[----:B------:R-:W-:Y:S01]  /*9c60*/  FFMA.FTZ R52, -R237, R237, 1 ;  /* 0x3f800000ed347423 */ /* 0x000fe200000101ed */
[----:B------:R-:W-:Y:S01]  /*9c70*/  FMUL.FTZ R44, R110, R44 ;  /* 0x0000002c6e2c7220 */ /* 0x000fe20000410000 */
[----:B------:R-:W3:Y:S01]  /*9c80*/  SHFL.IDX PT, R227, R223, R227, 0x1f ;  /* 0x00001fe3dfe37589 */ /* 0x000ee200000e0000 */
[----:B------:R-:W-:Y:S01]  /*9c90*/  FFMA.FTZ R92, -R92, R92, 1 ;  /* 0x3f8000005c5c7423 */ /* 0x000fe2000001015c */
[----:B------:R-:W-:Y:S01]  /*9ca0*/  FFMA.FTZ R91, -R91, R91, 1 ;  /* 0x3f8000005b5b7423 */ /* 0x000fe2000001015b */
[----:B------:R-:W-:Y:S01]  /*9cb0*/  FMUL.FTZ R46, R14, R46 ;  /* 0x0000002e0e2e7220 */ /* 0x000fe20000410000 */
[----:B-1----:R-:W-:-:S02]  /*9cc0*/  FMUL.FTZ R131, R226, R36 ;  /* 0x00000024e2837220 */ /* 0x002fc40000410000 */
[----:B------:R1:W-:Y:S01]  /*9cd0*/  MUFU.EX2 R36, R130 ;  /* 0x0000008200247308 */ /* 0x0003e20000000800 */
[----:B----4-:R-:W-:Y:S01]  /*9ce0*/  FMUL.FTZ R129, R109, R129 ;  /* 0x000000816d817220 */ /* 0x010fe20000410000 */
[----:B------:R-:W4:Y:S01]  /*9cf0*/  SHFL.IDX PT, R223, R223, R234, 0x1f ;  /* 0x00001feadfdf7589 */ /* 0x000f2200000e0000 */
[----:B------:R-:W-:Y:S01]  /*9d00*/  FMUL.FTZ R52, R52, R44 ;  /* 0x0000002c34347220 */ /* 0x000fe20000410000 */
[----:B------:R-:W-:Y:S01]  /*9d10*/  FMUL.FTZ R44, R92, R46 ;  /* 0x0000002e5c2c7220 */ /* 0x000fe20000410000 */
[----:B-1----:R-:W-:Y:S01]  /*9d20*/  FMUL.FTZ R130, R225, R221 ;  /* 0x000000dde1827220 */ /* 0x002fe20000410000 */
[----:B------:R-:W-:Y:S02]  /*9d30*/  VIADD R221, R8, 0x8 ;  /* 0x0000000808dd7836 */ /* 0x000fe40000000000 */
[----:B------:R-:W-:-:S03]  /*9d40*/  FMUL.FTZ R46, R91, R129 ;  /* 0x000000815b2e7220 */ /* 0x000fc60000410000 */
[----:B------:R-:W1:Y:S01]  /*9d50*/  SHFL.IDX PT, R91, R17, R221, 0x1f ;  /* 0x00001fdd115b7589 */ /* 0x000e6200000e0000 */
[----:B------:R-:W-:Y:S01]  /*9d60*/  FFMA.FTZ R232, -R232, R232, 1 ;  /* 0x3f800000e8e87423 */ /* 0x000fe200000101e8 */
[----:B------:R-:W-:Y:S01]  /*9d70*/  FMUL.FTZ R41, R15, R41 ;  /* 0x000000290f297220 */ /* 0x000fe20000410000 */
[----:B------:R-:W-:Y:S01]  /*9d80*/  FADD.FTZ R47, R47, -R229 ;  /* 0x800000e52f2f7221 */ /* 0x000fe20000010000 */
[--C-:B---3--:R-:W-:Y:S01]  /*9d90*/  FADD.FTZ R48, R48, -R227.reuse ;  /* 0x800000e330307221 */ /* 0x108fe20000010000 */
[----:B------:R-:W-:Y:S01]  /*9da0*/  FADD.FTZ R50, R50, -R227 ;  /* 0x800000e332327221 */ /* 0x000fe20000010000 */
[----:B------:R-:W-:Y:S01]  /*9db0*/  FMUL.FTZ R43, R232, R41 ;  /* 0x00000029e82b7220 */ /* 0x000fe20000410000 */
[----:B------:R-:W-:Y:S01]  /*9dc0*/  FFMA.FTZ R236, -R236, R236, 1 ;  /* 0x3f800000ecec7423 */ /* 0x000fe200000101ec */
[----:B------:R-:W-:Y:S01]  /*9dd0*/  FFMA.FTZ R93, -R93, R93, 1 ;  /* 0x3f8000005d5d7423 */ /* 0x000fe2000001015d */
[----:B------:R-:W-:Y:S01]  /*9de0*/  FMUL.FTZ R47, R24, R47 ;  /* 0x0000002f182f7220 */ /* 0x000fe20000410000 */
[----:B------:R-:W-:Y:S01]  /*9df0*/  FMUL.FTZ R48, R25, R48 ;  /* 0x0000003019307220 */ /* 0x000fe20000410000 */
[----:B----4-:R-:W-:Y:S01]  /*9e00*/  FADD.FTZ R40, R53, -R223 ;  /* 0x800000df35287221 */ /* 0x010fe20000010000 */
[----:B------:R-:W-:Y:S01]  /*9e10*/  FFMA.FTZ R53, -R164, R164, 1 ;  /* 0x3f800000a4357423 */ /* 0x000fe200000101a4 */
[----:B------:R-:W-:Y:S01]  /*9e20*/  FMUL.FTZ R41, R26, R50 ;  /* 0x000000321a297220 */ /* 0x000fe20000410000 */
[----:B------:R-:W-:Y:S01]  /*9e30*/  FFMA.FTZ R94, -R94, R94, 1 ;  /* 0x3f8000005e5e7423 */ /* 0x000fe2000001015e */
[----:B------:R-:W-:Y:S01]  /*9e40*/  FMUL.FTZ R209, R27, R209 ;  /* 0x000000d11bd17220 */ /* 0x000fe20000410000 */
[----:B------:R-:W-:-:S02]  /*9e50*/  VIADD R225, R8, 0x4 ;  /* 0x0000000408e17836 */ /* 0x000fc40000000000 */
[----:B------:R-:W-:Y:S02]  /*9e60*/  VIADD R235, R8, 0x10 ;  /* 0x0000001008eb7836 */ /* 0x000fe40000000000 */
[----:B------:R-:W-:Y:S01]  /*9e70*/  FMUL.FTZ R53, R53, R47 ;  /* 0x0000002f35357220 */ /* 0x000fe20000410000 */
[----:B------:R-:W-:Y:S01]  /*9e80*/  FMUL.FTZ R50, R236, R48 ;  /* 0x00000030ec327220 */ /* 0x000fe20000410000 */
[----:B------:R-:W-:Y:S01]  /*9e90*/  FMUL.FTZ R47, R94, R41 ;  /* 0x000000295e2f7220 */ /* 0x000fe20000410000 */
[--C-:B-1----:R-:W-:Y:S01]  /*9ea0*/  FADD.FTZ R60, R60, -R91.reuse ;  /* 0x8000005b3c3c7221 */ /* 0x102fe20000010000 */
[----:B------:R-:W-:Y:S01]  /*9eb0*/  FADD.FTZ R62, R62, -R91 ;  /* 0x8000005b3e3e7221 */ /* 0x000fe20000010000 */
[----:B------:R-:W-:Y:S01]  /*9ec0*/  IADD3 R226, R8, 0xc, RZ ;  /* 0x0000000c08e27810 */ /* 0x000fe20007ffe0ff */
[----:B------:R-:W-:Y:S01]  /*9ed0*/  LDS R91, [R12+0x400] ;  /* 0x000400000c5b7984 */ /* 0x000fe20000000800 */
[----:B------:R-:W-:-:S03]  /*9ee0*/  FMUL.FTZ R48, R93, R209 ;  /* 0x000000d15d307220 */ /* 0x000fc60000410000 */
[----:B------:R-:W1:Y:S04]  /*9ef0*/  SHFL.IDX PT, R41, R17, R8, 0x1f ;  /* 0x00001f0811297589 */ /* 0x000e6800000e0000 */
[----:B------:R-:W3:Y:S04]  /*9f00*/  SHFL.IDX PT, R90, R17, R225, 0x1f ;  /* 0x00001fe1115a7589 */ /* 0x000ee800000e0000 */
[----:B------:R-:W4:Y:S04]  /*9f10*/  SHFL.IDX PT, R93, R17, R235, 0x1f ;  /* 0x00001feb115d7589 */ /* 0x000f2800000e0000 */
[----:B------:R-:W2:Y:S04]  /*9f20*/  SHFL.IDX PT, R129, R17, R233, 0x1f ;  /* 0x00001fe911817589 */ /* 0x000ea800000e0000 */
[----:B------:R-:W2:Y:S04]  /*9f30*/  SHFL.IDX PT, R92, R17, R230, 0x1f ;  /* 0x00001fe6115c7589 */ /* 0x000ea800000e0000 */
[----:B------:R-:W2:Y:S04]  /*9f40*/  SHFL.IDX PT, R209, R17, R226, 0x1f ;  /* 0x00001fe211d17589 */ /* 0x000ea800000e0000 */
[----:B------:R1:W2:Y:S01]  /*9f50*/  SHFL.IDX PT, R94, R17, R234, 0x1f ;  /* 0x00001fea115e7589 */ /* 0x0002a200000e0000 */
[----:B------:R-:W-:Y:S01]  /*9f60*/  FADD.FTZ R223, R55, -R223 ;  /* 0x800000df37df7221 */ /* 0x000fe20000010000 */
[----:B------:R-:W2:Y:S01]  /*9f70*/  MUFU.EX2 R127, R127 ;  /* 0x0000007f007f7308 */ /* 0x000ea20000000800 */
        /* <DEDUP_REMOVED lines=14> */
[----:B---3--:R-:W-:Y:S01]  /*a060*/  FADD.FTZ R57, R57, -R90 ;  /* 0x8000005a39397221 */ /* 0x008fe20000010000 */
[--C-:B----4-:R-:W-:Y:S01]  /*a070*/  FADD.FTZ R64, R64, -R93.reuse ;  /* 0x8000005d40407221 */ /* 0x110fe20000010000 */
[----:B------:R1:W-:Y:S01]  /*a080*/  MUFU.EX2 R17, R28 ;  /* 0x0000001c00117308 */ /* 0x0003e20000000800 */
[----:B------:R-:W-:Y:S01]  /*a090*/  FADD.FTZ R93, R66, -R93 ;  /* 0x8000005d425d7221 */ /* 0x000fe20000010000 */
[----:B--2---:R-:W-:Y:S01]  /*a0a0*/  FADD.FTZ R66, R65, -R129 ;  /* 0x8000008141427221 */ /* 0x004fe20000010000 */
[----:B------:R-:W-:Y:S01]  /*a0b0*/  FMUL.FTZ R42, R89, R42 ;  /* 0x0000002a592a7220 */ /* 0x000fe20000410000 */
[----:B------:R-:W-:Y:S01]  /*a0c0*/  FADD.FTZ R65, R68, -R92 ;  /* 0x8000005c44417221 */ /* 0x000fe20000010000 */
[----:B------:R-:W-:Y:S01]  /*a0d0*/  FFMA.FTZ R89, -R163, R163, 1 ;  /* 0x3f800000a3597423 */ /* 0x000fe200000101a3 */
[----:B------:R-:W-:Y:S01]  /*a0e0*/  FMUL.FTZ R51, R19, R51 ;  /* 0x0000003313337220 */ /* 0x000fe20000410000 */
[--C-:B------:R-:W-:Y:S01]  /*a0f0*/  FADD.FTZ R63, R63, -R209.reuse ;  /* 0x800000d13f3f7221 */ /* 0x100fe20000010000 */
        /* <DEDUP_REMOVED lines=23> */
[----:B------:R-:W3:Y:S01]  /*a270*/  MUFU.EX2 R124, R124 ;  /* 0x0000007c007c7308 */ /* 0x000ee20000000800 */
[----:B------:R-:W-:Y:S01]  /*a280*/  FMUL.FTZ R89, R89, R212 ;  /* 0x000000d459597220 */ /* 0x000fe20000410000 */
[----:B------:R-:W-:Y:S01]  /*a290*/  FADD.FTZ R61, R61, -R209 ;  /* 0x800000d13d3d7221 */ /* 0x000fe20000010000 */
[----:B------:R-:W-:Y:S01]  /*a2a0*/  FADD.FTZ R67, R67, -R129 ;  /* 0x8000008143437221 */ /* 0x000fe20000010000 */
[----:B------:R-:W-:Y:S01]  /*a2b0*/  FMUL.FTZ R57, R57, R63 ;  /* 0x0000003f39397220 */ /* 0x000fe20000410000 */
[----:B------:R-:W-:Y:S01]  /*a2c0*/  FMUL.FTZ R56, R56, R93 ;  /* 0x0000005d38387220 */ /* 0x000fe20000410000 */
[----:B------:R-:W1:Y:S01]  /*a2d0*/  SHFL.IDX PT, R62, R91, R221, 0x1f ;  /* 0x00001fdd5b3e7589 */ /* 0x000e6200000e0000 */
[----:B------:R-:W-:-:S03]  /*a2e0*/  FADD.FTZ R58, R58, -R41 ;  /* 0x800000293a3a7221 */ /* 0x000fc60000010000 */
[----:B------:R-:W-:Y:S01]  /*a2f0*/  SHFL.IDX PT, R212, R91, R8, 0x1f ;  /* 0x00001f085bd47589 */ /* 0x000fe200000e0000 */
[----:B------:R-:W1:Y:S03]  /*a300*/  MUFU.EX2 R126, R126 ;  /* 0x0000007e007e7308 */ /* 0x000e660000000800 */
[----:B------:R-:W-:Y:S04]  /*a310*/  SHFL.IDX PT, R63, R91, R225, 0x1f ;  /* 0x00001fe15b3f7589 */ /* 0x000fe800000e0000 */
[----:B------:R-:W-:Y:S04]  /*a320*/  SHFL.IDX PT, R112, R91, R226, 0x1f ;  /* 0x00001fe25b707589 */ /* 0x000fe800000e0000 */
[----:B------:R-:W-:Y:S04]  /*a330*/  SHFL.IDX PT, R209, R91, R235, 0x1f ;  /* 0x00001feb5bd17589 */ /* 0x000fe800000e0000 */
[----:B------:R-:W-:Y:S04]  /*a340*/  SHFL.IDX PT, R93, R91, R233, 0x1f ;  /* 0x00001fe95b5d7589 */ /* 0x000fe800000e0000 */
[----:B------:R-:W-:Y:S04]  /*a350*/  SHFL.IDX PT, R129, R91, R230, 0x1f ;  /* 0x00001fe65b817589 */ /* 0x000fe800000e0000 */
[----:B------:R-:W1:Y:S01]  /*a360*/  SHFL.IDX PT, R91, R91, R234, 0x1f ;  /* 0x00001fea5b5b7589 */ /* 0x000e6200000e0000 */
[----:B------:R-:W1:Y:S01]  /*a370*/  MUFU.EX2 R122, R122 ;  /* 0x0000007a007a7308 */ /* 0x000e620000000800 */
[----:B------:R-:W-:Y:S01]  /*a380*/  FFMA.FTZ R69, -R157, R157, 1 ;  /* 0x3f8000009d457423 */ /* 0x000fe2000001019d */
[----:B------:R-:W-:Y:S01]  /*a390*/  FMUL.FTZ R58, R23, R58 ;  /* 0x0000003a173a7220 */ /* 0x000fe20000410000 */
[----:B------:R1:W5:Y:S04]  /*a3a0*/  LDL.LU R163, [R1+0xe4] ;  /* 0x0000e40001a37983 */ /* 0x0003680000300800 */
[----:B------:R1:W5:Y:S01]  /*a3b0*/  LDL.LU R162, [R1+0xe0] ;  /* 0x0000e00001a27983 */ /* 0x0003620000300800 */
[----:B------:R-:W1:Y:S03]  /*a3c0*/  MUFU.EX2 R125, R125 ;  /* 0x0000007d007d7308 */ /* 0x000e660000000800 */
[----:B------:R1:W5:Y:S01]  /*a3d0*/  LDL.LU R161, [R1+0xdc] ;  /* 0x0000dc0001a17983 */ /* 0x0003620000300800 */
[----:B------:R-:W-:Y:S01]  /*a3e0*/  FMUL.FTZ R59, R33, R59 ;  /* 0x0000003b213b7220 */ /* 0x000fe20000410000 */
[----:B------:R-:W-:-:S02]  /*a3f0*/  FMUL.FTZ R69, R69, R58 ;  /* 0x0000003a45457220 */ /* 0x000fc40000410000 */
[----:B------:R1:W5:Y:S01]  /*a400*/  LDL.LU R160, [R1+0xd8] ;  /* 0x0000d80001a07983 */ /* 0x0003620000300800 */
[----:B------:R4:W-:Y:S01]  /*a410*/  MUFU.EX2 R41, R29 ;  /* 0x0000001d00297308 */ /* 0x0009e20000000800 */
[----:B------:R-:W-:Y:S02]  /*a420*/  FFMA.FTZ R58, -R150, R150, 1 ;  /* 0x3f800000963a7423 */ /* 0x000fe40000010196 */
[----:B------:R1:W5:Y:S01]  /*a430*/  LDL.LU R159, [R1+0xd4] ;  /* 0x0000d400019f7983 */ /* 0x0003620000300800 */
[----:B--2---:R-:W-:Y:S01]  /*a440*/  FMUL.FTZ R64, R128, R64 ;  /* 0x0000004080407220 */ /* 0x004fe20000410000 */
[----:B------:R-:W-:Y:S02]  /*a450*/  FADD.FTZ R92, R70, -R92 ;  /* 0x8000005c465c7221 */ /* 0x000fe40000010000 */
[----:B------:R2:W5:Y:S01]  /*a460*/  LDL.LU R158, [R1+0xd0] ;  /* 0x0000d000019e7983 */ /* 0x0005620000300800 */
[----:B----4-:R-:W-:-:S03]  /*a470*/  FFMA.FTZ R29, -R155, R155, 1 ;  /* 0x3f8000009b1d7423 */ /* 0x010fc6000001019b */
[----:B------:R2:W5:Y:S01]  /*a480*/  LDL.LU R157, [R1+0xcc] ;  /* 0x0000cc00019d7983 */ /* 0x0005620000300800 */
[----:B------:R-:W-:Y:S01]  /*a490*/  FFMA.FTZ R70, -R154, R154, 1 ;  /* 0x3f8000009a467423 */ /* 0x000fe2000001019a */
[----:B------:R4:W2:Y:S02]  /*a4a0*/  MUFU.EX2 R12, R31 ;  /* 0x0000001f000c7308 */ /* 0x0008a40000000800 */
[----:B------:R1:W5:Y:S01]  /*a4b0*/  LDL.LU R156, [R1+0xc8] ;  /* 0x0000c800019c7983 */ /* 0x0003620000300800 */
[----:B------:R-:W-:Y:S01]  /*a4c0*/  FMUL.FTZ R29, R29, R59 ;  /* 0x0000003b1d1d7220 */ /* 0x000fe20000410000 */
[----:B------:R-:W-:Y:S02]  /*a4d0*/  FMUL.FTZ R64, R58, R64 ;  /* 0x000000403a407220 */ /* 0x000fe40000410000 */
[----:B------:R1:W5:Y:S01]  /*a4e0*/  LDL.LU R155, [R1+0xc4] ;  /* 0x0000c400019b7983 */ /* 0x0003620000300800 */
[----:B------:R-:W-:Y:S01]  /*a4f0*/  FFMA.FTZ R59, -R149, R149, 1 ;  /* 0x3f800000953b7423 */ /* 0x000fe20000010195 */
[----:B------:R-:W-:Y:S01]  /*a500*/  FMUL.FTZ R66, R121, R66 ;  /* 0x0000004279427220 */ /* 0x000fe20000410000 */
[----:B----4-:R-:W-:Y:S01]  /*a510*/  FFMA.FTZ R31, -R152, R152, 1 ;  /* 0x3f800000981f7423 */ /* 0x010fe20000010198 */
[----:B------:R4:W5:Y:S01]  /*a520*/  LDL.LU R154, [R1+0xc0] ;  /* 0x0000c000019a7983 */ /* 0x0009620000300800 */
[----:B------:R-:W-:Y:S01]  /*a530*/  FFMA.FTZ R58, -R148, R148, 1 ;  /* 0x3f800000943a7423 */ /* 0x000fe20000010194 */
[----:B---3--:R-:W-:-:S02]  /*a540*/  FMUL.FTZ R67, R124, R67 ;  /* 0x000000437c437220 */ /* 0x008fc40000410000 */
[----:B------:R4:W5:Y:S01]  /*a550*/  LDL.LU R153, [R1+0xbc] ;  /* 0x0000bc0001997983 */ /* 0x0009620000300800 */
[----:B------:R-:W-:Y:S01]  /*a560*/  FMUL.FTZ R61, R36, R61 ;  /* 0x0000003d243d7220 */ /* 0x000fe20000410000 */
[----:B------:R-:W-:Y:S02]  /*a570*/  FMUL.FTZ R60, R34, R60 ;  /* 0x0000003c223c7220 */ /* 0x000fe40000410000 */
[----:B------:R4:W5:Y:S01]  /*a580*/  LDL.LU R152, [R1+0xb8] ;  /* 0x0000b80001987983 */ /* 0x0009620000300800 */
[----:B------:R-:W-:-:S03]  /*a590*/  FMUL.FTZ R59, R59, R66 ;  /* 0x000000423b3b7220 */ /* 0x000fc60000410000 */
[----:B------:R4:W5:Y:S01]  /*a5a0*/  LDL.LU R151, [R1+0xb4] ;  /* 0x0000b40001977983 */ /* 0x0009620000300800 */
[----:B------:R-:W-:Y:S01]  /*a5b0*/  FMUL.FTZ R58, R58, R67 ;  /* 0x000000433a3a7220 */ /* 0x000fe20000410000 */
[----:B------:R-:W-:Y:S02]  /*a5c0*/  FFMA.FTZ R66, -R147, R147, 1 ;  /* 0x3f80000093427423 */ /* 0x000fe40000010193 */
[----:B------:R4:W5:Y:S01]  /*a5d0*/  LDL.LU R150, [R1+0xb0] ;  /* 0x0000b00001967983 */ /* 0x0009620000300800 */
[----:B-1----:R-:W-:Y:S01]  /*a5e0*/  FMUL.FTZ R65, R126, R65 ;  /* 0x000000417e417220 */ /* 0x002fe20000410000 */
[----:B------:R-:W-:Y:S02]  /*a5f0*/  FMUL.FTZ R31, R31, R61 ;  /* 0x0000003d1f1f7220 */ /* 0x000fe40000410000 */
[----:B------:R4:W5:Y:S01]  /*a600*/  LDL.LU R149, [R1+0xac] ;  /* 0x0000ac0001957983 */ /* 0x0009620000300800 */
[----:B------:R-:W-:Y:S01]  /*a610*/  FFMA.FTZ R67, -R146, R146, 1 ;  /* 0x3f80000092437423 */ /* 0x000fe20000010192 */
[----:B------:R-:W-:-:S02]  /*a620*/  FMUL.FTZ R70, R70, R60 ;  /* 0x0000003c46467220 */ /* 0x000fc40000410000 */
[----:B------:R4:W5:Y:S01]  /*a630*/  LDL.LU R148, [R1+0xa8] ;  /* 0x0000a80001947983 */ /* 0x0009620000300800 */
[----:B------:R-:W-:Y:S01]  /*a640*/  FFMA.FTZ R61, -R145, R145, 1 ;  /* 0x3f800000913d7423 */ /* 0x000fe20000010191 */
[----:B------:R-:W-:Y:S02]  /*a650*/  FMUL.FTZ R90, R122, R90 ;  /* 0x0000005a7a5a7220 */ /* 0x000fe40000410000 */
[----:B------:R4:W5:Y:S01]  /*a660*/  LDL.LU R147, [R1+0xa4] ;  /* 0x0000a40001937983 */ /* 0x0009620000300800 */
[----:B------:R-:W-:Y:S01]  /*a670*/  FFMA.FTZ R60, -R144, R144, 1 ;  /* 0x3f800000903c7423 */ /* 0x000fe20000010190 */
[--C-:B------:R-:W-:Y:S01]  /*a680*/  FADD.FTZ R76, R76, -R62.reuse ;  /* 0x8000003e4c4c7221 */ /* 0x100fe20000010000 */
[----:B------:R-:W-:Y:S01]  /*a690*/  FADD.FTZ R78, R78, -R62 ;  /* 0x8000003e4e4e7221 */ /* 0x000fe20000010000 */
        /* <DEDUP_REMOVED lines=35> */
[----:B------:R-:W-:-:S03]  /*a8d0*/  FFMA.FTZ R212, -R2, R2, 1 ;  /* 0x3f80000002d47423 */ /* 0x000fc60000010102 */
[----:B------:R4:W5:Y:S04]  /*a8e0*/  LDL.LU R4, [R1+0x78] ;  /* 0x0000780001047983 */ /* 0x0009680000300800 */
[----:B------:R4:W5:Y:S04]  /*a8f0*/  LDL.LU R3, [R1+0x74] ;  /* 0x0000740001037983 */ /* 0x0009680000300800 */
[----:B------:R4:W5:Y:S04]  /*a900*/  LDL.LU R2, [R1+0x70] ;  /* 0x0000700001027983 */ /* 0x0009680000300800 */
[----:B------:R-:W3:Y:S01]  /*a910*/  LDL R213, [R1+0x54] ;  /* 0x0000540001d57983 */ /* 0x000ee20000100800 */
[----:B------:R-:W1:Y:S01]  /*a920*/  MUFU.EX2 R123, R123 ;  /* 0x0000007b007b7308 */ /* 0x000e620000000800 */
[----:B------:R-:W-:Y:S01]  /*a930*/  FADD.FTZ R73, R73, -R63 ;  /* 0x8000003f49497221 */ /* 0x000fe20000010000 */
[----:B------:R-:W-:-:S06]  /*a940*/  FMUL.FTZ R72, R17, R72 ;  /* 0x0000004811487220 */ /* 0x000fcc0000410000 */
[----:B------:R-:W4:Y:S01]  /*a950*/  MUFU.EX2 R205, R205 ;  /* 0x000000cd00cd7308 */ /* 0x000f220000000800 */
[----:B------:R-:W-:-:S07]  /*a960*/  FADD.FTZ R63, R75, -R63 ;  /* 0x8000003f4b3f7221 */ /* 0x000fce0000010000 */
[----:B------:R-:W4:Y:S08]  /*a970*/  MUFU.EX2 R204, R204 ;  /* 0x000000cc00cc7308 */ /* 0x000f300000000800 */
[----:B------:R-:W4:Y:S08]  /*a980*/  MUFU.EX2 R222, R222 ;  /* 0x000000de00de7308 */ /* 0x000f300000000800 */
[----:B------:R-:W4:Y:S08]  /*a990*/  MUFU.EX2 R139, R139 ;  /* 0x0000008b008b7308 */ /* 0x000f300000000800 */
[----:B------:R-:W4:Y:S08]  /*a9a0*/  MUFU.EX2 R224, R224 ;  /* 0x000000e000e07308 */ /* 0x000f300000000800 */
[----:B------:R-:W4:Y:S08]  /*a9b0*/  MUFU.EX2 R216, R216 ;  /* 0x000000d800d87308 */ /* 0x000f300000000800 */
[----:B------:R-:W4:Y:S08]  /*a9c0*/  MUFU.EX2 R211, R211 ;  /* 0x000000d300d37308 */ /* 0x000f300000000800 */
[----:B------:R-:W4:Y:S08]  /*a9d0*/  MUFU.EX2 R210, R210 ;  /* 0x000000d200d27308 */ /* 0x000f300000000800 */
[----:B------:R-:W4:Y:S08]  /*a9e0*/  MUFU.EX2 R220, R220 ;  /* 0x000000dc00dc7308 */ /* 0x000f300000000800 */
[----:B------:R-:W4:Y:S01]  /*a9f0*/  MUFU.EX2 R219, R219 ;  /* 0x000000db00db7308 */ /* 0x000f220000000800 */
[----:B------:R-:W-:-:S07]  /*aa00*/  FMUL.FTZ R62, R62, R72 ;  /* 0x000000483e3e7220 */ /* 0x000fce0000410000 */
[----:B------:R-:W4:Y:S08]  /*aa10*/  MUFU.EX2 R215, R215 ;  /* 0x000000d700d77308 */ /* 0x000f300000000800 */
[----:B------:R-:W4:Y:S01]  /*aa20*/  MUFU.EX2 R214, R214 ;  /* 0x000000d600d67308 */ /* 0x000f220000000800 */
[----:B------:R-:W-:Y:S01]  /*aa30*/  FMUL.FTZ R74, R40, R74 ;  /* 0x0000004a284a7220 */ /* 0x000fe20000410000 */
[----:B--2---:R-:W-:Y:S01]  /*aa40*/  FMUL.FTZ R72, R12, R63 ;  /* 0x0000003f0c487220 */ /* 0x004fe20000410000 */
[----:B------:R-:W-:-:S02]  /*aa50*/  F2FP.F16.F32.PACK_AB R69, R29, R69 ;  /* 0x000000451d45723e */ /* 0x000fc400000000ff */
[----:B------:R-:W-:Y:S01]  /*aa60*/  FMUL.FTZ R63, R65, R74 ;  /* 0x0000004a413f7220 */ /* 0x000fe20000410000 */
[----:B------:R-:W-:Y:S01]  /*aa70*/  FMUL.FTZ R90, R90, R72 ;  /* 0x000000485a5a7220 */ /* 0x000fe20000410000 */
[----:B------:R-:W-:Y:S01]  /*aa80*/  FFMA.FTZ R72, -R115, R115, 1 ;  /* 0x3f80000073487423 */ /* 0x000fe20000010173 */
[----:B------:R-:W-:Y:S01]  /*aa90*/  FFMA.FTZ R65, -R116, R116, 1 ;  /* 0x3f80000074417423 */ /* 0x000fe20000010174 */
[----:B-1----:R-:W-:Y:S01]  /*aaa0*/  FMUL.FTZ R92, R123, R92 ;  /* 0x0000005c7b5c7220 */ /* 0x002fe20000410000 */
[----:B------:R-:W-:Y:S01]  /*aab0*/  FFMA.FTZ R115, -R117, R117, 1 ;  /* 0x3f80000075737423 */ /* 0x000fe20000010175 */
[----:B------:R-:W-:Y:S01]  /*aac0*/  FFMA.FTZ R116, -R120, R120, 1 ;  /* 0x3f80000078747423 */ /* 0x000fe20000010178 */
[----:B----4-:R-:W-:Y:S01]  /*aad0*/  FMUL.FTZ R86, R205, R86 ;  /* 0x00000056cd567220 */ /* 0x010fe20000410000 */
        /* <DEDUP_REMOVED lines=208> */
.L_x_1897:
        /* <DEDUP_REMOVED lines=68> */
.L_x_1898:
        /* <DEDUP_REMOVED lines=12> */
.L_x_1888:
[----:B------:R-:W-:-:S06]  /*bce0*/  UISETP.GE.AND UP0, UPT, UR43, UR42, UPT ;  /* 0x0000002a2b00728c */ /* 0x000fcc000bf06270 */
[----:B------:R-:W-:-:S13]  /*bcf0*/  PLOP3.LUT P0, PT, PT, PT, UP0, 0x80, 0x0 ;  /* 0x000000000000781c */ /* 0x000fda0003f0f008 */
[----:B------:R-:W-:Y:S05]  /*bd00*/  @P0 BRA `(.L_x_1900) ;  /* 0x0000005800000947 */ /* 0x000fea0003800000 */
[----:B------:R-:W2:Y:S01]  /*bd10*/  LDL.LU R21, [R1+0x48] ;  /* 0x0000480001157983 */ /* 0x000ea20000300800 */
[----:B------:R-:W3:Y:S01]  /*bd20*/  S2UR UR4, SR_CTAID.X ;  /* 0x00000000000479c3 */ /* 0x000ee20000002500 */
[----:B------:R-:W-:Y:S01]  /*bd30*/  MOV R19, 0x40000040 ;  /* 0x4000004000137802 */ /* 0x000fe20000000f00 */
[----:B------:R-:W4:Y:S01]  /*bd40*/  S2R R6, SR_TID.X ;  /* 0x0000000000067919 */ /* 0x000f220000002100 */
[----:B------:R-:W5:Y:S01]  /*bd50*/  S2R R5, SR_TID.X ;  /* 0x0000000000057919 */ /* 0x000f620000002100 */
[----:B---3--:R-:W-:Y:S01]  /*bd60*/  UIMAD UR4, UR4, -0x80, UR40 ;  /* 0xffffff80040478a4 */ /* 0x008fe2000f8e0228 */
[----:B----4-:R-:W-:Y:S01]  /*bd70*/  VIADD R9, R6, 0xffffff80 ;  /* 0xffffff8006097836 */ /* 0x010fe20000000000 */
[----:B-----5:R-:W-:-:S04]  /*bd80*/  IADD3 R5, R5, -0x80, RZ ;  /* 0xffffff8005057810 */ /* 0x020fc80007ffe0ff */
[----:B------:R-:W-:Y:S02]  /*bd90*/  SHF.R.S32.HI R8, RZ, 0x1f, R9 ;  /* 0x0000001fff087819 */ /* 0x000fe40000011409 */
[----:B------:R-:W-:Y:S02]  /*bda0*/  SHF.R.S32.HI R6, RZ, 0x1f, R5 ;  /* 0x0000001fff067819 */ /* 0x000fe40000011405 */
[----:B------:R-:W-:Y:S02]  /*bdb0*/  LEA.HI R11, R8, R9, RZ, 0x7 ;  /* 0x00000009080b7211 */ /* 0x000fe400078f38ff */
[----:B------:R-:W-:Y:S02]  /*bdc0*/  LEA.HI R7, R6, R5, RZ, 0x5 ;  /* 0x0000000506077211 */ /* 0x000fe400078f28ff */
[----:B------:R-:W-:Y:S02]  /*bdd0*/  LOP3.LUT R10, R11, 0xffffff80, RZ, 0xc0, !PT ;  /* 0xffffff800b0a7812 */ /* 0x000fe400078ec0ff */
[----:B------:R-:W-:-:S02]  /*bde0*/  LOP3.LUT R8, R7, 0xffffffe0, RZ, 0xc0, !PT ;  /* 0xffffffe007087812 */ /* 0x000fc400078ec0ff */
[----:B------:R-:W-:Y:S01]  /*bdf0*/  LEA.HI R6, R6, R5, RZ, 0x2 ;  /* 0x0000000506067211 */ /* 0x000fe200078f10ff */
[----:B------:R-:W-:Y:S01]  /*be00*/  IMAD.IADD R9, R9, 0x1, -R10 ;  /* 0x0000000109097824 */ /* 0x000fe200078e0a0a */
[----:B------:R-:W-:Y:S01]  /*be10*/  SHF.R.S32.HI R22, RZ, 0x7, R11 ;  /* 0x00000007ff167819 */ /* 0x000fe2000001140b */
[C---:B------:R-:W-:Y:S01]  /*be20*/  IMAD.IADD R8, R5.reuse, 0x1, -R8 ;  /* 0x0000000105087824 */ /* 0x040fe200078e0a08 */
[----:B------:R-:W-:Y:S02]  /*be30*/  LOP3.LUT R6, R6, 0xfffffffc, RZ, 0xc0, !PT ;  /* 0xfffffffc06067812 */ /* 0x000fe400078ec0ff */
[----:B------:R-:W-:Y:S02]  /*be40*/  SHF.R.S32.HI R12, RZ, 0x1f, R9 ;  /* 0x0000001fff0c7819 */ /* 0x000fe40000011409 */
[----:B------:R-:W-:Y:S02]  /*be50*/  SHF.R.S32.HI R7, RZ, 0x1f, R8 ;  /* 0x0000001fff077819 */ /* 0x000fe40000011408 */
[----:B------:R-:W-:-:S02]  /*be60*/  IADD3 R10, R5, -R6, RZ ;  /* 0x80000006050a7210 */ /* 0x000fc40007ffe0ff */
[CC--:B------:R-:W-:Y:S02]  /*be70*/  LEA.HI R6, R12.reuse, R9.reuse, RZ, 0x2 ;  /* 0x000000090c067211 */ /* 0x0c0fe400078f10ff */
[----:B------:R-:W-:Y:S02]  /*be80*/  LEA.HI R5, R7, R8, RZ, 0x3 ;  /* 0x0000000807057211 */ /* 0x000fe400078f18ff */
[----:B------:R-:W-:Y:S02]  /*be90*/  LEA.HI R13, R12, R9, RZ, 0x5 ;  /* 0x000000090c0d7211 */ /* 0x000fe400078f28ff */
[--C-:B------:R-:W-:Y:S02]  /*bea0*/  SHF.R.S32.HI R9, RZ, 0x2, R6.reuse ;  /* 0x00000002ff097819 */ /* 0x100fe40000011406 */
[----:B------:R-:W-:Y:S02]  /*beb0*/  SHF.R.S32.HI R12, RZ, 0x1f, R6 ;  /* 0x0000001fff0c7819 */ /* 0x000fe40000011406 */
[----:B------:R-:W-:-:S02]  /*bec0*/  SHF.R.S32.HI R6, RZ, 0x3, R5 ;  /* 0x00000003ff067819 */ /* 0x000fc40000011405 */
[----:B------:R-:W-:Y:S02]  /*bed0*/  SHF.R.S32.HI R5, RZ, 0x1f, R5 ;  /* 0x0000001fff057819 */ /* 0x000fe40000011405 */
[----:B------:R-:W-:Y:S02]  /*bee0*/  LEA.HI R7, R7, R8, RZ, 0x2 ;  /* 0x0000000807077211 */ /* 0x000fe400078f10ff */
[----:B------:R-:W-:Y:S02]  /*bef0*/  LEA.HI R5, R5, R6, RZ, 0x4 ;  /* 0x0000000605057211 */ /* 0x000fe400078f20ff */
[----:B------:R-:W-:Y:S02]  /*bf00*/  SHF.R.S32.HI R8, RZ, 0x2, R7 ;  /* 0x00000002ff087819 */ /* 0x000fe40000011407 */
[----:B------:R-:W-:Y:S02]  /*bf10*/  LEA.HI R12, R12, R9, RZ, 0x3 ;  /* 0x000000090c0c7211 */ /* 0x000fe400078f18ff */
[----:B------:R-:W-:-:S02]  /*bf20*/  LOP3.LUT R5, R5, 0x1ffffff0, RZ, 0xc0, !PT ;  /* 0x1ffffff005057812 */ /* 0x000fc400078ec0ff */
[----:B------:R-:W-:Y:S02]  /*bf30*/  LEA.HI R7, R7, R8, RZ, 0x1 ;  /* 0x0000000807077211 */ /* 0x000fe400078f08ff */
[----:B------:R-:W-:Y:S02]  /*bf40*/  LEA.HI R11, R22, R22, RZ, 0x1 ;  /* 0x00000016160b7211 */ /* 0x000fe400078f08ff */
[----:B------:R-:W-:Y:S02]  /*bf50*/  LOP3.LUT R12, R12, 0xfffffff8, RZ, 0xc0, !PT ;  /* 0xfffffff80c0c7812 */ /* 0x000fe400078ec0ff */
[----:B------:R-:W-:Y:S01]  /*bf60*/  IADD3 R6, R6, -R5, RZ ;  /* 0x8000000506067210 */ /* 0x000fe20007ffe0ff */
[----:B------:R-:W-:Y:S01]  /*bf70*/  VIADD R5, R8, 0x8 ;  /* 0x0000000808057836 */ /* 0x000fe20000000000 */
[----:B------:R-:W-:Y:S01]  /*bf80*/  LOP3.LUT R7, R7, 0xfffffffe, RZ, 0xc0, !PT ;  /* 0xfffffffe07077812 */ /* 0x000fe200078ec0ff */
[----:B------:R-:W-:Y:S01]  /*bf90*/  IMAD.IADD R12, R9, 0x1, -R12 ;  /* 0x00000001090c7824 */ /* 0x000fe200078e0a0c */
[----:B------:R-:W-:-:S02]  /*bfa0*/  LOP3.LUT R11, R11, 0x3fffffe, RZ, 0xc0, !PT ;  /* 0x03fffffe0b0b7812 */ /* 0x000fc400078ec0ff */
[----:B------:R-:W-:Y:S02]  /*bfb0*/  SHF.R.S32.HI R15, RZ, 0x5, R13 ;  /* 0x00000005ff0f7819 */ /* 0x000fe4000001140d */
[----:B------:R-:W-:Y:S01]  /*bfc0*/  IADD3 R7, R8, -R7, RZ ;  /* 0x8000000708077210 */ /* 0x000fe20007ffe0ff */
[----:B------:R-:W-:Y:S01]  /*bfd0*/  IMAD.IADD R22, R22, 0x1, -R11 ;  /* 0x0000000116167824 */ /* 0x000fe200078e0a0b */
[----:B------:R-:W-:Y:S01]  /*bfe0*/  LEA.HI R9, R5, R5, RZ, 0x1 ;  /* 0x0000000505097211 */ /* 0x000fe200078f08ff */
[----:B------:R-:W-:Y:S01]  /*bff0*/  IMAD R17, R15, 0x10, R12 ;  /* 0x000000100f117824 */ /* 0x000fe200078e020c */
[C---:B------:R-:W-:Y:S01]  /*c000*/  IADD3 R15, R8.reuse, 0x18, RZ ;  /* 0x00000018080f7810 */ /* 0x040fe20007ffe0ff */
[----:B------:R-:W-:Y:S01]  /*c010*/  VIADD R11, R8, 0x10 ;  /* 0x00000010080b7836 */ /* 0x000fe20000000000 */
[----:B------:R-:W-:Y:S01]  /*c020*/  LOP3.LUT R12, R9, 0xfffffffe, RZ, 0xc0, !PT ;  /* 0xfffffffe090c7812 */ /* 0x000fe200078ec0ff */
[----:B------:R-:W-:Y:S02]  /*c030*/  IMAD R6, R6, 0x8, R7 ;  /* 0x0000000806067824 */ /* 0x000fe400078e0207 */
[----:B------:R-:W-:Y:S01]  /*c040*/  IMAD R17, R22, 0x40, R17 ;  /* 0x0000004016117824 */ /* 0x000fe200078e0211 */
[----:B------:R-:W-:Y:S01]  /*c050*/  LEA.HI R13, R11, R11, RZ, 0x1 ;  /* 0x0000000b0b0d7211 */ /* 0x000fe200078f08ff */
[----:B------:R-:W-:Y:S01]  /*c060*/  IMAD.IADD R12, R5, 0x1, -R12 ;  /* 0x00000001050c7824 */ /* 0x000fe200078e0a0c */
[----:B------:R3:W-:Y:S01]  /*c070*/  STL [R1+0x64], R6 ;  /* 0x0000640601007387 */ /* 0x0007e20000100800 */
[----:B------:R-:W-:-:S02]  /*c080*/  SHF.R.S32.HI R5, RZ, 0x1, R9 ;  /* 0x00000001ff057819 */ /* 0x000fc40000011409 */
[--C-:B------:R-:W-:Y:S02]  /*c090*/  SHF.R.S32.HI R7, RZ, 0x1, R13.reuse ;  /* 0x00000001ff077819 */ /* 0x100fe4000001140d */
[----:B------:R-:W-:Y:S02]  /*c0a0*/  SHF.R.S32.HI R8, RZ, 0x1f, R13 ;  /* 0x0000001fff087819 */ /* 0x000fe4000001140d */
[----:B------:R-:W-:Y:S01]  /*c0b0*/  LOP3.LUT R14, R13, 0xfffffffe, RZ, 0xc0, !PT ;  /* 0xfffffffe0d0e7812 */ /* 0x000fe200078ec0ff */
[----:B------:R-:W-:Y:S01]  /*c0c0*/  IMAD.MOV.U32 R13, RZ, RZ, 0x40000040 ;  /* 0x40000040ff0d7424 */ /* 0x000fe200078e00ff */
[----:B------:R-:W-:Y:S02]  /*c0d0*/  LEA.HI R8, R8, R7, RZ, 0x4 ;  /* 0x0000000708087211 */ /* 0x000fe400078f20ff */
[----:B---3--:R-:W-:Y:S01]  /*c0e0*/  SHF.R.S32.HI R6, RZ, 0x1f, R9 ;  /* 0x0000001fff067819 */ /* 0x008fe20000011409 */
[----:B------:R-:W-:Y:S01]  /*c0f0*/  IMAD.IADD R14, R11, 0x1, -R14 ;  /* 0x000000010b0e7824 */ /* 0x000fe200078e0a0e */
[----:B------:R-:W-:-:S02]  /*c100*/  LEA.HI R11, R15, R15, RZ, 0x1 ;  /* 0x0000000f0f0b7211 */ /* 0x000fc400078f08ff */
[----:B------:R-:W-:Y:S02]  /*c110*/  LEA.HI R6, R6, R5, RZ, 0x4 ;  /* 0x0000000506067211 */ /* 0x000fe400078f20ff */
[----:B------:R-:W-:Y:S02]  /*c120*/  LOP3.LUT R8, R8, 0x1ffffff0, RZ, 0xc0, !PT ;  /* 0x1ffffff008087812 */ /* 0x000fe400078ec0ff */
[----:B------:R-:W-:Y:S02]  /*c130*/  LOP3.LUT R6, R6, 0x1ffffff0, RZ, 0xc0, !PT ;  /* 0x1ffffff006067812 */ /* 0x000fe400078ec0ff */
[--C-:B------:R-:W-:Y:S02]  /*c140*/  SHF.R.S32.HI R9, RZ, 0x1, R11.reuse ;  /* 0x00000001ff097819 */ /* 0x100fe4000001140b */
[----:B------:R-:W-:Y:S01]  /*c150*/  SHF.R.S32.HI R20, RZ, 0x1f, R11 ;  /* 0x0000001fff147819 */ /* 0x000fe2000001140b */
[----:B------:R-:W-:Y:S01]  /*c160*/  IMAD.IADD R5, R5, 0x1, -R6 ;  /* 0x0000000105057824 */ /* 0x000fe200078e0a06 */
[----:B------:R-:W-:-:S02]  /*c170*/  IADD3 R7, R7, -R8, RZ ;  /* 0x8000000807077210 */ /* 0x000fc40007ffe0ff */
[----:B------:R-:W-:Y:S01]  /*c180*/  LEA.HI R20, R20, R9, RZ, 0x4 ;  /* 0x0000000914147211 */ /* 0x000fe200078f20ff */
[----:B------:R-:W-:Y:S01]  /*c190*/  IMAD R6, R5, 0x8, R12 ;  /* 0x0000000805067824 */ /* 0x000fe200078e020c */
[----:B-1----:R-:W-:Y:S01]  /*c1a0*/  LOP3.LUT R18, R11, 0xfffffffe, RZ, 0xc0, !PT ;  /* 0xfffffffe0b127812 */ /* 0x002fe200078ec0ff */
[----:B------:R-:W-:Y:S01]  /*c1b0*/  IMAD R7, R7, 0x8, R14 ;  /* 0x0000000807077824 */ /* 0x000fe200078e020e */
[----:B------:R-:W-:Y:S01]  /*c1c0*/  LOP3.LUT R20, R20, 0x1ffffff0, RZ, 0xc0, !PT ;  /* 0x1ffffff014147812 */ /* 0x000fe200078ec0ff */
[----:B------:R-:W1:Y:S01]  /*c1d0*/  S2R R8, SR_CTAID.X ;  /* 0x0000000000087919 */ /* 0x000e620000002500 */
[----:B------:R-:W-:Y:S01]  /*c1e0*/  IADD3 R18, R15, -R18, RZ ;  /* 0x800000120f127210 */ /* 0x000fe20007ffe0ff */
[----:B------:R-:W-:Y:S01]  /*c1f0*/  IMAD.MOV.U32 R15, RZ, RZ, 0x40000040 ;  /* 0x40000040ff0f7424 */ /* 0x000fe200078e00ff */
[----:B------:R3:W-:Y:S01]  /*c200*/  STL [R1+0x60], R6 ;  /* 0x0000600601007387 */ /* 0x0007e20000100800 */
[----:B------:R-:W-:-:S03]  /*c210*/  IMAD.IADD R9, R9, 0x1, -R20 ;  /* 0x0000000109097824 */ /* 0x000fc600078e0a14 */
[----:B------:R4:W-:Y:S01]  /*c220*/  STL [R1+0x5c], R7 ;  /* 0x00005c0701007387 */ /* 0x0009e20000100800 */
[----:B------:R-:W-:-:S05]  /*c230*/  IMAD R9, R9, 0x8, R18 ;  /* 0x0000000809097824 */ /* 0x000fca00078e0212 */
[----:B------:R5:W-:Y:S01]  /*c240*/  STL [R1+0x58], R9 ;  /* 0x0000580901007387 */ /* 0x000be20000100800 */
[----:B-1----:R-:W-:Y:S01]  /*c250*/  IMAD R8, R8, -0x80, -R17 ;  /* 0xffffff8008087824 */ /* 0x002fe200078e0a11 */
[----:B--2---:R-:W-:-:S04]  /*c260*/  LEA R5, R21, R16, 0xd ;  /* 0x0000001015057211 */ /* 0x004fc800078e68ff */
[C---:B---3--:R-:W-:Y:S01]  /*c270*/  IADD3 R6, R5.reuse, 0x4000, RZ ;  /* 0x0000400005067810 */ /* 0x048fe20007ffe0ff */
[----:B----4-:R-:W-:Y:S01]  /*c280*/  VIADD R7, R5, 0x20c00 ;  /* 0x00020c0005077836 */ /* 0x010fe20000000000 */
[----:B------:R-:W-:Y:S02]  /*c290*/  SHF.R.U32.HI R5, RZ, 0x4, R5 ;  /* 0x00000004ff057819 */ /* 0x000fe40000011605 */
[----:B------:R-:W-:Y:S02]  /*c2a0*/  SHF.R.U32.HI R6, RZ, 0x4, R6 ;  /* 0x00000004ff067819 */ /* 0x000fe40000011606 */
[----:B------:R-:W-:Y:S02]  /*c2b0*/  SHF.R.U32.HI R7, RZ, 0x4, R7 ;  /* 0x00000004ff077819 */ /* 0x000fe40000011607 */
[----:B------:R-:W-:Y:S02]  /*c2c0*/  LOP3.LUT R6, R6, 0x3fff, RZ, 0xc0, !PT ;  /* 0x00003fff06067812 */ /* 0x000fe400078ec0ff */
[----:B------:R-:W-:-:S02]  /*c2d0*/  LOP3.LUT R5, R5, 0x3fff, RZ, 0xc0, !PT ;  /* 0x00003fff05057812 */ /* 0x000fc400078ec0ff */
[----:B------:R-:W-:Y:S02]  /*c2e0*/  LOP3.LUT R7, R7, 0x3fff, RZ, 0xc0, !PT ;  /* 0x00003fff07077812 */ /* 0x000fe400078ec0ff */
[----:B------:R-:W-:Y:S02]  /*c2f0*/  LOP3.LUT R6, R6, 0x10000, RZ, 0xfc, !PT ;  /* 0x0001000006067812 */ /* 0x000fe400078efcff */
[----:B-----5:R-:W-:Y:S02]  /*c300*/  LOP3.LUT R9, R5, 0x10000, RZ, 0xfc, !PT ;  /* 0x0001000005097812 */ /* 0x020fe400078efcff */
[----:B------:R-:W-:Y:S01]  /*c310*/  LOP3.LUT R5, R7, 0x10000, RZ, 0xfc, !PT ;  /* 0x0001000007057812 */ /* 0x000fe200078efcff */
[C---:B------:R-:W-:Y:S01]  /*c320*/  VIADD R12, R6.reuse, 0x6 ;  /* 0x00000006060c7836 */ /* 0x040fe20000000000 */
[C---:B------:R-:W-:Y:S01]  /*c330*/  IADD3 R14, R6.reuse, 0x4, RZ ;  /* 0x00000004060e7810 */ /* 0x040fe20007ffe0ff */
[----:B------:R-:W-:Y:S01]  /*c340*/  VIADD R18, R6, 0x2 ;  /* 0x0000000206127836 */ /* 0x000fe20000000000 */
[----:B------:R1:W-:Y:S01]  /*c350*/  STL [R1+0x34], R6 ;  /* 0x0000340601007387 */ /* 0x0003e20000100800 */
[----:B------:R-:W-:-:S02]  /*c360*/  IADD3 R7, R10, 0x8, RZ ;  /* 0x000000080a077810 */ /* 0x000fc40007ffe0ff */
[----:B------:R-:W-:Y:S01]  /*c370*/  IADD3 R7, R10, 0x14, RZ ;  /* 0x000000140a077810 */ /* 0x000fe20007ffe0ff */
[----:B------:R2:W-:Y:S01]  /*c380*/  STL [R1+0x50], R5 ;  /* 0x0000500501007387 */ /* 0x0005e20000100800 */
[----:B------:R-:W-:-:S03]  /*c390*/  IADD3 R7, -R17, UR4, RZ ;  /* 0x0000000411077c10 */ /* 0x000fc6000fffe1ff */
[----:B------:R3:W-:Y:S01]  /*c3a0*/  STL.64 [R1+0x38], R12 ;  /* 0x0000380c01007387 */ /* 0x0007e20000100a00 */
[----:B-1----:R-:W-:-:S03]  /*c3b0*/  VIADD R6, R10, 0xc ;  /* 0x0000000c0a067836 */ /* 0x002fc60000000000 */
[----:B------:R3:W-:Y:S01]  /*c3c0*/  STL.64 [R1+0x48], R18 ;  /* 0x0000481201007387 */ /* 0x0007e20000100a00 */
[C---:B------:R-:W-:Y:S02]  /*c3d0*/  VIADD R6, R10.reuse, 0x18 ;  /* 0x000000180a067836 */ /* 0x040fe40000000000 */
[C---:B--2---:R-:W-:Y:S01]  /*c3e0*/  VIADD R5, R10.reuse, 0x4 ;  /* 0x000000040a057836 */ /* 0x044fe20000000000 */
[----:B------:R3:W-:Y:S01]  /*c3f0*/  STL.64 [R1+0x40], R14 ;  /* 0x0000400e01007387 */ /* 0x0007e20000100a00 */
[C---:B------:R-:W-:Y:S02]  /*c400*/  VIADD R5, R10.reuse, 0x10 ;  /* 0x000000100a057836 */ /* 0x040fe40000000000 */
[----:B------:R-:W-:-:S07]  /*c410*/  VIADD R5, R10, 0x1c ;  /* 0x0000001c0a057836 */ /* 0x000fce0000000000 */
.L_x_1911:
[----:B------:R-:W-:-:S04]  /*c420*/  MOV R5, UR36 ;  /* 0x0000002400057c02 */ /* 0x000fc80008000f00 */
[----:B------:R-:W-:-:S04]  /*c430*/  LOP3.LUT R5, R5, 0x1, RZ, 0xfc, !PT ;  /* 0x0000000105057812 */ /* 0x000fc800078efcff */
[----:B------:R-:W-:-:S13]  /*c440*/  ISETP.NE.AND P6, PT, R5, 0x3, PT ;  /* 0x000000030500780c */ /* 0x000fda0003fc5270 */
[----:B------:R-:W-:Y:S05]  /*c450*/  @!P6 BRA `(.L_x_1901) ;  /* 0x000000000004e947 */ /* 0x000fea0003800000 */
[----:B------:R-:W-:Y:S01]  /*c460*/  BPT.TRAP 0x1 ;  /* 0x000000040000795c */ /* 0x000fe20000300000 */
.L_x_1901:
[----:B------:R-:W-:Y:S01]  /*c470*/  IMAD R6, R0, 0x8, R16 ;  /* 0x0000000800067824 */ /* 0x000fe200078e0210 */
[----:B------:R-:W-:-:S04]  /*c480*/  SHF.L.U32 R21, R4, 0x1f, RZ ;  /* 0x0000001f04157819 */ /* 0x000fc800000006ff */
[----:B------:R1:W2:Y:S01]  /*c490*/  SYNCS.PHASECHK.TRANS64.TRYWAIT P0, [R6+URZ+0x30c10], R21 ;  /* 0x030c1015060075a7 */ /* 0x0002a2000800017f */
[----:B------:R-:W-:Y:S05]  /*c4a0*/  @!P6 BRA `(.L_x_1902) ;  /* 0x000000000004e947 */ /* 0x000fea0003800000 */
[----:B------:R-:W-:Y:S01]  /*c4b0*/  BPT.TRAP 0x1 ;  /* 0x000000040000795c */ /* 0x000fe20000300000 */
.L_x_1902:
[----:B------:R-:W-:-:S05]  /*c4c0*/  VIADD R5, R16, 0x10000 ;  /* 0x0001000010057836 */ /* 0x000fca0000000000 */
[----:B------:R-:W-:-:S04]  /*c4d0*/  SHF.R.U32.HI R5, RZ, 0x4, R5 ;  /* 0x00000004ff057819 */ /* 0x000fc80000011605 */
[----:B------:R-:W-:-:S04]  /*c4e0*/  LOP3.LUT R5, R5, 0x3fff, RZ, 0xc0, !PT ;  /* 0x00003fff05057812 */ /* 0x000fc800078ec0ff */
[----:B------:R-:W-:Y:S01]  /*c4f0*/  LOP3.LUT R11, R5, 0x10000, RZ, 0xfc, !PT ;  /* 0x00010000050b7812 */ /* 0x000fe200078efcff */
[----:B--2---:R-:W-:Y:S06]  /*c500*/  @P0 BRA `(.L_x_1903) ;  /* 0x0000000000080947 */ /* 0x004fec0003800000 */
[----:B------:R-:W2:Y:S02]  /*c510*/  SYNCS.PHASECHK.TRANS64.TRYWAIT P0, [R6+URZ+0x30c10], R21 ;  /* 0x030c1015060075a7 */ /* 0x000ea4000800017f */
[----:B--2---:R-:W-:Y:S05]  /*c520*/  @!P0 BRA `(.L_x_1904) ;  /* 0x000000b8006c8947 */ /* 0x004fea0003800000 */
.L_x_1903:
[----:B------:R-:W-:Y:S01]  /*c530*/  LEA R11, R0, R11, 0xa ;  /* 0x0000000b000b7211 */ /* 0x000fe200078e50ff */
[----:B------:R-:W-:Y:S05]  /*c540*/  WARPSYNC.ALL ;  /* 0x0000000000007948 */ /* 0x000fea0003800000 */
[----:B------:R-:W-:Y:S01]  /*c550*/  R2UR UR4, R9 ;  /* 0x00000000090472ca */ /* 0x000fe200000e0000 */
[----:B---3--:R-:W3:Y:S01]  /*c560*/  LDL R18, [R1+0x64] ;  /* 0x0000640001127983 */ /* 0x008ee20000100800 */
        /* <DEDUP_REMOVED lines=9> */
[----:B------:R-:W-:Y:S01]  /*c600*/  UIADD3 UR4, UR6, 0x2, URZ ;  /* 0x0000000206047890 */ /* 0x000fe2000fffe03f */
[----:B------:R-:W-:Y:S01]  /*c610*/  IMAD.MOV.U32 R13, RZ, RZ, 0x40000040 ;  /* 0x40000040ff0d7424 */ /* 0x000fe200078e00ff */
[----:B------:R-:W-:Y:S01]  /*c620*/  UMOV UR11, 0x40000040 ;  /* 0x40000040000b7882 */ /* 0x000fe20000000000 */
[----:B------:R-:W-:Y:S01]  /*c630*/  UMOV UR7, 0x40000040 ;  /* 0x4000004000077882 */ /* 0x000fe20000000000 */
[----:B------:R-:W-:-:S02]  /*c640*/  R2UR UR8, R12 ;  /* 0x000000000c0872ca */ /* 0x000fc400000e0000 */
[----:B------:R-:W-:Y:S01]  /*c650*/  R2UR UR9, R13 ;  /* 0x000000000d0972ca */ /* 0x000fe200000e0000 */
[----:B------:R-:W-:Y:S01]  /*c660*/  UMOV UR10, UR4 ;  /* 0x00000004000a7c82 */ /* 0x000fe20008000000 */
[----:B------:R-:W-:Y:S01]  /*c670*/  IMAD.MOV.U32 R13, RZ, RZ, 0x40000040 ;  /* 0x40000040ff0d7424 */ /* 0x000fe200078e00ff */
[----:B------:R-:W-:Y:S01]  /*c680*/  IADD3 R12, R9, 0x4, RZ ;  /* 0x00000004090c7810 */ /* 0x000fe20007ffe0ff */
        /* <DEDUP_REMOVED lines=17> */
[----:B------:R-:W-:Y:S02]  /*c7a0*/  IMAD R13, R3, 0x2, R12 ;  /* 0x00000002030d7824 */ /* 0x000fe400078e020c */
[C---:B----4-:R-:W-:Y:S01]  /*c7b0*/  IMAD R14, R0.reuse, 0x80, R14 ;  /* 0x00000080000e7824 */ /* 0x050fe200078e020e */
[----:B-----5:R-:W-:-:S04]  /*c7c0*/  LEA R18, R0, R17, 0x7 ;  /* 0x0000001100127211 */ /* 0x020fc800078e38ff */
[C---:B------:R-:W-:Y:S01]  /*c7d0*/  LEA R17, R3.reuse, R14, 0x1 ;  /* 0x0000000e03117211 */ /* 0x040fe200078e08ff */
[----:B--2---:R-:W-:Y:S02]  /*c7e0*/  IMAD R20, R0, 0x80, R15 ;  /* 0x0000008000147824 */ /* 0x004fe400078e020f */
[----:B------:R-:W-:Y:S01]  /*c7f0*/  IMAD R15, R3, 0x2, R18 ;  /* 0x00000002030f7824 */ /* 0x000fe200078e0212 */
[-C--:B------:R-:W-:Y:S01]  /*c800*/  LEA R18, R13, R16.reuse, 0x2 ;  /* 0x000000100d127211 */ /* 0x080fe200078e10ff */
[----:B------:R-:W-:Y:S02]  /*c810*/  IMAD R19, R3, 0x2, R20 ;  /* 0x0000000203137824 */ /* 0x000fe400078e0214 */
[--C-:B------:R-:W-:Y:S02]  /*c820*/  IMAD R12, R17, 0x4, R16.reuse ;  /* 0x00000004110c7824 */ /* 0x100fe400078e0210 */
[----:B------:R-:W-:Y:S01]  /*c830*/  IMAD R11, R15, 0x4, R16 ;  /* 0x000000040f0b7824 */ /* 0x000fe200078e0210 */
[----:B------:R-:W-:Y:S01]  /*c840*/  LEA R14, R19, R16, 0x2 ;  /* 0x00000010130e7211 */ /* 0x000fe200078e10ff */
        /* <DEDUP_REMOVED lines=15> */
.L_x_1905:
[----:B------:R1:W1:Y:S01]  /*c940*/  SYNCS.PHASECHK.TRANS64.TRYWAIT P0, [R6+URZ+0x30c30], R21 ;  /* 0x030c3015060075a7 */ /* 0x000262000800017f */
[----:B------:R-:W-:Y:S05]  /*c950*/  @!P6 BRA `(.L_x_1906) ;  /* 0x000000000004e947 */ /* 0x000fea0003800000 */
[----:B------:R-:W-:Y:S01]  /*c960*/  BPT.TRAP 0x1 ;  /* 0x000000040000795c */ /* 0x000fe20000300000 */
.L_x_1906:
[----:B-1----:R-:W-:Y:S05]  /*c970*/  @P0 BRA `(.L_x_1907) ;  /* 0x0000000000080947 */ /* 0x002fea0003800000 */
[----:B------:R-:W1:Y:S02]  /*c980*/  SYNCS.PHASECHK.TRANS64.TRYWAIT P0, [R6+URZ+0x30c30], R21 ;  /* 0x030c3015060075a7 */ /* 0x000e64000800017f */
[----:B-1----:R-:W-:Y:S05]  /*c990*/  @!P0 BRA `(.L_x_1908) ;  /* 0x000000b400648947 */ /* 0x002fea0003800000 */
.L_x_1907:
[----:B------:R-:W2:Y:S01]  /*c9a0*/  LDL R26, [R1+0x34] ;  /* 0x00003400011a7983 */ /* 0x000ea20000100800 */
[----:B------:R-:W-:Y:S01]  /*c9b0*/  ULDC UR9, c[0x0][0x75c] ;  /* 0x0001d70000097ab9 */ /* 0x000fe20000000800 */
[----:B------:R-:W-:Y:S02]  /*c9c0*/  IADD3 R24, R16, 0x18000, RZ ;  /* 0x0001800010187810 */ /* 0x000fe40007ffe0ff */
[----:B------:R1:W-:Y:S01]  /*c9d0*/  STL [R1+0x110], R200 ;  /* 0x000110c801007387 */ /* 0x0003e20000100800 */
[----:B------:R-:W-:Y:S01]  /*c9e0*/  FMUL.FTZ R88, R88, UR9 ;  /* 0x0000000958587c20 */ /* 0x000fe20008410000 */
[----:B------:R-:W-:Y:S01]  /*c9f0*/  FMUL.FTZ R99, R99, UR9 ;  /* 0x0000000963637c20 */ /* 0x000fe20008410000 */
[----:B------:R-:W-:Y:S01]  /*ca00*/  SHF.R.U32.HI R24, RZ, 0x4, R24 ;  /* 0x00000004ff187819 */ /* 0x000fe20000011618 */
[----:B------:R-:W-:Y:S01]  /*ca10*/  STL [R1+0x10c], R201 ;  /* 0x00010cc901007387 */ /* 0x000fe20000100800 */
[----:B------:R-:W-:Y:S01]  /*ca20*/  FMUL.FTZ R75, R75, UR9 ;  /* 0x000000094b4b7c20 */ /* 0x000fe20008410000 */
[----:B------:R-:W-:Y:S01]  /*ca30*/  FMUL.FTZ R83, R83, UR9 ;  /* 0x0000000953537c20 */ /* 0x000fe20008410000 */
[----:B------:R-:W-:Y:S01]  /*ca40*/  LOP3.LUT R137, R24, 0x3fff, RZ, 0xc0, !PT ;  /* 0x00003fff18897812 */ /* 0x000fe200078ec0ff */
[----:B------:R-:W-:Y:S01]  /*ca50*/  STL [R1+0x108], R202 ;  /* 0x000108ca01007387 */ /* 0x000fe20000100800 */
[----:B------:R-:W-:Y:S01]  /*ca60*/  FMUL.FTZ R85, R85, UR9 ;  /* 0x0000000955557c20 */ /* 0x000fe20008410000 */
[----:B------:R-:W-:Y:S01]  /*ca70*/  FMUL.FTZ R19, R72, UR9 ;  /* 0x0000000948137c20 */ /* 0x000fe20008410000 */
[----:B------:R-:W-:Y:S01]  /*ca80*/  LOP3.LUT R25, R137, 0x10000, RZ, 0xfc, !PT ;  /* 0x0001000089197812 */ /* 0x000fe200078efcff */
[----:B------:R-:W-:Y:S01]  /*ca90*/  STL [R1+0x104], R203 ;  /* 0x000104cb01007387 */ /* 0x000fe20000100800 */
[----:B------:R-:W-:Y:S01]  /*caa0*/  FMUL.FTZ R230, R73, UR9 ;  /* 0x0000000949e67c20 */ /* 0x000fe20008410000 */
[----:B------:R-:W-:Y:S01]  /*cab0*/  FMUL.FTZ R20, R74, UR9 ;  /* 0x000000094a147c20 */ /* 0x000fe20008410000 */
[----:B-1----:R-:W-:Y:S01]  /*cac0*/  MUFU.TANH R200, R75 ;  /* 0x0000004b00c87308 */ /* 0x002fe20000002400 */
[----:B------:R1:W-:Y:S01]  /*cad0*/  STL [R1+0x100], R171 ;  /* 0x000100ab01007387 */ /* 0x0003e20000100800 */
[----:B------:R-:W-:-:S02]  /*cae0*/  IMAD R25, R0, 0x400, R25 ;  /* 0x0000040000197824 */ /* 0x000fc400078e0219 */
        /* <DEDUP_REMOVED lines=12> */
[----:B------:R-:W-:-:S02]  /*cbb0*/  FMUL.FTZ R138, R86, UR9 ;  /* 0x00000009568a7c20 */ /* 0x000fc40008410000 */
[----:B------:R-:W-:Y:S01]  /*cbc0*/  STL [R1+0xf0], R167 ;  /* 0x0000f0a701007387 */ /* 0x000fe20000100800 */
[----:B------:R-:W-:Y:S01]  /*cbd0*/  R2UR UR6, R25 ;  /* 0x00000000190672ca */ /* 0x000fe200000e0000 */
[----:B------:R-:W-:Y:S02]  /*cbe0*/  MUFU.TANH R201, R83 ;  /* 0x0000005300c97308 */ /* 0x000fe40000002400 */
[----:B------:R-:W-:Y:S04]  /*cbf0*/  STL [R1+0xec], R166 ;  /* 0x0000eca601007387 */ /* 0x000fe80000100800 */
[----:B------:R-:W-:Y:S01]  /*cc00*/  STL [R1+0xe8], R165 ;  /* 0x0000e8a501007387 */ /* 0x000fe20000100800 */
[----:B-1----:R-:W-:Y:S01]  /*cc10*/  FMUL.FTZ R88, R93, UR9 ;  /* 0x000000095d587c20 */ /* 0x002fe20008410000 */
[----:B------:R1:W-:Y:S02]  /*cc20*/  MUFU.TANH R202, R85 ;  /* 0x0000005500ca7308 */ /* 0x0003e40000002400 */
[----:B------:R-:W-:Y:S04]  /*cc30*/  STL [R1+0xe4], R164 ;  /* 0x0000e4a401007387 */ /* 0x000fe80000100800 */
[----:B------:R-:W-:Y:S01]  /*cc40*/  STL [R1+0xe0], R163 ;  /* 0x0000e0a301007387 */ /* 0x000fe20000100800 */
[----:B------:R-:W-:Y:S01]  /*cc50*/  FMUL.FTZ R136, R87, UR9 ;  /* 0x0000000957887c20 */ /* 0x000fe20008410000 */
[----:B------:R-:W-:Y:S01]  /*cc60*/  UMOV UR5, 0x40000040 ;  /* 0x4000004000057882 */ /* 0x000fe20000000000 */
[----:B------:R-:W-:Y:S01]  /*cc70*/  UMOV UR7, 0x40000040 ;  /* 0x4000004000077882 */ /* 0x000fe20000000000 */
[----:B------:R-:W-:Y:S01]  /*cc80*/  STL [R1+0xdc], R162 ;  /* 0x0000dca201007387 */ /* 0x000fe20000100800 */
[----:B------:R-:W-:Y:S01]  /*cc90*/  UMOV UR15, 0x40000040 ;  /* 0x40000040000f7882 */ /* 0x000fe20000000000 */
[----:B------:R-:W-:Y:S01]  /*cca0*/  FMUL.FTZ R204, R91, UR9 ;  /* 0x000000095bcc7c20 */ /* 0x000fe20008410000 */
[----:B--2---:R-:W-:Y:S01]  /*ccb0*/  R2UR UR4, R26 ;  /* 0x000000001a0472ca */ /* 0x004fe200000e0000 */
[----:B------:R-:W-:Y:S01]  /*ccc0*/  STL [R1+0xd8], R161 ;  /* 0x0000d8a101007387 */ /* 0x000fe20000100800 */
[----:B------:R-:W-:Y:S01]  /*ccd0*/  FMUL.FTZ R139, R89, UR9 ;  /* 0x00000009598b7c20 */ /* 0x000fe20008410000 */
[----:B------:R-:W-:Y:S01]  /*cce0*/  FMUL.FTZ R126, R126, UR9 ;  /* 0x000000097e7e7c20 */ /* 0x000fe20008410000 */
[----:B------:R-:W2:Y:S01]  /*ccf0*/  MUFU.TANH R19, R19 ;  /* 0x0000001300137308 */ /* 0x000ea20000002400 */
[----:B------:R-:W-:Y:S04]  /*cd00*/  STL [R1+0xd4], R160 ;  /* 0x0000d4a001007387 */ /* 0x000fe80000100800 */
[----:B------:R-:W-:Y:S01]  /*cd10*/  STL [R1+0xd0], R159 ;  /* 0x0000d09f01007387 */ /* 0x000fe20000100800 */
[----:B------:R-:W-:-:S02]  /*cd20*/  ISETP.GT.AND P2, PT, R8, RZ, PT ;  /* 0x000000ff0800720c */ /* 0x000fc40003f44270 */
[----:B------:R-:W3:Y:S01]  /*cd30*/  MUFU.TANH R230, R230 ;  /* 0x000000e600e67308 */ /* 0x000ee20000002400 */
[----:B------:R-:W-:Y:S04]  /*cd40*/  STL [R1+0xcc], R158 ;  /* 0x0000cc9e01007387 */ /* 0x000fe80000100800 */
[----:B------:R-:W-:Y:S01]  /*cd50*/  STL [R1+0xc8], R157 ;  /* 0x0000c89d01007387 */ /* 0x000fe20000100800 */
[C---:B------:R-:W-:Y:S02]  /*cd60*/  ISETP.GT.AND P3, PT, R7.reuse, 0x8, PT ;  /* 0x000000080700780c */ /* 0x040fe40003f64270 */
        /* <DEDUP_REMOVED lines=30> */
[----:B------:R-:W-:Y:S04]  /*cf50*/  STL [R1+0x7c], R6 ;  /* 0x00007c0601007387 */ /* 0x000fe80000100800 */
[----:B------:R-:W-:Y:S04]  /*cf60*/  STL [R1+0x78], R5 ;  /* 0x0000780501007387 */ /* 0x000fe80000100800 */
[----:B------:R1:W-:Y:S04]  /*cf70*/  STL [R1+0x74], R4 ;  /* 0x0000740401007387 */ /* 0x0003e80000100800 */
[----:B------:R2:W-:Y:S04]  /*cf80*/  STL [R1+0x70], R2 ;  /* 0x0000700201007387 */ /* 0x0005e80000100800 */
[----:B-1----:R-:W3:Y:S01]  /*cf90*/  LDL.64 R4, [R1+0x48] ;  /* 0x0000480001047983 */ /* 0x002ee20000100a00 */
[----:B------:R-:W-:Y:S01]  /*cfa0*/  FMUL.FTZ R93, R98, UR9 ;  /* 0x00000009625d7c20 */ /* 0x000fe20008410000 */
[----:B------:R1:W-:Y:S01]  /*cfb0*/  MUFU.TANH R166, R99 ;  /* 0x0000006300a67308 */ /* 0x0003e20000002400 */
[----:B------:R-:W-:Y:S01]  /*cfc0*/  WARPGROUP.ARRIVE ;  /* 0x00000000000079c5 */ /* 0x000fe20000000000 */
[----:B------:R-:W-:Y:S01]  /*cfd0*/  FMUL.FTZ R91, R96, UR9 ;  /* 0x00000009605b7c20 */ /* 0x000fe20008410000 */
[----:B--2---:R-:W2:Y:S01]  /*cfe0*/  LDC R2, c[0x0][0x74c] ;  /* 0x0001d300ff027b82 */ /* 0x004ea20000000800 */
[----:B------:R-:W-:Y:S01]  /*cff0*/  FMUL.FTZ R89, R94, UR9 ;  /* 0x000000095e597c20 */ /* 0x000fe20008410000 */
[----:B------:R-:W-:Y:S01]  /*d000*/  FMUL.FTZ R205, R92, UR9 ;  /* 0x000000095ccd7c20 */ /* 0x000fe20008410000 */
[----:B------:R-:W-:Y:S01]  /*d010*/  FMUL.FTZ R92, R97, UR9 ;  /* 0x00000009615c7c20 */ /* 0x000fe20008410000 */
[----:B------:R-:W-:Y:S01]  /*d020*/  HGMMA.64x128x16.F32 R24, gdesc[UR4], RZ, !UPT, gsb0 ;  /* 0x01e00000041879f0 */ /* 0x000fe2000c0008ff */
[----:B------:R4:W2:Y:S01]  /*d030*/  MUFU.TANH R203, R138 ;  /* 0x0000008a00cb7308 */ /* 0x0008a20000002400 */
[----:B-1----:R-:W2:Y:S01]  /*d040*/  LDL.64 R98, [R1+0x40] ;  /* 0x0000400001627983 */ /* 0x002ea20000100a00 */
[----:B------:R-:W-:Y:S01]  /*d050*/  UIADD3 UR4, UR6, 0x2, URZ ;  /* 0x0000000206047890 */ /* 0x000fe2000fffe03f */
[----:B------:R-:W-:Y:S01]  /*d060*/  FMUL.FTZ R100, R100, UR9 ;  /* 0x0000000964647c20 */ /* 0x000fe20008410000 */
[----:B------:R-:W-:Y:S01]  /*d070*/  FMUL.FTZ R101, R101, UR9 ;  /* 0x0000000965657c20 */ /* 0x000fe20008410000 */
[----:B------:R-:W-:Y:S01]  /*d080*/  FMUL.FTZ R120, R120, UR9 ;  /* 0x0000000978787c20 */ /* 0x000fe20008410000 */
[----:B------:R-:W-:Y:S01]  /*d090*/  FMUL.FTZ R122, R122, UR9 ;  /* 0x000000097a7a7c20 */ /* 0x000fe20008410000 */
[----:B------:R-:W-:Y:S01]  /*d0a0*/  FMUL.FTZ R123, R123, UR9 ;  /* 0x000000097b7b7c20 */ /* 0x000fe20008410000 */
[----:B------:R1:W-:Y:S01]  /*d0b0*/  MUFU.TANH R9, R126 ;  /* 0x0000007e00097308 */ /* 0x0003e20000002400 */
[----:B------:R-:W-:Y:S01]  /*d0c0*/  UMOV UR14, UR4 ;  /* 0x00000004000e7c82 */ /* 0x000fe20008000000 */
[----:B------:R-:W-:Y:S01]  /*d0d0*/  ULEA UR4, UR43, -UR41, 0x7 ;  /* 0x800000292b047291 */ /* 0x000fe2000f8e383f */
[----:B----4-:R-:W-:Y:S01]  /*d0e0*/  FMUL.FTZ R138, R90, UR9 ;  /* 0x000000095a8a7c20 */ /* 0x010fe20008410000 */
[----:B------:R-:W-:Y:S01]  /*d0f0*/  FMUL.FTZ R90, R95, UR9 ;  /* 0x000000095f5a7c20 */ /* 0x000fe20008410000 */
[----:B------:R-:W-:Y:S01]  /*d100*/  FMUL.FTZ R102, R102, UR9 ;  /* 0x0000000966667c20 */ /* 0x000fe20008410000 */
[----:B------:R-:W1:Y:S01]  /*d110*/  LDC.64 R94, c[0x0][0x748] ;  /* 0x0001d200ff5e7b82 */ /* 0x000e620000000a00 */
[----:B------:R-:W-:Y:S01]  /*d120*/  FMUL.FTZ R103, R103, UR9 ;  /* 0x0000000967677c20 */ /* 0x000fe20008410000 */
[----:B------:R-:W-:Y:S01]  /*d130*/  LEA R96, R3, UR4, 0x1 ;  /* 0x0000000403607c11 */ /* 0x000fe2000f8e08ff */
[----:B------:R-:W-:Y:S01]  /*d140*/  UIADD3 UR4, UR6, 0x4, URZ ;  /* 0x0000000406047890 */ /* 0x000fe2000fffe03f */
[----:B------:R-:W4:Y:S01]  /*d150*/  MUFU.TANH R136, R136 ;  /* 0x0000008800887308 */ /* 0x000f220000002400 */
[----:B------:R-:W-:Y:S01]  /*d160*/  FMUL.FTZ R109, R109, UR9 ;  /* 0x000000096d6d7c20 */ /* 0x000fe20008410000 */
[----:B------:R-:W-:Y:S01]  /*d170*/  FMUL.FTZ R104, R104, UR9 ;  /* 0x0000000968687c20 */ /* 0x000fe20008410000 */
        /* <DEDUP_REMOVED lines=13> */
[----:B------:R-:W-:Y:S08]  /*d250*/  MUFU.TANH R88, R88 ;  /* 0x0000005800587308 */ /* 0x000ff00000002400 */
[----:B------:R-:W-:Y:S01]  /*d260*/  MUFU.TANH R168, R204 ;  /* 0x000000cc00a87308 */ /* 0x000fe20000002400 */
[----:B---3--:R-:W-:Y:S01]  /*d270*/  R2UR UR12, R4 ;  /* 0x00000000040c72ca */ /* 0x008fe200000e0000 */
[----:B------:R-:W-:-:S02]  /*d280*/  WARPGROUP.DEPBAR.LE gsb0, 0x0 ;  /* 0x00008000000079c5 */ /* 0x000fc40000010000 */
[----:B------:R-:W-:-:S04]  /*d290*/  R2UR UR13, R5 ;  /* 0x00000000050d72ca */ /* 0x000fc800000e0000 */
[----:B------:R-:W-:Y:S01]  /*d2a0*/  MUFU.TANH R91, R91 ;  /* 0x0000005b005b7308 */ /* 0x000fe20000002400 */
[----:B------:R-:W3:Y:S01]  /*d2b0*/  LDL.64 R4, [R1+0x38] ;  /* 0x0000380001047983 */ /* 0x000ee20000100a00 */
[----:B------:R-:W-:Y:S01]  /*d2c0*/  WARPGROUP.ARRIVE ;  /* 0x00000000000079c5 */ /* 0x000fe20000000000 */
[----:B------:R-:W-:Y:S02]  /*d2d0*/  IADD3 R96, R7, R96, RZ ;  /* 0x0000006007607210 */ /* 0x000fe40007ffe0ff */
[----:B--2---:R-:W-:Y:S01]  /*d2e0*/  IADD3 R2, -R2, 0x8, RZ ;  /* 0x0000000802027810 */ /* 0x004fe20007ffe1ff */
[----:B------:R-:W-:Y:S01]  /*d2f0*/  UIADD3 UR6, UR6, 0x6, URZ ;  /* 0x0000000606067890 */ /* 0x000fe2000fffe03f */
[----:B------:R-:W-:Y:S01]  /*d300*/  UMOV UR7, 0x40000040 ;  /* 0x4000004000077882 */ /* 0x000fe20000000000 */
[----:B------:R-:W2:Y:S01]  /*d310*/  MUFU.TANH R167, R205 ;  /* 0x000000cd00a77308 */ /* 0x000ea20000002400 */
[----:B------:R-:W-:Y:S01]  /*d320*/  HGMMA.64x128x16.F32 R24, gdesc[UR12], R24, gsb0 ;  /* 0x01e000000c1879f0 */ /* 0x000fe20008000818 */
[----:B------:R-:W-:-:S02]  /*d330*/  R2UR UR12, R98 ;  /* 0x00000000620c72ca */ /* 0x000fc400000e0000 */
[----:B------:R-:W-:Y:S01]  /*d340*/  R2UR UR13, R99 ;  /* 0x00000000630d72ca */ /* 0x000fe200000e0000 */
[----:B------:R-:W-:Y:S01]  /*d350*/  UMOV UR14, UR4 ;  /* 0x00000004000e7c82 */ /* 0x000fe20008000000 */
[----:B------:R-:W-:Y:S01]  /*d360*/  UMOV UR15, 0x40000040 ;  /* 0x40000040000f7882 */ /* 0x000fe20000000000 */
[--C-:B-1----:R-:W-:Y:S01]  /*d370*/  IMAD.IADD R126, R94, 0x1, -R96.reuse ;  /* 0x000000015e7e7824 */ /* 0x102fe200078e0a60 */
[----:B------:R-:W1:Y:S01]  /*d380*/  MUFU.TANH R92, R92 ;  /* 0x0000005c005c7308 */ /* 0x000e620000002400 */
[--C-:B------:R-:W-:Y:S01]  /*d390*/  IMAD.IADD R221, R2, 0x1, -R96.reuse ;  /* 0x0000000102dd7824 */ /* 0x100fe200078e0a60 */
[----:B------:R-:W-:Y:S02]  /*d3a0*/  IADD3 R95, RZ, -R96, -R95 ;  /* 0x80000060ff5f7210 */ /* 0x000fe40007ffe85f */
[----:B------:R-:W-:Y:S02]  /*d3b0*/  SEL R126, R126, 0x80, !P2 ;  /* 0x000000807e7e7807 */ /* 0x000fe40005000000 */
[----:B------:R-:W-:-:S02]  /*d3c0*/  IADD3 R94, R94, 0x8, -R96 ;  /* 0x000000085e5e7810 */ /* 0x000fc40007ffe860 */
[----:B------:R-:W-:Y:S01]  /*d3d0*/  SEL R221, R221, 0x80, P3 ;  /* 0x00000080dddd7807 */ /* 0x000fe20001800000 */
[----:B------:R-:W-:Y:S01]  /*d3e0*/  MUFU.TANH R169, R138 ;  /* 0x0000008a00a97308 */ /* 0x000fe20000002400 */
[----:B------:R-:W-:Y:S02]  /*d3f0*/  SEL R218, R95, 0x80, P1 ;  /* 0x000000805fda7807 */ /* 0x000fe40000800000 */
[C---:B------:R-:W-:Y:S02]  /*d400*/  ISETP.GE.AND P3, PT, R126.reuse, RZ, PT ;  /* 0x000000ff7e00720c */ /* 0x040fe40003f66270 */
[C---:B------:R-:W-:Y:S02]  /*d410*/  ISETP.GE.AND P4, PT, R126.reuse, 0x1, PT ;  /* 0x000000017e00780c */ /* 0x040fe40003f86270 */
[----:B------:R-:W-:Y:S01]  /*d420*/  ISETP.GE.AND P1, PT, R126, 0x9, PT ;  /* 0x000000097e00780c */ /* 0x000fe20003f26270 */
        /* <DEDUP_REMOVED lines=15> */
[----:B------:R-:W-:Y:S02]  /*d520*/  WARPGROUP.DEPBAR.LE gsb0, 0x0 ;  /* 0x00008000000079c5 */ /* 0x000fe40000010000 */
[----:B------:R-:W4:Y:S01]  /*d530*/  LDS R224, [R224+0x400] ;  /* 0x00040000e0e07984 */ /* 0x000f220000000800 */
[----:B------:R-:W-:-:S04]  /*d540*/  WARPGROUP.ARRIVE ;  /* 0x00000000000079c5 */ /* 0x000fc80000000000 */
[----:B------:R-:W-:Y:S02]  /*d550*/  MUFU.TANH R141, R124 ;  /* 0x0000007c008d7308 */ /* 0x000fe40000002400 */
[----:B------:R-:W-:Y:S01]  /*d560*/  HGMMA.64x128x16.F32 R24, gdesc[UR12], R24, gsb0 ;  /* 0x01e000000c1879f0 */ /* 0x000fe20008000818 */
[C---:B------:R-:W-:Y:S02]  /*d570*/  ISETP.GT.OR P3, PT, R218.reuse, RZ, !P3 ;  /* 0x000000ffda00720c */ /* 0x040fe40005f64670 */
[----:B------:R-:W-:-:S03]  /*d580*/  ISETP.GT.OR P4, PT, R218, 0x1, !P4 ;  /* 0x00000001da00780c */ /* 0x000fc60006784670 */
[----:B------:R-:W1:Y:S01]  /*d590*/  MUFU.TANH R157, R108 ;  /* 0x0000006c009d7308 */ /* 0x000e620000002400 */
[----:B------:R-:W-:Y:S02]  /*d5a0*/  ISETP.GT.OR P1, PT, R218, 0x9, !P1 ;  /* 0x00000009da00780c */ /* 0x000fe40004f24670 */
[----:B------:R-:W-:Y:S02]  /*d5b0*/  FSEL R216, R19, -INF , !P3 ;  /* 0xff80000013d87808 */ /* 0x000fe40005800000 */
[----:B------:R-:W-:Y:S02]  /*d5c0*/  FSEL R219, R230, -INF , !P4 ;  /* 0xff800000e6db7808 */ /* 0x000fe40006000000 */
[C---:B------:R-:W-:Y:S01]  /*d5d0*/  ISETP.GE.AND P2, PT, R126.reuse, 0x10, PT ;  /* 0x000000107e00780c */ /* 0x040fe20003f46270 */
[----:B------:R-:W1:Y:S01]  /*d5e0*/  MUFU.TANH R152, R113 ;  /* 0x0000007100987308 */ /* 0x000e620000002400 */
[C---:B------:R-:W-:Y:S02]  /*d5f0*/  ISETP.GE.AND P3, PT, R126.reuse, 0x11, PT ;  /* 0x000000117e00780c */ /* 0x040fe40003f66270 */
[----:B------:R-:W-:-:S02]  /*d600*/  ISETP.GE.AND P5, PT, R126, 0x18, PT ;  /* 0x000000187e00780c */ /* 0x000fc40003fa6270 */
[----:B------:R-:W-:Y:S02]  /*d610*/  ISETP.GE.AND P4, PT, R126, 0x19, PT ;  /* 0x000000197e00780c */ /* 0x000fe40003f86270 */
[----:B------:R-:W-:Y:S01]  /*d620*/  FSEL R220, R236, -INF , !P1 ;  /* 0xff800000ecdc7808 */ /* 0x000fe20004800000 */
[----:B------:R-:W-:Y:S01]  /*d630*/  MUFU.TANH R144, R121 ;  /* 0x0000007900907308 */ /* 0x000fe20000002400 */
[C---:B------:R-:W-:Y:S02]  /*d640*/  ISETP.GT.OR P2, PT, R218.reuse, 0x10, !P2 ;  /* 0x00000010da00780c */ /* 0x040fe40005744670 */
[C---:B------:R-:W-:Y:S02]  /*d650*/  ISETP.GT.OR P3, PT, R218.reuse, 0x11, !P3 ;  /* 0x00000011da00780c */ /* 0x040fe40005f64670 */
[C---:B------:R-:W-:Y:S02]  /*d660*/  ISETP.GT.OR P5, PT, R218.reuse, 0x18, !P5 ;  /* 0x00000018da00780c */ /* 0x040fe40006fa4670 */
[----:B------:R-:W-:Y:S01]  /*d670*/  ISETP.GT.OR P4, PT, R218, 0x19, !P4 ;  /* 0x00000019da00780c */ /* 0x000fe20006784670 */
[----:B------:R-:W-:Y:S01]  /*d680*/  MUFU.TANH R140, R125 ;  /* 0x0000007d008c7308 */ /* 0x000fe20000002400 */
[----:B------:R-:W-:-:S02]  /*d690*/  FSEL R215, R233, -INF , !P2 ;  /* 0xff800000e9d77808 */ /* 0x000fc40005000000 */
[----:B------:R-:W-:Y:S02]  /*d6a0*/  FSEL R211, R21, -INF , !P3 ;  /* 0xff80000015d37808 */ /* 0x000fe40005800000 */
[----:B------:R-:W-:Y:S02]  /*d6b0*/  FSEL R208, R23, -INF , !P5 ;  /* 0xff80000017d07808 */ /* 0x000fe40006800000 */
[----:B------:R-:W-:Y:S01]  /*d6c0*/  FSEL R206, R202, -INF , !P4 ;  /* 0xff800000cace7808 */ /* 0x000fe20006000000 */
[----:B------:R-:W1:Y:S01]  /*d6d0*/  MUFU.TANH R150, R116 ;  /* 0x0000007400967308 */ /* 0x000e620000002400 */
[----:B------:R-:W-:Y:S01]  /*d6e0*/  FMUL.FTZ R111, R111, UR9 ;  /* 0x000000096f6f7c20 */ /* 0x000fe20008410000 */
[----:B------:R-:W-:Y:S01]  /*d6f0*/  FMUL.FTZ R119, R119, UR9 ;  /* 0x0000000977777c20 */ /* 0x000fe20008410000 */
[----:B------:R-:W-:-:S05]  /*d700*/  FMUL.FTZ R115, R115, UR9 ;  /* 0x0000000973737c20 */ /* 0x000fca0008410000 */
[----:B------:R-:W1:Y:S01]  /*d710*/  MUFU.TANH R148, R117 ;  /* 0x0000007500947308 */ /* 0x000e620000002400 */
[----:B------:R-:W-:-:S07]  /*d720*/  FMUL.FTZ R118, R118, UR9 ;  /* 0x0000000976767c20 */ /* 0x000fce0008410000 */
[----:B------:R-:W-:Y:S08]  /*d730*/  MUFU.TANH R158, R107 ;  /* 0x0000006b009e7308 */ /* 0x000ff00000002400 */
[----:B------:R-:W-:Y:S08]  /*d740*/  MUFU.TANH R151, R114 ;  /* 0x0000007200977308 */ /* 0x000ff00000002400 */
[----:B------:R-:W1:Y:S08]  /*d750*/  MUFU.TANH R159, R106 ;  /* 0x0000006a009f7308 */ /* 0x000e700000002400 */
[----:B------:R-:W1:Y:S08]  /*d760*/  MUFU.TANH R155, R110 ;  /* 0x0000006e009b7308 */ /* 0x000e700000002400 */
[----:B------:R-:W1:Y:S01]  /*d770*/  MUFU.TANH R154, R111 ;  /* 0x0000006f009a7308 */ /* 0x000e620000002400 */
[----:B------:R-:W-:-:S02]  /*d780*/  WARPGROUP.DEPBAR.LE gsb0, 0x0 ;  /* 0x00008000000079c5 */ /* 0x000fc40000010000 */
[----:B---3--:R-:W-:-:S05]  /*d790*/  R2UR UR5, R5 ;  /* 0x00000000050572ca */ /* 0x008fca00000e0000 */
        /* <DEDUP_REMOVED lines=11> */
[----:B------:R3:W-:Y:S01]  /*d850*/  MUFU.TANH R146, R119 ;  /* 0x0000007700927308 */ /* 0x0007e20000002400 */
[----:B------:R-:W-:Y:S01]  /*d860*/  ISETP.GT.OR P0, PT, R221, RZ, !P0 ;  /* 0x000000ffdd00720c */ /* 0x000fe20004704670 */
[----:B------:R-:W-:Y:S01]  /*d870*/  FMUL.FTZ R127, R127, UR9 ;  /* 0x000000097f7f7c20 */ /* 0x000fe20008410000 */
[----:B------:R-:W-:Y:S01]  /*d880*/  ISETP.GE.AND P2, PT, R128, 0x8, PT ;  /* 0x000000088000780c */ /* 0x000fe20003f46270 */
[----:B------:R-:W-:Y:S01]  /*d890*/  FMUL.FTZ R130, R130, UR9 ;  /* 0x0000000982827c20 */ /* 0x000fe20008410000 */
[C---:B------:R-:W-:Y:S01]  /*d8a0*/  ISETP.GE.AND P3, PT, R128.reuse, 0x9, PT ;  /* 0x000000098000780c */ /* 0x040fe20003f66270 */
[----:B------:R-:W-:Y:S01]  /*d8b0*/  FMUL.FTZ R212, R131, UR9 ;  /* 0x0000000983d47c20 */ /* 0x000fe20008410000 */
[C---:B------:R-:W-:Y:S01]  /*d8c0*/  ISETP.GE.AND P5, PT, R128.reuse, 0x10, PT ;  /* 0x000000108000780c */ /* 0x040fe20003fa6270 */
[----:B------:R-:W3:Y:S01]  /*d8d0*/  MUFU.TANH R149, R115 ;  /* 0x0000007300957308 */ /* 0x000ee20000002400 */
[----:B------:R-:W-:Y:S01]  /*d8e0*/  ISETP.GE.AND P4, PT, R128, 0x11, PT ;  /* 0x000000118000780c */ /* 0x000fe20003f86270 */
[----:B------:R-:W-:Y:S01]  /*d8f0*/  IMAD R137, R0, 0x400, R137 ;  /* 0x0000040000897824 */ /* 0x000fe200078e0289 */
[----:B------:R-:W-:Y:S01]  /*d900*/  FSEL R214, R20, -INF , !P0 ;  /* 0xff80000014d67808 */ /* 0x000fe20004000000 */
[----:B------:R-:W-:Y:S01]  /*d910*/  FMUL.FTZ R129, R129, UR9 ;  /* 0x0000000981817c20 */ /* 0x000fe20008410000 */
[----:B------:R-:W-:-:S02]  /*d920*/  FSEL R228, R200, -INF , !P1 ;  /* 0xff800000c8e47808 */ /* 0x000fc40004800000 */
[----:B------:R-:W-:Y:S01]  /*d930*/  IADD3 R223, R10, 0x4, RZ ;  /* 0x000000040adf7810 */ /* 0x000fe20007ffe0ff */
[----:B------:R-:W3:Y:S01]  /*d940*/  MUFU.TANH R147, R118 ;  /* 0x0000007600937308 */ /* 0x000ee20000002400 */
[C---:B------:R-:W-:Y:S01]  /*d950*/  ISETP.GE.AND P0, PT, R128.reuse, 0x18, PT ;  /* 0x000000188000780c */ /* 0x040fe20003f06270 */
[----:B----4-:R-:W4:Y:S01]  /*d960*/  SHFL.IDX PT, R226, R224, R10, 0x1f ;  /* 0x00001f0ae0e27589 */ /* 0x010f2200000e0000 */
[----:B------:R-:W-:Y:S01]  /*d970*/  ISETP.GE.AND P1, PT, R128, 0x19, PT ;  /* 0x000000198000780c */ /* 0x000fe20003f26270 */
[C---:B------:R-:W-:Y:S01]  /*d980*/  VIADD R231, R10.reuse, 0x8 ;  /* 0x000000080ae77836 */ /* 0x040fe20000000000 */
        /* <DEDUP_REMOVED lines=28> */
[----:B--2---:R-:W-:-:S02]  /*db50*/  FSEL R123, R167, -INF , !P5 ;  /* 0xff800000a77b7808 */ /* 0x004fc40006800000 */
[----:B------:R-:W-:Y:S02]  /*db60*/  FSEL R120, R88, -INF , !P4 ;  /* 0xff80000058787808 */ /* 0x000fe40006000000 */
[C---:B------:R-:W-:Y:S02]  /*db70*/  ISETP.GE.AND P2, PT, R126.reuse, 0x38, PT ;  /* 0x000000387e00780c */ /* 0x040fe40003f46270 */
[----:B------:R-:W-:Y:S02]  /*db80*/  ISETP.GE.AND P3, PT, R126, 0x39, PT ;  /* 0x000000397e00780c */ /* 0x000fe40003f66270 */
[C---:B------:R-:W-:Y:S02]  /*db90*/  ISETP.GE.AND P5, PT, R128.reuse, 0x20, PT ;  /* 0x000000208000780c */ /* 0x040fe40003fa6270 */
[----:B------:R-:W-:Y:S02]  /*dba0*/  ISETP.GE.AND P4, PT, R128, 0x21, PT ;  /* 0x000000218000780c */ /* 0x000fe40003f86270 */
[----:B------:R-:W-:-:S02]  /*dbb0*/  FSEL R103, R91, -INF , !P0 ;  /* 0xff8000005b677808 */ /* 0x000fc40004000000 */
[----:B-1----:R-:W-:Y:S02]  /*dbc0*/  FSEL R109, R92, -INF , !P1 ;  /* 0xff8000005c6d7808 */ /* 0x002fe40004800000 */
        /* <DEDUP_REMOVED lines=80> */
[----:B------:R1:W2:Y:S01]  /*e0d0*/  MUFU.TANH R6, R127 ;  /* 0x0000007f00067308 */ /* 0x0002a20000002400 */
        /* <DEDUP_REMOVED lines=8> */
[----:B------:R3:W4:Y:S01]  /*e160*/  MUFU.TANH R2, R130 ;  /* 0x0000008200027308 */ /* 0x0007220000002400 */
[----:B-1----:R-:W-:-:S02]  /*e170*/  FSEL R127, R141, -INF , !P0 ;  /* 0xff8000008d7f7808 */ /* 0x002fc40004000000 */
[----:B------:R-:W-:Y:S02]  /*e180*/  FSEL R126, R140, -INF , !P1 ;  /* 0xff8000008c7e7808 */ /* 0x000fe40004800000 */
[C---:B------:R-:W-:Y:S02]  /*e190*/  ISETP.GE.AND P0, PT, R128.reuse, 0x60, PT ;  /* 0x000000608000780c */ /* 0x040fe40003f06270 */
[----:B------:R-:W-:Y:S02]  /*e1a0*/  ISETP.GE.AND P1, PT, R128, 0x61, PT ;  /* 0x000000618000780c */ /* 0x000fe40003f26270 */
[----:B------:R-:W-:Y:S02]  /*e1b0*/  ISETP.GT.OR P2, PT, R218, 0x70, !P2 ;  /* 0x00000070da00780c */ /* 0x000fe40005744670 */
[C---:B------:R-:W-:Y:S02]  /*e1c0*/  ISETP.GT.OR P0, PT, R221.reuse, 0x60, !P0 ;  /* 0x00000060dd00780c */ /* 0x040fe40004704670 */
[----:B------:R-:W-:-:S02]  /*e1d0*/  ISETP.GT.OR P1, PT, R221, 0x61, !P1 ;  /* 0x00000061dd00780c */ /* 0x000fc40004f24670 */
[----:B---3--:R-:W-:Y:S02]  /*e1e0*/  FSEL R130, R5, -INF , !P2 ;  /* 0xff80000005827808 */ /* 0x008fe40005000000 */
        /* <DEDUP_REMOVED lines=10> */
[----:B--2---:R-:W-:Y:S02]  /*e290*/  FSEL R139, R6, -INF , !P0 ;  /* 0xff800000068b7808 */ /* 0x004fe40004000000 */
[----:B----4-:R-:W-:-:S02]  /*e2a0*/  FSEL R137, R2, -INF , !P1 ;  /* 0xff80000002897808 */ /* 0x010fc40004800000 */
[C---:B------:R-:W-:Y:S02]  /*e2b0*/  ISETP.GE.AND P0, PT, R128.reuse, 0x78, PT ;  /* 0x000000788000780c */ /* 0x040fe40003f06270 */
[----:B-1----:R-:W-:Y:S02]  /*e2c0*/  FSEL R129, R9, -INF , !P2 ;  /* 0xff80000009817808 */ /* 0x002fe40005000000 */
        /* <DEDUP_REMOVED lines=8> */
[----:B------:R-:W-:Y:S02]  /*e350*/  WARPGROUP.DEPBAR.LE gsb0, 0x0 ;  /* 0x00008000000079c5 */ /* 0x000fe40000010000 */
[----:B------:R-:W-:Y:S01]  /*e360*/  FADD.FTZ R229, R24, -R226 ;  /* 0x800000e218e57221 */ /* 0x000fe20000010000 */
[C---:B------:R-:W-:Y:S01]  /*e370*/  ISETP.GT.OR P2, PT, R221.reuse, 0x71, !P2 ;  /* 0x00000071dd00780c */ /* 0x040fe20005744670 */
[----:B------:R-:W3:Y:S01]  /*e380*/  SHFL.IDX PT, R24, R224, R231, 0x1f ;  /* 0x00001fe7e0187589 */ /* 0x000ee200000e0000 */
[----:B------:R-:W-:-:S02]  /*e390*/  ISETP.GT.OR P0, PT, R221, 0x78, !P0 ;  /* 0x00000078dd00780c */ /* 0x000fc40004704670 */
[----:B------:R-:W-:Y:S01]  /*e3a0*/  ISETP.GT.OR P1, PT, R221, 0x79, !P1 ;  /* 0x00000079dd00780c */ /* 0x000fe20004f24670 */
[----:B------:R-:W-:Y:S01]  /*e3b0*/  LDS R17, [R17+0x400] ;  /* 0x0004000011117984 */ /* 0x000fe20000000800 */
[----:B-1----:R-:W-:-:S03]  /*e3c0*/  FADD.FTZ R227, R25, -R212 ;  /* 0x800000d419e37221 */ /* 0x002fc60000010000 */
[----:B------:R-:W-:Y:S04]  /*e3d0*/  SHFL.IDX PT, R25, R18, R223, 0x1f ;  /* 0x00001fdf12197589 */ /* 0x000fe800000e0000 */
[----:B------:R-:W1:Y:S01]  /*e3e0*/  SHFL.IDX PT, R223, R224, R232, 0x1f ;  /* 0x00001fe8e0df7589 */ /* 0x000e6200000e0000 */
[----:B------:R-:W-:Y:S01]  /*e3f0*/  FADD.FTZ R212, R27, -R212 ;  /* 0x800000d41bd47221 */ /* 0x000fe20000010000 */
[----:B--2---:R-:W-:Y:S01]  /*e400*/  FFMA.FTZ R216, R216, UR4, -R218 ;  /* 0x00000004d8d87c23 */ /* 0x004fe200080108da */
        /* <DEDUP_REMOVED lines=14> */
[----:B------:R-:W-:-:S03]  /*e4f0*/  VIADD R31, R10, 0x10 ;  /* 0x000000100a1f7836 */ /* 0x000fc60000000000 */
[----:B------:R-:W1:Y:S04]  /*e500*/  SHFL.IDX PT, R29, R224, R29, 0x1f ;  /* 0x00001f1de01d7589 */ /* 0x000e6800000e0000 */
[----:B------:R-:W1:Y:S01]  /*e510*/  SHFL.IDX PT, R31, R18, R31, 0x1f ;  /* 0x00001f1f121f7589 */ /* 0x000e6200000e0000 */
[----:B---3--:R-:W-:Y:S01]  /*e520*/  IADD3 R232, R10, 0x1c, RZ ;  /* 0x0000001c0ae87810 */ /* 0x008fe20007ffe0ff */
[----:B------:R3:W1:Y:S01]  /*e530*/  MUFU.EX2 R24, R26 ;  /* 0x0000001a00187308 */ /* 0x0006620000000800 */
[----:B------:R-:W-:-:S04]  /*e540*/  FFMA.FTZ R219, R219, UR4, -R25 ;  /* 0x00000004dbdb7c23 */ /* 0x000fc80008010819 */
[----:B------:R2:W-:Y:S01]  /*e550*/  SHFL.IDX PT, R232, R224, R232, 0x1f ;  /* 0x00001fe8e0e87589 */ /* 0x0005e200000e0000 */
[----:B---3--:R-:W-:Y:S01]  /*e560*/  FFMA.FTZ R26, R228, UR4, -R25 ;  /* 0x00000004e41a7c23 */ /* 0x008fe20008010819 */
[--C-:B----4-:R-:W-:Y:S01]  /*e570*/  FFMA.FTZ R25, R225, UR4, -R231.reuse ;  /* 0x00000004e1197c23 */ /* 0x110fe200080108e7 */
[----:B------:R-:W-:Y:S01]  /*e580*/  FFMA.FTZ R231, R222, UR4, -R231 ;  /* 0x00000004dee77c23 */ /* 0x000fe200080108e7 */
[--C-:B--2---:R-:W-:Y:S01]  /*e590*/  FADD.FTZ R222, R32, -R28.reuse ;  /* 0x8000001c20de7221 */ /* 0x104fe20000010000 */
[----:B------:R-:W-:Y:S01]  /*e5a0*/  FADD.FTZ R224, R34, -R28 ;  /* 0x8000001c22e07221 */ /* 0x000fe20000010000 */
[--C-:B------:R-:W-:Y:S01]  /*e5b0*/  FFMA.FTZ R28, R220, UR4, -R30.reuse ;  /* 0x00000004dc1c7c23 */ /* 0x100fe2000801081e */
[----:B------:R-:W-:Y:S01]  /*e5c0*/  FFMA.FTZ R30, R217, UR4, -R30 ;  /* 0x00000004d91e7c23 */ /* 0x000fe2000801081e */
[----:B------:R-:W-:Y:S02]  /*e5d0*/  VIADD R32, R10, 0x14 ;  /* 0x000000140a207836 */ /* 0x000fe40000000000 */
[--C-:B-1----:R-:W-:Y:S01]  /*e5e0*/  FADD.FTZ R217, R36, -R29.reuse ;  /* 0x8000001d24d97221 */ /* 0x102fe20000010000 */
[----:B------:R-:W-:Y:S01]  /*e5f0*/  FADD.FTZ R220, R38, -R29 ;  /* 0x8000001d26dc7221 */ /* 0x000fe20000010000 */
[--C-:B------:R-:W-:Y:S01]  /*e600*/  FFMA.FTZ R29, R215, UR4, -R31.reuse ;  /* 0x00000004d71d7c23 */ /* 0x100fe2000801081f */
[----:B------:R-:W-:Y:S01]  /*e610*/  FFMA.FTZ R31, R213, UR4, -R31 ;  /* 0x00000004d51f7c23 */ /* 0x000fe2000801081f */
[----:B------:R-:W-:Y:S01]  /*e620*/  FFMA.FTZ R213, -R19, R19, 1 ;  /* 0x3f80000013d57423 */ /* 0x000fe20000010113 */
[----:B------:R-:W-:Y:S01]  /*e630*/  FMUL.FTZ R229, R214, R229 ;  /* 0x000000e5d6e57220 */ /* 0x000fe20000410000 */
[----:B------:R-:W1:Y:S01]  /*e640*/  SHFL.IDX PT, R32, R18, R32, 0x1f ;  /* 0x00001f2012207589 */ /* 0x000e6200000e0000 */
[----:B------:R-:W-:-:S02]  /*e650*/  IADD3 R34, R10, 0x18, RZ ;  /* 0x000000180a227810 */ /* 0x000fc40007ffe0ff */
[----:B------:R-:W-:Y:S01]  /*e660*/  FMUL.FTZ R213, R213, R229 ;  /* 0x000000e5d5d57220 */ /* 0x000fe20000410000 */
[C---:B------:R-:W-:Y:S02]  /*e670*/  VIADD R229, R10.reuse, 0x1c ;  /* 0x0000001c0ae57836 */ /* 0x040fe40000000000 */
[--C-:B------:R-:W-:Y:S02]  /*e680*/  FADD.FTZ R225, R33, -R27.reuse ;  /* 0x8000001b21e17221 */ /* 0x100fe40000010000 */
[----:B------:R-:W2:Y:S04]  /*e690*/  SHFL.IDX PT, R33, R18, R34, 0x1f ;  /* 0x00001f2212217589 */ /* 0x000ea800000e0000 */
[----:B------:R-:W3:Y:S01]  /*e6a0*/  SHFL.IDX PT, R34, R18, R229, 0x1f ;  /* 0x00001fe512227589 */ /* 0x000ee200000e0000 */
[----:B------:R-:W-:Y:S01]  /*e6b0*/  FADD.FTZ R228, R35, -R27 ;  /* 0x8000001b23e47221 */ /* 0x000fe20000010000 */
[----:B------:R-:W-:-:S02]  /*e6c0*/  VIADD R215, R10, 0x4 ;  /* 0x000000040ad77836 */ /* 0x000fc40000000000 */
[----:B------:R-:W4:Y:S01]  /*e6d0*/  SHFL.IDX PT, R35, R12, R10, 0x1f ;  /* 0x00001f0a0c237589 */ /* 0x000f2200000e0000 */
[----:B------:R2:W-:Y:S01]  /*e6e0*/  MUFU.EX2 R19, R31 ;  /* 0x0000001f00137308 */ /* 0x0005e20000000800 */
[--C-:B-1----:R-:W-:Y:S01]  /*e6f0*/  FFMA.FTZ R211, R211, UR4, -R32.reuse ;  /* 0x00000004d3d37c23 */ /* 0x102fe20008010820 */
[----:B------:R-:W-:Y:S01]  /*e700*/  FFMA.FTZ R32, R210, UR4, -R32 ;  /* 0x00000004d2207c23 */ /* 0x000fe20008010820 */
[----:B------:R-:W-:-:S05]  /*e710*/  FFMA.FTZ R210, -R20, R20, 1 ;  /* 0x3f80000014d27423 */ /* 0x000fca0000010114 */
[----:B------:R1:W-:Y:S01]  /*e720*/  MUFU.EX2 R20, R32 ;  /* 0x0000002000147308 */ /* 0x0003e20000000800 */
[--C-:B--2---:R-:W-:Y:S01]  /*e730*/  FFMA.FTZ R31, R208, UR4, -R33.reuse ;  /* 0x00000004d01f7c23 */ /* 0x104fe20008010821 */
[----:B-1----:R-:W-:Y:S01]  /*e740*/  FFMA.FTZ R32, R209, UR4, -R33 ;  /* 0x00000004d1207c23 */ /* 0x002fe20008010821 */
[----:B---3--:R-:W-:-:S05]  /*e750*/  FFMA.FTZ R33, R206, UR4, -R34 ;  /* 0x00000004ce217c23 */ /* 0x008fca0008010822 */
[----:B------:R-:W1:Y:S01]  /*e760*/  MUFU.EX2 R219, R219 ;  /* 0x000000db00db7308 */ /* 0x000e620000000800 */
[----:B------:R-:W2:Y:S01]  /*e770*/  SHFL.IDX PT, R206, R12, R215, 0x1f ;  /* 0x00001fd70cce7589 */ /* 0x000ea200000e0000 */
[----:B------:R-:W-:Y:S01]  /*e780*/  FMUL.FTZ R226, R24, R226 ;  /* 0x000000e218e27220 */ /* 0x000fe20000410000 */
[----:B------:R-:W-:Y:S01]  /*e790*/  FFMA.FTZ R208, -R230, R230, 1 ;  /* 0x3f800000e6d07423 */ /* 0x000fe200000101e6 */
[--C-:B----4-:R-:W-:Y:S01]  /*e7a0*/  FFMA.FTZ R204, R204, UR4, -R35.reuse ;  /* 0x00000004cccc7c23 */ /* 0x110fe20008010823 */
[----:B------:R-:W-:Y:S01]  /*e7b0*/  FFMA.FTZ R36, R205, UR4, -R35 ;  /* 0x00000004cd247c23 */ /* 0x000fe20008010823 */
[----:B------:R-:W-:Y:S01]  /*e7c0*/  FMUL.FTZ R210, R210, R226 ;  /* 0x000000e2d2d27220 */ /* 0x000fe20000410000 */
[C---:B------:R-:W-:Y:S01]  /*e7d0*/  IADD3 R209, R10.reuse, 0x8, RZ ;  /* 0x000000080ad17810 */ /* 0x040fe20007ffe0ff */
[----:B------:R3:W-:Y:S01]  /*e7e0*/  MUFU.EX2 R18, R211 ;  /* 0x000000d300127308 */ /* 0x0007e20000000800 */
[C---:B------:R-:W-:Y:S02]  /*e7f0*/  VIADD R226, R10.reuse, 0xc ;  /* 0x0000000c0ae27836 */ /* 0x040fe40000000000 */
[----:B------:R-:W-:-:S02]  /*e800*/  VIADD R230, R10, 0x18 ;  /* 0x000000180ae67836 */ /* 0x000fc40000000000 */
[----:B-1----:R-:W-:Y:S01]  /*e810*/  FMUL.FTZ R227, R219, R227 ;  /* 0x000000e3dbe37220 */ /* 0x002fe20000410000 */
[----:B---3--:R-:W-:Y:S02]  /*e820*/  VIADD R211, R10, 0x10 ;  /* 0x000000100ad37836 */ /* 0x008fe40000000000 */
[----:B------:R2:W-:Y:S01]  /*e830*/  MUFU.EX2 R35, R204 ;  /* 0x000000cc00237308 */ /* 0x0005e20000000800 */
[----:B------:R-:W-:Y:S01]  /*e840*/  FMUL.FTZ R208, R208, R227 ;  /* 0x000000e3d0d07220 */ /* 0x000fe20000410000 */
[----:B------:R-:W-:Y:S01]  /*e850*/  IADD3 R227, R10, 0x14, RZ ;  /* 0x000000140ae37810 */ /* 0x000fe20007ffe0ff */
[----:B------:R-:W-:-:S05]  /*e860*/  FFMA.FTZ R34, R207, UR4, -R34 ;  /* 0x00000004cf227c23 */ /* 0x000fca0008010822 */
[----:B------:R1:W-:Y:S01]  /*e870*/  MUFU.EX2 R27, R231 ;  /* 0x000000e7001b7308 */ /* 0x0003e20000000800 */
[--C-:B--2---:R-:W-:Y:S01]  /*e880*/  FFMA.FTZ R204, R122, UR4, -R206.reuse ;  /* 0x000000047acc7c23 */ /* 0x104fe200080108ce */
[----:B------:R-:W-:Y:S01]  /*e890*/  FFMA.FTZ R206, R124, UR4, -R206 ;  /* 0x000000047cce7c23 */ /* 0x000fe200080108ce */
[----:B------:R-:W-:Y:S04]  /*e8a0*/  SHFL.IDX PT, R207, R12, R209, 0x1f ;  /* 0x00001fd10ccf7589 */ /* 0x000fe800000e0000 */
[----:B------:R-:W-:Y:S01]  /*e8b0*/  SHFL.IDX PT, R38, R12, R227, 0x1f ;  /* 0x00001fe30c267589 */ /* 0x000fe200000e0000 */
[--C-:B-1----:R-:W-:Y:S01]  /*e8c0*/  FADD.FTZ R231, R37, -R232.reuse ;  /* 0x800000e825e77221 */ /* 0x102fe20000010000 */
[----:B------:R-:W-:Y:S02]  /*e8d0*/  FADD.FTZ R232, R39, -R232 ;  /* 0x800000e827e87221 */ /* 0x000fe40000010000 */
[----:B------:R-:W-:Y:S04]  /*e8e0*/  SHFL.IDX PT, R37, R12, R226, 0x1f ;  /* 0x00001fe20c257589 */ /* 0x000fe800000e0000 */
[----:B------:R-:W-:Y:S04]  /*e8f0*/  SHFL.IDX PT, R39, R12, R211, 0x1f ;  /* 0x00001fd30c277589 */ /* 0x000fe800000e0000 */
[----:B------:R-:W1:Y:S04]  /*e900*/  SHFL.IDX PT, R122, R12, R230, 0x1f ;  /* 0x00001fe60c7a7589 */ /* 0x000e6800000e0000 */
[----:B------:R2:W3:Y:S02]  /*e910*/  SHFL.IDX PT, R124, R12, R229, 0x1f ;  /* 0x00001fe50c7c7589 */ /* 0x0004e400000e0000 */
[----:B--2---:R2:W-:Y:S02]  /*e920*/  MUFU.EX2 R12, R204 ;  /* 0x000000cc000c7308 */ /* 0x0045e40000000800 */
[----:B--2---:R-:W2:Y:S01]  /*e930*/  SHFL.IDX PT, R204, R11, R215, 0x1f ;  /* 0x00001fd70bcc7589 */ /* 0x004ea200000e0000 */
[--C-:B-1----:R-:W-:Y:S01]  /*e940*/  FFMA.FTZ R112, R112, UR4, -R122.reuse ;  /* 0x0000000470707c23 */ /* 0x102fe2000801087a */
[----:B------:R-:W-:-:S02]  /*e950*/  FFMA.FTZ R107, R107, UR4, -R122 ;  /* 0x000000046b6b7c23 */ /* 0x000fc4000801087a */
[----:B------:R-:W1:Y:S01]  /*e960*/  SHFL.IDX PT, R205, R11, R10, 0x1f ;  /* 0x00001f0a0bcd7589 */ /* 0x000e6200000e0000 */
[----:B---3--:R-:W-:-:S03]  /*e970*/  FFMA.FTZ R122, R97, UR4, -R124 ;  /* 0x00000004617a7c23 */ /* 0x008fc6000801087c */
[----:B------:R-:W3:Y:S01]  /*e980*/  SHFL.IDX PT, R97, R11, R211, 0x1f ;  /* 0x00001fd30b617589 */ /* 0x000ee200000e0000 */
[--C-:B------:R-:W-:Y:S01]  /*e990*/  FFMA.FTZ R123, R123, UR4, -R207.reuse ;  /* 0x000000047b7b7c23 */ /* 0x100fe200080108cf */
[----:B------:R-:W-:Y:S02]  /*e9a0*/  FFMA.FTZ R125, R125, UR4, -R207 ;  /* 0x000000047d7d7c23 */ /* 0x000fe400080108cf */
[----:B------:R-:W-:Y:S01]  /*e9b0*/  SHFL.IDX PT, R207, R11, R209, 0x1f ;  /* 0x00001fd10bcf7589 */ /* 0x000fe200000e0000 */
[--C-:B--2---:R-:W-:Y:S01]  /*e9c0*/  FFMA.FTZ R119, R119, UR4, -R204.reuse ;  /* 0x0000000477777c23 */ /* 0x104fe200080108cc */
[----:B------:R-:W-:Y:S02]  /*e9d0*/  FFMA.FTZ R204, R98, UR4, -R204 ;  /* 0x0000000462cc7c23 */ /* 0x000fe400080108cc */
[----:B------:R-:W2:Y:S01]  /*e9e0*/  SHFL.IDX PT, R98, R11, R230, 0x1f ;  /* 0x00001fe60b627589 */ /* 0x000ea200000e0000 */
[--C-:B------:R-:W-:Y:S01]  /*e9f0*/  FFMA.FTZ R120, R120, UR4, -R37.reuse ;  /* 0x0000000478787c23 */ /* 0x100fe20008010825 */
[----:B------:R-:W-:Y:S01]  /*ea00*/  FFMA.FTZ R121, R121, UR4, -R37 ;  /* 0x0000000479797c23 */ /* 0x000fe20008010825 */
[--C-:B------:R-:W-:Y:S01]  /*ea10*/  FFMA.FTZ R109, R109, UR4, -R38.reuse ;  /* 0x000000046d6d7c23 */ /* 0x100fe20008010826 */
[----:B------:R4:W-:Y:S01]  /*ea20*/  MUFU.EX2 R37, R206 ;  /* 0x000000ce00257308 */ /* 0x0009e20000000800 */
[--C-:B------:R-:W-:Y:S01]  /*ea30*/  FFMA.FTZ R103, R103, UR4, -R39.reuse ;  /* 0x0000000467677c23 */ /* 0x100fe20008010827 */
[----:B------:R-:W-:Y:S01]  /*ea40*/  FFMA.FTZ R114, R114, UR4, -R39 ;  /* 0x0000000472727c23 */ /* 0x000fe20008010827 */
[--C-:B-1----:R-:W-:Y:S01]  /*ea50*/  FFMA.FTZ R117, R117, UR4, -R205.reuse ;  /* 0x0000000475757c23 */ /* 0x102fe200080108cd */
[----:B------:R-:W-:Y:S01]  /*ea60*/  FFMA.FTZ R106, R106, UR4, -R205 ;  /* 0x000000046a6a7c23 */ /* 0x000fe200080108cd */
[----:B----4-:R-:W-:-:S03]  /*ea70*/  FFMA.FTZ R206, R94, UR4, -R38 ;  /* 0x000000045ece7c23 */ /* 0x010fc60008010826 */
[----:B------:R1:W-:Y:S01]  /*ea80*/  MUFU.EX2 R38, R123 ;  /* 0x0000007b00267308 */ /* 0x0003e20000000800 */
[----:B------:R-:W-:Y:S01]  /*ea90*/  SHFL.IDX PT, R205, R11, R229, 0x1f ;  /* 0x00001fe50bcd7589 */ /* 0x000fe200000e0000 */
[--C-:B---3--:R-:W-:Y:S01]  /*eaa0*/  FFMA.FTZ R101, R101, UR4, -R97.reuse ;  /* 0x0000000465657c23 */ /* 0x108fe20008010861 */
[----:B------:R-:W-:Y:S02]  /*eab0*/  FFMA.FTZ R100, R100, UR4, -R97 ;  /* 0x0000000464647c23 */ /* 0x000fe40008010861 */
[----:B-1----:R-:W1:Y:S03]  /*eac0*/  SHFL.IDX PT, R123, R11, R226, 0x1f ;  /* 0x00001fe20b7b7589 */ /* 0x002e6600000e0000 */
[----:B------:R3:W-:Y:S02]  /*ead0*/  MUFU.EX2 R39, R125 ;  /* 0x0000007d00277308 */ /* 0x0007e40000000800 */
[----:B---3--:R3:W-:Y:S06]  /*eae0*/  SHFL.IDX PT, R125, R11, R227, 0x1f ;  /* 0x00001fe30b7d7589 */ /* 0x0087ec00000e0000 */
[----:B------:R2:W-:Y:S08]  /*eaf0*/  MUFU.EX2 R97, R114 ;  /* 0x0000007200617308 */ /* 0x0005f00000000800 */
[----:B---3--:R3:W-:Y:S01]  /*eb00*/  MUFU.EX2 R11, R121 ;  /* 0x00000079000b7308 */ /* 0x0087e20000000800 */
[----:B--2---:R-:W-:Y:S01]  /*eb10*/  FFMA.FTZ R114, R95, UR4, -R98 ;  /* 0x000000045f727c23 */ /* 0x004fe20008010862 */
[----:B---3--:R-:W2:Y:S06]  /*eb20*/  SHFL.IDX PT, R121, R14, R215, 0x1f ;  /* 0x00001fd70e797589 */ /* 0x008eac00000e0000 */
[----:B------:R3:W-:Y:S01]  /*eb30*/  MUFU.EX2 R95, R109 ;  /* 0x0000006d005f7308 */ /* 0x0007e20000000800 */
[----:B------:R-:W-:-:S07]  /*eb40*/  FFMA.FTZ R124, R96, UR4, -R124 ;  /* 0x00000004607c7c23 */ /* 0x000fce000801087c */
[----:B------:R4:W-:Y:S01]  /*eb50*/  MUFU.EX2 R94, R120 ;  /* 0x00000078005e7308 */ /* 0x0009e20000000800 */
[----:B---3--:R-:W3:Y:S01]  /*eb60*/  SHFL.IDX PT, R109, R14, R211, 0x1f ;  /* 0x00001fd30e6d7589 */ /* 0x008ee200000e0000 */
[----:B----4-:R-:W-:-:S03]  /*eb70*/  FFMA.FTZ R120, R99, UR4, -R207 ;  /* 0x0000000463787c23 */ /* 0x010fc600080108cf */
[----:B------:R-:W4:Y:S03]  /*eb80*/  SHFL.IDX PT, R99, R14, R10, 0x1f ;  /* 0x00001f0a0e637589 */ /* 0x000f2600000e0000 */
[----:B------:R-:W3:Y:S01]  /*eb90*/  MUFU.EX2 R25, R25 ;  /* 0x0000001900197308 */ /* 0x000ee20000000800 */
[----:B-1----:R-:W-:-:S07]  /*eba0*/  FFMA.FTZ R105, R105, UR4, -R123 ;  /* 0x0000000469697c23 */ /* 0x002fce000801087b */
[----:B------:R1:W-:Y:S01]  /*ebb0*/  MUFU.EX2 R96, R103 ;  /* 0x0000006700607308 */ /* 0x0003e20000000800 */
[----:B------:R-:W-:Y:S01]  /*ebc0*/  FFMA.FTZ R104, R104, UR4, -R123 ;  /* 0x0000000468687c23 */ /* 0x000fe2000801087b */
[----:B-1----:R-:W1:Y:S04]  /*ebd0*/  SHFL.IDX PT, R103, R14, R226, 0x1f ;  /* 0x00001fe20e677589 */ /* 0x002e6800000e0000 */
[----:B------:R-:W1:Y:S01]  /*ebe0*/  SHFL.IDX PT, R123, R14, R209, 0x1f ;  /* 0x00001fd10e7b7589 */ /* 0x000e6200000e0000 */
[--C-:B--2---:R-:W-:Y:S01]  /*ebf0*/  FFMA.FTZ R108, R108, UR4, -R121.reuse ;  /* 0x000000046c6c7c23 */ /* 0x104fe20008010879 */
[----:B------:R-:W-:Y:S02]  /*ec00*/  FFMA.FTZ R138, R138, UR4, -R121 ;  /* 0x000000048a8a7c23 */ /* 0x000fe40008010879 */
[----:B------:R-:W2:Y:S01]  /*ec10*/  SHFL.IDX PT, R121, R14, R227, 0x1f ;  /* 0x00001fe30e797589 */ /* 0x000ea200000e0000 */
        /* <DEDUP_REMOVED lines=13> */
[----:B---3--:R-:W3:Y:S01]  /*ecf0*/  SHFL.IDX PT, R112, R14, R230, 0x1f ;  /* 0x00001fe60e707589 */ /* 0x008ee200000e0000 */
[----:B------:R-:W4:Y:S01]  /*ed00*/  MUFU.TANH R132, R132 ;  /* 0x0000008400847308 */ /* 0x000f220000002400 */
[--C-:B-1----:R-:W-:Y:S01]  /*ed10*/  FFMA.FTZ R126, R126, UR4, -R103.reuse ;  /* 0x000000047e7e7c23 */ /* 0x102fe20008010867 */
[----:B------:R-:W-:-:S02]  /*ed20*/  FFMA.FTZ R139, R139, UR4, -R103 ;  /* 0x000000048b8b7c23 */ /* 0x000fc40008010867 */
[----:B------:R-:W1:Y:S04]  /*ed30*/  SHFL.IDX PT, R103, R14, R229, 0x1f ;  /* 0x00001fe50e677589 */ /* 0x000e6800000e0000 */
[----:B------:R-:W3:Y:S01]  /*ed40*/  MUFU.TANH R134, R134 ;  /* 0x0000008600867308 */ /* 0x000ee20000002400 */
[--C-:B------:R-:W-:Y:S01]  /*ed50*/  FFMA.FTZ R127, R127, UR4, -R123.reuse ;  /* 0x000000047f7f7c23 */ /* 0x100fe2000801087b */
        /* <DEDUP_REMOVED lines=9> */
[----:B--2---:R-:W-:-:S07]  /*edf0*/  FFMA.FTZ R123, R123, UR4, -R121 ;  /* 0x000000047b7b7c23 */ /* 0x004fce0008010879 */
[----:B------:R-:W2:Y:S01]  /*ee00*/  MUFU.EX2 R32, R32 ;  /* 0x0000002000207308 */ /* 0x000ea20000000800 */
[--C-:B------:R-:W-:Y:S01]  /*ee10*/  FFMA.FTZ R110, R110, UR4, -R205.reuse ;  /* 0x000000046e6e7c23 */ /* 0x100fe200080108cd */
[----:B------:R-:W-:Y:S01]  /*ee20*/  FFMA.FTZ R118, R118, UR4, -R205 ;  /* 0x0000000476767c23 */ /* 0x000fe200080108cd */
[----:B------:R-:W-:-:S05]  /*ee30*/  FFMA.FTZ R121, R125, UR4, -R121 ;  /* 0x000000047d797c23 */ /* 0x000fca0008010879 */
[----:B------:R-:W2:Y:S01]  /*ee40*/  MUFU.EX2 R31, R31 ;  /* 0x0000001f001f7308 */ /* 0x000ea20000000800 */
[----:B----4-:R-:W-:Y:S01]  /*ee50*/  FSEL R125, R132, -INF , !P5 ;  /* 0xff800000847d7808 */ /* 0x010fe20006800000 */
[----:B------:R-:W-:Y:S01]  /*ee60*/  FMUL.FTZ R218, R27, R218 ;  /* 0x000000da1bda7220 */ /* 0x000fe20000410000 */
[----:B---3--:R-:W-:Y:S01]  /*ee70*/  FSEL R205, R134, -INF , !P0 ;  /* 0xff80000086cd7808 */ /* 0x008fe20004000000 */
[----:B------:R-:W-:Y:S01]  /*ee80*/  FFMA.FTZ R235, -R235, R235, 1 ;  /* 0x3f800000ebeb7423 */ /* 0x000fe200000101eb */
[----:B------:R-:W-:Y:S01]  /*ee90*/  FFMA.FTZ R116, R116, UR4, -R98 ;  /* 0x0000000474747c23 */ /* 0x000fe20008010862 */
[----:B------:R-:W-:Y:S01]  /*eea0*/  FFMA.FTZ R111, R111, UR4, -R207 ;  /* 0x000000046f6f7c23 */ /* 0x000fe200080108cf */
[--C-:B------:R-:W-:Y:S01]  /*eeb0*/  FFMA.FTZ R125, R125, UR4, -R112.reuse ;  /* 0x000000047d7d7c23 */ /* 0x100fe20008010870 */
[----:B------:R-:W3:Y:S01]  /*eec0*/  MUFU.EX2 R26, R26 ;  /* 0x0000001a001a7308 */ /* 0x000ee20000000800 */
[----:B------:R-:W-:Y:S01]  /*eed0*/  FFMA.FTZ R205, R205, UR4, -R112 ;  /* 0x00000004cdcd7c23 */ /* 0x000fe20008010870 */
[----:B-1----:R-:W-:Y:S01]  /*eee0*/  FSEL R207, R135, -INF , !P1 ;  /* 0xff80000087cf7808 */ /* 0x002fe20004800000 */
[----:B------:R-:W-:Y:S01]  /*eef0*/  FMUL.FTZ R112, R235, R218 ;  /* 0x000000daeb707220 */ /* 0x000fe20000410000 */
[----:B------:R-:W-:Y:S01]  /*ef00*/  FMUL.FTZ R221, R28, R221 ;  /* 0x000000dd1cdd7220 */ /* 0x000fe20000410000 */
[----:B------:R-:W-:Y:S01]  /*ef10*/  FFMA.FTZ R209, -R233, R233, 1 ;  /* 0x3f800000e9d17423 */ /* 0x000fe200000101e9 */
[----:B------:R-:W-:-:S02]  /*ef20*/  FFMA.FTZ R211, -R234, R234, 1 ;  /* 0x3f800000ead37423 */ /* 0x000fc400000101ea */
[----:B------:R1:W-:Y:S01]  /*ef30*/  MUFU.EX2 R98, R206 ;  /* 0x000000ce00627308 */ /* 0x0003e20000000800 */
[----:B------:R-:W-:Y:S01]  /*ef40*/  FMUL.FTZ R222, R29, R222 ;  /* 0x000000de1dde7220 */ /* 0x000fe20000410000 */
[--C-:B------:R-:W-:Y:S01]  /*ef50*/  FADD.FTZ R40, R40, -R216.reuse ;  /* 0x800000d828287221 */ /* 0x100fe20000010000 */
[----:B------:R-:W-:Y:S01]  /*ef60*/  FADD.FTZ R42, R42, -R216 ;  /* 0x800000d82a2a7221 */ /* 0x000fe20000010000 */
[----:B------:R-:W-:Y:S01]  /*ef70*/  FFMA.FTZ R236, -R236, R236, 1 ;  /* 0x3f800000ecec7423 */ /* 0x000fe200000101ec */
[----:B------:R-:W4:Y:S01]  /*ef80*/  SHFL.IDX PT, R218, R17, R215, 0x1f ;  /* 0x00001fd711da7589 */ /* 0x000f2200000e0000 */
[C---:B------:R-:W-:Y:S01]  /*ef90*/  VIADD R234, R10.reuse, 0x8 ;  /* 0x000000080aea7836 */ /* 0x040fe20000000000 */
[----:B------:R-:W-:Y:S02]  /*efa0*/  IADD3 R233, R10, 0xc, RZ ;  /* 0x0000000c0ae97810 */ /* 0x000fe40007ffe0ff */
[----:B-1----:R-:W-:Y:S01]  /*efb0*/  FSEL R206, R133, -INF , !P4 ;  /* 0xff80000085ce7808 */ /* 0x002fe20006000000 */
[----:B------:R-:W1:Y:S01]  /*efc0*/  MUFU.EX2 R30, R30 ;  /* 0x0000001e001e7308 */ /* 0x000e620000000800 */
[----:B------:R1:W-:Y:S01]  /*efd0*/  LDS R216, [R13+0x400] ;  /* 0x000400000dd87984 */ /* 0x0003e20000000800 */
[----:B--2---:R-:W-:Y:S01]  /*efe0*/  FMUL.FTZ R226, R32, R220 ;  /* 0x000000dc20e27220 */ /* 0x004fe20000410000 */
[--C-:B------:R-:W-:Y:S01]  /*eff0*/  FFMA.FTZ R207, R207, UR4, -R103.reuse ;  /* 0x00000004cfcf7c23 */ /* 0x100fe20008010867 */
[----:B------:R-:W-:Y:S01]  /*f000*/  FFMA.FTZ R206, R206, UR4, -R103 ;  /* 0x00000004cece7c23 */ /* 0x000fe20008010867 */
[----:B------:R-:W-:Y:S01]  /*f010*/  FMUL.FTZ R209, R209, R222 ;  /* 0x000000ded1d17220 */ /* 0x000fe20000410000 */
[----:B------:R-:W2:Y:S01]  /*f020*/  SHFL.IDX PT, R220, R17, R229, 0x1f ;  /* 0x00001fe511dc7589 */ /* 0x000ea200000e0000 */
[----:B------:R-:W-:Y:S01]  /*f030*/  FMUL.FTZ R103, R236, R221 ;  /* 0x000000ddec677220 */ /* 0x000fe20000410000 */
[----:B------:R-:W-:-:S02]  /*f040*/  FMUL.FTZ R222, R31, R217 ;  /* 0x000000d91fde7220 */ /* 0x000fc40000410000 */
[----:B------:R-:W2:Y:S04]  /*f050*/  SHFL.IDX PT, R221, R17, R234, 0x1f ;  /* 0x00001fea11dd7589 */ /* 0x000ea800000e0000 */
[----:B------:R-:W2:Y:S01]  /*f060*/  SHFL.IDX PT, R217, R17, R233, 0x1f ;  /* 0x00001fe911d97589 */ /* 0x000ea200000e0000 */
[----:B------:R-:W2:Y:S01]  /*f070*/  MUFU.EX2 R36, R36 ;  /* 0x0000002400247308 */ /* 0x000ea20000000800 */
[----:B------:R-:W-:Y:S01]  /*f080*/  FFMA.FTZ R14, -R200, R200, 1 ;  /* 0x3f800000c80e7423 */ /* 0x000fe200000101c8 */
[----:B---3--:R-:W-:Y:S01]  /*f090*/  FMUL.FTZ R212, R26, R212 ;  /* 0x000000d41ad47220 */ /* 0x008fe20000410000 */
[----:B-1----:R-:W-:Y:S01]  /*f0a0*/  FMUL.FTZ R223, R30, R223 ;  /* 0x000000df1edf7220 */ /* 0x002fe20000410000 */
[----:B------:R-:W-:Y:S02]  /*f0b0*/  VIADD R235, R10, 0x10 ;  /* 0x000000100aeb7836 */ /* 0x000fe40000000000 */
[----:B------:R-:W-:Y:S01]  /*f0c0*/  FMUL.FTZ R224, R19, R224 ;  /* 0x000000e013e07220 */ /* 0x000fe20000410000 */
[----:B------:R-:W-:Y:S01]  /*f0d0*/  FMUL.FTZ R14, R14, R212 ;  /* 0x000000d40e0e7220 */ /* 0x000fe20000410000 */
[----:B------:R-:W-:Y:S01]  /*f0e0*/  FFMA.FTZ R212, -R21, R21, 1 ;  /* 0x3f80000015d47423 */ /* 0x000fe20000010115 */
[----:B------:R-:W-:Y:S01]  /*f0f0*/  FFMA.FTZ R21, -R22, R22, 1 ;  /* 0x3f80000016157423 */ /* 0x000fe20000010116 */
[----:B------:R-:W-:Y:S01]  /*f100*/  FMUL.FTZ R22, R18, R225 ;  /* 0x000000e112167220 */ /* 0x000fe20000410000 */
[----:B------:R-:W-:Y:S01]  /*f110*/  FMUL.FTZ R211, R211, R223 ;  /* 0x000000dfd3d37220 */ /* 0x000fe20000410000 */
[----:B------:R-:W-:Y:S01]  /*f120*/  FFMA.FTZ R13, -R171, R171, 1 ;  /* 0x3f800000ab0d7423 */ /* 0x000fe200000101ab */
[----:B------:R-:W1:Y:S01]  /*f130*/  SHFL.IDX PT, R223, R17, R235, 0x1f ;  /* 0x00001feb11df7589 */ /* 0x000e6200000e0000 */
[----:B------:R-:W-:Y:S01]  /*f140*/  FMUL.FTZ R40, R35, R40 ;  /* 0x0000002823287220 */ /* 0x000fe20000410000 */
[--C-:B----4-:R-:W-:Y:S01]  /*f150*/  FADD.FTZ R41, R41, -R218.reuse ;  /* 0x800000da29297221 */ /* 0x110fe20000010000 */
[----:B------:R-:W-:Y:S01]  /*f160*/  FMUL.FTZ R21, R21, R224 ;  /* 0x000000e015157220 */ /* 0x000fe20000410000 */
[----:B------:R-:W-:Y:S01]  /*f170*/  FMUL.FTZ R22, R212, R22 ;  /* 0x00000016d4167220 */ /* 0x000fe20000410000 */
[----:B------:R-:W-:Y:S01]  /*f180*/  FFMA.FTZ R212, -R23, R23, 1 ;  /* 0x3f80000017d47423 */ /* 0x000fe20000010117 */
[----:B------:R-:W3:Y:S01]  /*f190*/  SHFL.IDX PT, R224, R17, R227, 0x1f ;  /* 0x00001fe311e07589 */ /* 0x000ee200000e0000 */
[----:B------:R-:W-:Y:S01]  /*f1a0*/  FADD.FTZ R43, R43, -R218 ;  /* 0x800000da2b2b7221 */ /* 0x000fe20000010000 */
[--C-:B--2---:R-:W-:Y:S01]  /*f1b0*/  FADD.FTZ R53, R53, -R220.reuse ;  /* 0x800000dc35357221 */ /* 0x104fe20000010000 */
[----:B------:R-:W-:Y:S01]  /*f1c0*/  FADD.FTZ R55, R55, -R220 ;  /* 0x800000dc37377221 */ /* 0x000fe20000010000 */
[----:B------:R-:W-:Y:S01]  /*f1d0*/  FMUL.FTZ R13, R13, R40 ;  /* 0x000000280d0d7220 */ /* 0x000fe20000410000 */
[----:B------:R-:W-:Y:S01]  /*f1e0*/  FFMA.FTZ R218, -R169, R169, 1 ;  /* 0x3f800000a9da7423 */ /* 0x000fe200000101a9 */
[----:B------:R-:W-:Y:S01]  /*f1f0*/  FMUL.FTZ R42, R36, R42 ;  /* 0x0000002a242a7220 */ /* 0x000fe20000410000 */
[----:B------:R-:W-:Y:S01]  /*f200*/  FFMA.FTZ R40, -R170, R170, 1 ;  /* 0x3f800000aa287423 */ /* 0x000fe200000101aa */
[----:B------:R-:W-:Y:S01]  /*f210*/  FMUL.FTZ R220, R12, R41 ;  /* 0x000000290cdc7220 */ /* 0x000fe20000410000 */
[----:B------:R-:W-:Y:S01]  /*f220*/  FADD.FTZ R44, R44, -R221 ;  /* 0x800000dd2c2c7221 */ /* 0x000fe20000010000 */
        /* <DEDUP_REMOVED lines=8> */
[----:B------:R-:W2:Y:S01]  /*f2b0*/  SHFL.IDX PT, R222, R17, R230, 0x1f ;  /* 0x00001fe611de7589 */ /* 0x000ea200000e0000 */
        /* <DEDUP_REMOVED lines=10> */
[----:B------:R-:W-:-:S02]  /*f360*/  VIADD R228, R10, 0x4 ;  /* 0x000000040ae47836 */ /* 0x000fc40000000000 */
[----:B------:R-:W-:Y:S01]  /*f370*/  FMUL.FTZ R45, R40, R44 ;  /* 0x0000002c282d7220 */ /* 0x000fe20000410000 */
[----:B------:R-:W-:Y:S01]  /*f380*/  FMUL.FTZ R44, R89, R46 ;  /* 0x0000002e592c7220 */ /* 0x000fe20000410000 */
[----:B------:R-:W-:Y:S01]  /*f390*/  FMUL.FTZ R46, R88, R217 ;  /* 0x000000d9582e7220 */ /* 0x000fe20000410000 */
[----:B------:R-:W-:Y:S01]  /*f3a0*/  FFMA.FTZ R90, -R90, R90, 1 ;  /* 0x3f8000005a5a7423 */ /* 0x000fe2000001015a */
[----:B------:R-:W4:Y:S01]  /*f3b0*/  SHFL.IDX PT, R88, R216, R228, 0x1f ;  /* 0x00001fe4d8587589 */ /* 0x000f2200000e0000 */
[--C-:B-1----:R-:W-:Y:S01]  /*f3c0*/  FADD.FTZ R48, R48, -R223.reuse ;  /* 0x800000df30307221 */ /* 0x102fe20000010000 */
[----:B------:R-:W-:Y:S01]  /*f3d0*/  FADD.FTZ R50, R50, -R223 ;  /* 0x800000df32327221 */ /* 0x000fe20000010000 */
[--C-:B---3--:R-:W-:Y:S01]  /*f3e0*/  FADD.FTZ R49, R49, -R224.reuse ;  /* 0x800000e031317221 */ /* 0x108fe20000010000 */
        /* <DEDUP_REMOVED lines=9> */
[----:B--2---:R-:W-:Y:S01]  /*f480*/  FADD.FTZ R52, R52, -R222 ;  /* 0x800000de34347221 */ /* 0x004fe20000010000 */
[----:B------:R-:W-:Y:S01]  /*f490*/  FMUL.FTZ R48, R91, R48 ;  /* 0x000000305b307220 */ /* 0x000fe20000410000 */
[----:B------:R-:W-:Y:S01]  /*f4a0*/  FFMA.FTZ R90, -R166, R166, 1 ;  /* 0x3f800000a65a7423 */ /* 0x000fe200000101a6 */
[----:B------:R-:W-:Y:S01]  /*f4b0*/  FMUL.FTZ R47, R93, R40 ;  /* 0x000000285d2f7220 */ /* 0x000fe20000410000 */
[----:B------:R-:W-:Y:S01]  /*f4c0*/  FMUL.FTZ R91, R98, R51 ;  /* 0x00000033625b7220 */ /* 0x000fe20000410000 */
[----:B------:R-:W1:Y:S01]  /*f4d0*/  SHFL.IDX PT, R40, R216, R234, 0x1f ;  /* 0x00001fead8287589 */ /* 0x000e6200000e0000 */
[----:B------:R-:W-:Y:S01]  /*f4e0*/  FMUL.FTZ R49, R92, R49 ;  /* 0x000000315c317220 */ /* 0x000fe20000410000 */
[----:B------:R-:W-:-:S02]  /*f4f0*/  FMUL.FTZ R93, R99, R52 ;  /* 0x00000034635d7220 */ /* 0x000fc40000410000 */
[----:B------:R-:W2:Y:S01]  /*f500*/  SHFL.IDX PT, R89, R216, R10, 0x1f ;  /* 0x00001f0ad8597589 */ /* 0x000ea200000e0000 */
[----:B------:R-:W-:-:S03]  /*f510*/  FMUL.FTZ R52, R90, R91 ;  /* 0x0000005b5a347220 */ /* 0x000fc60000410000 */
[----:B------:R-:W3:Y:S01]  /*f520*/  SHFL.IDX PT, R92, R216, R233, 0x1f ;  /* 0x00001fe9d85c7589 */ /* 0x000ee200000e0000 */
[----:B------:R-:W-:-:S03]  /*f530*/  FFMA.FTZ R51, -R165, R165, 1 ;  /* 0x3f800000a5337423 */ /* 0x000fc600000101a5 */
[----:B------:R-:W3:Y:S01]  /*f540*/  SHFL.IDX PT, R90, R216, R230, 0x1f ;  /* 0x00001fe6d85a7589 */ /* 0x000ee200000e0000 */
[--C-:B----4-:R-:W-:Y:S01]  /*f550*/  FADD.FTZ R57, R57, -R88.reuse ;  /* 0x8000005839397221 */ /* 0x110fe20000010000 */
[----:B------:R-:W-:Y:S01]  /*f560*/  FADD.FTZ R59, R59, -R88 ;  /* 0x800000583b3b7221 */ /* 0x000fe20000010000 */
[----:B------:R-:W-:Y:S01]  /*f570*/  FMUL.FTZ R51, R51, R93 ;  /* 0x0000005d33337220 */ /* 0x000fe20000410000 */
[----:B------:R4:W-:Y:S01]  /*f580*/  LDS R88, [R15+0x400] ;  /* 0x000400000f587984 */ /* 0x0009e20000000800 */
[----:B------:R-:W4:Y:S03]  /*f590*/  MUFU.EX2 R117, R117 ;  /* 0x0000007500757308 */ /* 0x000f260000000800 */
[----:B------:R-:W4:Y:S04]  /*f5a0*/  SHFL.IDX PT, R93, R216, R235, 0x1f ;  /* 0x00001febd85d7589 */ /* 0x000f2800000e0000 */
[----:B------:R-:W-:Y:S01]  /*f5b0*/  SHFL.IDX PT, R91, R216, R227, 0x1f ;  /* 0x00001fe3d85b7589 */ /* 0x000fe200000e0000 */
[----:B------:R-:W4:Y:S03]  /*f5c0*/  MUFU.EX2 R106, R106 ;  /* 0x0000006a006a7308 */ /* 0x000f260000000800 */
[----:B------:R-:W4:Y:S05]  /*f5d0*/  SHFL.IDX PT, R216, R216, R229, 0x1f ;  /* 0x00001fe5d8d87589 */ /* 0x000f2a00000e0000 */
[----:B------:R-:W4:Y:S01]  /*f5e0*/  MUFU.EX2 R119, R119 ;  /* 0x0000007700777308 */ /* 0x000f220000000800 */
[----:B-1----:R-:W-:-:S07]  /*f5f0*/  FADD.FTZ R60, R60, -R40 ;  /* 0x800000283c3c7221 */ /* 0x002fce0000010000 */
[----:B------:R-:W1:Y:S01]  /*f600*/  MUFU.EX2 R204, R204 ;  /* 0x000000cc00cc7308 */ /* 0x000e620000000800 */
[----:B--2---:R-:W-:Y:S01]  /*f610*/  FADD.FTZ R56, R56, -R89 ;  /* 0x8000005938387221 */ /* 0x004fe20000010000 */
[----:B------:R-:W-:-:S06]  /*f620*/  FADD.FTZ R40, R62, -R40 ;  /* 0x800000283e287221 */ /* 0x000fcc0000010000 */
[----:B------:R-:W2:Y:S01]  /*f630*/  MUFU.EX2 R120, R120 ;  /* 0x0000007800787308 */ /* 0x000ea20000000800 */
[----:B---3--:R-:W-:Y:S01]  /*f640*/  FADD.FTZ R62, R61, -R92 ;  /* 0x8000005c3d3e7221 */ /* 0x008fe20000010000 */
[----:B------:R-:W-:-:S06]  /*f650*/  FADD.FTZ R58, R58, -R89 ;  /* 0x800000593a3a7221 */ /* 0x000fcc0000010000 */
[----:B------:R-:W3:Y:S01]  /*f660*/  MUFU.EX2 R111, R111 ;  /* 0x0000006f006f7308 */ /* 0x000ee20000000800 */
[----:B------:R-:W-:-:S07]  /*f670*/  FADD.FTZ R92, R63, -R92 ;  /* 0x8000005c3f5c7221 */ /* 0x000fce0000010000 */
[----:B------:R-:W3:Y:S01]  /*f680*/  MUFU.EX2 R100, R100 ;  /* 0x0000006400647308 */ /* 0x000ee20000000800 */
[----:B------:R-:W-:Y:S01]  /*f690*/  FADD.FTZ R63, R68, -R90 ;  /* 0x8000005a443f7221 */ /* 0x000fe20000010000 */
[----:B------:R-:W-:Y:S01]  /*f6a0*/  FFMA.FTZ R68, -R161, R161, 1 ;  /* 0x3f800000a1447423 */ /* 0x000fe200000101a1 */
[----:B----4-:R-:W-:-:S05]  /*f6b0*/  FMUL.FTZ R56, R117, R56 ;  /* 0x0000003875387220 */ /* 0x010fca0000410000 */
[----:B------:R-:W4:Y:S01]  /*f6c0*/  MUFU.EX2 R102, R102 ;  /* 0x0000006600667308 */ /* 0x000f220000000800 */
[----:B------:R-:W-:Y:S01]  /*f6d0*/  FFMA.FTZ R15, -R159, R159, 1 ;  /* 0x3f8000009f0f7423 */ /* 0x000fe2000001019f */
[----:B------:R-:W-:-:S06]  /*f6e0*/  FMUL.FTZ R58, R106, R58 ;  /* 0x0000003a6a3a7220 */ /* 0x000fcc0000410000 */
[----:B------:R-:W4:Y:S01]  /*f6f0*/  MUFU.EX2 R116, R116 ;  /* 0x0000007400747308 */ /* 0x000f220000000800 */
[----:B------:R-:W-:-:S07]  /*f700*/  FMUL.FTZ R68, R68, R56 ;  /* 0x0000003844447220 */ /* 0x000fce0000410000 */
[----:B------:R-:W4:Y:S01]  /*f710*/  MUFU.EX2 R104, R104 ;  /* 0x0000006800687308 */ /* 0x000f220000000800 */
[----:B------:R-:W-:Y:S01]  /*f720*/  FFMA.FTZ R61, -R160, R160, 1 ;  /* 0x3f800000a03d7423 */ /* 0x000fe200000101a0 */
[----:B------:R-:W-:-:S06]  /*f730*/  FMUL.FTZ R57, R119, R57 ;  /* 0x0000003977397220 */ /* 0x000fcc0000410000 */
[----:B------:R-:W4:Y:S01]  /*f740*/  MUFU.EX2 R107, R107 ;  /* 0x0000006b006b7308 */ /* 0x000f220000000800 */
[----:B------:R-:W-:-:S07]  /*f750*/  FADD.FTZ R66, R66, -R93 ;  /* 0x8000005d42427221 */ /* 0x000fce0000010000 */
[----:B------:R-:W4:Y:S01]  /*f760*/  MUFU.EX2 R122, R122 ;  /* 0x0000007a007a7308 */ /* 0x000f220000000800 */
[----:B-1----:R-:W-:-:S07]  /*f770*/  FMUL.FTZ R56, R204, R59 ;  /* 0x0000003bcc387220 */ /* 0x002fce0000410000 */
[----:B------:R-:W1:Y:S01]  /*f780*/  MUFU.EX2 R101, R101 ;  /* 0x0000006500657308 */ /* 0x000e620000000800 */
[----:B------:R-:W-:Y:S01]  /*f790*/  FMUL.FTZ R59, R15, R58 ;  /* 0x0000003a0f3b7220 */ /* 0x000fe20000410000 */
[----:B------:R-:W-:-:S06]  /*f7a0*/  FADD.FTZ R89, R69, -R216 ;  /* 0x800000d845597221 */ /* 0x000fcc0000010000 */
[----:B------:R-:W1:Y:S01]  /*f7b0*/  MUFU.EX2 R124, R124 ;  /* 0x0000007c007c7308 */ /* 0x000e620000000800 */
[----:B------:R-:W-:Y:S01]  /*f7c0*/  FFMA.FTZ R58, -R157, R157, 1 ;  /* 0x3f8000009d3a7423 */ /* 0x000fe2000001019d */
[----:B--2---:R-:W-:Y:S01]  /*f7d0*/  FMUL.FTZ R60, R120, R60 ;  /* 0x0000003c783c7220 */ /* 0x004fe20000410000 */
[----:B------:R-:W-:Y:S01]  /*f7e0*/  FADD.FTZ R65, R65, -R91 ;  /* 0x8000005b41417221 */ /* 0x000fe20000010000 */
[----:B------:R-:W-:Y:S01]  /*f7f0*/  FADD.FTZ R216, R71, -R216 ;  /* 0x800000d847d87221 */ /* 0x000fe20000010000 */
[----:B------:R-:W-:Y:S01]  /*f800*/  FMUL.FTZ R61, R61, R57 ;  /* 0x000000393d3d7220 */ /* 0x000fe20000410000 */
[----:B------:R-:W-:Y:S01]  /*f810*/  FFMA.FTZ R71, -R155, R155, 1 ;  /* 0x3f8000009b477423 */ /* 0x000fe2000001019b */
[----:B---3--:R-:W-:Y:S01]  /*f820*/  FMUL.FTZ R40, R111, R40 ;  /* 0x000000286f287220 */ /* 0x008fe20000410000 */
[----:B------:R-:W-:Y:S01]  /*f830*/  FFMA.FTZ R57, -R151, R151, 1 ;  /* 0x3f80000097397423 */ /* 0x000fe20000010197 */
[----:B------:R-:W-:Y:S01]  /*f840*/  FMUL.FTZ R66, R100, R66 ;  /* 0x0000004264427220 */ /* 0x000fe20000410000 */
[----:B------:R-:W-:Y:S01]  /*f850*/  FADD.FTZ R54, R54, -R222 ;  /* 0x800000de36367221 */ /* 0x000fe20000010000 */
[----:B------:R-:W-:Y:S01]  /*f860*/  FADD.FTZ R64, R64, -R93 ;  /* 0x8000005d40407221 */ /* 0x000fe20000010000 */
[----:B------:R-:W-:Y:S01]  /*f870*/  FMUL.FTZ R58, R58, R60 ;  /* 0x0000003c3a3a7220 */ /* 0x000fe20000410000 */
[----:B----4-:R-:W-:Y:S01]  /*f880*/  FMUL.FTZ R60, R102, R65 ;  /* 0x00000041663c7220 */ /* 0x010fe20000410000 */
        /* <DEDUP_REMOVED lines=8> */
[----:B------:R-:W2:Y:S01]  /*f910*/  LDL.LU R200, [R1+0x110] ;  /* 0x0001100001c87983 */ /* 0x000ea20000300800 */
[----:B------:R-:W-:Y:S01]  /*f920*/  FMUL.FTZ R220, R107, R54 ;  /* 0x000000366bdc7220 */ /* 0x000fe20000410000 */
[----:B------:R-:W-:Y:S01]  /*f930*/  FMUL.FTZ R221, R122, R53 ;  /* 0x000000357add7220 */ /* 0x000fe20000410000 */
[----:B------:R-:W-:Y:S01]  /*f940*/  FFMA.FTZ R15, -R154, R154, 1 ;  /* 0x3f8000009a0f7423 */ /* 0x000fe2000001019a */
[----:B-1----:R-:W-:Y:S01]  /*f950*/  FMUL.FTZ R64, R101, R64 ;  /* 0x0000004065407220 */ /* 0x002fe20000410000 */
[----:B------:R-:W2:Y:S01]  /*f960*/  LDL.LU R201, [R1+0x10c] ;  /* 0x00010c0001c97983 */ /* 0x000ea20000300800 */
[----:B------:R-:W-:Y:S01]  /*f970*/  FFMA.FTZ R215, -R202, R202, 1 ;  /* 0x3f800000cad77423 */ /* 0x000fe200000101ca */
[----:B------:R-:W-:Y:S01]  /*f980*/  FFMA.FTZ R225, -R203, R203, 1 ;  /* 0x3f800000cbe17423 */ /* 0x000fe200000101cb */
[----:B------:R-:W1:Y:S01]  /*f990*/  MUFU.EX2 R115, R115 ;  /* 0x0000007300737308 */ /* 0x000e620000000800 */
[----:B------:R-:W2:Y:S01]  /*f9a0*/  LDL.LU R202, [R1+0x108] ;  /* 0x0001080001ca7983 */ /* 0x000ea20000300800 */
[----:B------:R-:W-:Y:S01]  /*f9b0*/  FMUL.FTZ R222, R124, R55 ;  /* 0x000000377cde7220 */ /* 0x000fe20000410000 */
[----:B------:R-:W-:Y:S01]  /*f9c0*/  FMUL.FTZ R66, R66, R63 ;  /* 0x0000003f42427220 */ /* 0x000fe20000410000 */
[----:B------:R-:W-:Y:S01]  /*f9d0*/  FMUL.FTZ R53, R218, R220 ;  /* 0x000000dcda357220 */ /* 0x000fe20000410000 */
[----:B------:R-:W2:Y:S01]  /*f9e0*/  LDL.LU R203, [R1+0x104] ;  /* 0x0001040001cb7983 */ /* 0x000ea20000300800 */
[----:B------:R-:W-:Y:S01]  /*f9f0*/  FMUL.FTZ R55, R217, R221 ;  /* 0x000000ddd9377220 */ /* 0x000fe20000410000 */
[----:B------:R-:W-:Y:S01]  /*fa00*/  FADD.FTZ R67, R67, -R91 ;  /* 0x8000005b43437221 */ /* 0x000fe20000010000 */
[----:B------:R-:W3:Y:S01]  /*fa10*/  MUFU.EX2 R105, R105 ;  /* 0x0000006900697308 */ /* 0x000ee20000000800 */
[----:B------:R4:W5:Y:S01]  /*fa20*/  LDL.LU R171, [R1+0x100] ;  /* 0x0001000001ab7983 */ /* 0x0009620000300800 */
[----:B------:R-:W-:Y:S01]  /*fa30*/  FMUL.FTZ R15, R15, R92 ;  /* 0x0000005c0f0f7220 */ /* 0x000fe20000410000 */
[----:B------:R-:W-:-:S02]  /*fa40*/  FMUL.FTZ R64, R40, R64 ;  /* 0x0000004028407220 */ /* 0x000fc40000410000 */
[----:B------:R-:W4:Y:S04]  /*fa50*/  SHFL.IDX PT, R63, R88, R227, 0x1f ;  /* 0x00001fe3583f7589 */ /* 0x000f2800000e0000 */
[----:B------:R1:W5:Y:S01]  /*fa60*/  LDL.LU R170, [R1+0xfc] ;  /* 0x0000fc0001aa7983 */ /* 0x0003620000300800 */
[----:B------:R-:W4:Y:S03]  /*fa70*/  MUFU.EX2 R114, R114 ;  /* 0x0000007200727308 */ /* 0x000f260000000800 */
[----:B------:R-:W-:Y:S04]  /*fa80*/  SHFL.IDX PT, R91, R88, R10, 0x1f ;  /* 0x00001f0a585b7589 */ /* 0x000fe800000e0000 */
        /* <DEDUP_REMOVED lines=12> */
[----:B------:R-:W4:Y:S03]  /*fb50*/  MUFU.EX2 R118, R118 ;  /* 0x0000007600767308 */ /* 0x000f260000000800 */
[----:B------:R1:W5:Y:S04]  /*fb60*/  LDL.LU R165, [R1+0xe8] ;  /* 0x0000e80001a57983 */ /* 0x0003680000300800 */
[----:B------:R1:W5:Y:S04]  /*fb70*/  LDL.LU R164, [R1+0xe4] ;  /* 0x0000e40001a47983 */ /* 0x0003680000300800 */
[----:B------:R1:W5:Y:S01]  /*fb80*/  LDL.LU R163, [R1+0xe0] ;  /* 0x0000e00001a37983 */ /* 0x0003620000300800 */
[----:B------:R-:W-:-:S03]  /*fb90*/  FFMA.FTZ R69, -R158, R158, 1 ;  /* 0x3f8000009e457423 */ /* 0x000fc6000001019e */
[----:B------:R1:W5:Y:S01]  /*fba0*/  LDL.LU R162, [R1+0xdc] ;  /* 0x0000dc0001a27983 */ /* 0x0003620000300800 */
[----:B------:R-:W-:-:S03]  /*fbb0*/  FADD.FTZ R90, R70, -R90 ;  /* 0x8000005a465a7221 */ /* 0x000fc60000010000 */
[----:B------:R1:W5:Y:S01]  /*fbc0*/  LDL.LU R161, [R1+0xd8] ;  /* 0x0000d80001a17983 */ /* 0x0003620000300800 */
[----:B------:R-:W4:Y:S03]  /*fbd0*/  MUFU.EX2 R138, R138 ;  /* 0x0000008a008a7308 */ /* 0x000f260000000800 */
        /* <DEDUP_REMOVED lines=8> */
[----:B---3--:R-:W-:Y:S02]  /*fc60*/  FMUL.FTZ R62, R105, R62 ;  /* 0x0000003e693e7220 */ /* 0x008fe40000410000 */
        /* <DEDUP_REMOVED lines=8> */
[----:B----4-:R-:W-:Y:S02]  /*fcf0*/  FMUL.FTZ R90, R114, R90 ;  /* 0x0000005a725a7220 */ /* 0x010fe40000410000 */
        /* <DEDUP_REMOVED lines=64> */
[----:B------:R-:W2:Y:S08]  /*10100*/  MUFU.EX2 R123, R123 ;  /* 0x0000007b007b7308 */ /* 0x000eb00000000800 */
        /* <DEDUP_REMOVED lines=90> */
[----:B---3--:R-:W-:-:S05]  /*106b0*/  LEA R13, R0, R221, 0xe ;  /* 0x000000dd000d7211 */ /* 0x008fca00078e70ff */
        /* <DEDUP_REMOVED lines=147> */
.L_x_1909:
        /* <DEDUP_REMOVED lines=70> */
.L_x_1910:
[----:B------:R-:W-:Y:S01]  /*11450*/  UIADD3 UR43, UR43, 0x1, URZ ;  /* 0x000000012b2b7890 */ /* 0x000fe2000fffe03f */
[----:B------:R-:W-:Y:S02]  /*11460*/  VIADD R0, R0, 0x1 ;  /* 0x0000000100007836 */ /* 0x000fe40000000000 */
[----:B------:R-:W-:Y:S01]  /*11470*/  VIADD R6, R6, 0x30c20 ;  /* 0x00030c2006067836 */ /* 0x000fe20000000000 */
        /* <DEDUP_REMOVED lines=9> */
.L_x_1900:
        /* <DEDUP_REMOVED lines=34> */
.L_x_1868:
        /* <DEDUP_REMOVED lines=20> */
[----:B------:R-:W-:-:S02]  /*11870*/  F2FP.F16.F32.PACK_AB R197, R199, R198 ;  /* 0x000000c6c7c5723e */ /* 0x000fc400000000ff */
[----:B--2---:R-:W-:Y:S02]  /*11880*/  IADD3 R11, R0, -0x80, RZ ;  /* 0xffffff80000b7810 */ /* 0x004fe40007ffe0ff */
[----:B------:R-:W-:Y:S02]  /*11890*/  F2FP.F16.F32.PACK_AB R140, R141, R140 ;  /* 0x0000008c8d8c723e */ /* 0x000fe400000000ff */
[----:B------:R-:W-:Y:S02]  /*118a0*/  SHF.R.S32.HI R10, RZ, 0x1f, R11 ;  /* 0x0000001fff0a7819 */ /* 0x000fe4000001140b */
[----:B------:R-:W-:Y:S02]  /*118b0*/  F2FP.F16.F32.PACK_AB R198, R201, R200 ;  /* 0x000000c8c9c6723e */ /* 0x000fe400000000ff */
[CC--:B------:R-:W-:Y:S02]  /*118c0*/  LEA.HI R7, R10.reuse, R11.reuse, RZ, 0x4 ;  /* 0x0000000b0a077211 */ /* 0x0c0fe400078f20ff */
[----:B------:R-:W-:-:S02]  /*118d0*/  LEA.HI R4, R10, R11, RZ, 0x5 ;  /* 0x0000000b0a047211 */ /* 0x000fc400078f28ff */
[----:B------:R-:W-:Y:S02]  /*118e0*/  LOP3.LUT R0, R7, 0xfffffff0, RZ, 0xc0, !PT ;  /* 0xfffffff007007812 */ /* 0x000fe400078ec0ff */
[----:B------:R-:W-:Y:S02]  /*118f0*/  SHF.R.U32.HI R7, RZ, 0x1, R7 ;  /* 0x00000001ff077819 */ /* 0x000fe40000011607 */
[----:B------:R-:W-:Y:S01]  /*11900*/  F2FP.F16.F32.PACK_AB R199, R203, R202 ;  /* 0x000000cacbc7723e */ /* 0x000fe200000000ff */
[----:B------:R-:W-:Y:S01]  /*11910*/  IMAD.IADD R0, R11, 0x1, -R0 ;  /* 0x000000010b007824 */ /* 0x000fe200078e0a00 */
[----:B------:R-:W-:Y:S02]  /*11920*/  F2FP.F16.F32.PACK_AB R141, R143, R142 ;  /* 0x0000008e8f8d723e */ /* 0x000fe400000000ff */
[----:B------:R-:W-:Y:S02]  /*11930*/  F2FP.F16.F32.PACK_AB R148, R149, R148 ;  /* 0x000000949594723e */ /* 0x000fe400000000ff */
[----:B------:R-:W-:-:S02]  /*11940*/  SHF.R.S32.HI R3, RZ, 0x1f, R0 ;  /* 0x0000001fff037819 */ /* 0x000fc40000011400 */
[----:B------:R-:W-:Y:S02]  /*11950*/  F2FP.F16.F32.PACK_AB R142, R145, R144 ;  /* 0x00000090918e723e */ /* 0x000fe400000000ff */
[----:B------:R-:W-:Y:S02]  /*11960*/  LEA.HI R3, R3, R0, RZ, 0x3 ;  /* 0x0000000003037211 */ /* 0x000fe400078f18ff */
[----:B------:R-:W-:Y:S02]  /*11970*/  F2FP.F16.F32.PACK_AB R143, R147, R146 ;  /* 0x00000092938f723e */ /* 0x000fe400000000ff */
[C---:B------:R-:W-:Y:S01]  /*11980*/  LOP3.LUT R5, R3.reuse, 0xfffffff8, RZ, 0xc0, !PT ;  /* 0xfffffff803057812 */ /* 0x040fe200078ec0ff */
[----:B------:R-:W-:Y:S01]  /*11990*/  IMAD.SHL.U32 R3, R3, 0x40, RZ ;  /* 0x0000004003037824 */ /* 0x000fe200078e00ff */
[----:B------:R-:W-:Y:S02]  /*119a0*/  F2FP.F16.F32.PACK_AB R149, R151, R150 ;  /* 0x000000969795723e */ /* 0x000fe400000000ff */
[----:B------:R-:W-:Y:S01]  /*119b0*/  F2FP.F16.F32.PACK_AB R156, R157, R156 ;  /* 0x0000009c9d9c723e */ /* 0x000fe200000000ff */
[----:B------:R-:W-:Y:S01]  /*119c0*/  IMAD.IADD R5, R0, 0x1, -R5 ;  /* 0x0000000100057824 */ /* 0x000fe200078e0a05 */
[----:B------:R-:W-:-:S02]  /*119d0*/  LOP3.LUT R3, R3, 0x7ffffe00, RZ, 0xc0, !PT ;  /* 0x7ffffe0003037812 */ /* 0x000fc400078ec0ff */
[----:B------:R-:W-:Y:S02]  /*119e0*/  F2FP.F16.F32.PACK_AB R150, R153, R152 ;  /* 0x000000989996723e */ /* 0x000fe400000000ff */
[C---:B------:R-:W-:Y:S02]  /*119f0*/  SHF.L.U32 R0, R5.reuse, 0x6, RZ ;  /* 0x0000000605007819 */ /* 0x040fe400000006ff */
[----:B------:R-:W-:Y:S02]  /*11a00*/  R2P PR, R5, 0x6 ;  /* 0x0000000605007804 */ /* 0x000fe40000000000 */
[----:B------:R-:W-:Y:S02]  /*11a10*/  LOP3.LUT R0, R0, 0x1c0, RZ, 0xc0, !PT ;  /* 0x000001c000007812 */ /* 0x000fe400078ec0ff */
[----:B------:R-:W-:Y:S02]  /*11a20*/  MOV R5, 0x40 ;  /* 0x0000004000057802 */ /* 0x000fe40000000f00 */
[----:B------:R-:W-:-:S02]  /*11a30*/  LOP3.LUT R7, R0, 0x8, R7, 0xf8, !PT ;  /* 0x0000000800077812 */ /* 0x000fc400078ef807 */
[----:B------:R-:W-:Y:S01]  /*11a40*/  SHF.R.U32.HI R2, RZ, 0x3, R0 ;  /* 0x00000003ff027819 */ /* 0x000fe20000011600 */
[----:B------:R-:W-:Y:S01]  /*11a50*/  IMAD.SHL.U32 R0, R4, 0x20, RZ ;  /* 0x0000002004007824 */ /* 0x000fe200078e00ff */
[----:B------:R-:W-:Y:S02]  /*11a60*/  SEL R5, R5, 0xffffffc0, !P2 ;  /* 0xffffffc005057807 */ /* 0x000fe40005000000 */
        /* <DEDUP_REMOVED lines=12> */
[----:B------:R-:W-:Y:S01]  /*11b30*/  IMAD.IADD R3, R3, 0x1, R6 ;  /* 0x0000000103037824 */ /* 0x000fe200078e0206 */
        /* <DEDUP_REMOVED lines=15> */
[----:B------:R-:W-:Y:S01]  /*11c30*/  MOV R4, UR4 ;  /* 0x0000000400047c02 */ /* 0x000fe20008000f00 */
        /* <DEDUP_REMOVED lines=9> */
[----:B--2---:R-:W-:Y:S01]  /*11cd0*/  LOP3.LUT R6, R19, 0x1ffffff8, RZ, 0xc0, !PT ;  /* 0x1ffffff813067812 */ /* 0x004fe200078ec0ff */
[----:B------:R-:W2:Y:S01]  /*11ce0*/  S2R R27, SR_CTAID.X ;  /* 0x00000000001b7919 */ /* 0x000ea20000002500 */
[----:B------:R-:W-:Y:S01]  /*11cf0*/  SHF.R.S32.HI R19, RZ, 0x3, R19 ;  /* 0x00000003ff137819 */ /* 0x000fe20000011413 */
[----:B------:R-:W-:Y:S01]  /*11d00*/  IMAD.U32 R0, RZ, RZ, UR7 ;  /* 0x00000007ff007e24 */ /* 0x000fe2000f8e00ff */
[----:B------:R-:W1:Y:S01]  /*11d10*/  S2R R31, SR_CTAID.Y ;  /* 0x00000000001f7919 */ /* 0x000e620000002600 */
[----:B------:R-:W-:Y:S01]  /*11d20*/  IMAD.IADD R6, R11, 0x1, -R6 ;  /* 0x000000010b067824 */ /* 0x000fe200078e0a06 */
[----:B------:R-:W-:Y:S02]  /*11d30*/  SHF.L.U32 R8, R19, 0x6, RZ ;  /* 0x0000000613087819 */ /* 0x000fe400000006ff */
[----:B------:R-:W-:Y:S02]  /*11d40*/  PLOP3.LUT P0, PT, PT, PT, UP0, 0x80, 0x0 ;  /* 0x000000000000781c */ /* 0x000fe40003f0f008 */
[----:B------:R-:W-:Y:S01]  /*11d50*/  @UP0 ULDC.64 UR4, c[0x0][0x878] ;  /* 0x00021e0000040ab9 */ /* 0x000fe20000000a00 */
[----:B------:R-:W-:Y:S01]  /*11d60*/  IMAD.SHL.U32 R20, R6, 0x8, RZ ;  /* 0x0000000806147824 */ /* 0x000fe200078e00ff */
[----:B------:R-:W-:Y:S01]  /*11d70*/  @UP0 UIMAD.WIDE UR4, UR37, 0x4, UR4 ;  /* 0x00000004250408a5 */ /* 0x000fe2000f8e0204 */
[----:B------:R-:W-:-:S02]  /*11d80*/  LOP3.LUT R9, R8, 0x1c0, RZ, 0xc0, !PT ;  /* 0x000001c008097812 */ /* 0x000fc400078ec0ff */
[----:B------:R-:W-:Y:S02]  /*11d90*/  LEA.HI R8, R10, R11, RZ, 0x6 ;  /* 0x0000000b0a087211 */ /* 0x000fe400078f30ff */
[----:B------:R-:W-:Y:S01]  /*11da0*/  LOP3.LUT R6, R9, 0x38, R20, 0xf8, !PT ;  /* 0x0000003809067812 */ /* 0x000fe200078ef814 */
[----:B---3--:R-:W-:Y:S01]  /*11db0*/  IMAD.U32 R3, RZ, RZ, UR5 ;  /* 0x00000005ff037e24 */ /* 0x008fe2000f8e00ff */
[----:B------:R-:W-:Y:S02]  /*11dc0*/  MOV R2, UR4 ;  /* 0x0000000400027c02 */ /* 0x000fe40008000f00 */
[----:B------:R-:W-:Y:S01]  /*11dd0*/  SHF.R.U32.HI R9, RZ, 0x3, R9 ;  /* 0x00000003ff097819 */ /* 0x000fe20000011609 */
[----:B------:R-:W-:Y:S02]  /*11de0*/  IMAD.SHL.U32 R8, R8, 0x8, RZ ;  /* 0x0000000808087824 */ /* 0x000fe400078e00ff */
[----:B------:R3:W5:Y:S01]  /*11df0*/  @P0 LDG.E R0, desc[UR38][R2.64] ;  /* 0x0000002602000981 */ /* 0x000762000c1e1900 */
[----:B------:R-:W-:-:S04]  /*11e00*/  LOP3.LUT R9, R6, R9, RZ, 0x3c, !PT ;  /* 0x0000000906097212 */ /* 0x000fc800078e3cff */
[----:B------:R-:W-:Y:S02]  /*11e10*/  LOP3.LUT R8, R9, 0x7ffffe00, R8, 0xf8, !PT ;  /* 0x7ffffe0009087812 */ /* 0x000fe400078ef808 */
[----:B---3--:R-:W-:Y:S02]  /*11e20*/  CS2R R2, SRZ ;  /* 0x0000000000027805 */ /* 0x008fe4000001ff00 */
[----:B----4-:R-:W-:Y:S02]  /*11e30*/  @P4 SHF.R.S32.HI R3, RZ, 0x1f, R7 ;  /* 0x0000001fff034819 */ /* 0x010fe40000011407 */
[----:B------:R-:W-:Y:S01]  /*11e40*/  @P4 MOV R2, R7 ;  /* 0x0000000700024202 */ /* 0x000fe20000000f00 */
[----:B-12---:R-:W-:Y:S06]  /*11e50*/  @P0 BRA `(.L_x_1913) ;  /* 0x0000000000100947 */ /* 0x006fec0003800000 */
[----:B------:R-:W-:Y:S05]  /*11e60*/  @!P4 BRA `(.L_x_1913) ;  /* 0x00000000000cc947 */ /* 0x000fea0003800000 */
[----:B------:R-:W2:Y:S04]  /*11e70*/  LDG.E R7, desc[UR38][R4.64] ;  /* 0x0000002604077981 */ /* 0x000ea8000c1e1900 */
[----:B-----5:R-:W2:Y:S02]  /*11e80*/  LDG.E R0, desc[UR38][R4.64+0x4] ;  /* 0x0000042604007981 */ /* 0x020ea4000c1e1900 */
[----:B--2---:R-:W-:-:S07]  /*11e90*/  IMAD.IADD R0, R0, 0x1, -R7 ;  /* 0x0000000100007824 */ /* 0x004fce00078e0a07 */
.L_x_1913:
        /* <DEDUP_REMOVED lines=10> */
[C---:B------:R-:W-:Y:S01]  /*11f40*/  IMAD.WIDE.U32 R16, R31.reuse, UR4, R20 ;  /* 0x000000041f107c25 */ /* 0x040fe2000f8e0014 */
[----:B------:R-:W-:Y:S01]  /*11f50*/  USHF.R.S32.HI UR4, URZ, 0x1f, UR37 ;  /* 0x0000001f3f047899 */ /* 0x000fe20008011425 */
[----:B------:R-:W-:Y:S01]  /*11f60*/  VIMNMX R22, R0, 0x80, PT ;  /* 0x0000008000167848 */ /* 0x000fe20003fe0100 */
[----:B------:R2:W2:Y:S01]  /*11f70*/  LDS.128 R4, [R30+0x3000] ;  /* 0x003000001e047984 */ /* 0x0004a20000000c00 */
[----:B------:R-:W2:Y:S01]  /*11f80*/  LDC R35, c[0x0][0x80c] ;  /* 0x00020300ff237b82 */ /* 0x000ea20000000800 */
[----:B------:R-:W-:Y:S01]  /*11f90*/  IMAD R23, R31, UR5, R18 ;  /* 0x000000051f177c24 */ /* 0x000fe2000f8e0212 */
[C---:B------:R-:W-:Y:S01]  /*11fa0*/  ISETP.GE.AND P3, PT, R19.reuse, R22, PT ;  /* 0x000000161300720c */ /* 0x040fe20003f66270 */
[----:B------:R-:W-:Y:S01]  /*11fb0*/  IMAD.U32 R34, RZ, RZ, UR4 ;  /* 0x00000004ff227e24 */ /* 0x000fe2000f8e00ff */
[----:B------:R-:W-:Y:S01]  /*11fc0*/  ULDC.64 UR4, c[0x0][0x858] ;  /* 0x0002160000047ab9 */ /* 0x000fe20000000a00 */
[----:B------:R-:W-:Y:S01]  /*11fd0*/  VIADD R0, R19, 0x20 ;  /* 0x0000002013007836 */ /* 0x000fe20000000000 */
[----:B------:R-:W-:Y:S01]  /*11fe0*/  IADD3 R17, R17, R23, RZ ;  /* 0x0000001711117210 */ /* 0x000fe20007ffe0ff */
[----:B------:R-:W-:Y:S01]  /*11ff0*/  BSSY B0, `(.L_x_1914) ;  /* 0x000001d000007945 */ /* 0x000fe20003800000 */
[----:B------:R-:W-:-:S02]  /*12000*/  SEL R34, R34, RZ, !P4 ;  /* 0x000000ff22227207 */ /* 0x000fc40006000000 */
[-C--:B------:R-:W-:Y:S02]  /*12010*/  ISETP.GE.AND P2, PT, R0, R22.reuse, PT ;  /* 0x000000160000720c */ /* 0x080fe40003f46270 */
[----:B-1----:R-:W-:Y:S01]  /*12020*/  ISETP.GE.OR P6, PT, R20, R33, P3 ;  /* 0x000000211400720c */ /* 0x002fe20001fc6670 */
[----:B------:R-:W-:Y:S01]  /*12030*/  IMAD R0, R34, UR4, RZ ;  /* 0x0000000422007c24 */ /* 0x000fe2000f8e02ff */
[----:B------:R-:W-:Y:S02]  /*12040*/  SEL R37, RZ, UR37, P4 ;  /* 0x00000025ff257c07 */ /* 0x000fe4000a000000 */
[C---:B------:R-:W-:Y:S02]  /*12050*/  IADD3 R18, R19.reuse, 0x40, RZ ;  /* 0x0000004013127810 */ /* 0x040fe40007ffe0ff */
[C---:B------:R-:W-:Y:S01]  /*12060*/  LEA.HI.X.SX32 R3, R19.reuse, R3, 0x1, P0 ;  /* 0x0000000313037211 */ /* 0x040fe200000f0eff */
[----:B------:R-:W-:Y:S01]  /*12070*/  VIADD R19, R19, 0x60 ;  /* 0x0000006013137836 */ /* 0x000fe20000000000 */
[-C--:B------:R-:W-:Y:S01]  /*12080*/  ISETP.GE.AND P1, PT, R18, R22.reuse, PT ;  /* 0x000000161200720c */ /* 0x080fe20003f26270 */
[C---:B------:R-:W-:Y:S01]  /*12090*/  IMAD R23, R37.reuse, UR5, R0 ;  /* 0x0000000525177c24 */ /* 0x040fe2000f8e0200 */
[----:B------:R-:W-:Y:S01]  /*120a0*/  ISETP.GE.OR P5, PT, R20, R33, P2 ;  /* 0x000000211400720c */ /* 0x000fe200017a6670 */
[----:B------:R-:W-:Y:S01]  /*120b0*/  IMAD.WIDE.U32 R28, R37, UR4, R16 ;  /* 0x00000004251c7c25 */ /* 0x000fe2000f8e0010 */
[----:B------:R-:W-:-:S02]  /*120c0*/  ISETP.GE.AND P0, PT, R19, R22, PT ;  /* 0x000000161300720c */ /* 0x000fc40003f06270 */
[----:B------:R-:W-:Y:S01]  /*120d0*/  ISETP.GE.OR P4, PT, R20, R33, P1 ;  /* 0x000000211400720c */ /* 0x000fe20000f86670 */
[----:B------:R-:W-:-:S04]  /*120e0*/  IMAD.WIDE R26, R27, 0x80, R2 ;  /* 0x000000801b1a7825 */ /* 0x000fc800078e0202 */
[----:B------:R-:W-:Y:S01]  /*120f0*/  IMAD.IADD R23, R29, 0x1, R23 ;  /* 0x000000011d177824 */ /* 0x000fe200078e0217 */
[----:B--234-:R-:W-:Y:S07]  /*12100*/  @P6 BRA `(.L_x_1915) ;  /* 0x00000000002c6947 */ /* 0x01cfee0003800000 */
[----:B------:R-:W1:Y:S01]  /*12110*/  LDS.128 R16, [R30+0x4000] ;  /* 0x004000001e107984 */ /* 0x000e620000000c00 */
        /* <DEDUP_REMOVED lines=9> */
[----:B-1----:R1:W-:Y:S02]  /*121b0*/  STG.E.128 desc[UR38][R24.64], R16 ;  /* 0x0000001018007986 */ /* 0x0023e4000c101d26 */
.L_x_1915:
[----:B------:R-:W-:Y:S05]  /*121c0*/  BSYNC B0 ;  /* 0x0000000000007941 */ /* 0x000fea0003800000 */
.L_x_1914:
        /* <DEDUP_REMOVED lines=17> */
.L_x_1917:
[----:B------:R-:W-:Y:S05]  /*122e0*/  BSYNC B0 ;  /* 0x0000000000007941 */ /* 0x000fea0003800000 */
.L_x_1916:
[----:B--23--:R2:W3:Y:S01]  /*122f0*/  LDS.128 R16, [R30+0x6000] ;  /* 0x006000001e107984 */ /* 0x00c4e20000000c00 */
        /* <DEDUP_REMOVED lines=15> */
.L_x_1919:
[----:B------:R-:W-:Y:S05]  /*123f0*/  BSYNC B0 ;  /* 0x0000000000007941 */ /* 0x000fea0003800000 */
.L_x_1918:
[----:B---34-:R3:W4:Y:S01]  /*12400*/  LDS.128 R16, [R30+0x7000] ;  /* 0x007000001e107984 */ /* 0x0187220000000c00 */
        /* <DEDUP_REMOVED lines=14> */
[----:B----4-:R4:W-:Y:S02]  /*124f0*/  STG.E.128 desc[UR38][R22.64], R16 ;  /* 0x0000001016007986 */ /* 0x0109e4000c101d26 */
.L_x_1921:
[----:B------:R-:W-:Y:S05]  /*12500*/  BSYNC B0 ;  /* 0x0000000000007941 */ /* 0x000fea0003800000 */
.L_x_1920:
        /* <DEDUP_REMOVED lines=27> */
.L_x_1923:
[----:B------:R-:W-:Y:S05]  /*126c0*/  BSYNC B0 ;  /* 0x0000000000007941 */ /* 0x000fea0003800000 */
.L_x_1922:
        /* <DEDUP_REMOVED lines=15> */
.L_x_1925:
[----:B------:R-:W-:Y:S05]  /*127c0*/  BSYNC B0 ;  /* 0x0000000000007941 */ /* 0x000fea0003800000 */
.L_x_1924:
        /* <DEDUP_REMOVED lines=15> */
.L_x_1927:
[----:B------:R-:W-:Y:S05]  /*128c0*/  BSYNC B0 ;  /* 0x0000000000007941 */ /* 0x000fea0003800000 */
.L_x_1926:
        /* <DEDUP_REMOVED lines=15> */
.L_x_1912:
        /* <DEDUP_REMOVED lines=16> */
[----:B------:R-:W-:Y:S01]  /*12ac0*/  IMAD.U32 R6, RZ, RZ, UR4 ;  /* 0x00000004ff067e24 */ /* 0x000fe2000f8e00ff */
[----:B------:R-:W-:-:S05]  /*12ad0*/  MOV R7, UR5 ;  /* 0x0000000500077c02 */ /* 0x000fca0008000f00 */
        /* <DEDUP_REMOVED lines=8> */
[----:B------:R-:W-:-:S05]  /*12b60*/  LOP3.LUT R11, R10, 0x1ffffff8, RZ, 0xc0, !PT ;  /* 0x1ffffff80a0b7812 */ /* 0x000fca00078ec0ff */
[----:B------:R-:W-:Y:S01]  /*12b70*/  IMAD.IADD R11, R8, 0x1, -R11 ;  /* 0x00000001080b7824 */ /* 0x000fe200078e0a0b */
[----:B--2---:R-:W-:Y:S02]  /*12b80*/  @P4 SHF.R.S32.HI R3, RZ, 0x1f, R9 ;  /* 0x0000001fff034819 */ /* 0x004fe40000011409 */
[----:B------:R-:W-:Y:S01]  /*12b90*/  @P4 MOV R2, R9 ;  /* 0x0000000900024202 */ /* 0x000fe20000000f00 */
[----:B-1-3--:R-:W-:Y:S06]  /*12ba0*/  @P0 BRA `(.L_x_1928) ;  /* 0x0000000000100947 */ /* 0x00afec0003800000 */
[----:B------:R-:W-:Y:S05]  /*12bb0*/  @!P4 BRA `(.L_x_1928) ;  /* 0x00000000000cc947 */ /* 0x000fea0003800000 */
[----:B------:R-:W2:Y:S04]  /*12bc0*/  LDG.E R7, desc[UR38][R4.64] ;  /* 0x0000002604077981 */ /* 0x000ea8000c1e1900 */
[----:B-----5:R-:W2:Y:S02]  /*12bd0*/  LDG.E R0, desc[UR38][R4.64+0x4] ;  /* 0x0000042604007981 */ /* 0x020ea4000c1e1900 */
[----:B--2---:R-:W-:-:S07]  /*12be0*/  IMAD.IADD R0, R0, 0x1, -R7 ;  /* 0x0000000100007824 */ /* 0x004fce00078e0a07 */
.L_x_1928:
[----:B------:R-:W1:Y:S01]  /*12bf0*/  LDC R21, c[0x0][0x80c] ;  /* 0x00020300ff157b82 */ /* 0x000e620000000800 */
[----:B------:R-:W-:Y:S01]  /*12c00*/  SHF.R.S32.HI R7, RZ, 0x3, R10 ;  /* 0x00000003ff077819 */ /* 0x000fe2000001140a */
[----:B------:R-:W-:Y:S01]  /*12c10*/  IMAD.SHL.U32 R10, R11, 0x8, RZ ;  /* 0x000000080b0a7824 */ /* 0x000fe200078e00ff */
[----:B------:R-:W-:Y:S01]  /*12c20*/  SHF.R.S32.HI R14, RZ, 0x1f, R19 ;  /* 0x0000001fff0e7819 */ /* 0x000fe20000011413 */
[----:B------:R-:W-:Y:S01]  /*12c30*/  ULDC.64 UR4, c[0x0][0x820] ;  /* 0x0002080000047ab9 */ /* 0x000fe20000000a00 */
[----:B-----5:R-:W-:Y:S01]  /*12c40*/  IMAD R0, R15, -0x80, R0 ;  /* 0xffffff800f007824 */ /* 0x020fe200078e0200 */
[C---:B------:R-:W-:Y:S01]  /*12c50*/  IADD3 R2, P0, R7.reuse, R2, RZ ;  /* 0x0000000207027210 */ /* 0x040fe20007f1e0ff */
[C---:B------:R-:W-:Y:S01]  /*12c60*/  VIADD R17, R7.reuse, 0x40 ;  /* 0x0000004007117836 */ /* 0x040fe20000000000 */
[--C-:B------:R-:W-:Y:S01]  /*12c70*/  SHF.R.S32.HI R11, RZ, 0x1f, R10.reuse ;  /* 0x0000001fff0b7819 */ /* 0x100fe2000001140a */
[----:B------:R-:W-:Y:S01]  /*12c80*/  IMAD R6, R14, UR4, RZ ;  /* 0x000000040e067c24 */ /* 0x000fe2000f8e02ff */
[----:B------:R-:W2:Y:S01]  /*12c90*/  LDC R23, c[0x0][0x83c] ;  /* 0x00020f00ff177b82 */ /* 0x000ea20000000800 */
[----:B------:R-:W-:Y:S01]  /*12ca0*/  ISETP.GE.AND P3, PT, R7, R0, PT ;  /* 0x000000000700720c */ /* 0x000fe20003f66270 */
[----:B------:R-:W-:Y:S01]  /*12cb0*/  BSSY B0, `(.L_x_1929) ;  /* 0x0000022000007945 */ /* 0x000fe20003800000 */
[----:B------:R-:W-:Y:S01]  /*12cc0*/  IMAD.WIDE.U32 R4, R19, UR4, R10 ;  /* 0x0000000413047c25 */ /* 0x000fe2000f8e000a */
[----:B------:R-:W-:Y:S01]  /*12cd0*/  USHF.R.S32.HI UR4, URZ, 0x1f, UR37 ;  /* 0x0000001f3f047899 */ /* 0x000fe20008011425 */
[----:B------:R-:W-:-:S02]  /*12ce0*/  LEA.HI.X.SX32 R3, R7, R3, 0x1, P0 ;  /* 0x0000000307037211 */ /* 0x000fc400000f0eff */
[C---:B------:R-:W-:Y:S01]  /*12cf0*/  IADD3 R13, R7.reuse, 0x20, RZ ;  /* 0x00000020070d7810 */ /* 0x040fe20007ffe0ff */
[----:B------:R-:W-:Y:S01]  /*12d00*/  VIADD R7, R7, 0x60 ;  /* 0x0000006007077836 */ /* 0x000fe20000000000 */
[-C--:B------:R-:W-:Y:S01]  /*12d10*/  ISETP.GE.AND P1, PT, R17, R0.reuse, PT ;  /* 0x000000001100720c */ /* 0x080fe20003f26270 */
[----:B------:R-:W-:Y:S01]  /*12d20*/  IMAD R9, R19, UR5, R6 ;  /* 0x0000000513097c24 */ /* 0x000fe2000f8e0206 */
[----:B------:R-:W-:Y:S01]  /*12d30*/  MOV R12, UR4 ;  /* 0x00000004000c7c02 */ /* 0x000fe20008000f00 */
[----:B------:R-:W-:Y:S01]  /*12d40*/  ULDC.64 UR4, c[0x0][0x828] ;  /* 0x00020a0000047ab9 */ /* 0x000fe20000000a00 */
[----:B------:R-:W-:Y:S01]  /*12d50*/  ISETP.GE.AND P2, PT, R13, R0, PT ;  /* 0x000000000d00720c */ /* 0x000fe20003f46270 */
[----:B------:R-:W-:Y:S01]  /*12d60*/  IMAD.IADD R5, R5, 0x1, R9 ;  /* 0x0000000105057824 */ /* 0x000fe200078e0209 */
[----:B-1----:R-:W-:Y:S02]  /*12d70*/  ISETP.GE.OR P6, PT, R10, R21, P3 ;  /* 0x000000150a00720c */ /* 0x002fe40001fc6670 */
[----:B------:R-:W-:-:S02]  /*12d80*/  SEL R12, R12, RZ, !P4 ;  /* 0x000000ff0c0c7207 */ /* 0x000fc40006000000 */
[----:B------:R-:W-:Y:S01]  /*12d90*/  ISETP.GE.AND P0, PT, R7, R0, PT ;  /* 0x000000000700720c */ /* 0x000fe20003f06270 */
[----:B------:R-:W-:Y:S01]  /*12da0*/  IMAD.WIDE R6, R15, 0x80, R2 ;  /* 0x000000800f067825 */ /* 0x000fe200078e0202 */
[----:B------:R-:W-:Y:S02]  /*12db0*/  SEL R17, RZ, UR37, P4 ;  /* 0x00000025ff117c07 */ /* 0x000fe4000a000000 */
[-C--:B------:R-:W-:Y:S01]  /*12dc0*/  ISETP.GE.OR P5, PT, R10, R21.reuse, P2 ;  /* 0x000000150a00720c */ /* 0x080fe200017a6670 */
[----:B------:R-:W-:Y:S01]  /*12dd0*/  IMAD R0, R12, UR4, RZ ;  /* 0x000000040c007c24 */ /* 0x000fe2000f8e02ff */
[----:B------:R-:W-:Y:S01]  /*12de0*/  ISETP.GE.OR P4, PT, R10, R21, P1 ;  /* 0x000000150a00720c */ /* 0x000fe20000f86670 */
[----:B------:R-:W-:-:S04]  /*12df0*/  IMAD.WIDE.U32 R8, R17, UR4, R4 ;  /* 0x0000000411087c25 */ /* 0x000fc8000f8e0004 */
[----:B------:R-:W-:-:S04]  /*12e00*/  IMAD R13, R17, UR5, R0 ;  /* 0x00000005110d7c24 */ /* 0x000fc8000f8e0200 */
[----:B------:R-:W-:Y:S01]  /*12e10*/  IMAD.IADD R5, R9, 0x1, R13 ;  /* 0x0000000109057824 */ /* 0x000fe200078e020d */
[----:B--2---:R-:W-:Y:S06]  /*12e20*/  @P6 BRA `(.L_x_1930) ;  /* 0x0000000000286947 */ /* 0x004fec0003800000 */
        /* <DEDUP_REMOVED lines=10> */
.L_x_1930:
[----:B------:R-:W-:Y:S05]  /*12ed0*/  BSYNC B0 ;  /* 0x0000000000007941 */ /* 0x000fea0003800000 */
.L_x_1929:
        /* <DEDUP_REMOVED lines=16> */
.L_x_1932:
[----:B------:R-:W-:Y:S05]  /*12fe0*/  BSYNC B0 ;  /* 0x0000000000007941 */ /* 0x000fea0003800000 */
.L_x_1931:
        /* <DEDUP_REMOVED lines=11> */
[----:B--2---:R-:W-:Y:S02]  /*130a0*/  LEA R20, P4, R2, UR4, 0x1 ;  /* 0x0000000402147c11 */ /* 0x004fe4000f8808ff */
[----:B------:R-:W-:-:S04]  /*130b0*/  IADD3 R3, R3, R13, RZ ;  /* 0x0000000d03037210 */ /* 0x000fc80007ffe0ff */
[----:B------:R-:W-:-:S05]  /*130c0*/  LEA.HI.X R21, R2, UR5, R3, 0x1, P4 ;  /* 0x0000000502157c11 */ /* 0x000fca000a0f0c03 */
[----:B------:R3:W-:Y:S02]  /*130d0*/  STG.E.128 desc[UR38][R20.64], RZ ;  /* 0x000000ff14007986 */ /* 0x0007e4000c101d26 */
.L_x_1934:
[----:B------:R-:W-:Y:S05]  /*130e0*/  BSYNC B0 ;  /* 0x0000000000007941 */ /* 0x000fea0003800000 */
.L_x_1933:
        /* <DEDUP_REMOVED lines=15> */
.L_x_1936:
[----:B------:R-:W-:Y:S05]  /*131e0*/  BSYNC B0 ;  /* 0x0000000000007941 */ /* 0x000fea0003800000 */
.L_x_1935:
        /* <DEDUP_REMOVED lines=26> */
.L_x_1938:
[----:B------:R-:W-:Y:S05]  /*13390*/  BSYNC B0 ;  /* 0x0000000000007941 */ /* 0x000fea0003800000 */
.L_x_1937:
[----:B------:R-:W-:Y:S04]  /*133a0*/  BSSY B0, `(.L_x_1939) ;  /* 0x000000f000007945 */ /* 0x000fe80003800000 */
[----:B------:R-:W-:Y:S05]  /*133b0*/  @P2 BRA `(.L_x_1940) ;  /* 0x0000000000342947 */ /* 0x000fea0003800000 */
[----:B----4-:R-:W-:Y:S01]  /*133c0*/  IADD3 R11, P2, R6, 0x20, RZ ;  /* 0x00000020060b7810 */ /* 0x010fe20007f5e0ff */
        /* <DEDUP_REMOVED lines=12> */
.L_x_1940:
[----:B------:R-:W-:Y:S05]  /*13490*/  BSYNC B0 ;  /* 0x0000000000007941 */ /* 0x000fea0003800000 */
.L_x_1939:
        /* <DEDUP_REMOVED lines=15> */
.L_x_1942:
[----:B------:R-:W-:Y:S05]  /*13590*/  BSYNC B0 ;  /* 0x0000000000007941 */ /* 0x000fea0003800000 */
.L_x_1941:
        /* <DEDUP_REMOVED lines=13> */
[----:B------:R1:W-:Y:S01]  /*13670*/  STG.E.128 desc[UR38][R4.64], RZ ;  /* 0x000000ff04007986 */ /* 0x0003e2000c101d26 */
[----:B------:R-:W-:Y:S05]  /*13680*/  BRA `(.L_x_1862) ;  /* 0x0000004400887947 */ /* 0x000fea0003800000 */
.L_x_1857:
        /* <DEDUP_REMOVED lines=21> */
.L_x_1944:
        /* <DEDUP_REMOVED lines=13> */
.L_x_1946:
[----:B------:R-:W-:-:S05]  /*138b0*/  ULDC UR4, c[0x0][0x8bc] ;  /* 0x00022f0000047ab9 */ /* 0x000fca0000000800 */
.L_x_1945:
        /* <DEDUP_REMOVED lines=13> */
[----:B------:R-:W-:Y:S01]  /*13990*/  IMAD.U32 R2, RZ, RZ, UR4 ;  /* 0x00000004ff027e24 */ /* 0x000fe2000f8e00ff */
[----:B------:R-:W-:Y:S01]  /*139a0*/  MOV R3, UR5 ;  /* 0x0000000500037c02 */ /* 0x000fe20008000f00 */
[----:B------:R-:W-:Y:S02]  /*139b0*/  ULDC.64 UR4, c[0x0][0x780] ;  /* 0x0001e00000047ab9 */ /* 0x000fe40000000a00 */
[----:B------:R-:W-:-:S04]  /*139c0*/  UISETP.NE.U32.AND UP1, UPT, UR4, URZ, UPT ;  /* 0x0000003f0400728c */ /* 0x000fc8000bf25070 */
[----:B------:R-:W2:Y:S01]  /*139d0*/  @P1 LDG.E R0, desc[UR38][R2.64] ;  /* 0x0000002602001981 */ /* 0x000ea2000c1e1900 */
[----:B------:R-:W-:-:S06]  /*139e0*/  UISETP.NE.AND.EX UP1, UPT, UR5, URZ, UPT, UP1 ;  /* 0x0000003f0500728c */ /* 0x000fcc000bf25310 */
[----:B------:R-:W-:-:S05]  /*139f0*/  PLOP3.LUT P2, PT, PT, PT, UP1, 0x80, 0x0 ;  /* 0x000000000000781c */ /* 0x000fca0003f4f018 */
[----:B------:R-:W-:Y:S02]  /*13a00*/  @UP1 ULDC.64 UR4, c[0x0][0x780] ;  /* 0x0001e00000041ab9 */ /* 0x000fe40000000a00 */
[----:B------:R-:W-:-:S06]  /*13a10*/  @UP1 UIMAD.WIDE UR4, UR16, 0x4, UR4 ;  /* 0x00000004100418a5 */ /* 0x000fcc000f8e0204 */
[----:B------:R-:W-:Y:S02]  /*13a20*/  IMAD.U32 R4, RZ, RZ, UR4 ;  /* 0x00000004ff047e24 */ /* 0x000fe4000f8e00ff */
[----:B------:R-:W-:-:S05]  /*13a30*/  IMAD.U32 R5, RZ, RZ, UR5 ;  /* 0x00000005ff057e24 */ /* 0x000fca000f8e00ff */
[----:B------:R-:W3:Y:S01]  /*13a40*/  @P2 LDG.E R4, desc[UR38][R4.64] ;  /* 0x0000002604042981 */ /* 0x000ee2000c1e1900 */
[----:B------:R-:W-:Y:S01]  /*13a50*/  PLOP3.LUT P0, PT, PT, PT, UP0, 0x80, 0x0 ;  /* 0x000000000000781c */ /* 0x000fe20003f0f008 */
[----:B------:R-:W-:Y:S01]  /*13a60*/  ULDC UR10, c[0x0][0x280] ;  /* 0x0000a000000a7ab9 */ /* 0x000fe20000000800 */
[----:B-1----:R-:W-:-:S11]  /*13a70*/  USHF.R.S32.HI UR17, URZ, 0x1f, UR7 ;  /* 0x0000001f3f117899 */ /* 0x002fd60008011407 */
[----:B--2---:R-:W-:Y:S02]  /*13a80*/  @P0 R2UR UR4, R0 ;  /* 0x00000000000402ca */ /* 0x004fe400000e0000 */
[----:B------:R-:W-:-:S04]  /*13a90*/  ISETP.NE.U32.AND P0, PT, RZ, UR8, PT ;  /* 0x00000008ff007c0c */ /* 0x000fc8000bf05070 */
        /* <DEDUP_REMOVED lines=14> */
.L_x_1947:
        /* <DEDUP_REMOVED lines=8> */
[----:B------:R-:W-:Y:S02]  /*13c00*/  IMAD.U32 R2, RZ, RZ, UR8 ;  /* 0x00000008ff027e24 */ /* 0x000fe4000f8e00ff */
[----:B------:R-:W-:-:S05]  /*13c10*/  IMAD.U32 R3, RZ, RZ, UR9 ;  /* 0x00000009ff037e24 */ /* 0x000fca000f8e00ff */
[----:B------:R-:W2:Y:S02]  /*13c20*/  LDG.E R2, desc[UR38][R2.64] ;  /* 0x0000002602027981 */ /* 0x000ea4000c1e1900 */
[----:B--2---:R-:W-:Y:S01]  /*13c30*/  R2UR UR11, R2 ;  /* 0x00000000020b72ca */ /* 0x004fe200000e0000 */
[----:B------:R-:W-:-:S14]  /*13c40*/  BRA `(.L_x_1949) ;  /* 0x0000000000307947 */ /* 0x000fdc0003800000 */
.L_x_1948:
        /* <DEDUP_REMOVED lines=8> */
[----:B------:R-:W2:Y:S04]  /*13cd0*/  LDG.E R0, desc[UR38][R2.64] ;  /* 0x0000002602007981 */ /* 0x000ea8000c1e1900 */
[----:B------:R-:W2:Y:S02]  /*13ce0*/  LDG.E R5, desc[UR38][R2.64+0x4] ;  /* 0x0000042602057981 */ /* 0x000ea4000c1e1900 */
[----:B--2---:R-:W-:-:S05]  /*13cf0*/  IMAD.IADD R0, R5, 0x1, -R0 ;  /* 0x0000000105007824 */ /* 0x004fca00078e0a00 */
[----:B------:R-:W-:-:S15]  /*13d00*/  R2UR UR11, R0 ;  /* 0x00000000000b72ca */ /* 0x000fde00000e0000 */
.L_x_1949:
[----:B------:R-:W-:Y:S01]  /*13d10*/  UIADD3 UR8, -UR11, UR10, UR6 ;  /* 0x0000000a0b087290 */ /* 0x000fe2000fffe106 */
[----:B------:R-:W-:Y:S01]  /*13d20*/  ISETP.LE.AND P0, PT, RZ, UR22, PT ;  /* 0x00000016ff007c0c */ /* 0x000fe2000bf03270 */
[----:B------:R-:W-:Y:S01]  /*13d30*/  ULDC UR9, c[0x0][0x74c] ;  /* 0x0001d30000097ab9 */ /* 0x000fe20000000800 */
[----:B------:R-:W-:Y:S02]  /*13d40*/  USHF.R.S32.HI UR13, URZ, 0x1f, UR16 ;  /* 0x0000001f3f0d7899 */ /* 0x000fe40008011410 */
[----:B------:R-:W-:Y:S02]  /*13d50*/  UIADD3 UR9, UR8, -UR9, URZ ;  /* 0x8000000908097290 */ /* 0x000fe4000fffe03f */
[----:B------:R-:W-:Y:S02]  /*13d60*/  UIADD3 UR8, UR10, 0x7f, URZ ;  /* 0x0000007f0a087890 */ /* 0x000fe4000fffe03f */
[----:B------:R-:W-:Y:S01]  /*13d70*/  USHF.R.S32.HI UR12, URZ, 0x1f, UR9 ;  /* 0x0000001f3f0c7899 */ /* 0x000fe20008011409 */
[----:B------:R-:W-:Y:S01]  /*13d80*/  ULDC UR15, c[0x0][0x288] ;  /* 0x0000a200000f7ab9 */ /* 0x000fe20000000800 */
[----:B------:R-:W-:-:S02]  /*13d90*/  USEL UR20, UR13, URZ, !UP0 ;  /* 0x0000003f0d147287 */ /* 0x000fc4000c000000 */
[----:B------:R-:W-:Y:S02]  /*13da0*/  ULEA.HI UR12, UR12, UR9, URZ, 0x7 ;  /* 0x000000090c0c7291 */ /* 0x000fe4000f8f383f */
[----:B------:R-:W-:Y:S02]  /*13db0*/  USHF.R.S32.HI UR9, URZ, 0x1f, UR8 ;  /* 0x0000001f3f097899 */ /* 0x000fe40008011408 */
[----:B------:R-:W-:Y:S02]  /*13dc0*/  USHF.R.S32.HI UR12, URZ, 0x7, UR12 ;  /* 0x000000073f0c7899 */ /* 0x000fe4000801140c */
[----:B------:R-:W-:Y:S02]  /*13dd0*/  ULEA.HI UR8, UR9, UR8, URZ, 0x7 ;  /* 0x0000000809087291 */ /* 0x000fe4000f8f383f */
[----:B------:R-:W-:Y:S02]  /*13de0*/  UIMAD UR13, UR16, UR15, URZ ;  /* 0x0000000f100d72a4 */ /* 0x000fe4000f8e023f */
[----:B------:R-:W-:-:S02]  /*13df0*/  UISETP.LT.AND UP1, UPT, URZ, UR12, UPT ;  /* 0x0000000c3f00728c */ /* 0x000fc4000bf21270 */
[----:B------:R-:W-:Y:S02]  /*13e00*/  USHF.R.S32.HI UR8, URZ, 0x7, UR8 ;  /* 0x000000073f087899 */ /* 0x000fe40008011408 */
[----:B------:R-:W-:Y:S02]  /*13e10*/  USEL UR14, UR16, URZ, !UP0 ;  /* 0x0000003f100e7287 */ /* 0x000fe4000c000000 */
[----:B------:R-:W-:Y:S02]  /*13e20*/  UIADD3 UR23, UP0, UR13, UR7, URZ ;  /* 0x000000070d177290 */ /* 0x000fe4000ff1e03f */
[----:B------:R-:W-:Y:S01]  /*13e30*/  USEL UR9, URZ, UR12, !UP1 ;  /* 0x0000000c3f097287 */ /* 0x000fe2000c800000 */
[----:B------:R-:W-:Y:S01]  /*13e40*/  MOV R9, UR8 ;  /* 0x0000000800097c02 */ /* 0x000fe20008000f00 */
[----:B------:R-:W-:Y:S10]  /*13e50*/  @!P0 BRA `(.L_x_1950) ;  /* 0x0000000000248947 */ /* 0x000ff40003800000 */
[----:B------:R-:W-:-:S03]  /*13e60*/  UIADD3 UR6, UR6, 0xff, UR10 ;  /* 0x000000ff06067890 */ /* 0x000fc6000fffe00a */
[----:B------:R-:W-:Y:S02]  /*13e70*/  ULDC UR10, c[0x0][0x748] ;  /* 0x0001d200000a7ab9 */ /* 0x000fe40000000800 */
[----:B------:R-:W-:-:S04]  /*13e80*/  UIADD3 UR6, UR6, UR10, -UR11 ;  /* 0x0000000a06067290 */ /* 0x000fc8000fffe80b */
[----:B------:R-:W-:-:S04]  /*13e90*/  USHF.R.S32.HI UR10, URZ, 0x1f, UR6 ;  /* 0x0000001f3f0a7899 */ /* 0x000fc80008011406 */
[----:B------:R-:W-:-:S04]  /*13ea0*/  ULEA.HI UR10, UR10, UR6, URZ, 0x7 ;  /* 0x000000060a0a7291 */ /* 0x000fc8000f8f383f */
[----:B------:R-:W-:-:S04]  /*13eb0*/  USHF.R.S32.HI UR10, URZ, 0x7, UR10 ;  /* 0x000000073f0a7899 */ /* 0x000fc8000801140a */
[----:B------:R-:W-:-:S04]  /*13ec0*/  UISETP.LT.AND UP1, UPT, UR8, UR10, UPT ;  /* 0x0000000a0800728c */ /* 0x000fc8000bf21270 */
[----:B------:R-:W-:-:S06]  /*13ed0*/  USEL UR10, UR8, UR10, UP1 ;  /* 0x0000000a080a7287 */ /* 0x000fcc0008800000 */
[----:B------:R-:W-:-:S07]  /*13ee0*/  IMAD.U32 R9, RZ, RZ, UR10 ;  /* 0x0000000aff097e24 */ /* 0x000fce000f8e00ff */
.L_x_1950:
[----:B------:R-:W-:Y:S02]  /*13ef0*/  ISETP.GT.AND P1, PT, R9, UR9, PT ;  /* 0x0000000909007c0c */ /* 0x000fe4000bf24270 */
[----:B------:R-:W-:Y:S01]  /*13f00*/  ELECT P0, URZ, PT ;  /* 0x00000000003f782f */ /* 0x000fe20003800000 */
[----:B------:R-:W-:-:S10]  /*13f10*/  ULEA.HI.X.SX32 UR10, UR13, UR17, 0x1, UP0 ;  /* 0x000000110d0a7291 */ /* 0x000fd400080f0e3f */
[----:B------:R-:W-:Y:S05]  /*13f20*/  @!P1 BRA `(.L_x_1951) ;  /* 0x0000001000849947 */ /* 0x000fea0003800000 */
[----:B------:R-:W1:Y:S01]  /*13f30*/  S2R R2, SR_TID.X ;  /* 0x0000000000027919 */ /* 0x000e620000002100 */
[----:B------:R-:W-:Y:S01]  /*13f40*/  ULDC.64 UR18, c[0x0][0x2d8] ;  /* 0x0000b60000127ab9 */ /* 0x000fe20000000a00 */
[----:B------:R-:W-:Y:S01]  /*13f50*/  VIADD R0, R9, -UR9 ;  /* 0x8000000909007c36 */ /* 0x000fe20008000000 */
[----:B------:R-:W-:Y:S02]  /*13f60*/  UIMAD UR6, UR17, UR18, URZ ;  /* 0x00000012110672a4 */ /* 0x000fe4000f8e023f */
[----:B------:R-:W-:Y:S02]  /*13f70*/  UIMAD.WIDE.U32 UR12, UR7, UR18, URZ ;  /* 0x00000012070c72a5 */ /* 0x000fe4000f8e003f */
[----:B------:R-:W-:Y:S01]  /*13f80*/  UIMAD UR19, UR7, UR19, UR6 ;  /* 0x00000013071372a4 */ /* 0x000fe2000f8e0206 */
[----:B------:R-:W-:Y:S01]  /*13f90*/  LOP3.LUT R0, R0, 0x1, RZ, 0xc0, !PT ;  /* 0x0000000100007812 */ /* 0x000fe200078ec0ff */
[----:B------:R-:W-:Y:S02]  /*13fa0*/  UIADD3 UR6, UP0, UR4, UR12, URZ ;  /* 0x0000000c04067290 */ /* 0x000fe4000ff1e03f */
[----:B------:R-:W-:Y:S01]  /*13fb0*/  UIADD3 UR19, UR13, UR19, URZ ;  /* 0x000000130d137290 */ /* 0x000fe2000fffe03f */
[----:B------:R-:W-:Y:S01]  /*13fc0*/  ISETP.NE.U32.AND P1, PT, R0, 0x1, PT ;  /* 0x000000010000780c */ /* 0x000fe20003f25070 */
[----:B------:R-:W-:Y:S01]  /*13fd0*/  ULDC.64 UR16, c[0x0][0x2e0] ;  /* 0x0000b80000107ab9 */ /* 0x000fe20000000a00 */
[----:B------:R-:W-:Y:S01]  /*13fe0*/  ULDC UR18, c[0x0][0x760] ;  /* 0x0001d80000127ab9 */ /* 0x000fe20000000800 */
[----:B------:R-:W-:-:S02]  /*13ff0*/  UIADD3.X UR7, UR5, UR19, URZ, UP0, !UPT ;  /* 0x0000001305077290 */ /* 0x000fc400087fe43f */
[----:B------:R-:W-:Y:S02]  /*14000*/  UIMAD UR11, UR20, UR16, URZ ;  /* 0x00000010140b72a4 */ /* 0x000fe4000f8e023f */
[----:B------:R-:W-:Y:S02]  /*14010*/  UIMAD.WIDE.U32 UR6, UR14, UR16, UR6 ;  /* 0x000000100e0672a5 */ /* 0x000fe4000f8e0006 */
[----:B------:R-:W-:Y:S02]  /*14020*/  UIMAD UR17, UR14, UR17, UR11 ;  /* 0x000000110e1172a4 */ /* 0x000fe4000f8e020b */
[----:B------:R-:W-:Y:S02]  /*14030*/  UIMAD UR11, UR15, UR18, URZ ;  /* 0x000000120f0b72a4 */ /* 0x000fe4000f8e023f */
[----:B------:R-:W-:Y:S01]  /*14040*/  UIADD3 UR24, UR7, UR17, URZ ;  /* 0x0000001107187290 */ /* 0x000fe2000fffe03f */
[----:B-1----:R-:W-:Y:S01]  /*14050*/  LOP3.LUT R10, R2, 0x1f, RZ, 0xc0, !PT ;  /* 0x0000001f020a7812 */ /* 0x002fe200078ec0ff */
[----:B------:R-:W-:Y:S10]  /*14060*/  @P1 BRA `(.L_x_1952) ;  /* 0x00000004006c1947 */ /* 0x000ff40003800000 */
        /* <DEDUP_REMOVED lines=11> */
.L_x_1955:
[----:B------:R-:W2:Y:S04]  /*14120*/  LDG.E.STRONG.GPU R0, desc[UR38][R2.64] ;  /* 0x0000002602007981 */ /* 0x000ea8000c1ef900 */
[----:B--2---:R-:W-:Y:S01]  /*14130*/  CCTL.IVALL ;  /* 0x00000000ff00798f */ /* 0x004fe20002000000 */
[----:B------:R-:W-:Y:S05]  /*14140*/  YIELD ;  /* 0x0000000000007946 */ /* 0x000fea0003800000 */
[----:B------:R-:W-:-:S13]  /*14150*/  ISETP.NE.AND P1, PT, R0, UR22, PT ;  /* 0x0000001600007c0c */ /* 0x000fda000bf25270 */
[----:B------:R-:W-:Y:S05]  /*14160*/  @P1 BRA `(.L_x_1955) ;  /* 0xfffffffc00ec1947 */ /* 0x000fea000383ffff */
.L_x_1954:
[----:B------:R-:W-:Y:S05]  /*14170*/  BSYNC B0 ;  /* 0x0000000000007941 */ /* 0x000fea0003800000 */
.L_x_1953:
[----:B------:R-:W-:-:S03]  /*14180*/  UMOV UR15, 0xffffffff ;  /* 0xffffffff000f7882 */ /* 0x000fc60000000000 */
[----:B------:R-:W-:Y:S05]  /*14190*/  BRA.DIV UR15, `(.L_x_1956) ;  /* 0x0000003e0f787947 */ /* 0x000fea000b800000 */
[----:B------:R-:W-:Y:S01]  /*141a0*/  NOP ;  /* 0x0000000000007918 */ /* 0x000fe20000000000 */
.L_x_2039:
        /* <DEDUP_REMOVED lines=22> */
.L_x_1958:
[----:B------:R-:W-:Y:S05]  /*14310*/  BSYNC B0 ;  /* 0x0000000000007941 */ /* 0x000fea0003800000 */
.L_x_1957:
        /* <DEDUP_REMOVED lines=20> */
.L_x_1960:
[----:B------:R-:W-:Y:S05]  /*14460*/  BSYNC B0 ;  /* 0x0000000000007941 */ /* 0x000fea0003800000 */
.L_x_1959:
[----:B------:R-:W-:Y:S06]  /*14470*/  BAR.ARV 0xa, 0xa0 ;  /* 0x0282800000007b1d */ /* 0x000fec0000002000 */
[----:B------:R-:W-:Y:S04]  /*14480*/  BSSY B0, `(.L_x_1961) ;  /* 0x0000003000007945 */ /* 0x000fe80003800000 */
[----:B------:R-:W-:Y:S05]  /*14490*/  @!P0 BRA `(.L_x_1962) ;  /* 0x0000000000048947 */ /* 0x000fea0003800000 */
[----:B------:R-:W-:-:S04]  /*144a0*/  DEPBAR.LE SB0, 0x0 ;  /* 0x000080000000791a */ /* 0x000fc80000000000 */
.L_x_1962:
[----:B------:R-:W-:Y:S05]  /*144b0*/  BSYNC B0 ;  /* 0x0000000000007941 */ /* 0x000fea0003800000 */
.L_x_1961:
        /* <DEDUP_REMOVED lines=19> */
.L_x_1964:
[----:B------:R-:W-:Y:S05]  /*145f0*/  BSYNC B0 ;  /* 0x0000000000007941 */ /* 0x000fea0003800000 */
.L_x_1963:
[----:B------:R-:W-:Y:S01]  /*14600*/  UIADD3 UR15, UR9, 0x1, URZ ;  /* 0x00000001090f7890 */ /* 0x000fe2000fffe03f */
[----:B------:R-:W-:Y:S11]  /*14610*/  BRA `(.L_x_1965) ;  /* 0x0000000000047947 */ /* 0x000ff60003800000 */
.L_x_1952:
[----:B------:R-:W-:-:S05]  /*14620*/  UMOV UR15, UR9 ;  /* 0x00000009000f7c82 */ /* 0x000fca0008000000 */
.L_x_1965:
[----:B------:R-:W-:-:S06]  /*14630*/  UIADD3 UR9, UR9, 0x1, URZ ;  /* 0x0000000109097890 */ /* 0x000fcc000fffe03f */
[----:B------:R-:W-:Y:S01]  /*14640*/  ISETP.NE.AND P1, PT, R9, UR9, PT ;  /* 0x0000000909007c0c */ /* 0x000fe2000bf25270 */
[----:B------:R-:W-:-:S12]  /*14650*/  UMOV UR9, UR15 ;  /* 0x0000000f00097c82 */ /* 0x000fd80008000000 */
[----:B------:R-:W-:Y:S05]  /*14660*/  @!P1 BRA `(.L_x_1951) ;  /* 0x0000000800b49947 */ /* 0x000fea0003800000 */
[----:B------:R-:W-:Y:S01]  /*14670*/  UMOV UR18, UR12 ;  /* 0x0000000c00127c82 */ /* 0x000fe20008000000 */
[----:B------:R-:W-:Y:S01]  /*14680*/  UMOV UR9, UR15 ;  /* 0x0000000f00097c82 */ /* 0x000fe20008000000 */
[----:B------:R-:W-:-:S03]  /*14690*/  UIMAD.WIDE.U32 UR12, UR14, UR16, UR18 ;  /* 0x000000100e0c72a5 */ /* 0x000fc6000f8e0012 */
[----:B------:R-:W-:Y:S01]  /*146a0*/  ULDC.64 UR18, c[0x0][0x2c0] ;  /* 0x0000b00000127ab9 */ /* 0x000fe20000000a00 */
[----:B------:R-:W-:-:S04]  /*146b0*/  UIADD3 UR4, UP0, UR4, UR12, URZ ;  /* 0x0000000c04047290 */ /* 0x000fc8000ff1e03f */
[----:B------:R-:W-:Y:S02]  /*146c0*/  UIADD3.X UR5, UR5, UR17, UR13, UP0, !UPT ;  /* 0x0000001105057290 */ /* 0x000fe400087fe40d */
[----:B------:R-:W-:-:S04]  /*146d0*/  ULEA UR14, UP0, UR4, UR18, 0x2 ;  /* 0x00000012040e7291 */ /* 0x000fc8000f80103f */
[----:B------:R-:W-:Y:S02]  /*146e0*/  ULEA.HI.X UR5, UR4, UR19, UR5, 0x2, UP0 ;  /* 0x0000001304057291 */ /* 0x000fe400080f1405 */
[----:B------:R-:W-:Y:S01]  /*146f0*/  UIADD3 UR14, UP0, UR14, 0x4000, URZ ;  /* 0x000040000e0e7890 */ /* 0x000fe2000ff1e03f */
[----:B------:R-:W-:-:S03]  /*14700*/  UMOV UR4, URZ ;  /* 0x0000003f00047c82 */ /* 0x000fc60008000000 */
[----:B------:R-:W-:-:S12]  /*14710*/  UIADD3.X UR5, URZ, UR5, URZ, UP0, !UPT ;  /* 0x000000053f057290 */ /* 0x000fd800087fe43f */
.L_x_1990:
        /* <DEDUP_REMOVED lines=11> */
.L_x_1968:
[----:B------:R-:W2:Y:S04]  /*147d0*/  LDG.E.STRONG.GPU R0, desc[UR38][R2.64] ;  /* 0x0000002602007981 */ /* 0x000ea8000c1ef900 */
[----:B--2---:R-:W-:Y:S01]  /*147e0*/  CCTL.IVALL ;  /* 0x00000000ff00798f */ /* 0x004fe20002000000 */
[----:B------:R-:W-:Y:S05]  /*147f0*/  YIELD ;  /* 0x0000000000007946 */ /* 0x000fea0003800000 */
[----:B------:R-:W-:-:S13]  /*14800*/  ISETP.NE.AND P1, PT, R0, UR22, PT ;  /* 0x0000001600007c0c */ /* 0x000fda000bf25270 */
[----:B------:R-:W-:Y:S05]  /*14810*/  @P1 BRA `(.L_x_1968) ;  /* 0xfffffffc00ec1947 */ /* 0x000fea000383ffff */
.L_x_1967:
[----:B------:R-:W-:Y:S05]  /*14820*/  BSYNC B0 ;  /* 0x0000000000007941 */ /* 0x000fea0003800000 */
.L_x_1966:
[----:B------:R-:W-:-:S03]  /*14830*/  UMOV UR16, 0xffffffff ;  /* 0xffffffff00107882 */ /* 0x000fc60000000000 */
[----:B------:R-:W-:Y:S05]  /*14840*/  BRA.DIV UR16, `(.L_x_1969) ;  /* 0x0000003610e87947 */ /* 0x000fea000b800000 */
[----:B------:R-:W-:Y:S01]  /*14850*/  NOP ;  /* 0x0000000000007918 */ /* 0x000fe20000000000 */
.L_x_2042:
        /* <DEDUP_REMOVED lines=8> */
[----:B------:R-:W-:Y:S01]  /*148e0*/  UIADD3 UR25, UP0, UR16, UR6, URZ ;  /* 0x0000000610197290 */ /* 0x000fe2000ff1e03f */
[----:B------:R-:W-:Y:S01]  /*148f0*/  UMOV UR26, 0x0 ;  /* 0x00000000001a7882 */ /* 0x000fe20000000000 */
[----:B------:R-:W-:Y:S01]  /*14900*/  UMOV UR27, 0x14f00000 ;  /* 0x14f00000001b7882 */ /* 0x000fe20000000000 */
[----:B-1----:R-:W-:Y:S02]  /*14910*/  ULEA UR18, UR18, UR17, 0x18 ;  /* 0x0000001112127291 */ /* 0x002fe4000f8ec03f */
[----:B------:R-:W-:-:S02]  /*14920*/  ULEA.HI.X.SX32 UR17, UR16, UR24, 0x1, UP0 ;  /* 0x0000001810117291 */ /* 0x000fc400080f0e3f */
[----:B------:R-:W-:Y:S02]  /*14930*/  ULEA UR16, UP0, UR25, UR20, 0x2 ;  /* 0x0000001419107291 */ /* 0x000fe4000f80103f */
[----:B------:R-:W-:Y:S02]  /*14940*/  UIADD3 UR18, UR18, 0x8000, URZ ;  /* 0x0000800012127890 */ /* 0x000fe4000fffe03f */
[----:B------:R-:W-:Y:S01]  /*14950*/  ULEA.HI.X UR17, UR25, UR21, UR17, 0x2, UP0 ;  /* 0x0000001519117291 */ /* 0x000fe200080f1411 */
[----:B------:R-:W-:-:S08]  /*14960*/  UMOV UR20, 0x400 ;  /* 0x0000040000147882 */ /* 0x000fd00000000000 */
[----:B------:R1:W-:Y:S02]  /*14970*/  UBLKRED.G.S.ADD.F32.RN [UR16], [UR18], UR20, desc[UR26] ;  /* 0x00001a10120073bb */ /* 0x0003e400080a1414 */
[----:B-1----:R0:W-:Y:S02]  /*14980*/  UTMACMDFLUSH ;  /* 0x00000000000079b7 */ /* 0x0021e40000000000 */
.L_x_1971:
[----:B------:R-:W-:Y:S05]  /*14990*/  BSYNC B0 ;  /* 0x0000000000007941 */ /* 0x000fea0003800000 */
.L_x_1970:
[----:B------:R-:W-:Y:S01]  /*149a0*/  ULEA UR18, UR15, UR4, 0xd ;  /* 0x000000040f127291 */ /* 0x000fe2000f8e683f */
[----:B------:R-:W-:Y:S06]  /*149b0*/  BAR.SYNC.DEFER_BLOCKING 0xe, 0xa0 ;  /* 0x0382800000007b1d */ /* 0x000fec0000010000 */
[----:B------:R-:W-:Y:S01]  /*149c0*/  UMOV UR16, UR14 ;  /* 0x0000000e00107c82 */ /* 0x000fe20008000000 */
[----:B------:R-:W-:Y:S01]  /*149d0*/  UMOV UR17, UR5 ;  /* 0x0000000500117c82 */ /* 0x000fe20008000000 */
[----:B------:R-:W-:Y:S01]  /*149e0*/  BSSY B0, `(.L_x_1972) ;  /* 0x000000d000007945 */ /* 0x000fe20003800000 */
[----:B------:R-:W-:-:S03]  /*149f0*/  UIMAD.WIDE UR16, UR18, 0x4, UR16 ;  /* 0x00000004121078a5 */ /* 0x000fc6000f8e0210 */
[----:B------:R-:W-:Y:S09]  /*14a00*/  @!P0 BRA `(.L_x_1973) ;  /* 0x0000000000288947 */ /* 0x000ff20003800000 */
        /* <DEDUP_REMOVED lines=10> */
.L_x_1973:
[----:B------:R-:W-:Y:S05]  /*14ab0*/  BSYNC B0 ;  /* 0x0000000000007941 */ /* 0x000fea0003800000 */
.L_x_1972:
[----:B------:R-:W-:Y:S06]  /*14ac0*/  BAR.ARV 0xa, 0xa0 ;  /* 0x0282800000007b1d */ /* 0x000fec0000002000 */
[----:B------:R-:W-:Y:S04]  /*14ad0*/  BSSY B0, `(.L_x_1974) ;  /* 0x0000003000007945 */ /* 0x000fe80003800000 */
[----:B------:R-:W-:Y:S05]  /*14ae0*/  @!P0 BRA `(.L_x_1975) ;  /* 0x0000000000048947 */ /* 0x000fea0003800000 */
[----:B------:R-:W-:-:S04]  /*14af0*/  DEPBAR.LE SB0, 0x0 ;  /* 0x000080000000791a */ /* 0x000fc80000000000 */
.L_x_1975:
[----:B------:R-:W-:Y:S05]  /*14b00*/  BSYNC B0 ;  /* 0x0000000000007941 */ /* 0x000fea0003800000 */
.L_x_1974:
        /* <DEDUP_REMOVED lines=19> */
.L_x_1977:
[----:B------:R-:W-:Y:S05]  /*14c40*/  BSYNC B0 ;  /* 0x0000000000007941 */ /* 0x000fea0003800000 */
.L_x_1976:
        /* <DEDUP_REMOVED lines=9> */
.L_x_1980:
[----:B------:R-:W2:Y:S04]  /*14ce0*/  LDG.E.STRONG.GPU R0, desc[UR38][R2.64] ;  /* 0x0000002602007981 */ /* 0x000ea8000c1ef900 */
[----:B--2---:R-:W-:Y:S01]  /*14cf0*/  CCTL.IVALL ;  /* 0x00000000ff00798f */ /* 0x004fe20002000000 */
[----:B------:R-:W-:Y:S05]  /*14d00*/  YIELD ;  /* 0x0000000000007946 */ /* 0x000fea0003800000 */
[----:B------:R-:W-:-:S13]  /*14d10*/  ISETP.NE.AND P1, PT, R0, UR22, PT ;  /* 0x0000001600007c0c */ /* 0x000fda000bf25270 */
[----:B------:R-:W-:Y:S05]  /*14d20*/  @P1 BRA `(.L_x_1980) ;  /* 0xfffffffc00ec1947 */ /* 0x000fea000383ffff */
.L_x_1979:
[----:B------:R-:W-:Y:S05]  /*14d30*/  BSYNC B0 ;  /* 0x0000000000007941 */ /* 0x000fea0003800000 */
.L_x_1978:
[----:B------:R-:W-:-:S03]  /*14d40*/  UMOV UR12, 0xffffffff ;  /* 0xffffffff000c7882 */ /* 0x000fc60000000000 */
[----:B------:R-:W-:Y:S05]  /*14d50*/  BRA.DIV UR12, `(.L_x_1981) ;  /* 0x000000320cc07947 */ /* 0x000fea000b800000 */
[----:B------:R-:W-:Y:S01]  /*14d60*/  NOP ;  /* 0x0000000000007918 */ /* 0x000fe20000000000 */
.L_x_2045:
        /* <DEDUP_REMOVED lines=15> */
.L_x_1983:
[----:B------:R-:W-:Y:S05]  /*14e60*/  BSYNC B0 ;  /* 0x0000000000007941 */ /* 0x000fea0003800000 */
.L_x_1982:
        /* <DEDUP_REMOVED lines=15> */
.L_x_1985:
[----:B------:R-:W-:Y:S05]  /*14f60*/  BSYNC B0 ;  /* 0x0000000000007941 */ /* 0x000fea0003800000 */
.L_x_1984:
[----:B------:R-:W-:Y:S06]  /*14f70*/  BAR.ARV 0xa, 0xa0 ;  /* 0x0282800000007b1d */ /* 0x000fec0000002000 */
[----:B------:R-:W-:Y:S04]  /*14f80*/  BSSY B0, `(.L_x_1986) ;  /* 0x0000003000007945 */ /* 0x000fe80003800000 */
[----:B------:R-:W-:Y:S05]  /*14f90*/  @!P0 BRA `(.L_x_1987) ;  /* 0x0000000000048947 */ /* 0x000fea0003800000 */
[----:B------:R-:W-:-:S04]  /*14fa0*/  DEPBAR.LE SB0, 0x0 ;  /* 0x000080000000791a */ /* 0x000fc80000000000 */
.L_x_1987:
[----:B------:R-:W-:Y:S05]  /*14fb0*/  BSYNC B0 ;  /* 0x0000000000007941 */ /* 0x000fea0003800000 */
.L_x_1986:
        /* <DEDUP_REMOVED lines=19> */
.L_x_1989:
[----:B------:R-:W-:Y:S05]  /*150f0*/  BSYNC B0 ;  /* 0x0000000000007941 */ /* 0x000fea0003800000 */
.L_x_1988:
[----:B------:R-:W-:Y:S02]  /*15100*/  UIADD3 UR9, UR9, 0x2, URZ ;  /* 0x0000000209097890 */ /* 0x000fe4000fffe03f */
[----:B------:R-:W-:-:S04]  /*15110*/  UIADD3 UR4, UR4, 0x4000, URZ ;  /* 0x0000400004047890 */ /* 0x000fc8000fffe03f */
[----:B------:R-:W-:-:S13]  /*15120*/  ISETP.LE.AND P1, PT, R9, UR9, PT ;  /* 0x0000000909007c0c */ /* 0x000fda000bf23270 */
[----:B------:R-:W-:Y:S05]  /*15130*/  @!P1 BRA `(.L_x_1990) ;  /* 0xfffffff400789947 */ /* 0x000fea000383ffff */
.L_x_1951:
        /* <DEDUP_REMOVED lines=35> */
[----:B------:R-:W-:Y:S01]  /*15370*/  MOV R3, UR6 ;  /* 0x0000000600037c02 */ /* 0x000fe20008000f00 */
[----:B------:R-:W-:-:S02]  /*15380*/  UFLO.U32 UR11, UR5 ;  /* 0x00000005000b72bd */ /* 0x000fc400080e0000 */
[----:B------:R-:W2:Y:S04]  /*15390*/  POPC R5, UR5 ;  /* 0x0000000500057d09 */ /* 0x000ea80008000000 */
[----:B-1----:R-:W-:Y:S01]  /*153a0*/  ISETP.EQ.U32.AND P0, PT, R2, UR11, PT ;  /* 0x0000000b02007c0c */ /* 0x002fe2000bf02070 */
[----:B------:R-:W-:-:S12]  /*153b0*/  IMAD.U32 R2, RZ, RZ, UR7 ;  /* 0x00000007ff027e24 */ /* 0x000fd8000f8e00ff */
[----:B--2---:R2:W-:Y:S02]  /*153c0*/  @P0 REDG.E.ADD.S32.STRONG.GPU desc[UR38][R2.64], R5 ;  /* 0x000000050200098e */ /* 0x0045e4000c10e3a6 */
.L_x_1993:
[----:B------:R-:W-:Y:S05]  /*153d0*/  BSYNC B0 ;  /* 0x0000000000007941 */ /* 0x000fea0003800000 */
.L_x_1992:
[----:B------:R-:W-:Y:S05]  /*153e0*/  BRA `(.L_x_1994) ;  /* 0x0000000000047947 */ /* 0x000fea0003800000 */
.L_x_1991:
[----:B------:R-:W-:-:S05]  /*153f0*/  UMOV UR4, UR9 ;  /* 0x0000000900047c82 */ /* 0x000fca0008000000 */
.L_x_1994:
        /* <DEDUP_REMOVED lines=11> */
.L_x_1999:
        /* <DEDUP_REMOVED lines=18> */
[----:B-12---:R-:W-:Y:S01]  /*155d0*/  IMAD.U32 R2, RZ, RZ, UR16 ;  /* 0x00000010ff027e24 */ /* 0x006fe2000f8e00ff */
[----:B------:R-:W-:-:S02]  /*155e0*/  UFLO.U32 UR13, UR11 ;  /* 0x0000000b000d72bd */ /* 0x000fc400080e0000 */
[----:B------:R-:W1:Y:S01]  /*155f0*/  POPC R5, UR11 ;  /* 0x0000000b00057d09 */ /* 0x000e620008000000 */
[----:B------:R-:W-:-:S03]  /*15600*/  IMAD.U32 R3, RZ, RZ, UR12 ;  /* 0x0000000cff037e24 */ /* 0x000fc6000f8e00ff */
[----:B---3--:R-:W-:-:S13]  /*15610*/  ISETP.EQ.U32.AND P0, PT, R0, UR13, PT ;  /* 0x0000000d00007c0c */ /* 0x008fda000bf02070 */
[----:B-1----:R3:W-:Y:S02]  /*15620*/  @P0 REDG.E.ADD.S32.STRONG.GPU desc[UR38][R2.64], R5 ;  /* 0x000000050200098e */ /* 0x0027e4000c10e3a6 */
.L_x_1996:
[----:B------:R-:W-:Y:S05]  /*15630*/  BSYNC B0 ;  /* 0x0000000000007941 */ /* 0x000fea0003800000 */
.L_x_1995:
        /* <DEDUP_REMOVED lines=24> */
.L_x_1998:
[----:B------:R-:W-:Y:S05]  /*157c0*/  BSYNC B0 ;  /* 0x0000000000007941 */ /* 0x000fea0003800000 */
.L_x_1997:
[----:B------:R-:W-:Y:S02]  /*157d0*/  UIADD3 UR7, UR7, 0x2, URZ ;  /* 0x0000000207077890 */ /* 0x000fe4000fffe03f */
[----:B------:R-:W-:Y:S02]  /*157e0*/  ULEA UR5, UR19, UR5, 0x1 ;  /* 0x0000000513057291 */ /* 0x000fe4000f8e083f */
[----:B------:R-:W-:Y:S02]  /*157f0*/  ULEA UR6, UR19, UR6, 0x1 ;  /* 0x0000000613067291 */ /* 0x000fe4000f8e083f */
[----:B------:R-:W-:-:S13]  /*15800*/  ISETP.NE.AND P0, PT, RZ, UR7, PT ;  /* 0x00000007ff007c0c */ /* 0x000fda000bf05270 */
[----:B------:R-:W-:Y:S05]  /*15810*/  @!P0 BRA `(.L_x_1862) ;  /* 0x0000002400248947 */ /* 0x000fea0003800000 */
[----:B------:R-:W-:Y:S05]  /*15820*/  BRA `(.L_x_1999) ;  /* 0xfffffffc00207947 */ /* 0x000fea000383ffff */
.L_x_1943:
        /* <DEDUP_REMOVED lines=14> */
.L_x_2000:
        /* <DEDUP_REMOVED lines=9> */
[----:B------:R-:W4:Y:S01]  /*159a0*/  LDG.E R4, desc[UR38][R2.64+0x4] ;  /* 0x0000042602047981 */ /* 0x000f22000c1e1900 */
[----:B--2---:R-:W-:Y:S02]  /*159b0*/  R2UR UR4, R0 ;  /* 0x00000000000472ca */ /* 0x004fe400000e0000 */
[----:B----4-:R-:W-:-:S13]  /*159c0*/  R2UR UR5, R4 ;  /* 0x00000000040572ca */ /* 0x010fda00000e0000 */
[----:B------:R-:W-:Y:S01]  /*159d0*/  UIADD3 UR4, -UR4, UR5, URZ ;  /* 0x0000000504047290 */ /* 0x000fe2000fffe13f */
[----:B------:R-:W-:Y:S11]  /*159e0*/  BRA `(.L_x_2001) ;  /* 0x0000000000047947 */ /* 0x000ff60003800000 */
.L_x_2002:
[----:B------:R-:W-:-:S05]  /*159f0*/  ULDC UR4, c[0x0][0x8bc] ;  /* 0x00022f0000047ab9 */ /* 0x000fca0000000800 */
.L_x_2001:
        /* <DEDUP_REMOVED lines=14> */
[----:B------:R-:W-:Y:S01]  /*15ae0*/  IMAD.U32 R2, RZ, RZ, UR14 ;  /* 0x0000000eff027e24 */ /* 0x000fe2000f8e00ff */
[----:B------:R-:W-:Y:S01]  /*15af0*/  MOV R3, UR15 ;  /* 0x0000000f00037c02 */ /* 0x000fe20008000f00 */
[----:B------:R-:W-:Y:S01]  /*15b00*/  ULDC.64 UR16, c[0x0][0x778] ;  /* 0x0001de0000107ab9 */ /* 0x000fe20000000a00 */
[----:B------:R-:W-:Y:S01]  /*15b10*/  PLOP3.LUT P1, PT, PT, PT, UP1, 0x80, 0x0 ;  /* 0x000000000000781c */ /* 0x000fe20003f2f018 */
[----:B------:R-:W-:-:S02]  /*15b20*/  UISETP.NE.U32.AND UP0, UPT, UR4, URZ, UPT ;  /* 0x0000003f0400728c */ /* 0x000fc4000bf05070 */
[----:B------:R-:W-:Y:S02]  /*15b30*/  UISETP.NE.U32.AND UP2, UPT, UR6, URZ, UPT ;  /* 0x0000003f0600728c */ /* 0x000fe4000bf45070 */
[----:B------:R-:W-:Y:S02]  /*15b40*/  UISETP.NE.AND.EX UP0, UPT, UR5, URZ, UPT, UP0 ;  /* 0x0000003f0500728c */ /* 0x000fe4000bf05300 */
[----:B------:R-:W-:Y:S01]  /*15b50*/  UISETP.NE.AND.EX UP2, UPT, UR7, URZ, UPT, UP2 ;  /* 0x0000003f0700728c */ /* 0x000fe2000bf45320 */
[----:B------:R-:W-:-:S05]  /*15b60*/  ULDC.64 UR22, c[0x0][0x788] ;  /* 0x0001e20000167ab9 */ /* 0x000fca0000000a00 */
[----:B------:R-:W2:Y:S01]  /*15b70*/  @P1 LDG.E R6, desc[UR38][R2.64] ;  /* 0x0000002602061981 */ /* 0x000ea2000c1e1900 */
[----:B------:R-:W-:Y:S01]  /*15b80*/  PLOP3.LUT P2, PT, PT, PT, UP0, 0x80, 0x0 ;  /* 0x000000000000781c */ /* 0x000fe20003f4f008 */
[----:B------:R-:W-:Y:S01]  /*15b90*/  UIMAD.WIDE UR16, UR13, 0x4, UR16 ;  /* 0x000000040d1078a5 */ /* 0x000fe2000f8e0210 */
[----:B------:R-:W-:Y:S01]  /*15ba0*/  PLOP3.LUT P3, PT, PT, PT, UP2, 0x80, 0x0 ;  /* 0x000000000000781c */ /* 0x000fe20003f6f028 */
[----:B------:R1:W4:Y:S01]  /*15bb0*/  @P1 LDG.E R0, desc[UR38][R2.64] ;  /* 0x0000002602001981 */ /* 0x000322000c1e1900 */
[----:B------:R-:W-:Y:S02]  /*15bc0*/  @UP2 ULDC.64 UR4, c[0x0][0x780] ;  /* 0x0001e00000042ab9 */ /* 0x000fe40000000a00 */
[----:B------:R-:W-:Y:S01]  /*15bd0*/  @UP2 UIMAD.WIDE UR4, UR13, 0x4, UR4 ;  /* 0x000000040d0428a5 */ /* 0x000fe2000f8e0204 */
[----:B-1----:R-:W-:Y:S02]  /*15be0*/  IMAD.U32 R2, RZ, RZ, UR16 ;  /* 0x00000010ff027e24 */ /* 0x002fe4000f8e00ff */
        /* <DEDUP_REMOVED lines=13> */
[----:B------:R-:W-:-:S04]  /*15cc0*/  @UP1 USHF.R.S32.HI UR5, URZ, 0x1f, UR4 ;  /* 0x0000001f3f051899 */ /* 0x000fc80008011404 */
[----:B------:R-:W-:Y:S01]  /*15cd0*/  @UP1 ULEA.HI UR5, UR5, UR4, URZ, 0x7 ;  /* 0x0000000405051291 */ /* 0x000fe2000f8f383f */
[----:B-----5:R-:W-:-:S03]  /*15ce0*/  @P2 R2UR UR11, R4 ;  /* 0x00000000040b22ca */ /* 0x020fc600000e0000 */
[----:B------:R-:W-:-:S04]  /*15cf0*/  @UP1 ULOP3.LUT UR6, UR5, 0xffffff80, URZ, 0xc0, !UPT ;  /* 0xffffff8005061892 */ /* 0x000fc8000f8ec03f */
[----:B------:R-:W-:Y:S01]  /*15d00*/  @UP1 USHF.R.S32.HI UR12, URZ, 0x1f, UR6 ;  /* 0x0000001f3f0c1899 */ /* 0x000fe20008011406 */
[----:B---3--:R-:W-:Y:S01]  /*15d10*/  @P3 R2UR UR9, R5 ;  /* 0x00000000050932ca */ /* 0x008fe200000e0000 */
[----:B------:R-:W-:-:S14]  /*15d20*/  @P3 BRA `(.L_x_2004) ;  /* 0x0000000000203947 */ /* 0x000fdc0003800000 */
[----:B------:R-:W-:Y:S05]  /*15d30*/  @!P1 BRA `(.L_x_2004) ;  /* 0x00000000001c9947 */ /* 0x000fea0003800000 */
[----:B------:R-:W-:Y:S01]  /*15d40*/  IMAD.U32 R2, RZ, RZ, UR14 ;  /* 0x0000000eff027e24 */ /* 0x000fe2000f8e00ff */
[----:B------:R-:W-:-:S05]  /*15d50*/  MOV R3, UR15 ;  /* 0x0000000f00037c02 */ /* 0x000fca0008000f00 */
[----:B------:R-:W2:Y:S04]  /*15d60*/  LDG.E R0, desc[UR38][R2.64] ;  /* 0x0000002602007981 */ /* 0x000ea8000c1e1900 */
[----:B------:R-:W3:Y:S01]  /*15d70*/  LDG.E R4, desc[UR38][R2.64+0x4] ;  /* 0x0000042602047981 */ /* 0x000ee2000c1e1900 */
[----:B--2---:R-:W-:Y:S02]  /*15d80*/  R2UR UR4, R0 ;  /* 0x00000000000472ca */ /* 0x004fe400000e0000 */
[----:B---3--:R-:W-:-:S13]  /*15d90*/  R2UR UR9, R4 ;  /* 0x00000000040972ca */ /* 0x008fda00000e0000 */
[----:B------:R-:W-:-:S12]  /*15da0*/  UIADD3 UR9, -UR4, UR9, URZ ;  /* 0x0000000904097290 */ /* 0x000fd8000fffe13f */
.L_x_2004:
        /* <DEDUP_REMOVED lines=13> */
.L_x_2005:
        /* <DEDUP_REMOVED lines=8> */
.L_x_2006:
        /* <DEDUP_REMOVED lines=21> */
.L_x_2007:
[----:B------:R-:W-:Y:S01]  /*16050*/  ISETP.LT.AND P0, PT, R4, UR6, PT ;  /* 0x0000000604007c0c */ /* 0x000fe2000bf01270 */
[----:B------:R-:W-:-:S12]  /*16060*/  IMAD.MOV.U32 R0, RZ, RZ, RZ ;  /* 0x000000ffff007224 */ /* 0x000fd800078e00ff */
[----:B------:R-:W-:Y:S05]  /*16070*/  @!P0 BRA `(.L_x_2003) ;  /* 0x0000001800788947 */ /* 0x000fea0003800000 */
[----:B------:R-:W-:Y:S01]  /*16080*/  USHF.R.S32.HI UR10, URZ, 0x1f, UR20 ;  /* 0x0000001f3f0a7899 */ /* 0x000fe20008011414 */
[----:B------:R-:W-:Y:S01]  /*16090*/  BSSY B0, `(.L_x_2003) ;  /* 0x000019c000007945 */ /* 0x000fe20003800000 */
[----:B------:R-:W-:Y:S01]  /*160a0*/  ULDC.64 UR16, c[0x0][0x718] ;  /* 0x0001c60000107ab9 */ /* 0x000fe20000000a00 */
[----:B------:R-:W-:Y:S01]  /*160b0*/  UISETP.NE.U32.AND UP1, UPT, UR18, URZ, UPT ;  /* 0x0000003f1200728c */ /* 0x000fe2000bf25070 */
[----:B------:R-:W-:Y:S01]  /*160c0*/  MOV R0, RZ ;  /* 0x000000ff00007202 */ /* 0x000fe20000000f00 */
        /* <DEDUP_REMOVED lines=42> */
.L_x_2046:
[----:B------:R-:W2:Y:S01]  /*16370*/  S2R R2, SR_TID.X ;  /* 0x0000000000027919 */ /* 0x000ea20000002100 */
[----:B------:R-:W-:Y:S01]  /*16380*/  MOV R11, UR4 ;  /* 0x00000004000b7c02 */ /* 0x000fe20008000f00 */
[----:B------:R-:W-:Y:S01]  /*16390*/  IMAD.U32 R14, RZ, RZ, UR5 ;  /* 0x00000005ff0e7e24 */ /* 0x000fe2000f8e00ff */
[----:B------:R-:W-:-:S03]  /*163a0*/  MOV R10, 0x1 ;  /* 0x00000001000a7802 */ /* 0x000fc60000000f00 */
[----:B------:R-:W-:Y:S02]  /*163b0*/  VIADD R14, R14, UR23 ;  /* 0x000000170e0e7c36 */ /* 0x000fe40008000000 */
        /* <DEDUP_REMOVED lines=10> */
.L_x_2010:
[----:B------:R-:W-:Y:S01]  /*16460*/  R2UR UR19, R4 ;  /* 0x00000000041372ca */ /* 0x000fe200000e0000 */
[----:B------:R-:W2:Y:S01]  /*16470*/  LDC.64 R12, c[0x0][0x198] ;  /* 0x00006600ff0c7b82 */ /* 0x000ea20000000a00 */
[----:B------:R-:W-:Y:S01]  /*16480*/  ULDC.64 UR16, c[0x0][0x700] ;  /* 0x0001c00000107ab9 */ /* 0x000fe20000000a00 */
[----:B------:R-:W-:Y:S01]  /*16490*/  UMOV UR34, 0x0 ;  /* 0x0000000000227882 */ /* 0x000fe20000000000 */
[----:B------:R-:W-:Y:S01]  /*164a0*/  MOV R9, UR16 ;  /* 0x0000001000097c02 */ /* 0x000fe20008000f00 */
[----:B------:R-:W-:Y:S01]  /*164b0*/  IMAD.U32 R8, RZ, RZ, UR17 ;  /* 0x00000011ff087e24 */ /* 0x000fe2000f8e00ff */
[----:B------:R-:W-:Y:S01]  /*164c0*/  UMOV UR35, 0x14f00000 ;  /* 0x14f0000000237882 */ /* 0x000fe20000000000 */
[----:B------:R-:W-:Y:S01]  /*164d0*/  UMOV UR18, URZ ;  /* 0x0000003f00127c82 */ /* 0x000fe20008000000 */
[----:B------:R-:W-:Y:S01]  /*164e0*/  UMOV UR37, 0x20 ;  /* 0x0000002000257882 */ /* 0x000fe20000000000 */
[----:B------:R-:W-:Y:S01]  /*164f0*/  UMOV UR40, 0x0 ;  /* 0x0000000000287882 */ /* 0x000fe20000000000 */
[----:B------:R-:W-:Y:S01]  /*16500*/  UMOV UR41, 0x10000000 ;  /* 0x1000000000297882 */ /* 0x000fe20000000000 */
[----:B------:R-:W-:Y:S01]  /*16510*/  UMOV UR10, UR18 ;  /* 0x00000012000a7c82 */ /* 0x000fe20008000000 */
[----:B------:R-:W-:Y:S01]  /*16520*/  UMOV UR27, UR11 ;  /* 0x0000000b001b7c82 */ /* 0x000fe20008000000 */
[----:B------:R-:W-:Y:S01]  /*16530*/  USHF.L.U32 UR19, UR19, 0x7, URZ ;  /* 0x0000000713137899 */ /* 0x000fe2000800063f */
[----:B------:R-:W-:Y:S01]  /*16540*/  MOV R16, RZ ;  /* 0x000000ff00107202 */ /* 0x000fe20000000f00 */
        /* <DEDUP_REMOVED lines=23> */
[----:B------:R-:W-:Y:S01]  /*166c0*/  UIADD3 UR9, UR8, 0x30c00, URZ ;  /* 0x00030c0008097890 */ /* 0x000fe2000fffe03f */
[----:B------:R-:W-:Y:S01]  /*166d0*/  IADD3.X R0, RZ, R6, RZ, P1, !PT ;  /* 0x00000006ff007210 */ /* 0x000fe20000ffe4ff */
[----:B------:R-:W-:Y:S01]  /*166e0*/  UIADD3 UR24, UR8, 0x4000, URZ ;  /* 0x0000400008187890 */ /* 0x000fe2000fffe03f */
[----:B------:R-:W-:Y:S01]  /*166f0*/  IADD3 R2, P1, R7, 0xf0, RZ ;  /* 0x000000f007027810 */ /* 0x000fe20007f3e0ff */
[----:B------:R-:W-:Y:S01]  /*16700*/  UMOV UR43, UR17 ;  /* 0x00000011002b7c82 */ /* 0x000fe20008000000 */
[----:B------:R-:W-:-:S02]  /*16710*/  R2UR UR45, R0 ;  /* 0x00000000002d72ca */ /* 0x000fc400000e0000 */
[----:B------:R-:W-:Y:S01]  /*16720*/  R2UR UR32, R2 ;  /* 0x00000000022072ca */ /* 0x000fe200000e0000 */
[----:B------:R-:W-:Y:S01]  /*16730*/  IMAD.X R3, RZ, RZ, R6, P1 ;  /* 0x000000ffff037224 */ /* 0x000fe200008e0606 */
[----:B------:R-:W-:Y:S01]  /*16740*/  IADD3.X R0, RZ, R6, RZ, P2, !PT ;  /* 0x00000006ff007210 */ /* 0x000fe200017fe4ff */
[----:B------:R-:W-:-:S03]  /*16750*/  UMOV UR25, UR9 ;  /* 0x0000000900197c82 */ /* 0x000fc60008000000 */
[----:B------:R-:W-:Y:S02]  /*16760*/  R2UR UR33, R3 ;  /* 0x00000000032172ca */ /* 0x000fe400000e0000 */
[----:B------:R-:W-:Y:S01]  /*16770*/  R2UR UR47, R0 ;  /* 0x00000000002f72ca */ /* 0x000fe200000e0000 */
[----:B------:R-:W-:-:S10]  /*16780*/  IMAD.MOV.U32 R0, RZ, RZ, 0x8000 ;  /* 0x00008000ff007424 */ /* 0x000fd400078e00ff */
[----:B------:R1:W-:Y:S01]  /*16790*/  UTMALDG.4D [UR16], [UR32], desc[UR34] ;  /* 0x00002210200075b4 */ /* 0x0003e20008019000 */
[----:B------:R1:W-:Y:S01]  /*167a0*/  UBLKCP.S.G [UR42], [UR30], UR37 ;  /* 0x0000002a1e0073ba */ /* 0x0003e20008000225 */
[----:B------:R2:W-:Y:S01]  /*167b0*/  SYNCS.ARRIVE.TRANS64 RZ, [R15+URZ+0x30c00], R0 ;  /* 0x030c00000fff79a7 */ /* 0x0005e2000800003f */
[----:B------:R1:W-:Y:S01]  /*167c0*/  UTMALDG.4D [UR8], [UR44], desc[UR40] ;  /* 0x000028082c0075b4 */ /* 0x0003e20008019000 */
[----:B--2---:R-:W-:-:S05]  /*167d0*/  MOV R0, UR6 ;  /* 0x0000000600007c02 */ /* 0x004fca0008000f00 */
[----:B------:R-:W-:Y:S01]  /*167e0*/  VIADD R5, R0, 0xffffffff ;  /* 0xffffffff00057836 */ /* 0x000fe20000000000 */
[----:B------:R1:W-:Y:S04]  /*167f0*/  UTMALDG.4D [UR24], [UR46], desc[UR40] ;  /* 0x000028182e0075b4 */ /* 0x0003e80008019000 */
[----:B------:R-:W-:Y:S01]  /*16800*/  ISETP.GE.AND P1, PT, R4, R5, PT ;  /* 0x000000050400720c */ /* 0x000fe20003f26270 */
[----:B------:R1:W-:-:S12]  /*16810*/  STL [R1], R5 ;  /* 0x0000000501007387 */ /* 0x0003d80000100800 */
[----:B-1----:R-:W-:Y:S05]  /*16820*/  @P1 BRA `(.L_x_2011) ;  /* 0x0000000c00c81947 */ /* 0x002fea0003800000 */
[----:B------:R-:W-:Y:S01]  /*16830*/  R2UR UR8, R4 ;  /* 0x00000000040872ca */ /* 0x000fe200000e0000 */
[----:B------:R-:W-:Y:S01]  /*16840*/  UIADD3 UR9, UR6, -0x2, URZ ;  /* 0xfffffffe06097890 */ /* 0x000fe2000fffe03f */
[----:B------:R-:W-:-:S05]  /*16850*/  MOV R10, 0x1 ;  /* 0x00000001000a7802 */ /* 0x000fca0000000f00 */
[----:B------:R-:W-:-:S06]  /*16860*/  ISETP.NE.AND P1, PT, R4, UR9, PT ;  /* 0x0000000904007c0c */ /* 0x000fcc000bf25270 */
[----:B------:R-:W-:-:S04]  /*16870*/  ULOP3.LUT UR8, URZ, UR8, URZ, 0x33, !UPT ;  /* 0x000000083f087292 */ /* 0x000fc8000f8e333f */
[----:B------:R-:W-:-:S06]  /*16880*/  UIADD3 UR8, UR8, UR6, URZ ;  /* 0x0000000608087290 */ /* 0x000fcc000fffe03f */
[----:B------:R-:W-:-:S05]  /*16890*/  IMAD.U32 R0, RZ, RZ, UR8 ;  /* 0x00000008ff007e24 */ /* 0x000fca000f8e00ff */
[----:B------:R-:W-:Y:S01]  /*168a0*/  LOP3.LUT R5, R0, 0x1, RZ, 0xc0, !PT ;  /* 0x0000000100057812 */ /* 0x000fe200078ec0ff */
[----:B------:R-:W-:-:S04]  /*168b0*/  IMAD.MOV.U32 R0, RZ, RZ, R4 ;  /* 0x000000ffff007224 */ /* 0x000fc800078e0004 */
[----:B------:R1:W-:Y:S01]  /*168c0*/  STL [R1+0x4], R5 ;  /* 0x0000040501007387 */ /* 0x0003e20000100800 */
[----:B------:R-:W-:Y:S05]  /*168d0*/  @!P1 BRA `(.L_x_2012) ;  /* 0x0000000800689947 */ /* 0x000fea0003800000 */
[----:B------:R-:W-:Y:S01]  /*168e0*/  R2UR UR9, R5 ;  /* 0x00000000050972ca */ /* 0x000fe200000e0000 */
[----:B------:R-:W-:Y:S01]  /*168f0*/  IMAD.MOV.U32 R10, RZ, RZ, 0x1 ;  /* 0x00000001ff0a7424 */ /* 0x000fe200078e00ff */
[----:B------:R-:W-:-:S11]  /*16900*/  MOV R0, R4 ;  /* 0x0000000400007202 */ /* 0x000fd60000000f00 */
[----:B------:R-:W-:-:S06]  /*16910*/  UIADD3 UR8, UR8, -UR9, URZ ;  /* 0x8000000908087290 */ /* 0x000fcc000fffe03f */
[----:B------:R-:W-:-:S07]  /*16920*/  MOV R17, UR8 ;  /* 0x0000000800117c02 */ /* 0x000fce0008000f00 */
.L_x_2021:
[----:B-123--:R-:W-:-:S04]  /*16930*/  SHF.L.U32 R18, R10, 0x1f, RZ ;  /* 0x0000001f0a127819 */ /* 0x00efc800000006ff */
[----:B------:R-:W2:Y:S02]  /*16940*/  SYNCS.PHASECHK.TRANS64.TRYWAIT P1, [R15+URZ+0x30c40], R18 ;  /* 0x030c40120f0075a7 */ /* 0x000ea4000802017f */
[----:B--2---:R-:W-:Y:S05]  /*16950*/  @!P1 BRA `(.L_x_2013) ;  /* 0x0000001400f09947 */ /* 0x004fea0003800000 */
.L_x_2047:
        /* <DEDUP_REMOVED lines=8> */
.L_x_2014:
[----:B------:R-:W3:Y:S01]  /*169e0*/  LDC.64 R12, c[0x0][0x728] ;  /* 0x0001ca00ff0c7b82 */ /* 0x000ee20000000a00 */
[----:B------:R-:W-:Y:S01]  /*169f0*/  SHF.L.U32 R19, R0, 0x7, RZ ;  /* 0x0000000700137819 */ /* 0x000fe200000006ff */
[----:B------:R-:W-:Y:S01]  /*16a00*/  UMOV UR28, 0x0 ;  /* 0x00000000001c7882 */ /* 0x000fe20000000000 */
[----:B------:R-:W-:Y:S01]  /*16a10*/  R2UR UR8, R15 ;  /* 0x000000000f0872ca */ /* 0x000fe200000e0000 */
[----:B------:R-:W-:Y:S01]  /*16a20*/  UMOV UR29, 0x14f00000 ;  /* 0x14f00000001d7882 */ /* 0x000fe20000000000 */
[C---:B------:R-:W-:Y:S01]  /*16a30*/  IADD3 R2, P1, R19.reuse, UR14, RZ ;  /* 0x0000000e13027c10 */ /* 0x040fe2000ff3e0ff */
[----:B------:R-:W-:Y:S01]  /*16a40*/  UMOV UR18, URZ ;  /* 0x0000003f00127c82 */ /* 0x000fe20008000000 */
[----:B------:R-:W-:Y:S01]  /*16a50*/  R2UR UR19, R19 ;  /* 0x00000000131372ca */ /* 0x000fe200000e0000 */
[----:B-1----:R-:W1:Y:S01]  /*16a60*/  LDC.64 R4, c[0x0][0x198] ;  /* 0x00006600ff047b82 */ /* 0x002e620000000a00 */
[----:B------:R-:W-:-:S07]  /*16a70*/  UMOV UR10, 0x20 ;  /* 0x00000020000a7882 */ /* 0x000fce0000000000 */
[----:B------:R-:W-:Y:S02]  /*16a80*/  UIADD3 UR16, UR8, 0x18000, URZ ;  /* 0x0001800008107890 */ /* 0x000fe4000fffe03f */
[----:B------:R-:W-:Y:S02]  /*16a90*/  UIADD3 UR17, UR8, 0x30c30, URZ ;  /* 0x00030c3008117890 */ /* 0x000fe4000fffe03f */
[----:B------:R-:W-:Y:S02]  /*16aa0*/  UIADD3 UR19, UR19, UR7, URZ ;  /* 0x0000000713137290 */ /* 0x000fe4000fffe03f */
[----:B------:R-:W-:Y:S01]  /*16ab0*/  UIADD3 UR8, UR8, 0x20400, URZ ;  /* 0x0002040008087890 */ /* 0x000fe2000fffe03f */
[----:B---3--:R-:W-:Y:S02]  /*16ac0*/  LEA R3, P2, R2, R12, 0x2 ;  /* 0x0000000c02037211 */ /* 0x008fe400078410ff */
[----:B------:R-:W-:Y:S02]  /*16ad0*/  UMOV UR9, UR17 ;  /* 0x0000001100097c82 */ /* 0x000fe40008000000 */
[----:B------:R-:W-:-:S02]  /*16ae0*/  R2UR UR24, R3 ;  /* 0x00000000031872ca */ /* 0x000fc400000e0000 */
[----:B------:R-:W-:Y:S01]  /*16af0*/  LEA.HI.X.SX32 R3, R19, R11, 0x1, P1 ;  /* 0x0000000b13037211 */ /* 0x000fe200008f0eff */
[----:B-1----:R-:W-:Y:S01]  /*16b00*/  IMAD.MOV.U32 R7, RZ, RZ, R4 ;  /* 0x000000ffff077224 */ /* 0x002fe200078e0004 */
[----:B------:R-:W-:Y:S02]  /*16b10*/  MOV R6, R5 ;  /* 0x0000000500067202 */ /* 0x000fe40000000f00 */
        /* <DEDUP_REMOVED lines=9> */
[----:B-1-3--:R-:W-:Y:S05]  /*16bb0*/  @!P1 BRA `(.L_x_2015) ;  /* 0x00000014006c9947 */ /* 0x00afea0003800000 */
.L_x_2048:
        /* <DEDUP_REMOVED lines=8> */
.L_x_2016:
[----:B------:R-:W-:Y:S01]  /*16c40*/  VIADD R19, R19, 0x80 ;  /* 0x0000008013137836 */ /* 0x000fe20000000000 */
[----:B------:R-:W-:Y:S01]  /*16c50*/  ULDC.64 UR8, c[0x0][0x700] ;  /* 0x0001c00000087ab9 */ /* 0x000fe20000000a00 */
[----:B------:R-:W-:Y:S01]  /*16c60*/  R2UR UR26, R15 ;  /* 0x000000000f1a72ca */ /* 0x000fe200000e0000 */
[----:B------:R-:W-:Y:S01]  /*16c70*/  IMAD.U32 R8, RZ, RZ, UR9 ;  /* 0x00000009ff087e24 */ /* 0x000fe2000f8e00ff */
[----:B------:R-:W-:Y:S01]  /*16c80*/  MOV R9, UR8 ;  /* 0x0000000800097c02 */ /* 0x000fe20008000f00 */
[----:B------:R-:W-:Y:S01]  /*16c90*/  UMOV UR24, 0x0 ;  /* 0x0000000000187882 */ /* 0x000fe20000000000 */
[C---:B------:R-:W-:Y:S01]  /*16ca0*/  IADD3 R2, P1, R19.reuse, UR22, RZ ;  /* 0x0000001613027c10 */ /* 0x040fe2000ff3e0ff */
[----:B------:R-:W-:Y:S01]  /*16cb0*/  UMOV UR25, 0x14f00000 ;  /* 0x14f0000000197882 */ /* 0x000fe20000000000 */
[----:B------:R-:W-:Y:S01]  /*16cc0*/  SHF.R.S32.HI R20, RZ, 0x1f, R19 ;  /* 0x0000001fff147819 */ /* 0x000fe20000011413 */
[----:B------:R-:W-:Y:S01]  /*16cd0*/  UMOV UR18, URZ ;  /* 0x0000003f00127c82 */ /* 0x000fe20008000000 */
[----:B------:R-:W-:Y:S01]  /*16ce0*/  LEA R3, P2, R2, R9, 0x2 ;  /* 0x0000000902037211 */ /* 0x000fe200078410ff */
[----:B------:R-:W-:Y:S01]  /*16cf0*/  UMOV UR10, 0x20 ;  /* 0x00000020000a7882 */ /* 0x000fe20000000000 */
[----:B------:R-:W-:-:S02]  /*16d00*/  IADD3 R21, R19, UR7, RZ ;  /* 0x0000000713157c10 */ /* 0x000fc4000fffe0ff */
[----:B------:R-:W-:Y:S01]  /*16d10*/  R2UR UR28, R3 ;  /* 0x00000000031c72ca */ /* 0x000fe200000e0000 */
[----:B------:R-:W-:Y:S01]  /*16d20*/  UIADD3 UR16, UR26, 0x14000, URZ ;  /* 0x000140001a107890 */ /* 0x000fe2000fffe03f */
[----:B------:R-:W-:Y:S01]  /*16d30*/  IADD3.X R3, R20, R14, RZ, P1, !PT ;  /* 0x0000000e14037210 */ /* 0x000fe20000ffe4ff */
[----:B------:R-:W-:Y:S01]  /*16d40*/  UIADD3 UR17, UR26, 0x30c18, URZ ;  /* 0x00030c181a117890 */ /* 0x000fe2000fffe03f */
[----:B------:R-:W-:Y:S01]  /*16d50*/  R2UR UR19, R21 ;  /* 0x00000000151372ca */ /* 0x000fe200000e0000 */
        /* <DEDUP_REMOVED lines=12> */
.L_x_2049:
[----:B------:R-:W-:Y:S05]  /*16e20*/  @P0 BRA `(.L_x_2018) ;  /* 0x00000000001c0947 */ /* 0x000fea0003800000 */
[----:B-123--:R-:W-:-:S04]  /*16e30*/  IMAD.MOV.U32 R18, RZ, RZ, 0x4200 ;  /* 0x00004200ff127424 */ /* 0x00efc800078e00ff */
[----:B------:R1:W-:Y:S02]  /*16e40*/  SYNCS.ARRIVE.TRANS64 RZ, [R15+URZ+0x30c38], R18 ;  /* 0x030c38120fff79a7 */ /* 0x0003e4000800003f */
[----:B-1----:R-:W1:Y:S02]  /*16e50*/  S2R R18, SR_TID.X ;  /* 0x0000000000127919 */ /* 0x002e640000002100 */
[----:B-1----:R-:W-:-:S04]  /*16e60*/  LOP3.LUT R18, R18, 0x1f, RZ, 0xc0, !PT ;  /* 0x0000001f12127812 */ /* 0x002fc800078ec0ff */
[----:B------:R-:W-:-:S13]  /*16e70*/  ISETP.NE.AND P1, PT, R18, RZ, PT ;  /* 0x000000ff1200720c */ /* 0x000fda0003f25270 */
[----:B------:R-:W-:Y:S05]  /*16e80*/  @!P1 BRA `(.L_x_2018) ;  /* 0x0000000000049947 */ /* 0x000fea0003800000 */
[----:B------:R-:W-:Y:S01]  /*16e90*/  BPT.TRAP 0x1 ;  /* 0x000000040000795c */ /* 0x000fe20000300000 */
.L_x_2018:
[----:B------:R-:W-:Y:S01]  /*16ea0*/  IADD3 R19, P1, R19, UR14, RZ ;  /* 0x0000000e13137c10 */ /* 0x000fe2000ff3e0ff */
[----:B------:R-:W-:Y:S01]  /*16eb0*/  UMOV UR24, 0x0 ;  /* 0x0000000000187882 */ /* 0x000fe20000000000 */
[----:B------:R-:W-:Y:S01]  /*16ec0*/  R2UR UR26, R15 ;  /* 0x000000000f1a72ca */ /* 0x000fe200000e0000 */
[----:B------:R-:W-:Y:S01]  /*16ed0*/  UMOV UR25, 0x14f00000 ;  /* 0x14f0000000197882 */ /* 0x000fe20000000000 */
[----:B------:R-:W-:Y:S01]  /*16ee0*/  IADD3.X R20, R20, R11, RZ, P1, !PT ;  /* 0x0000000b14147210 */ /* 0x000fe20000ffe4ff */
[----:B------:R-:W-:Y:S01]  /*16ef0*/  UMOV UR18, URZ ;  /* 0x0000003f00127c82 */ /* 0x000fe20008000000 */
[----:B------:R-:W-:Y:S01]  /*16f00*/  LEA R12, P1, R19, R12, 0x2 ;  /* 0x0000000c130c7211 */ /* 0x000fe200078210ff */
[----:B------:R-:W-:Y:S01]  /*16f10*/  UMOV UR10, 0x20 ;  /* 0x00000020000a7882 */ /* 0x000fe20000000000 */
[----:B------:R-:W-:Y:S02]  /*16f20*/  R2UR UR19, R21 ;  /* 0x00000000151372ca */ /* 0x000fe400000e0000 */
[----:B------:R-:W-:-:S02]  /*16f30*/  LEA.HI.X R20, R19, R13, R20, 0x2, P1 ;  /* 0x0000000d13147211 */ /* 0x000fc400008f1414 */
[----:B------:R-:W-:Y:S02]  /*16f40*/  R2UR UR8, R4 ;  /* 0x00000000040872ca */ /* 0x000fe400000e0000 */
[----:B------:R-:W-:Y:S01]  /*16f50*/  R2UR UR9, R5 ;  /* 0x00000000050972ca */ /* 0x000fe200000e0000 */
[----:B------:R-:W-:Y:S01]  /*16f60*/  UIADD3 UR16, UR26, 0x1c000, URZ ;  /* 0x0001c0001a107890 */ /* 0x000fe2000fffe03f */
[----:B------:R-:W-:Y:S01]  /*16f70*/  R2UR UR28, R12 ;  /* 0x000000000c1c72ca */ /* 0x000fe200000e0000 */
[----:B------:R-:W-:Y:S01]  /*16f80*/  UIADD3 UR17, UR26, 0x30c38, URZ ;  /* 0x00030c381a117890 */ /* 0x000fe2000fffe03f */
[----:B------:R-:W-:Y:S01]  /*16f90*/  R2UR UR29, R20 ;  /* 0x00000000141d72ca */ /* 0x000fe200000e0000 */
[----:B------:R-:W-:Y:S01]  /*16fa0*/  UIADD3 UR26, UR26, 0x20600, URZ ;  /* 0x000206001a1a7890 */ /* 0x000fe2000fffe03f */
[----:B------:R-:W-:-:S04]  /*16fb0*/  LOP3.LUT R10, R10, 0x1, RZ, 0x3c, !PT ;  /* 0x000000010a0a7812 */ /* 0x000fc800078e3cff */
[----:B------:R-:W-:Y:S01]  /*16fc0*/  SHF.L.U32 R4, R10, 0x1f, RZ ;  /* 0x0000001f0a047819 */ /* 0x000fe200000006ff */
[----:B------:R-:W-:Y:S02]  /*16fd0*/  UMOV UR27, UR17 ;  /* 0x00000011001b7c82 */ /* 0x000fe40008000000 */
[----:B------:R4:W-:Y:S04]  /*16fe0*/  UTMALDG.4D [UR16], [UR8], desc[UR24] ;  /* 0x00001810080075b4 */ /* 0x0009e80008019000 */
[----:B------:R4:W-:Y:S01]  /*16ff0*/  UBLKCP.S.G [UR26], [UR28], UR10 ;  /* 0x0000001a1c0073ba */ /* 0x0009e2000800020a */
[----:B------:R-:W5:Y:S02]  /*17000*/  SYNCS.PHASECHK.TRANS64.TRYWAIT P1, [R15+URZ+0x30c20], R4 ;  /* 0x030c20040f0075a7 */ /* 0x000f64000802017f */
[----:B----45:R-:W-:Y:S05]  /*17010*/  @!P1 BRA `(.L_x_2019) ;  /* 0x00000010007c9947 */ /* 0x030fea0003800000 */
.L_x_2051:
[----:B------:R-:W-:Y:S05]  /*17020*/  @P0 BRA `(.L_x_2020) ;  /* 0x00000000001c0947 */ /* 0x000fea0003800000 */
[----:B------:R-:W5:Y:S01]  /*17030*/  S2R R5, SR_TID.X ;  /* 0x0000000000057919 */ /* 0x000f620000002100 */
[----:B----4-:R-:W-:-:S04]  /*17040*/  IMAD.MOV.U32 R4, RZ, RZ, 0x4200 ;  /* 0x00004200ff047424 */ /* 0x010fc800078e00ff */
[----:B------:R4:W-:Y:S01]  /*17050*/  SYNCS.ARRIVE.TRANS64 RZ, [R15+URZ+0x30c10], R4 ;  /* 0x030c10040fff79a7 */ /* 0x0009e2000800003f */
[----:B-----5:R-:W-:-:S04]  /*17060*/  LOP3.LUT R5, R5, 0x1f, RZ, 0xc0, !PT ;  /* 0x0000001f05057812 */ /* 0x020fc800078ec0ff */
[----:B------:R-:W-:-:S13]  /*17070*/  ISETP.NE.AND P1, PT, R5, RZ, PT ;  /* 0x000000ff0500720c */ /* 0x000fda0003f25270 */
[----:B----4-:R-:W-:Y:S05]  /*17080*/  @!P1 BRA `(.L_x_2020) ;  /* 0x0000000000049947 */ /* 0x010fea0003800000 */
[----:B------:R-:W-:Y:S01]  /*17090*/  BPT.TRAP 0x1 ;  /* 0x000000040000795c */ /* 0x000fe20000300000 */
.L_x_2020:
[----:B------:R-:W-:Y:S01]  /*170a0*/  R2UR UR10, R0 ;  /* 0x00000000000a72ca */ /* 0x000fe200000e0000 */
[----:B------:R-:W-:Y:S01]  /*170b0*/  UMOV UR24, 0x0 ;  /* 0x0000000000187882 */ /* 0x000fe20000000000 */
[----:B------:R-:W-:Y:S01]  /*170c0*/  R2UR UR26, R15 ;  /* 0x000000000f1a72ca */ /* 0x000fe200000e0000 */
[----:B------:R-:W-:Y:S01]  /*170d0*/  UMOV UR25, 0x14f00000 ;  /* 0x14f0000000197882 */ /* 0x000fe20000000000 */
[----:B------:R-:W-:Y:S01]  /*170e0*/  IADD3 R17, R17, -0x2, RZ ;  /* 0xfffffffe11117810 */ /* 0x000fe20007ffe0ff */
[----:B------:R-:W-:Y:S01]  /*170f0*/  UMOV UR18, URZ ;  /* 0x0000003f00127c82 */ /* 0x000fe20008000000 */
[----:B------:R-:W-:Y:S01]  /*17100*/  R2UR UR9, R3 ;  /* 0x00000000030972ca */ /* 0x000fe200000e0000 */
[----:B------:R-:W-:-:S06]  /*17110*/  UMOV UR28, 0x20 ;  /* 0x00000020001c7882 */ /* 0x000fcc0000000000 */
[----:B------:R-:W-:Y:S02]  /*17120*/  UIADD3 UR10, UR10, 0x2, URZ ;  /* 0x000000020a0a7890 */ /* 0x000fe4000fffe03f */
[----:B------:R-:W-:Y:S02]  /*17130*/  UIADD3 UR16, UR26, 0x10000, URZ ;  /* 0x000100001a107890 */ /* 0x000fe4000fffe03f */
[----:B------:R-:W-:Y:S02]  /*17140*/  USHF.L.U32 UR19, UR10, 0x7, URZ ;  /* 0x000000070a137899 */ /* 0x000fe4000800063f */
[----:B------:R-:W-:Y:S02]  /*17150*/  UIADD3 UR17, UR26, 0x30c10, URZ ;  /* 0x00030c101a117890 */ /* 0x000fe4000fffe03f */
[----:B------:R-:W-:Y:S02]  /*17160*/  UIADD3 UR8, UP0, UR19, UR22, URZ ;  /* 0x0000001613087290 */ /* 0x000fe4000ff1e03f */
[----:B------:R-:W-:Y:S01]  /*17170*/  IMAD.U32 R5, RZ, RZ, UR19 ;  /* 0x00000013ff057e24 */ /* 0x000fe2000f8e00ff */
[----:B------:R-:W-:-:S02]  /*17180*/  UIADD3 UR19, UR19, UR7, URZ ;  /* 0x0000000713137290 */ /* 0x000fc4000fffe03f */
[----:B------:R-:W-:Y:S01]  /*17190*/  UIADD3 UR26, UR26, 0x20000, URZ ;  /* 0x000200001a1a7890 */ /* 0x000fe2000fffe03f */
[----:B------:R-:W-:Y:S01]  /*171a0*/  MOV R0, UR8 ;  /* 0x0000000800007c02 */ /* 0x000fe20008000f00 */
[----:B------:R-:W-:Y:S01]  /*171b0*/  UMOV UR27, UR17 ;  /* 0x00000011001b7c82 */ /* 0x000fe20008000000 */
[----:B------:R-:W-:Y:S02]  /*171c0*/  PLOP3.LUT P2, PT, PT, PT, UP0, 0x80, 0x0 ;  /* 0x000000000000781c */ /* 0x000fe40003f4f008 */
[----:B----4-:R-:W-:Y:S02]  /*171d0*/  LEA R4, P1, R0, R9, 0x2 ;  /* 0x0000000900047211 */ /* 0x010fe400078210ff */
[----:B------:R-:W-:Y:S02]  /*171e0*/  LEA.HI.X.SX32 R5, R5, R14, 0x1, P2 ;  /* 0x0000000e05057211 */ /* 0x000fe400010f0eff */
[----:B------:R-:W-:Y:S02]  /*171f0*/  R2UR UR8, R2 ;  /* 0x00000000020872ca */ /* 0x000fe400000e0000 */
[----:B------:R-:W-:-:S02]  /*17200*/  LEA.HI.X R0, R0, R8, R5, 0x2, P1 ;  /* 0x0000000800007211 */ /* 0x000fc400008f1405 */
[----:B------:R-:W-:Y:S02]  /*17210*/  R2UR UR30, R4 ;  /* 0x00000000041e72ca */ /* 0x000fe400000e0000 */
[----:B------:R-:W-:Y:S01]  /*17220*/  R2UR UR31, R0 ;  /* 0x00000000001f72ca */ /* 0x000fe200000e0000 */
[----:B------:R-:W-:Y:S01]  /*17230*/  IMAD.U32 R0, RZ, RZ, UR10 ;  /* 0x0000000aff007e24 */ /* 0x000fe2000f8e00ff */
[----:B------:R-:W-:-:S05]  /*17240*/  ISETP.NE.AND P1, PT, R17, RZ, PT ;  /* 0x000000ff1100720c */ /* 0x000fca0003f25270 */
[----:B------:R4:W-:Y:S06]  /*17250*/  UTMALDG.4D [UR16], [UR8], desc[UR24] ;  /* 0x00001810080075b4 */ /* 0x0009ec0008019000 */
[----:B------:R4:W-:Y:S02]  /*17260*/  UBLKCP.S.G [UR26], [UR30], UR28 ;  /* 0x0000001a1e0073ba */ /* 0x0009e4000800021c */
[----:B----4-:R-:W-:Y:S05]  /*17270*/  @P1 BRA `(.L_x_2021) ;  /* 0xfffffff400ac1947 */ /* 0x010fea000383ffff */
.L_x_2012:
[----:B------:R-:W4:Y:S02]  /*17280*/  LDL.LU R4, [R1+0x4] ;  /* 0x0000040001047983 */ /* 0x000f240000300800 */
[----:B----4-:R-:W-:Y:S02]  /*17290*/  ISETP.NE.AND P1, PT, R4, RZ, PT ;  /* 0x000000ff0400720c */ /* 0x010fe40003f25270 */
[----:B------:R4:W5:Y:S11]  /*172a0*/  LDL R4, [R1] ;  /* 0x0000000001047983 */ /* 0x0009760000100800 */
[----:B----4-:R-:W-:Y:S05]  /*172b0*/  @!P1 BRA `(.L_x_2011) ;  /* 0x0000000400249947 */ /* 0x010fea0003800000 */
[----:B------:R-:W-:-:S04]  /*172c0*/  SHF.L.U32 R12, R10, 0x1f, RZ ;  /* 0x0000001f0a0c7819 */ /* 0x000fc800000006ff */
[----:B------:R-:W4:Y:S02]  /*172d0*/  SYNCS.PHASECHK.TRANS64.TRYWAIT P1, [R15+URZ+0x30c40], R12 ;  /* 0x030c400c0f0075a7 */ /* 0x000f24000802017f */
[----:B----4-:R-:W-:Y:S05]  /*172e0*/  @!P1 BRA `(.L_x_2022) ;  /* 0x0000000c00e09947 */ /* 0x010fea0003800000 */
.L_x_2052:
[----:B------:R-:W-:Y:S05]  /*172f0*/  @P0 BRA `(.L_x_2023) ;  /* 0x00000000001c0947 */ /* 0x000fea0003800000 */
[----:B-----5:R-:W1:Y:S02]  /*17300*/  S2R R4, SR_TID.X ;  /* 0x0000000000047919 */ /* 0x020e640000002100 */
[----:B-1----:R-:W-:Y:S02]  /*17310*/  LOP3.LUT R5, R4, 0x1f, RZ, 0xc0, !PT ;  /* 0x0000001f04057812 */ /* 0x002fe400078ec0ff */
[----:B------:R-:W-:Y:S02]  /*17320*/  MOV R4, 0x4200 ;  /* 0x0000420000047802 */ /* 0x000fe40000000f00 */
[----:B------:R-:W-:Y:S02]  /*17330*/  ISETP.NE.AND P1, PT, R5, RZ, PT ;  /* 0x000000ff0500720c */ /* 0x000fe40003f25270 */
[----:B------:R1:W-:Y:S11]  /*17340*/  SYNCS.ARRIVE.TRANS64 RZ, [R15+URZ+0x30c30], R4 ;  /* 0x030c30040fff79a7 */ /* 0x0003f6000800003f */
[----:B-1----:R-:W-:Y:S05]  /*17350*/  @!P1 BRA `(.L_x_2023) ;  /* 0x0000000000049947 */ /* 0x002fea0003800000 */
[----:B------:R-:W-:Y:S01]  /*17360*/  BPT.TRAP 0x1 ;  /* 0x000000040000795c */ /* 0x000fe20000300000 */
.L_x_2023:
[----:B-1---5:R-:W1:Y:S01]  /*17370*/  LDC.64 R4, c[0x0][0x728] ;  /* 0x0001ca00ff047b82 */ /* 0x022e620000000a00 */
        /* <DEDUP_REMOVED lines=10> */
[----:B------:R-:W-:Y:S02]  /*17420*/  UIADD3 UR26, UR26, 0x20400, URZ ;  /* 0x000204001a1a7890 */ /* 0x000fe4000fffe03f */
[----:B------:R-:W-:Y:S01]  /*17430*/  UIADD3 UR19, UR19, UR7, URZ ;  /* 0x0000000713137290 */ /* 0x000fe2000fffe03f */
[----:B-1----:R-:W-:Y:S02]  /*17440*/  LEA R4, P2, R13, R4, 0x2 ;  /* 0x000000040d047211 */ /* 0x002fe400078410ff */
        /* <DEDUP_REMOVED lines=13> */
.L_x_2053:
[----:B------:R-:W-:Y:S05]  /*17520*/  @P0 BRA `(.L_x_2025) ;  /* 0x00000000001c0947 */ /* 0x000fea0003800000 */
[----:B------:R-:W2:Y:S02]  /*17530*/  S2R R4, SR_TID.X ;  /* 0x0000000000047919 */ /* 0x000ea40000002100 */
[----:B--2---:R-:W-:Y:S01]  /*17540*/  LOP3.LUT R5, R4, 0x1f, RZ, 0xc0, !PT ;  /* 0x0000001f04057812 */ /* 0x004fe200078ec0ff */
[----:B------:R-:W-:-:S03]  /*17550*/  IMAD.MOV.U32 R4, RZ, RZ, 0x4200 ;  /* 0x00004200ff047424 */ /* 0x000fc600078e00ff */
[----:B------:R-:W-:Y:S01]  /*17560*/  ISETP.NE.AND P0, PT, R5, RZ, PT ;  /* 0x000000ff0500720c */ /* 0x000fe20003f05270 */
[----:B------:R2:W-:-:S12]  /*17570*/  SYNCS.ARRIVE.TRANS64 RZ, [R15+URZ+0x30c18], R4 ;  /* 0x030c18040fff79a7 */ /* 0x0005d8000800003f */
[----:B--2---:R-:W-:Y:S05]  /*17580*/  @!P0 BRA `(.L_x_2025) ;  /* 0x0000000000048947 */ /* 0x004fea0003800000 */
[----:B------:R-:W-:Y:S01]  /*17590*/  BPT.TRAP 0x1 ;  /* 0x000000040000795c */ /* 0x000fe20000300000 */
.L_x_2025:
        /* <DEDUP_REMOVED lines=11> */
[----:B------:R-:W-:Y:S01]  /*17650*/  MOV R5, UR19 ;  /* 0x0000001300057c02 */ /* 0x000fe20008000f00 */
[----:B------:R-:W-:Y:S02]  /*17660*/  UIADD3 UR17, UR26, 0x30c18, URZ ;  /* 0x00030c181a117890 */ /* 0x000fe4000fffe03f */
[----:B------:R-:W-:Y:S01]  /*17670*/  UIADD3 UR19, UR19, UR7, URZ ;  /* 0x0000000713137290 */ /* 0x000fe2000fffe03f */
[----:B------:R-:W-:Y:S01]  /*17680*/  PLOP3.LUT P0, PT, PT, PT, UP0, 0x80, 0x0 ;  /* 0x000000000000781c */ /* 0x000fe20003f0f008 */
[----:B------:R-:W-:Y:S01]  /*17690*/  IMAD.U32 R0, RZ, RZ, UR8 ;  /* 0x00000008ff007e24 */ /* 0x000fe2000f8e00ff */
[----:B------:R-:W-:Y:S01]  /*176a0*/  R2UR UR8, R2 ;  /* 0x00000000020872ca */ /* 0x000fe200000e0000 */
[----:B------:R-:W-:Y:S01]  /*176b0*/  UIADD3 UR26, UR26, 0x20200, URZ ;  /* 0x000202001a1a7890 */ /* 0x000fe2000fffe03f */
[----:B------:R-:W-:Y:S01]  /*176c0*/  LEA.HI.X.SX32 R5, R5, R14, 0x1, P0 ;  /* 0x0000000e05057211 */ /* 0x000fe200000f0eff */
[----:B------:R-:W-:Y:S01]  /*176d0*/  UMOV UR27, UR17 ;  /* 0x00000011001b7c82 */ /* 0x000fe20008000000 */
[----:B------:R-:W-:-:S04]  /*176e0*/  LEA R9, P0, R0, R9, 0x2 ;  /* 0x0000000900097211 */ /* 0x000fc800078010ff */
[----:B------:R-:W-:Y:S02]  /*176f0*/  LEA.HI.X R8, R0, R8, R5, 0x2, P0 ;  /* 0x0000000800087211 */ /* 0x000fe400000f1405 */
[----:B------:R-:W-:Y:S02]  /*17700*/  R2UR UR28, R9 ;  /* 0x00000000091c72ca */ /* 0x000fe400000e0000 */
[----:B------:R-:W-:Y:S01]  /*17710*/  R2UR UR29, R8 ;  /* 0x00000000081d72ca */ /* 0x000fe200000e0000 */
[----:B------:R2:W-:-:S12]  /*17720*/  UTMALDG.4D [UR16], [UR8], desc[UR24] ;  /* 0x00001810080075b4 */ /* 0x0005d80008019000 */
[----:B------:R2:W-:Y:S02]  /*17730*/  UBLKCP.S.G [UR26], [UR28], UR10 ;  /* 0x0000001a1c0073ba */ /* 0x0005e4000800020a */
[----:B--2---:R-:W-:-:S07]  /*17740*/  MOV R16, 0x1 ;  /* 0x0000000100107802 */ /* 0x004fce0000000f00 */
.L_x_2011:
[----:B------:R-:W1:Y:S01]  /*17750*/  S2R R0, SR_TID.X ;  /* 0x0000000000007919 */ /* 0x000e620000002100 */
[----:B------:R-:W-:Y:S01]  /*17760*/  IMAD R3, R16, 0x8, R15 ;  /* 0x0000000810037824 */ /* 0x000fe200078e020f */
[----:B-1----:R-:W-:Y:S02]  /*17770*/  LOP3.LUT R2, R0, 0x7f, RZ, 0xc0, !PT ;  /* 0x0000007f00027812 */ /* 0x002fe400078ec0ff */
[----:B------:R-:W-:Y:S02]  /*17780*/  SHF.L.U32 R0, R10, 0x1f, RZ ;  /* 0x0000001f0a007819 */ /* 0x000fe400000006ff */
[----:B------:R-:W-:Y:S02]  /*17790*/  ISETP.NE.AND P1, PT, R2, RZ, PT ;  /* 0x000000ff0200720c */ /* 0x000fe40003f25270 */
[----:B------:R-:W1:Y:S02]  /*177a0*/  SYNCS.PHASECHK.TRANS64.TRYWAIT P0, [R3+URZ+0x30c40], R0 ;  /* 0x030c4000030075a7 */ /* 0x000e64000800017f */
[----:B-1----:R-:W-:Y:S09]  /*177b0*/  @!P0 BRA `(.L_x_2026) ;  /* 0x0000000800d48947 */ /* 0x002ff20003800000 */
.L_x_2054:
[----:B------:R-:W-:Y:S05]  /*177c0*/  @P1 BRA `(.L_x_2027) ;  /* 0x0000000000181947 */ /* 0x000fea0003800000 */
[----:B------:R-:W1:Y:S01]  /*177d0*/  S2R R2, SR_TID.X ;  /* 0x0000000000027919 */ /* 0x000e620000002100 */
[----:B------:R-:W-:-:S04]  /*177e0*/  MOV R0, 0x4200 ;  /* 0x0000420000007802 */ /* 0x000fc80000000f00 */
[----:B------:R1:W-:Y:S02]  /*177f0*/  SYNCS.ARRIVE.TRANS64 RZ, [R3+URZ+0x30c30], R0 ;  /* 0x030c300003ff79a7 */ /* 0x0003e4000800003f */
[----:B-1----:R-:W-:-:S13]  /*17800*/  LOP3.LUT P0, RZ, R2, 0x1f, RZ, 0xc0, !PT ;  /* 0x0000001f02ff7812 */ /* 0x002fda000780c0ff */
[----:B------:R-:W-:Y:S05]  /*17810*/  @!P0 BRA `(.L_x_2027) ;  /* 0x0000000000048947 */ /* 0x000fea0003800000 */
[----:B------:R-:W-:Y:S01]  /*17820*/  BPT.TRAP 0x1 ;  /* 0x000000040000795c */ /* 0x000fe20000300000 */
.L_x_2027:
[----:B-----5:R-:W-:Y:S01]  /*17830*/  R2UR UR19, R4 ;  /* 0x00000000041372ca */ /* 0x020fe200000e0000 */
[C---:B------:R-:W-:Y:S01]  /*17840*/  IMAD R0, R16.reuse, 0x4000, R15 ;  /* 0x0000400010007824 */ /* 0x040fe200078e020f */
[----:B------:R-:W-:Y:S01]  /*17850*/  R2UR UR9, R11 ;  /* 0x000000000b0972ca */ /* 0x000fe200000e0000 */
[----:B------:R-:W-:Y:S01]  /*17860*/  ULDC.64 UR26, c[0x0][0x728] ;  /* 0x0001ca00001a7ab9 */ /* 0x000fe20000000a00 */
[----:B--234-:R-:W-:Y:S02]  /*17870*/  LEA R15, R16, R15, 0x9 ;  /* 0x0000000f100f7211 */ /* 0x01cfe400078e48ff */
        /* <DEDUP_REMOVED lines=10> */
[----:B------:R-:W-:Y:S01]  /*17920*/  ULEA.HI.X.SX32 UR9, UR19, UR9, 0x1, UP0 ;  /* 0x0000000913097291 */ /* 0x000fe200080f0e3f */
[C---:B------:R-:W-:Y:S01]  /*17930*/  ISETP.NE.AND P0, PT, R0.reuse, 0x2, PT ;  /* 0x000000020000780c */ /* 0x040fe20003f05270 */
[----:B------:R-:W-:Y:S02]  /*17940*/  ULEA UR8, UP0, UR18, UR26, 0x2 ;  /* 0x0000001a12087291 */ /* 0x000fe4000f80103f */
[----:B------:R-:W-:Y:S01]  /*17950*/  UIADD3 UR17, UR17, 0x30c30, URZ ;  /* 0x00030c3011117890 */ /* 0x000fe2000fffe03f */
        /* <DEDUP_REMOVED lines=15> */
.L_x_2008:
[----:B------:R-:W-:Y:S05]  /*17a50*/  BSYNC B0 ;  /* 0x0000000000007941 */ /* 0x000fea0003800000 */
.L_x_2003:
[----:B------:R-:W-:-:S03]  /*17a60*/  UMOV UR8, 0xffffffff ;  /* 0xffffffff00087882 */ /* 0x000fc60000000000 */
[----:B------:R-:W-:Y:S05]  /*17a70*/  BRA.DIV UR8, `(.L_x_2028) ;  /* 0x0000000a08387947 */ /* 0x000fea000b800000 */
[----:B------:R-:W-:-:S13]  /*17a80*/  ELECT P6, URZ, PT ;  /* 0x00000000003f782f */ /* 0x000fda00038c0000 */
.L_x_2057:
[----:B------:R-:W-:Y:S05]  /*17a90*/  @!P6 BRA `(.L_x_1862) ;  /* 0x000000000084e947 */ /* 0x000fea0003800000 */
[----:B------:R-:W-:-:S06]  /*17aa0*/  ULOP3.LUT UR8, UR36, 0x2, URZ, 0xfc, !UPT ;  /* 0x0000000224087892 */ /* 0x000fcc000f8efc3f */
[----:B------:R-:W-:-:S05]  /*17ab0*/  IMAD.U32 R2, RZ, RZ, UR8 ;  /* 0x00000008ff027e24 */ /* 0x000fca000f8e00ff */
[----:B------:R-:W-:-:S13]  /*17ac0*/  ISETP.NE.AND P2, PT, R2, 0x3, PT ;  /* 0x000000030200780c */ /* 0x000fda0003f45270 */
[----:B------:R-:W-:Y:S05]  /*17ad0*/  @!P2 BRA `(.L_x_2029) ;  /* 0x000000000004a947 */ /* 0x000fea0003800000 */
[----:B---3--:R-:W-:Y:S01]  /*17ae0*/  BPT.TRAP 0x1 ;  /* 0x000000040000795c */ /* 0x008fe20000300000 */
.L_x_2029:
        /* <DEDUP_REMOVED lines=15> */
.L_x_2058:
[----:B------:R-:W2:Y:S02]  /*17be0*/  SYNCS.PHASECHK.TRANS64.TRYWAIT P0, [R3+URZ], R2 ;  /* 0x00000002030075a7 */ /* 0x000ea4000800017f */
[----:B--2---:R-:W-:Y:S05]  /*17bf0*/  @!P0 BRA `(.L_x_2031) ;  /* 0x00000008000c8947 */ /* 0x004fea0003800000 */
.L_x_2059:
[----:B------:R-:W-:Y:S05]  /*17c00*/  @!P2 BRA `(.L_x_2032) ;  /* 0x000000000004a947 */ /* 0x000fea0003800000 */
[----:B---3--:R-:W-:Y:S01]  /*17c10*/  BPT.TRAP 0x1 ;  /* 0x000000040000795c */ /* 0x008fe20000300000 */
.L_x_2032:
[----:B--2---:R-:W-:-:S05]  /*17c20*/  IADD3 R3, R8, 0x30c40, RZ ;  /* 0x00030c4008037810 */ /* 0x004fca0007ffe0ff */
[----:B------:R-:W-:-:S04]  /*17c30*/  IMAD R5, R0, 0x8, R3 ;  /* 0x0000000800057824 */ /* 0x000fc800078e0203 */
[----:B------:R-:W2:Y:S02]  /*17c40*/  SYNCS.PHASECHK.TRANS64.TRYWAIT P0, [R5+URZ], R4 ;  /* 0x00000004050075a7 */ /* 0x000ea4000800017f */
[----:B--2---:R-:W-:Y:S05]  /*17c50*/  @!P0 BRA `(.L_x_2033) ;  /* 0x0000000800088947 */ /* 0x004fea0003800000 */
.L_x_2060:
[----:B------:R-:W-:-:S07]  /*17c60*/  LEA R3, R6, R3, 0x3 ;  /* 0x0000000306037211 */ /* 0x000fce00078e18ff */
.L_x_2034:
[----:B----4-:R4:W1:Y:S02]  /*17c70*/  SYNCS.PHASECHK.TRANS64.TRYWAIT P0, [R3+URZ], R2 ;  /* 0x00000002030075a7 */ /* 0x010864000800017f */
[----:B-1----:R-:W-:Y:S05]  /*17c80*/  @!P0 NANOSLEEP.SYNCS 0x989680 ;  /* 0x009896800000895d */ /* 0x002fea0003900000 */
[----:B------:R-:W1:Y:S02]  /*17c90*/  @!P0 SYNCS.PHASECHK.TRANS64 P0, [R3+URZ], R2 ;  /* 0x00000002030085a7 */ /* 0x000e64000800007f */
[----:B-1----:R-:W-:Y:S05]  /*17ca0*/  @!P0 BRA `(.L_x_2034) ;  /* 0xfffffffc00f08947 */ /* 0x002fea000383ffff */
.L_x_1862:
[----:B---3--:R-:W-:Y:S05]  /*17cb0*/  BSYNC B6 ;  /* 0x0000000000067941 */ /* 0x008fea0003800000 */
.L_x_1856:
[----:B------:R-:W-:Y:S05]  /*17cc0*/  EXIT ;  /* 0x000000000000794d */ /* 0x000fea0003800000 */
.L_x_1873:
[----:B------:R-:W-:Y:S01]  /*17cd0*/  IMAD.MOV.U32 R13, RZ, RZ, R18 ;  /* 0x000000ffff0d7224 */ /* 0x000fe200078e0012 */
[----:B------:R-:W-:Y:S01]  /*17ce0*/  MOV R12, RZ ;  /* 0x000000ff000c7202 */ /* 0x000fe20000000f00 */
[----:B------:R-:W-:Y:S01]  /*17cf0*/  IMAD.MOV.U32 R11, RZ, RZ, 0x1f ;  /* 0x0000001fff0b7424 */ /* 0x000fe200078e00ff */
[----:B------:R-:W-:-:S07]  /*17d00*/  MOV R15, 0xffffffff ;  /* 0xffffffff000f7802 */ /* 0x000fce0000000f00 */
[----:B------:R-:W-:Y:S05]  /*17d10*/  WARPSYNC.COLLECTIVE R15, `(.L_x_2035) ;  /* 0x000000000f087348 */ /* 0x000fea0003c00000 */
[----:B------:R1:W2:Y:S02]  /*17d20*/  SHFL.IDX P6, R14, R13, R12, R11 ;  /* 0x0000000c0d0e7389 */ /* 0x0002a400000c000b */
[----:B-12---:R-:W-:Y:S01]  /*17d30*/  ENDCOLLECTIVE ;  /* 0x000000000000791b */ /* 0x006fe20003800000 */
.L_x_2035:
[----:B------:R-:W-:Y:S05]  /*17d40*/  BRA `(.L_x_2036) ;  /* 0xfffffe9400b47947 */ /* 0x000fea000383ffff */
.L_x_1875:
[----:B--2---:R2:W3:Y:S02]  /*17d50*/  SYNCS.PHASECHK.TRANS64.TRYWAIT P0, [R16+URZ+0x30c00], R11 ;  /* 0x030c000b100075a7 */ /* 0x0044e4000800017f */
[----:B---3--:R-:W-:Y:S05]  /*17d60*/  @!P0 NANOSLEEP.SYNCS 0x989680 ;  /* 0x009896800000895d */ /* 0x008fea0003900000 */
[----:B------:R-:W3:Y:S02]  /*17d70*/  @!P0 SYNCS.PHASECHK.TRANS64 P0, [R16+URZ+0x30c00], R11 ;  /* 0x030c000b100085a7 */ /* 0x000ee4000800007f */
[----:B---3--:R-:W-:Y:S05]  /*17d80*/  @!P0 BRA `(.L_x_1875) ;  /* 0xfffffffc00f08947 */ /* 0x008fea000383ffff */
[----:B------:R-:W-:Y:S05]  /*17d90*/  BRA `(.L_x_1874) ;  /* 0xfffffe9800007947 */ /* 0x000fea000383ffff */
.L_x_1880:
[----:B--2---:R2:W3:Y:S02]  /*17da0*/  SYNCS.PHASECHK.TRANS64.TRYWAIT P0, [R6+URZ+0x30c10], R23 ;  /* 0x030c1017060075a7 */ /* 0x0044e4000800017f */
[----:B---3--:R-:W-:Y:S05]  /*17db0*/  @!P0 NANOSLEEP.SYNCS 0x989680 ;  /* 0x009896800000895d */ /* 0x008fea0003900000 */
[----:B------:R-:W3:Y:S02]  /*17dc0*/  @!P0 SYNCS.PHASECHK.TRANS64 P0, [R6+URZ+0x30c10], R23 ;  /* 0x030c1017060085a7 */ /* 0x000ee4000800007f */
[----:B---3--:R-:W-:Y:S05]  /*17dd0*/  @!P0 BRA `(.L_x_1880) ;  /* 0xfffffffc00f08947 */ /* 0x008fea000383ffff */
[----:B------:R-:W-:Y:S05]  /*17de0*/  BRA `(.L_x_1879) ;  /* 0xfffffea000387947 */ /* 0x000fea000383ffff */
.L_x_1884:
[----:B------:R1:W1:Y:S02]  /*17df0*/  SYNCS.PHASECHK.TRANS64.TRYWAIT P0, [R6+URZ+0x30c30], R23 ;  /* 0x030c3017060075a7 */ /* 0x000264000800017f */
[----:B-1----:R-:W-:Y:S05]  /*17e00*/  @!P0 NANOSLEEP.SYNCS 0x989680 ;  /* 0x009896800000895d */ /* 0x002fea0003900000 */
[----:B------:R-:W1:Y:S02]  /*17e10*/  @!P0 SYNCS.PHASECHK.TRANS64 P0, [R6+URZ+0x30c30], R23 ;  /* 0x030c3017060085a7 */ /* 0x000e64000800007f */
[----:B-1----:R-:W-:Y:S05]  /*17e20*/  @!P0 BRA `(.L_x_1884) ;  /* 0xfffffffc00f08947 */ /* 0x002fea000383ffff */
[----:B------:R-:W-:Y:S05]  /*17e30*/  BRA `(.L_x_1883) ;  /* 0xfffffea400407947 */ /* 0x000fea000383ffff */
.L_x_1892:
[----:B--2---:R2:W3:Y:S02]  /*17e40*/  SYNCS.PHASECHK.TRANS64.TRYWAIT P1, [R6+URZ+0x30c10], R21 ;  /* 0x030c1015060075a7 */ /* 0x0044e4000802017f */
[----:B---3--:R-:W-:Y:S05]  /*17e50*/  @!P1 NANOSLEEP.SYNCS 0x989680 ;  /* 0x009896800000995d */ /* 0x008fea0003900000 */
[----:B------:R-:W3:Y:S02]  /*17e60*/  @!P1 SYNCS.PHASECHK.TRANS64 P1, [R6+URZ+0x30c10], R21 ;  /* 0x030c1015060095a7 */ /* 0x000ee4000802007f */
[----:B---3--:R-:W-:Y:S05]  /*17e70*/  @!P1 BRA `(.L_x_1892) ;  /* 0xfffffffc00f09947 */ /* 0x008fea000383ffff */
[----:B------:R-:W-:Y:S05]  /*17e80*/  BRA `(.L_x_1891) ;  /* 0xfffffef800487947 */ /* 0x000fea000383ffff */
.L_x_1896:
[----:B------:R1:W1:Y:S02]  /*17e90*/  SYNCS.PHASECHK.TRANS64.TRYWAIT P1, [R6+URZ+0x30c30], R21 ;  /* 0x030c3015060075a7 */ /* 0x000264000802017f */
[----:B-1----:R-:W-:Y:S05]  /*17ea0*/  @!P1 NANOSLEEP.SYNCS 0x989680 ;  /* 0x009896800000995d */ /* 0x002fea0003900000 */
[----:B------:R-:W1:Y:S02]  /*17eb0*/  @!P1 SYNCS.PHASECHK.TRANS64 P1, [R6+URZ+0x30c30], R21 ;  /* 0x030c3015060095a7 */ /* 0x000e64000802007f */
[----:B-1----:R-:W-:Y:S05]  /*17ec0*/  @!P1 BRA `(.L_x_1896) ;  /* 0xfffffffc00f09947 */ /* 0x002fea000383ffff */
[----:B------:R-:W-:Y:S05]  /*17ed0*/  BRA `(.L_x_1895) ;  /* 0xfffffefc00487947 */ /* 0x000fea000383ffff */
.L_x_1904:
[----:B--2---:R2:W4:Y:S02]  /*17ee0*/  SYNCS.PHASECHK.TRANS64.TRYWAIT P0, [R6+URZ+0x30c10], R21 ;  /* 0x030c1015060075a7 */ /* 0x004524000800017f */
[----:B----4-:R-:W-:Y:S05]  /*17ef0*/  @!P0 NANOSLEEP.SYNCS 0x989680 ;  /* 0x009896800000895d */ /* 0x010fea0003900000 */
[----:B------:R-:W4:Y:S02]  /*17f00*/  @!P0 SYNCS.PHASECHK.TRANS64 P0, [R6+URZ+0x30c10], R21 ;  /* 0x030c1015060085a7 */ /* 0x000f24000800007f */
[----:B----4-:R-:W-:Y:S05]  /*17f10*/  @!P0 BRA `(.L_x_1904) ;  /* 0xfffffffc00f08947 */ /* 0x010fea000383ffff */
[----:B------:R-:W-:Y:S05]  /*17f20*/  BRA `(.L_x_1903) ;  /* 0xffffff4400807947 */ /* 0x000fea000383ffff */
.L_x_1908:
[----:B------:R1:W1:Y:S02]  /*17f30*/  SYNCS.PHASECHK.TRANS64.TRYWAIT P0, [R6+URZ+0x30c30], R21 ;  /* 0x030c3015060075a7 */ /* 0x000264000800017f */
[----:B-1----:R-:W-:Y:S05]  /*17f40*/  @!P0 NANOSLEEP.SYNCS 0x989680 ;  /* 0x009896800000895d */ /* 0x002fea0003900000 */
[----:B------:R-:W1:Y:S02]  /*17f50*/  @!P0 SYNCS.PHASECHK.TRANS64 P0, [R6+URZ+0x30c30], R21 ;  /* 0x030c3015060085a7 */ /* 0x000e64000800007f */
[----:B-1----:R-:W-:Y:S05]  /*17f60*/  @!P0 BRA `(.L_x_1908) ;  /* 0xfffffffc00f08947 */ /* 0x002fea000383ffff */
[----:B------:R-:W-:Y:S05]  /*17f70*/  BRA `(.L_x_1907) ;  /* 0xffffff4800887947 */ /* 0x000fea000383ffff */
.L_x_1956:
[----:B------:R-:W-:Y:S01]  /*17f80*/  BSSY B0, `(.L_x_2037) ;  /* 0x0000005000007945 */ /* 0x000fe20003800000 */
[----:B------:R-:W-:-:S07]  /*17f90*/  IMAD.MOV.U32 R15, RZ, RZ, -0x1 ;  /* 0xffffffffff0f7424 */ /* 0x000fce00078e00ff */
[----:B------:R-:W-:Y:S05]  /*17fa0*/  WARPSYNC.COLLECTIVE R15, `(.L_x_2038) ;  /* 0x000000000f087348 */ /* 0x000fea0003c00000 */
[----:B------:R-:W-:Y:S01]  /*17fb0*/  NOP ;  /* 0x0000000000007918 */ /* 0x000fe20000000000 */
[----:B------:R-:W-:Y:S01]  /*17fc0*/  ENDCOLLECTIVE ;  /* 0x000000000000791b */ /* 0x000fe20003800000 */
.L_x_2038:
[----:B------:R-:W-:Y:S05]  /*17fd0*/  BSYNC B0 ;  /* 0x0000000000007941 */ /* 0x000fea0003800000 */
.L_x_2037:
[----:B------:R-:W-:Y:S05]  /*17fe0*/  BRA `(.L_x_2039) ;  /* 0xffffffc000707947 */ /* 0x000fea000383ffff */
.L_x_1969:
[----:B------:R-:W-:Y:S01]  /*17ff0*/  BSSY B0, `(.L_x_2040) ;  /* 0x0000005000007945 */ /* 0x000fe20003800000 */
[----:B------:R-:W-:-:S07]  /*18000*/  MOV R15, 0xffffffff ;  /* 0xffffffff000f7802 */ /* 0x000fce0000000f00 */
[----:B------:R-:W-:Y:S05]  /*18010*/  WARPSYNC.COLLECTIVE R15, `(.L_x_2041) ;  /* 0x000000000f087348 */ /* 0x000fea0003c00000 */
[----:B------:R-:W-:Y:S01]  /*18020*/  NOP ;  /* 0x0000000000007918 */ /* 0x000fe20000000000 */
[----:B------:R-:W-:Y:S01]  /*18030*/  ENDCOLLECTIVE ;  /* 0x000000000000791b */ /* 0x000fe20003800000 */
.L_x_2041:
[----:B------:R-:W-:Y:S05]  /*18040*/  BSYNC B0 ;  /* 0x0000000000007941 */ /* 0x000fea0003800000 */
.L_x_2040:
[----:B------:R-:W-:Y:S05]  /*18050*/  BRA `(.L_x_2042) ;  /* 0xffffffc800007947 */ /* 0x000fea000383ffff */
.L_x_1981:
[----:B------:R-:W-:Y:S01]  /*18060*/  BSSY B0, `(.L_x_2043) ;  /* 0x0000005000007945 */ /* 0x000fe20003800000 */
[----:B------:R-:W-:-:S07]  /*18070*/  IMAD.MOV.U32 R15, RZ, RZ, -0x1 ;  /* 0xffffffffff0f7424 */ /* 0x000fce00078e00ff */
[----:B------:R-:W-:Y:S05]  /*18080*/  WARPSYNC.COLLECTIVE R15, `(.L_x_2044) ;  /* 0x000000000f087348 */ /* 0x000fea0003c00000 */
[----:B------:R-:W-:Y:S01]  /*18090*/  NOP ;  /* 0x0000000000007918 */ /* 0x000fe20000000000 */
[----:B------:R-:W-:Y:S01]  /*180a0*/  ENDCOLLECTIVE ;  /* 0x000000000000791b */ /* 0x000fe20003800000 */
.L_x_2044:
[----:B------:R-:W-:Y:S05]  /*180b0*/  BSYNC B0 ;  /* 0x0000000000007941 */ /* 0x000fea0003800000 */
.L_x_2043:
[----:B------:R-:W-:Y:S05]  /*180c0*/  BRA `(.L_x_2045) ;  /* 0xffffffcc00287947 */ /* 0x000fea000383ffff */
.L_x_2009:
[----:B-1----:R1:W2:Y:S02]  /*180d0*/  SYNCS.PHASECHK.TRANS64.TRYWAIT P0, [R15+URZ+0x30c20], R0 ;  /* 0x030c20000f0075a7 */ /* 0x0022a4000800017f */
[----:B--2---:R-:W-:Y:S05]  /*180e0*/  @!P0 NANOSLEEP.SYNCS 0x989680 ;  /* 0x009896800000895d */ /* 0x004fea0003900000 */
[----:B------:R-:W2:Y:S02]  /*180f0*/  @!P0 SYNCS.PHASECHK.TRANS64 P0, [R15+URZ+0x30c20], R0 ;  /* 0x030c20000f0085a7 */ /* 0x000ea4000800007f */
[----:B--2---:R-:W-:Y:S05]  /*18100*/  @!P0 BRA `(.L_x_2009) ;  /* 0xfffffffc00f08947 */ /* 0x004fea000383ffff */
[----:B------:R-:W-:Y:S05]  /*18110*/  BRA `(.L_x_2046) ;  /* 0xffffffe000947947 */ /* 0x000fea000383ffff */
.L_x_2013:
[----:B--2---:R2:W3:Y:S02]  /*18120*/  SYNCS.PHASECHK.TRANS64.TRYWAIT P1, [R15+URZ+0x30c40], R18 ;  /* 0x030c40120f0075a7 */ /* 0x0044e4000802017f */
[----:B---3--:R-:W-:Y:S05]  /*18130*/  @!P1 NANOSLEEP.SYNCS 0x989680 ;  /* 0x009896800000995d */ /* 0x008fea0003900000 */
[----:B------:R-:W3:Y:S02]  /*18140*/  @!P1 SYNCS.PHASECHK.TRANS64 P1, [R15+URZ+0x30c40], R18 ;  /* 0x030c40120f0095a7 */ /* 0x000ee4000802007f */
[----:B---3--:R-:W-:Y:S05]  /*18150*/  @!P1 BRA `(.L_x_2013) ;  /* 0xfffffffc00f09947 */ /* 0x008fea000383ffff */
[----:B------:R-:W-:Y:S05]  /*18160*/  BRA `(.L_x_2047) ;  /* 0xffffffe400fc7947 */ /* 0x000fea000383ffff */
.L_x_2015:
[----:B-1----:R1:W3:Y:S02]  /*18170*/  SYNCS.PHASECHK.TRANS64.TRYWAIT P1, [R15+URZ+0x30c28], R18 ;  /* 0x030c28120f0075a7 */ /* 0x0022e4000802017f */
[----:B---3--:R-:W-:Y:S05]  /*18180*/  @!P1 NANOSLEEP.SYNCS 0x989680 ;  /* 0x009896800000995d */ /* 0x008fea0003900000 */
[----:B------:R-:W3:Y:S02]  /*18190*/  @!P1 SYNCS.PHASECHK.TRANS64 P1, [R15+URZ+0x30c28], R18 ;  /* 0x030c28120f0095a7 */ /* 0x000ee4000802007f */
[----:B---3--:R-:W-:Y:S05]  /*181a0*/  @!P1 BRA `(.L_x_2015) ;  /* 0xfffffffc00f09947 */ /* 0x008fea000383ffff */
[----:B------:R-:W-:Y:S05]  /*181b0*/  BRA `(.L_x_2048) ;  /* 0xffffffe800807947 */ /* 0x000fea000383ffff */
.L_x_2017:
[----:B---3--:R3:W4:Y:S02]  /*181c0*/  SYNCS.PHASECHK.TRANS64.TRYWAIT P1, [R15+URZ+0x30c48], R18 ;  /* 0x030c48120f0075a7 */ /* 0x008724000802017f */
[----:B----4-:R-:W-:Y:S05]  /*181d0*/  @!P1 NANOSLEEP.SYNCS 0x989680 ;  /* 0x009896800000995d */ /* 0x010fea0003900000 */
[----:B------:R-:W4:Y:S02]  /*181e0*/  @!P1 SYNCS.PHASECHK.TRANS64 P1, [R15+URZ+0x30c48], R18 ;  /* 0x030c48120f0095a7 */ /* 0x000f24000802007f */
[----:B----4-:R-:W-:Y:S05]  /*181f0*/  @!P1 BRA `(.L_x_2017) ;  /* 0xfffffffc00f09947 */ /* 0x010fea000383ffff */
[----:B------:R-:W-:Y:S05]  /*18200*/  BRA `(.L_x_2049) ;  /* 0xffffffec00047947 */ /* 0x000fea000383ffff */
.L_x_2019:
[----:B------:R-:W-:-:S07]  /*18210*/  SHF.L.U32 R4, R10, 0x1f, RZ ;  /* 0x0000001f0a047819 */ /* 0x000fce00000006ff */
.L_x_2050:
[----:B----4-:R4:W1:Y:S02]  /*18220*/  SYNCS.PHASECHK.TRANS64.TRYWAIT P1, [R15+URZ+0x30c20], R4 ;  /* 0x030c20040f0075a7 */ /* 0x010864000802017f */
[----:B-1----:R-:W-:Y:S05]  /*18230*/  @!P1 NANOSLEEP.SYNCS 0x989680 ;  /* 0x009896800000995d */ /* 0x002fea0003900000 */
[----:B------:R-:W1:Y:S02]  /*18240*/  @!P1 SYNCS.PHASECHK.TRANS64 P1, [R15+URZ+0x30c20], R4 ;  /* 0x030c20040f0095a7 */ /* 0x000e64000802007f */
[----:B-1----:R-:W-:Y:S05]  /*18250*/  @!P1 BRA `(.L_x_2050) ;  /* 0xfffffffc00f09947 */ /* 0x002fea000383ffff */
[----:B------:R-:W-:Y:S05]  /*18260*/  BRA `(.L_x_2051) ;  /* 0xffffffec006c7947 */ /* 0x000fea000383ffff */
.L_x_2022:
[----:B----4-:R4:W1:Y:S02]  /*18270*/  SYNCS.PHASECHK.TRANS64.TRYWAIT P1, [R15+URZ+0x30c40], R12 ;  /* 0x030c400c0f0075a7 */ /* 0x010864000802017f */
[----:B-1----:R-:W-:Y:S05]  /*18280*/  @!P1 NANOSLEEP.SYNCS 0x989680 ;  /* 0x009896800000995d */ /* 0x002fea0003900000 */
[----:B------:R-:W1:Y:S02]  /*18290*/  @!P1 SYNCS.PHASECHK.TRANS64 P1, [R15+URZ+0x30c40], R12 ;  /* 0x030c400c0f0095a7 */ /* 0x000e64000802007f */
[----:B-1----:R-:W-:Y:S05]  /*182a0*/  @!P1 BRA `(.L_x_2022) ;  /* 0xfffffffc00f09947 */ /* 0x002fea000383ffff */
[----:B------:R-:W-:Y:S05]  /*182b0*/  BRA `(.L_x_2052) ;  /* 0xfffffff0000c7947 */ /* 0x000fea000383ffff */
.L_x_2024:
[----:B-1----:R1:W2:Y:S02]  /*182c0*/  SYNCS.PHASECHK.TRANS64.TRYWAIT P1, [R15+URZ+0x30c28], R12 ;  /* 0x030c280c0f0075a7 */ /* 0x0022a4000802017f */
[----:B--2---:R-:W-:Y:S05]  /*182d0*/  @!P1 NANOSLEEP.SYNCS 0x989680 ;  /* 0x009896800000995d */ /* 0x004fea0003900000 */
[----:B------:R-:W2:Y:S02]  /*182e0*/  @!P1 SYNCS.PHASECHK.TRANS64 P1, [R15+URZ+0x30c28], R12 ;  /* 0x030c280c0f0095a7 */ /* 0x000ea4000802007f */
[----:B--2---:R-:W-:Y:S05]  /*182f0*/  @!P1 BRA `(.L_x_2024) ;  /* 0xfffffffc00f09947 */ /* 0x004fea000383ffff */
[----:B------:R-:W-:Y:S05]  /*18300*/  BRA `(.L_x_2053) ;  /* 0xfffffff000847947 */ /* 0x000fea000383ffff */
.L_x_2026:
[----:B------:R1:W1:Y:S02]  /*18310*/  SYNCS.PHASECHK.TRANS64.TRYWAIT P0, [R3+URZ+0x30c40], R0 ;  /* 0x030c4000030075a7 */ /* 0x000264000800017f */
[----:B-1----:R-:W-:Y:S05]  /*18320*/  @!P0 NANOSLEEP.SYNCS 0x989680 ;  /* 0x009896800000895d */ /* 0x002fea0003900000 */
[----:B------:R-:W1:Y:S02]  /*18330*/  @!P0 SYNCS.PHASECHK.TRANS64 P0, [R3+URZ+0x30c40], R0 ;  /* 0x030c4000030085a7 */ /* 0x000e64000800007f */
[----:B-1----:R-:W-:Y:S05]  /*18340*/  @!P0 BRA `(.L_x_2026) ;  /* 0xfffffffc00f08947 */ /* 0x002fea000383ffff */
[----:B------:R-:W-:Y:S05]  /*18350*/  BRA `(.L_x_2054) ;  /* 0xfffffff400187947 */ /* 0x000fea000383ffff */
.L_x_2028:
[----:B------:R-:W-:Y:S01]  /*18360*/  BSSY B0, `(.L_x_2055) ;  /* 0x0000006000007945 */ /* 0x000fe20003800000 */
[----:B------:R-:W-:-:S07]  /*18370*/  MOV R15, 0xffffffff ;  /* 0xffffffff000f7802 */ /* 0x000fce0000000f00 */
[----:B---3--:R-:W-:Y:S05]  /*18380*/  WARPSYNC.COLLECTIVE R15, `(.L_x_2056) ;  /* 0x000000000f0c7348 */ /* 0x008fea0003c00000 */
[----:B------:R-:W-:Y:S02]  /*18390*/  ELECT P6, UR62, PT ;  /* 0x00000000003e782f */ /* 0x000fe400038c0000 */
[----:B------:R-:W-:Y:S01]  /*183a0*/  MOV R14, UR62 ;  /* 0x0000003e000e7c02 */ /* 0x000fe20008000f00 */
[----:B---3--:R-:W-:Y:S10]  /*183b0*/  ENDCOLLECTIVE ;  /* 0x000000000000791b */ /* 0x008ff40003800000 */
.L_x_2056:
[----:B------:R-:W-:Y:S05]  /*183c0*/  BSYNC B0 ;  /* 0x0000000000007941 */ /* 0x000fea0003800000 */
.L_x_2055:
[----:B------:R-:W-:Y:S05]  /*183d0*/  BRA `(.L_x_2057) ;  /* 0xfffffff400ac7947 */ /* 0x000fea000383ffff */
.L_x_2030:
[----:B-1----:R1:W2:Y:S02]  /*183e0*/  SYNCS.PHASECHK.TRANS64.TRYWAIT P0, [R7+URZ], R4 ;  /* 0x00000004070075a7 */ /* 0x0022a4000800017f */
[----:B--2---:R-:W-:Y:S05]  /*183f0*/  @!P0 NANOSLEEP.SYNCS 0x989680 ;  /* 0x009896800000895d */ /* 0x004fea0003900000 */
[----:B------:R-:W2:Y:S02]  /*18400*/  @!P0 SYNCS.PHASECHK.TRANS64 P0, [R7+URZ], R4 ;  /* 0x00000004070085a7 */ /* 0x000ea4000800007f */
[----:B--2---:R-:W-:Y:S05]  /*18410*/  @!P0 BRA `(.L_x_2030) ;  /* 0xfffffffc00f08947 */ /* 0x004fea000383ffff */
[----:B------:R-:W-:Y:S05]  /*18420*/  BRA `(.L_x_2058) ;  /* 0xfffffff400ec7947 */ /* 0x000fea000383ffff */
.L_x_2031:
[----:B--2---:R2:W4:Y:S02]  /*18430*/  SYNCS.PHASECHK.TRANS64.TRYWAIT P0, [R3+URZ], R2 ;  /* 0x00000002030075a7 */ /* 0x004524000800017f */
[----:B----4-:R-:W-:Y:S05]  /*18440*/  @!P0 NANOSLEEP.SYNCS 0x989680 ;  /* 0x009896800000895d */ /* 0x010fea0003900000 */
[----:B------:R-:W4:Y:S02]  /*18450*/  @!P0 SYNCS.PHASECHK.TRANS64 P0, [R3+URZ], R2 ;  /* 0x00000002030085a7 */ /* 0x000f24000800007f */
[----:B----4-:R-:W-:Y:S05]  /*18460*/  @!P0 BRA `(.L_x_2031) ;  /* 0xfffffffc00f08947 */ /* 0x010fea000383ffff */
[----:B------:R-:W-:Y:S05]  /*18470*/  BRA `(.L_x_2059) ;  /* 0xfffffff400e07947 */ /* 0x000fea000383ffff */
.L_x_2033:
[----:B--2---:R2:W4:Y:S02]  /*18480*/  SYNCS.PHASECHK.TRANS64.TRYWAIT P0, [R5+URZ], R4 ;  /* 0x00000004050075a7 */ /* 0x004524000800017f */
[----:B----4-:R-:W-:Y:S05]  /*18490*/  @!P0 NANOSLEEP.SYNCS 0x989680 ;  /* 0x009896800000895d */ /* 0x010fea0003900000 */
[----:B------:R-:W4:Y:S02]  /*184a0*/  @!P0 SYNCS.PHASECHK.TRANS64 P0, [R5+URZ], R4 ;  /* 0x00000004050085a7 */ /* 0x000f24000800007f */
[----:B----4-:R-:W-:Y:S05]  /*184b0*/  @!P0 BRA `(.L_x_2033) ;  /* 0xfffffffc00f08947 */ /* 0x010fea000383ffff */
[----:B------:R-:W-:Y:S05]  /*184c0*/  BRA `(.L_x_2060) ;  /* 0xfffffff400e47947 */ /* 0x000fea000383ffff */
.L_x_2061:
        /* <DEDUP_REMOVED lines=11> */
.L_x_3732:


//--------------------- .text._ZN7cutlass13device_kernelIN5flash11enable_sm90INS1_16FlashAttnBwdSm90INS1_25CollectiveMainloopBwdSm90ILi2ELi2ELi2EN4cute5tupleIJNS5_1CILi1EEES8_S8_EEENS6_IJNS7_ILi128EEESA_NS7_ILi64EEEEEENS_6half_tEfNS_4arch4Sm90ELb0ELb1ELb1ELb1ELb0ELb1ELb0ELb0ELi2ELi1ELi2ELi2ELb0EEENS1_24CollectiveEpilogueBwdGQAISC_fSF_Li256ELb1ELb0EEENS1_19SingleTileSchedulerILb1ELb0ELb0ELi128EEEEEEEEEvNT_6ParamsE --------------------------
	.section	.text._ZN7cutlass13device_kernelIN5flash11enable_sm90INS1_16FlashAttnBwdSm90INS1_25CollectiveMainloopBwdSm90ILi2ELi2ELi2EN4cute5tupleIJNS5_1CILi1EEES8_S8_EEENS6_IJNS7_ILi128EEESA_NS7_ILi64EEEEEENS_6half_tEfNS_4arch4Sm90ELb0ELb1ELb1ELb1ELb0ELb1ELb0ELb0ELi2ELi1ELi2ELi2ELb0EEENS1_24CollectiveEpilogueBwdGQAISC_fSF_Li256ELb1ELb0EEENS1_19SingleTileSchedulerILb1ELb0ELb0ELi128EEEEEEEEEvNT_6ParamsE,"ax",@progbits
	.align	128
.text._ZN7cutlass13device_kernelIN5flash11enable_sm90INS1_16FlashAttnBwdSm90INS1_25CollectiveMainloopBwdSm90ILi2ELi2ELi2EN4cute5tupleIJNS5_1CILi1EEES8_S8_EEENS6_IJNS7_ILi128EEESA_NS7_ILi64EEEEEENS_6half_tEfNS_4arch4Sm90ELb0ELb1ELb1ELb1ELb0ELb1ELb0ELb0ELi2ELi1ELi2ELi2ELb0EEENS1_24CollectiveEpilogueBwdGQAISC_fSF_Li256ELb1ELb0EEENS1_19SingleTileSchedulerILb1ELb0ELb0ELi128EEEEEEEEEvNT_6ParamsE:
        .type           _ZN7cutlass13device_kernelIN5flash11enable_sm90INS1_16FlashAttnBwdSm90INS1_25CollectiveMainloopBwdSm90ILi2ELi2ELi2EN4cute5tupleIJNS5_1CILi1EEES8_S8_EEENS6_IJNS7_ILi128EEESA_NS7_ILi64EEEEEENS_6half_tEfNS_4arch4Sm90ELb0ELb1ELb1ELb1ELb0ELb1ELb0ELb0ELi2ELi1ELi2ELi2ELb0EEENS1_24CollectiveEpilogueBwdGQAISC_fSF_Li256ELb1ELb0EEENS1_19SingleTileSchedulerILb1ELb0ELb0ELi128EEEEEEEEEvNT_6ParamsE,@function
        .size           _ZN7cutlass13device_kernelIN5flash11enable_sm90INS1_16FlashAttnBwdSm90INS1_25CollectiveMainloopBwdSm90ILi2ELi2ELi2EN4cute5tupleIJNS5_1CILi1EEES8_S8_EEENS6_IJNS7_ILi128EEESA_NS7_ILi64EEEEEENS_6half_tEfNS_4arch4Sm90ELb0ELb1ELb1ELb1ELb0ELb1ELb0ELb0ELi2ELi1ELi2ELi2ELb0EEENS1_24CollectiveEpilogueBwdGQAISC_fSF_Li256ELb1ELb0EEENS1_19SingleTileSchedulerILb1ELb0ELb0ELi128EEEEEEEEEvNT_6ParamsE,(.L_x_3733 - _ZN7cutlass13device_kernelIN5flash11enable_sm90INS1_16FlashAttnBwdSm90INS1_25CollectiveMainloopBwdSm90ILi2ELi2ELi2EN4cute5tupleIJNS5_1CILi1EEES8_S8_EEENS6_IJNS7_ILi128EEESA_NS7_ILi64EEEEEENS_6half_tEfNS_4arch4Sm90ELb0ELb1ELb1ELb1ELb0ELb1ELb0ELb0ELi2ELi1ELi2ELi2ELb0EEENS1_24CollectiveEpilogueBwdGQAISC_fSF_Li256ELb1ELb0EEENS1_19SingleTileSchedulerILb1ELb0ELb0ELi128EEEEEEEEEvNT_6ParamsE)
        .other          _ZN7cutlass13device_kernelIN5flash11enable_sm90INS1_16FlashAttnBwdSm90INS1_25CollectiveMainloopBwdSm90ILi2ELi2ELi2EN4cute5tupleIJNS5_1CILi1EEES8_S8_EEENS6_IJNS7_ILi128EEESA_NS7_ILi64EEEEEENS_6half_tEfNS_4arch4Sm90ELb0ELb1ELb1ELb1ELb0ELb1ELb0ELb0ELi2ELi1ELi2ELi2ELb0EEENS1_24CollectiveEpilogueBwdGQAISC_fSF_Li256ELb1ELb0EEENS1_19SingleTileSchedulerILb1ELb0ELb0ELi128EEEEEEEEEvNT_6ParamsE,@"STO_CUDA_ENTRY STV_DEFAULT"
_ZN7cutlass13device_kernelIN5flash11enable_sm90INS1_16FlashAttnBwdSm90INS1_25CollectiveMainloopBwdSm90ILi2ELi2ELi2EN4cute5tupleIJNS5_1CILi1EEES8_S8_EEENS6_IJNS7_ILi128EEESA_NS7_ILi64EEEEEENS_6half_tEfNS_4arch4Sm90ELb0ELb1ELb1ELb1ELb0ELb1ELb0ELb0ELi2ELi1ELi2ELi2ELb0EEENS1_24CollectiveEpilogueBwdGQAISC_fSF_Li256ELb1ELb0EEENS1_19SingleTileSchedulerILb1ELb0ELb0ELi128EEEEEEEEEvNT_6ParamsE:
        /* <DEDUP_REMOVED lines=24> */
.L_x_2063:
[----:B------:R-:W-:Y:S05]  /*0180*/  BSYNC B0 ;  /* 0x0000000000007941 */ /* 0x000fea0003800000 */
.L_x_2062:
        /* <DEDUP_REMOVED lines=37> */
.L_x_2064:
        /* <DEDUP_REMOVED lines=22> */
.L_x_2065:
[----:B------:R-:W-:Y:S01]  /*0540*/  PLOP3.LUT P0, PT, PT, PT, UP0, 0x80, 0x0 ;  /* 0x000000000000781c */ /* 0x000fe20003f0f008 */
[----:B------:R-:W-:Y:S01]  /*0550*/  NOP ;  /* 0x0000000000007918 */ /* 0x000fe20000000000 */
[----:B------:R-:W-:Y:S01]  /*0560*/  ULDC.64 UR38, c[0x0][0x208] ;  /* 0x0000820000267ab9 */ /* 0x000fe20000000a00 */
[----:B------:R-:W-:Y:S01]  /*0570*/  BSSY B6, `(.L_x_2066) ;  /* 0x0001546000067945 */ /* 0x000fe20003800000 */
[----:B-12-4-:R-:W-:Y:S09]  /*0580*/  BAR.SYNC.DEFER_BLOCKING 0x0 ;  /* 0x0000000000007b1d */ /* 0x016ff20000010000 */
[----:B------:R-:W-:Y:S05]  /*0590*/  @!P0 BRA `(.L_x_2067) ;  /* 0x0000011c00488947 */ /* 0x000fea0003800000 */
.L_x_2068:
        /* <DEDUP_REMOVED lines=24> */
.L_x_2069:
        /* <DEDUP_REMOVED lines=14> */
.L_x_2071:
[----:B------:R-:W-:-:S05]  /*0800*/  ULDC UR4, c[0x0][0x8c4] ;  /* 0x0002310000047ab9 */ /* 0x000fca0000000800 */
.L_x_2070:
        /* <DEDUP_REMOVED lines=19> */
.L_x_2073:
        /* <DEDUP_REMOVED lines=14> */
.L_x_2074:
        /* <DEDUP_REMOVED lines=11> */
.L_x_2075:
        /* <DEDUP_REMOVED lines=13> */
.L_x_2076:
        /* <DEDUP_REMOVED lines=50> */
.L_x_2077:
        /* <DEDUP_REMOVED lines=28> */
.L_x_2080:
        /* <DEDUP_REMOVED lines=15> */
.L_x_2079:
        /* <DEDUP_REMOVED lines=22> */
.L_x_2082:
        /* <DEDUP_REMOVED lines=15> */
.L_x_2081:
[----:B------:R-:W-:Y:S01]  /*13c0*/  SHF.R.S32.HI R6, RZ, 0x1f, R17 ;  /* 0x0000001fff067819 */ /* 0x000fe20000011411 */
[----:B------:R-:W-:-:S03]  /*13d0*/  UMOV UR4, 0xffffffff ;  /* 0xffffffff00047882 */ /* 0x000fc60000000000 */
[----:B------:R-:W-:-:S04]  /*13e0*/  LEA.HI R0, R6, R17, RZ, 0x7 ;  /* 0x0000001106007211 */ /* 0x000fc800078f38ff */
[----:B------:R-:W-:Y:S01]  /*13f0*/  SHF.R.S32.HI R18, RZ, 0x7, R0 ;  /* 0x00000007ff127819 */ /* 0x000fe20000011400 */
[----:B------:R-:W-:Y:S06]  /*1400*/  BRA.DIV UR4, `(.L_x_2083) ;  /* 0x0000014604787947 */ /* 0x000fec000b800000 */
[----:B------:R1:W2:Y:S02]  /*1410*/  SHFL.IDX PT, R14, R18, RZ, 0x1f ;  /* 0x00001fff120e7589 */ /* 0x0002a400000e0000 */
.L_x_2191:
        /* <DEDUP_REMOVED lines=24> */
.L_x_2084:
        /* <DEDUP_REMOVED lines=61> */
[----:B------:R-:W-:Y:S02]  /*1970*/  LOP3.LUT R0, R5, 0xffffffe0, RZ, 0xc0, !PT ;  /* 0xffffffe005007812 */ /* 0x000fe400078ec0ff */
[----:B------:R-:W-:Y:S02]  /*1980*/  CS2R R170, SRZ ;  /* 0x0000000000aa7805 */ /* 0x000fe4000001ff00 */
[--C-:B------:R-:W-:Y:S02]  /*1990*/  SHF.R.S32.HI R7, RZ, 0x2, R8.reuse ;  /* 0x00000002ff077819 */ /* 0x100fe40000011408 */
[----:B------:R-:W-:Y:S02]  /*19a0*/  CS2R R168, SRZ ;  /* 0x0000000000a87805 */ /* 0x000fe4000001ff00 */
[----:B------:R-:W-:Y:S01]  /*19b0*/  SHF.R.S32.HI R4, RZ, 0x1f, R8 ;  /* 0x0000001fff047819 */ /* 0x000fe20000011408 */
[----:B------:R-:W-:Y:S01]  /*19c0*/  IMAD.IADD R0, R17, 0x1, -R0 ;  /* 0x0000000111007824 */ /* 0x000fe200078e0a00 */
[----:B------:R-:W-:-:S02]  /*19d0*/  LEA.HI R6, R6, R17, RZ, 0x2 ;  /* 0x0000001106067211 */ /* 0x000fc400078f10ff */
[----:B------:R-:W-:Y:S02]  /*19e0*/  CS2R R166, SRZ ;  /* 0x0000000000a67805 */ /* 0x000fe4000001ff00 */
[----:B------:R-:W-:Y:S02]  /*19f0*/  LEA.HI R4, R4, R7, RZ, 0x3 ;  /* 0x0000000704047211 */ /* 0x000fe400078f18ff */
[----:B------:R-:W-:Y:S02]  /*1a00*/  CS2R R164, SRZ ;  /* 0x0000000000a47805 */ /* 0x000fe4000001ff00 */
[----:B------:R-:W-:Y:S02]  /*1a10*/  LOP3.LUT R8, R6, 0xfffffffc, RZ, 0xc0, !PT ;  /* 0xfffffffc06087812 */ /* 0x000fe400078ec0ff */
[----:B------:R-:W-:Y:S02]  /*1a20*/  CS2R R162, SRZ ;  /* 0x0000000000a27805 */ /* 0x000fe4000001ff00 */
[----:B------:R-:W-:-:S02]  /*1a30*/  SHF.R.S32.HI R5, RZ, 0x1f, R0 ;  /* 0x0000001fff057819 */ /* 0x000fc40000011400 */
[----:B------:R-:W-:Y:S02]  /*1a40*/  CS2R R160, SRZ ;  /* 0x0000000000a07805 */ /* 0x000fe4000001ff00 */
        /* <DEDUP_REMOVED lines=10> */
[----:B------:R-:W-:Y:S02]  /*1af0*/  SHF.R.S32.HI R11, RZ, 0x5, R8 ;  /* 0x00000005ff0b7819 */ /* 0x000fe40000011408 */
[----:B------:R-:W-:Y:S02]  /*1b00*/  CS2R R150, SRZ ;  /* 0x0000000000967805 */ /* 0x000fe4000001ff00 */
[----:B------:R-:W-:-:S02]  /*1b10*/  LEA.HI R10, R12, R12, RZ, 0x1 ;  /* 0x0000000c0c0a7211 */ /* 0x000fc400078f08ff */
[----:B------:R-:W-:Y:S02]  /*1b20*/  CS2R R148, SRZ ;  /* 0x0000000000947805 */ /* 0x000fe4000001ff00 */
[----:B------:R-:W-:Y:S01]  /*1b30*/  SHF.R.S32.HI R0, RZ, 0x3, R4 ;  /* 0x00000003ff007819 */ /* 0x000fe20000011404 */
[----:B------:R-:W-:Y:S01]  /*1b40*/  IMAD R11, R11, 0x10, R6 ;  /* 0x000000100b0b7824 */ /* 0x000fe200078e0206 */
[----:B------:R-:W-:Y:S02]  /*1b50*/  SHF.R.S32.HI R7, RZ, 0x1f, R4 ;  /* 0x0000001fff077819 */ /* 0x000fe40000011404 */
[----:B------:R-:W-:Y:S02]  /*1b60*/  CS2R R146, SRZ ;  /* 0x0000000000927805 */ /* 0x000fe4000001ff00 */
[----:B------:R-:W-:Y:S02]  /*1b70*/  SHF.R.S32.HI R4, RZ, 0x2, R5 ;  /* 0x00000002ff047819 */ /* 0x000fe40000011405 */
[----:B------:R-:W-:-:S02]  /*1b80*/  CS2R R144, SRZ ;  /* 0x0000000000907805 */ /* 0x000fc4000001ff00 */
[----:B------:R-:W-:Y:S02]  /*1b90*/  LOP3.LUT R10, R10, 0x3fffffe, RZ, 0xc0, !PT ;  /* 0x03fffffe0a0a7812 */ /* 0x000fe400078ec0ff */
[----:B------:R-:W-:Y:S02]  /*1ba0*/  CS2R R142, SRZ ;  /* 0x00000000008e7805 */ /* 0x000fe4000001ff00 */
        /* <DEDUP_REMOVED lines=11> */
[----:B------:R-:W-:Y:S02]  /*1c60*/  CS2R R202, SRZ ;  /* 0x0000000000ca7805 */ /* 0x000fe4000001ff00 */
[----:B------:R-:W-:Y:S02]  /*1c70*/  LOP3.LUT R7, R8, 0xfffffffe, RZ, 0xc0, !PT ;  /* 0xfffffffe08077812 */ /* 0x000fe400078ec0ff */
[----:B------:R-:W-:Y:S02]  /*1c80*/  CS2R R200, SRZ ;  /* 0x0000000000c87805 */ /* 0x000fe4000001ff00 */
[----:B------:R-:W-:Y:S02]  /*1c90*/  LOP3.LUT R5, R5, 0xfffffffe, RZ, 0xc0, !PT ;  /* 0xfffffffe05057812 */ /* 0x000fe400078ec0ff */
[----:B------:R-:W-:Y:S02]  /*1ca0*/  CS2R R198, SRZ ;  /* 0x0000000000c67805 */ /* 0x000fe4000001ff00 */
[----:B------:R-:W-:Y:S01]  /*1cb0*/  SHF.R.S32.HI R11, RZ, 0x1f, R8 ;  /* 0x0000001fff0b7819 */ /* 0x000fe20000011408 */
[----:B------:R-:W-:Y:S01]  /*1cc0*/  IMAD.IADD R7, R6, 0x1, -R7 ;  /* 0x0000000106077824 */ /* 0x000fe200078e0a07 */
[----:B------:R-:W-:-:S02]  /*1cd0*/  IADD3 R5, R4, -R5, RZ ;  /* 0x8000000504057210 */ /* 0x000fc40007ffe0ff */
[----:B------:R-:W-:Y:S02]  /*1ce0*/  CS2R R196, SRZ ;  /* 0x0000000000c47805 */ /* 0x000fe4000001ff00 */
[----:B------:R-:W-:Y:S02]  /*1cf0*/  LEA.HI R6, R10, R10, RZ, 0x1 ;  /* 0x0000000a0a067211 */ /* 0x000fe400078f08ff */
[----:B------:R-:W-:Y:S02]  /*1d00*/  CS2R R194, SRZ ;  /* 0x0000000000c27805 */ /* 0x000fe4000001ff00 */
[----:B------:R-:W-:Y:S01]  /*1d10*/  SHF.R.S32.HI R4, RZ, 0x1, R8 ;  /* 0x00000001ff047819 */ /* 0x000fe20000011408 */
[----:B------:R-:W-:Y:S01]  /*1d20*/  IMAD R0, R0, 0x8, R5 ;  /* 0x0000000800007824 */ /* 0x000fe200078e0205 */
[----:B------:R-:W-:Y:S02]  /*1d30*/  LEA.HI R14, R12, R12, RZ, 0x1 ;  /* 0x0000000c0c0e7211 */ /* 0x000fe400078f08ff */
[----:B------:R-:W-:-:S02]  /*1d40*/  CS2R R192, SRZ ;  /* 0x0000000000c07805 */ /* 0x000fc4000001ff00 */
[----:B------:R-:W-:Y:S02]  /*1d50*/  LOP3.LUT R13, R6, 0xfffffffe, RZ, 0xc0, !PT ;  /* 0xfffffffe060d7812 */ /* 0x000fe400078ec0ff */
[----:B------:R-:W-:Y:S02]  /*1d60*/  CS2R R190, SRZ ;  /* 0x0000000000be7805 */ /* 0x000fe4000001ff00 */
[--C-:B------:R-:W-:Y:S01]  /*1d70*/  SHF.R.S32.HI R8, RZ, 0x1, R6.reuse ;  /* 0x00000001ff087819 */ /* 0x100fe20000011406 */
[----:B------:R1:W-:Y:S01]  /*1d80*/  STL [R1+0x64], R0 ;  /* 0x0000640001007387 */ /* 0x0003e20000100800 */
[----:B------:R-:W-:Y:S01]  /*1d90*/  SHF.R.S32.HI R15, RZ, 0x1f, R6 ;  /* 0x0000001fff0f7819 */ /* 0x000fe20000011406 */
[----:B------:R-:W-:Y:S01]  /*1da0*/  IMAD.IADD R13, R10, 0x1, -R13 ;  /* 0x000000010a0d7824 */ /* 0x000fe200078e0a0d */
[----:B------:R-:W-:Y:S02]  /*1db0*/  LEA.HI R11, R11, R4, RZ, 0x4 ;  /* 0x000000040b0b7211 */ /* 0x000fe400078f20ff */
[----:B------:R-:W-:-:S02]  /*1dc0*/  CS2R R188, SRZ ;  /* 0x0000000000bc7805 */ /* 0x000fc4000001ff00 */
[--C-:B------:R-:W-:Y:S02]  /*1dd0*/  SHF.R.S32.HI R6, RZ, 0x1, R14.reuse ;  /* 0x00000001ff067819 */ /* 0x100fe4000001140e */
[----:B------:R-:W-:Y:S02]  /*1de0*/  CS2R R186, SRZ ;  /* 0x0000000000ba7805 */ /* 0x000fe4000001ff00 */
[----:B------:R-:W-:Y:S02]  /*1df0*/  SHF.R.S32.HI R17, RZ, 0x1f, R14 ;  /* 0x0000001fff117819 */ /* 0x000fe4000001140e */
[----:B------:R-:W-:Y:S02]  /*1e00*/  CS2R R184, SRZ ;  /* 0x0000000000b87805 */ /* 0x000fe4000001ff00 */
[----:B------:R-:W-:Y:S02]  /*1e10*/  LEA.HI R15, R15, R8, RZ, 0x4 ;  /* 0x000000080f0f7211 */ /* 0x000fe400078f20ff */
[----:B------:R-:W-:-:S02]  /*1e20*/  CS2R R182, SRZ ;  /* 0x0000000000b67805 */ /* 0x000fc4000001ff00 */
[----:B------:R-:W-:Y:S02]  /*1e30*/  LOP3.LUT R11, R11, 0x1ffffff0, RZ, 0xc0, !PT ;  /* 0x1ffffff00b0b7812 */ /* 0x000fe400078ec0ff */
[----:B------:R-:W-:Y:S02]  /*1e40*/  CS2R R180, SRZ ;  /* 0x0000000000b47805 */ /* 0x000fe4000001ff00 */
[----:B------:R-:W-:Y:S02]  /*1e50*/  LEA.HI R10, R17, R6, RZ, 0x4 ;  /* 0x00000006110a7211 */ /* 0x000fe400078f20ff */
[----:B------:R-:W-:Y:S02]  /*1e60*/  CS2R R178, SRZ ;  /* 0x0000000000b27805 */ /* 0x000fe4000001ff00 */
[----:B------:R-:W-:Y:S01]  /*1e70*/  LOP3.LUT R15, R15, 0x1ffffff0, RZ, 0xc0, !PT ;  /* 0x1ffffff00f0f7812 */ /* 0x000fe200078ec0ff */
[----:B------:R-:W-:Y:S01]  /*1e80*/  IMAD.IADD R4, R4, 0x1, -R11 ;  /* 0x0000000104047824 */ /* 0x000fe200078e0a0b */
[----:B------:R-:W-:-:S02]  /*1e90*/  LOP3.LUT R17, R14, 0xfffffffe, RZ, 0xc0, !PT ;  /* 0xfffffffe0e117812 */ /* 0x000fc400078ec0ff */
[----:B------:R-:W-:Y:S02]  /*1ea0*/  CS2R R176, SRZ ;  /* 0x0000000000b07805 */ /* 0x000fe4000001ff00 */
[----:B------:R-:W-:Y:S01]  /*1eb0*/  LOP3.LUT R19, R10, 0x1ffffff0, RZ, 0xc0, !PT ;  /* 0x1ffffff00a137812 */ /* 0x000fe200078ec0ff */
[----:B------:R-:W-:Y:S01]  /*1ec0*/  IMAD.IADD R8, R8, 0x1, -R15 ;  /* 0x0000000108087824 */ /* 0x000fe200078e0a0f */
[----:B------:R-:W-:Y:S01]  /*1ed0*/  IADD3 R17, R12, -R17, RZ ;  /* 0x800000110c117210 */ /* 0x000fe20007ffe0ff */
[----:B------:R-:W-:Y:S01]  /*1ee0*/  IMAD R5, R4, 0x8, R7 ;  /* 0x0000000804057824 */ /* 0x000fe200078e0207 */
[----:B------:R-:W-:Y:S02]  /*1ef0*/  IADD3 R6, R6, -R19, RZ ;  /* 0x8000001306067210 */ /* 0x000fe40007ffe0ff */
[----:B------:R-:W-:Y:S02]  /*1f00*/  CS2R R174, SRZ ;  /* 0x0000000000ae7805 */ /* 0x000fe4000001ff00 */
[----:B------:R-:W-:-:S02]  /*1f10*/  LEA R4, R8, R13, 0x3 ;  /* 0x0000000d08047211 */ /* 0x000fc400078e18ff */
[----:B------:R-:W-:Y:S01]  /*1f20*/  CS2R R172, SRZ ;  /* 0x0000000000ac7805 */ /* 0x000fe2000001ff00 */
        /* <DEDUP_REMOVED lines=9> */
.L_x_2097:
[----:B------:R-:W-:-:S06]  /*1fc0*/  ULOP3.LUT UR4, UR36, 0x1, URZ, 0xfc, !UPT ;  /* 0x0000000124047892 */ /* 0x000fcc000f8efc3f */
[----:B------:R-:W-:-:S05]  /*1fd0*/  IMAD.U32 R5, RZ, RZ, UR4 ;  /* 0x00000004ff057e24 */ /* 0x000fca000f8e00ff */
[----:B------:R-:W-:-:S13]  /*1fe0*/  ISETP.NE.AND P6, PT, R5, 0x3, PT ;  /* 0x000000030500780c */ /* 0x000fda0003fc5270 */
[----:B------:R-:W-:Y:S05]  /*1ff0*/  @!P6 BRA `(.L_x_2087) ;  /* 0x000000000004e947 */ /* 0x000fea0003800000 */
[----:B------:R-:W-:Y:S01]  /*2000*/  BPT.TRAP 0x1 ;  /* 0x000000040000795c */ /* 0x000fe20000300000 */
.L_x_2087:
[----:B------:R-:W-:Y:S02]  /*2010*/  LEA R6, R0, R16, 0x3 ;  /* 0x0000001000067211 */ /* 0x000fe400078e18ff */
[----:B------:R-:W-:-:S04]  /*2020*/  SHF.L.U32 R23, R4, 0x1f, RZ ;  /* 0x0000001f04177819 */ /* 0x000fc800000006ff */
[----:B------:R1:W2:Y:S01]  /*2030*/  SYNCS.PHASECHK.TRANS64.TRYWAIT P0, [R6+URZ+0x30c10], R23 ;  /* 0x030c1017060075a7 */ /* 0x0002a2000800017f */
[----:B------:R-:W-:Y:S05]  /*2040*/  @!P6 BRA `(.L_x_2088) ;  /* 0x000000000004e947 */ /* 0x000fea0003800000 */
[----:B------:R-:W-:Y:S01]  /*2050*/  BPT.TRAP 0x1 ;  /* 0x000000040000795c */ /* 0x000fe20000300000 */
.L_x_2088:
[----:B------:R-:W-:-:S05]  /*2060*/  VIADD R5, R16, 0x10000 ;  /* 0x0001000010057836 */ /* 0x000fca0000000000 */
[----:B------:R-:W-:-:S04]  /*2070*/  SHF.R.U32.HI R5, RZ, 0x4, R5 ;  /* 0x00000004ff057819 */ /* 0x000fc80000011605 */
[----:B------:R-:W-:Y:S01]  /*2080*/  LOP3.LUT R5, R5, 0x3fff, RZ, 0xc0, !PT ;  /* 0x00003fff05057812 */ /* 0x000fe200078ec0ff */
[----:B--2---:R-:W-:Y:S06]  /*2090*/  @P0 BRA `(.L_x_2089) ;  /* 0x0000000000080947 */ /* 0x004fec0003800000 */
[----:B------:R-:W2:Y:S02]  /*20a0*/  SYNCS.PHASECHK.TRANS64.TRYWAIT P0, [R6+URZ+0x30c10], R23 ;  /* 0x030c1017060075a7 */ /* 0x000ea4000800017f */
[----:B--2---:R-:W-:Y:S05]  /*20b0*/  @!P0 BRA `(.L_x_2090) ;  /* 0x0000013800808947 */ /* 0x004fea0003800000 */
.L_x_2089:
        /* <DEDUP_REMOVED lines=65> */
.L_x_2091:
[----:B------:R1:W1:Y:S01]  /*24d0*/  SYNCS.PHASECHK.TRANS64.TRYWAIT P0, [R6+URZ+0x30c30], R23 ;  /* 0x030c3017060075a7 */ /* 0x000262000800017f */
[----:B------:R-:W-:Y:S05]  /*24e0*/  @!P6 BRA `(.L_x_2092) ;  /* 0x000000000004e947 */ /* 0x000fea0003800000 */
[----:B------:R-:W-:Y:S01]  /*24f0*/  BPT.TRAP 0x1 ;  /* 0x000000040000795c */ /* 0x000fe20000300000 */
.L_x_2092:
[----:B-1----:R-:W-:Y:S05]  /*2500*/  @P0 BRA `(.L_x_2093) ;  /* 0x0000000000080947 */ /* 0x002fea0003800000 */
[----:B------:R-:W1:Y:S02]  /*2510*/  SYNCS.PHASECHK.TRANS64.TRYWAIT P0, [R6+URZ+0x30c30], R23 ;  /* 0x030c3017060075a7 */ /* 0x000e64000800017f */
[----:B-1----:R-:W-:Y:S05]  /*2520*/  @!P0 BRA `(.L_x_2094) ;  /* 0x0000013400788947 */ /* 0x002fea0003800000 */
.L_x_2093:
        /* <DEDUP_REMOVED lines=49> */
[C---:B------:R-:W-:Y:S01]  /*2840*/  ISETP.GT.AND P2, PT, R7.reuse, RZ, PT ;  /* 0x000000ff0700720c */ /* 0x040fe20003f44270 */
[----:B------:R-:W-:Y:S01]  /*2850*/  FMUL.FTZ R92, R92, UR13 ;  /* 0x0000000d5c5c7c20 */ /* 0x000fe20008410000 */
[C---:B------:R-:W-:Y:S01]  /*2860*/  ISETP.GT.AND P1, PT, R8.reuse, RZ, PT ;  /* 0x000000ff0800720c */ /* 0x040fe20003f24270 */
[----:B------:R3:W-:Y:S01]  /*2870*/  STL [R1+0x124], R200 ;  /* 0x000124c801007387 */ /* 0x0007e20000100800 */
[----:B------:R-:W-:Y:S01]  /*2880*/  ISETP.GT.AND P0, PT, R7, 0x8, PT ;  /* 0x000000080700780c */ /* 0x000fe20003f04270 */
        /* <DEDUP_REMOVED lines=17> */
[----:B---3--:R2:W-:Y:S01]  /*29a0*/  MUFU.TANH R200, R89 ;  /* 0x0000005900c87308 */ /* 0x0085e20000002400 */
[----:B------:R-:W-:Y:S01]  /*29b0*/  UMOV UR11, 0x40000040 ;  /* 0x40000040000b7882 */ /* 0x000fe20000000000 */
        /* <DEDUP_REMOVED lines=17> */
[----:B------:R-:W-:-:S02]  /*2ad0*/  IMAD R132, R0, 0x400, R132 ;  /* 0x0000040000847824 */ /* 0x000fc400078e0284 */
[----:B------:R-:W-:Y:S01]  /*2ae0*/  FMUL.FTZ R104, R104, UR13 ;  /* 0x0000000d68687c20 */ /* 0x000fe20008410000 */
[----:B------:R-:W-:Y:S01]  /*2af0*/  FMUL.FTZ R108, R108, UR13 ;  /* 0x0000000d6c6c7c20 */ /* 0x000fe20008410000 */
[----:B------:R-:W-:Y:S01]  /*2b00*/  STL [R1+0xfc], R165 ;  /* 0x0000fca501007387 */ /* 0x000fe20000100800 */
[----:B------:R-:W-:Y:S01]  /*2b10*/  FMUL.FTZ R109, R109, UR13 ;  /* 0x0000000d6d6d7c20 */ /* 0x000fe20008410000 */
[----:B------:R-:W4:Y:S01]  /*2b20*/  MUFU.TANH R230, R230 ;  /* 0x000000e600e67308 */ /* 0x000f220000002400 */
[----:B------:R-:W-:Y:S01]  /*2b30*/  FMUL.FTZ R121, R121, UR13 ;  /* 0x0000000d79797c20 */ /* 0x000fe20008410000 */
[----:B------:R-:W-:Y:S01]  /*2b40*/  STL [R1+0xf8], R164 ;  /* 0x0000f8a401007387 */ /* 0x000fe20000100800 */
[----:B------:R-:W-:Y:S01]  /*2b50*/  R2UR UR12, R132 ;  /* 0x00000000840c72ca */ /* 0x000fe200000e0000 */
        /* <DEDUP_REMOVED lines=61> */
[----:B------:R-:W-:Y:S02]  /*2f30*/  ULEA UR4, UR43, -UR41, 0x7 ;  /* 0x800000292b047291 */ /* 0x000fe4000f8e383f */
[----:B------:R-:W-:Y:S02]  /*2f40*/  UIADD3 UR6, UR8, 0x4, URZ ;  /* 0x0000000408067890 */ /* 0x000fe4000fffe03f */
[----:B------:R-:W3:Y:S01]  /*2f50*/  MUFU.TANH R23, R23 ;  /* 0x0000001700177308 */ /* 0x000ee20000002400 */
[----:B------:R-:W-:Y:S01]  /*2f60*/  UMOV UR7, 0x40000040 ;  /* 0x4000004000077882 */ /* 0x000fe20000000000 */
[----:B------:R-:W-:Y:S01]  /*2f70*/  UMOV UR5, 0x40000040 ;  /* 0x4000004000057882 */ /* 0x000fe20000000000 */
[----:B------:R-:W-:Y:S01]  /*2f80*/  LEA R91, R3, UR4, 0x1 ;  /* 0x00000004035b7c11 */ /* 0x000fe2000f8e08ff */
[----:B------:R-:W-:Y:S01]  /*2f90*/  UIADD3 UR4, UR9, 0x4, URZ ;  /* 0x0000000409047890 */ /* 0x000fe2000fffe03f */
[----:B------:R-:W-:Y:S01]  /*2fa0*/  STL [R1+0x8c], R4 ;  /* 0x00008c0401007387 */ /* 0x000fe20000100800 */
[----:B------:R-:W-:Y:S01]  /*2fb0*/  UIADD3 UR8, UR9, 0x6, URZ ;  /* 0x0000000609087890 */ /* 0x000fe2000fffe03f */
[----:B------:R-:W-:Y:S01]  /*2fc0*/  IADD3 R91, R8, R91, RZ ;  /* 0x0000005b085b7210 */ /* 0x000fe20007ffe0ff */
[----:B------:R-:W3:Y:S01]  /*2fd0*/  MUFU.TANH R232, R232 ;  /* 0x000000e800e87308 */ /* 0x000ee20000002400 */
[----:B------:R-:W-:Y:S01]  /*2fe0*/  UMOV UR9, 0x40000040 ;  /* 0x4000004000097882 */ /* 0x000fe20000000000 */
[----:B------:R-:W-:Y:S01]  /*2ff0*/  STL [R1+0x88], R2 ;  /* 0x0000880201007387 */ /* 0x000fe20000100800 */
[----:B--2---:R-:W-:Y:S01]  /*3000*/  IADD3 R90, RZ, -R91, -R89 ;  /* 0x8000005bff5a7210 */ /* 0x004fe20007ffe859 */
[C-C-:B-1----:R-:W-:Y:S01]  /*3010*/  IMAD.IADD R115, R88.reuse, 0x1, -R91.reuse ;  /* 0x0000000158737824 */ /* 0x142fe200078e0a5b */
[----:B------:R-:W-:Y:S01]  /*3020*/  IADD3 R215, R88, 0x8, -R91 ;  /* 0x0000000858d77810 */ /* 0x000fe20007ffe85b */
[----:B------:R-:W-:Y:S01]  /*3030*/  FMUL.FTZ R88, R124, UR13 ;  /* 0x0000000d7c587c20 */ /* 0x000fe20008410000 */
[----:B------:R-:W-:Y:S01]  /*3040*/  IADD3 R214, -R91, 0x8, -R89 ;  /* 0x000000085bd67810 */ /* 0x000fe20007ffe959 */
[----:B------:R-:W1:Y:S01]  /*3050*/  MUFU.TANH R228, R228 ;  /* 0x000000e400e47308 */ /* 0x000e620000002400 */
[----:B------:R-:W-:-:S02]  /*3060*/  SEL R115, R115, 0x80, !P2 ;  /* 0x0000008073737807 */ /* 0x000fc40005000000 */
        /* <DEDUP_REMOVED lines=70> */
[----:B------:R-:W3:Y:S01]  /*34d0*/  MUFU.TANH R163, R101 ;  /* 0x0000006500a37308 */ /* 0x000ee20000002400 */
[C---:B------:R-:W-:Y:S01]  /*34e0*/  ISETP.GE.AND P3, PT, R215.reuse, 0x10, PT ;  /* 0x00000010d700780c */ /* 0x040fe20003f66270 */
[----:B------:R-:W-:Y:S02]  /*34f0*/  WARPGROUP.DEPBAR.LE gsb0, 0x0 ;  /* 0x00008000000079c5 */ /* 0x000fe40000010000 */
[----:B------:R-:W4:Y:S01]  /*3500*/  LDS R218, [R218+0x400] ;  /* 0x00040000dada7984 */ /* 0x000f220000000800 */
[----:B------:R-:W-:Y:S01]  /*3510*/  WARPGROUP.ARRIVE ;  /* 0x00000000000079c5 */ /* 0x000fe20000000000 */
[----:B------:R-:W-:Y:S02]  /*3520*/  ISETP.GE.AND P5, PT, R215, 0x11, PT ;  /* 0x00000011d700780c */ /* 0x000fe40003fa6270 */
[C---:B------:R-:W-:Y:S01]  /*3530*/  ISETP.GT.OR P4, PT, R214.reuse, RZ, !P4 ;  /* 0x000000ffd600720c */ /* 0x040fe20006784670 */
[----:B------:R-:W3:Y:S01]  /*3540*/  MUFU.TANH R160, R104 ;  /* 0x0000006800a07308 */ /* 0x000ee20000002400 */
[C---:B------:R-:W-:Y:S01]  /*3550*/  ISETP.GT.OR P2, PT, R214.reuse, 0x1, !P2 ;  /* 0x00000001d600780c */ /* 0x040fe20005744670 */
[----:B------:R-:W-:Y:S01]  /*3560*/  HGMMA.64x128x16.F32 R24, gdesc[UR4], R24, gsb0 ;  /* 0x01e00000041879f0 */ /* 0x000fe20008000818 */
[C---:B------:R-:W-:Y:S01]  /*3570*/  ISETP.GT.OR P0, PT, R214.reuse, 0x8, !P0 ;  /* 0x00000008d600780c */ /* 0x040fe20004704670 */
[----:B------:R-:W-:Y:S01]  /*3580*/  ULDC UR4, c[0x0][0x744] ;  /* 0x0001d10000047ab9 */ /* 0x000fe20000000800 */
[----:B------:R-:W-:-:S02]  /*3590*/  ISETP.GT.OR P1, PT, R214, 0x9, !P1 ;  /* 0x00000009d600780c */ /* 0x000fc40004f24670 */
[C---:B------:R-:W-:Y:S01]  /*35a0*/  ISETP.GT.OR P3, PT, R214.reuse, 0x10, !P3 ;  /* 0x00000010d600780c */ /* 0x040fe20005f64670 */
[----:B------:R-:W3:Y:S01]  /*35b0*/  MUFU.TANH R156, R108 ;  /* 0x0000006c009c7308 */ /* 0x000ee20000002400 */
[----:B------:R-:W-:Y:S02]  /*35c0*/  ISETP.GT.OR P5, PT, R214, 0x11, !P5 ;  /* 0x00000011d600780c */ /* 0x000fe40006fa4670 */
[----:B------:R-:W-:Y:S02]  /*35d0*/  FSEL R212, R20, -INF , !P4 ;  /* 0xff80000014d47808 */ /* 0x000fe40006000000 */
[C---:B------:R-:W-:Y:S01]  /*35e0*/  FSEL R213, R21.reuse, -INF , !P2 ;  /* 0xff80000015d57808 */ /* 0x040fe20005000000 */
[----:B------:R-:W-:Y:S01]  /*35f0*/  FFMA.FTZ R21, -R21, R21, 1 ;  /* 0x3f80000015157423 */ /* 0x000fe20000010115 */
[C---:B------:R-:W-:Y:S01]  /*3600*/  FSEL R219, R23.reuse, -INF , !P0 ;  /* 0xff80000017db7808 */ /* 0x040fe20004000000 */
[----:B------:R-:W3:Y:S01]  /*3610*/  MUFU.TANH R155, R109 ;  /* 0x0000006d009b7308 */ /* 0x000ee20000002400 */
[----:B------:R-:W-:Y:S01]  /*3620*/  FSEL R224, R232, -INF , !P1 ;  /* 0xff800000e8e07808 */ /* 0x000fe20004800000 */
[----:B------:R-:W-:Y:S01]  /*3630*/  FFMA.FTZ R23, -R23, R23, 1 ;  /* 0x3f80000017177423 */ /* 0x000fe20000010117 */
[----:B------:R-:W-:-:S02]  /*3640*/  ISETP.GE.AND P4, PT, R215, 0x18, PT ;  /* 0x00000018d700780c */ /* 0x000fc40003f86270 */
[C---:B------:R-:W-:Y:S02]  /*3650*/  ISETP.GE.AND P2, PT, R215.reuse, 0x19, PT ;  /* 0x00000019d700780c */ /* 0x040fe40003f46270 */
[C---:B------:R-:W-:Y:S01]  /*3660*/  ISETP.GE.AND P0, PT, R215.reuse, 0x20, PT ;  /* 0x00000020d700780c */ /* 0x040fe20003f06270 */
[----:B------:R1:W-:Y:S01]  /*3670*/  MUFU.TANH R143, R121 ;  /* 0x00000079008f7308 */ /* 0x0003e20000002400 */
[----:B------:R-:W-:Y:S02]  /*3680*/  ISETP.GE.AND P1, PT, R215, 0x21, PT ;  /* 0x00000021d700780c */ /* 0x000fe40003f26270 */
[C---:B------:R-:W-:Y:S01]  /*3690*/  FSEL R208, R228.reuse, -INF , !P3 ;  /* 0xff800000e4d07808 */ /* 0x040fe20005800000 */
[----:B------:R-:W-:Y:S01]  /*36a0*/  FFMA.FTZ R228, -R228, R228, 1 ;  /* 0x3f800000e4e47423 */ /* 0x000fe200000101e4 */
[----:B------:R-:W-:Y:S02]  /*36b0*/  FSEL R206, R237, -INF , !P5 ;  /* 0xff800000edce7808 */ /* 0x000fe40006800000 */
[C---:B------:R-:W-:Y:S01]  /*36c0*/  ISETP.GE.AND P3, PT, R215.reuse, 0x28, PT ;  /* 0x00000028d700780c */ /* 0x040fe20003f66270 */
[----:B------:R-:W3:Y:S01]  /*36d0*/  MUFU.TANH R162, R102 ;  /* 0x0000006600a27308 */ /* 0x000ee20000002400 */
[----:B------:R-:W-:-:S02]  /*36e0*/  ISETP.GE.AND P5, PT, R215, 0x29, PT ;  /* 0x00000029d700780c */ /* 0x000fc40003fa6270 */
[C---:B------:R-:W-:Y:S01]  /*36f0*/  ISETP.GT.OR P4, PT, R214.reuse, 0x18, !P4 ;  /* 0x00000018d600780c */ /* 0x040fe20006784670 */
[----:B----4-:R-:W-:Y:S01]  /*3700*/  SHFL.IDX PT, R223, R218, R9, 0x1f ;  /* 0x00001f09dadf7589 */ /* 0x010fe200000e0000 */
[C---:B------:R-:W-:Y:S02]  /*3710*/  ISETP.GT.OR P2, PT, R214.reuse, 0x19, !P2 ;  /* 0x00000019d600780c */ /* 0x040fe40005744670 */
[C---:B------:R-:W-:Y:S01]  /*3720*/  ISETP.GT.OR P0, PT, R214.reuse, 0x20, !P0 ;  /* 0x00000020d600780c */ /* 0x040fe20004704670 */
[----:B------:R4:W-:Y:S01]  /*3730*/  MUFU.TANH R150, R114 ;  /* 0x0000007200967308 */ /* 0x0009e20000002400 */
[C---:B------:R-:W-:Y:S02]  /*3740*/  ISETP.GT.OR P1, PT, R214.reuse, 0x21, !P1 ;  /* 0x00000021d600780c */ /* 0x040fe40004f24670 */
[C---:B------:R-:W-:Y:S02]  /*3750*/  ISETP.GT.OR P3, PT, R214.reuse, 0x28, !P3 ;  /* 0x00000028d600780c */ /* 0x040fe40005f64670 */
[----:B------:R-:W-:-:S02]  /*3760*/  ISETP.GT.OR P5, PT, R214, 0x29, !P5 ;  /* 0x00000029d600780c */ /* 0x000fc40006fa4670 */
[----:B------:R-:W-:Y:S01]  /*3770*/  FSEL R204, R236, -INF , !P4 ;  /* 0xff800000eccc7808 */ /* 0x000fe20006000000 */
[----:B------:R-:W3:Y:S01]  /*3780*/  MUFU.TANH R161, R103 ;  /* 0x0000006700a17308 */ /* 0x000ee20000002400 */
[----:B------:R-:W-:Y:S02]  /*3790*/  FSEL R139, R234, -INF , !P2 ;  /* 0xff800000ea8b7808 */ /* 0x000fe40005000000 */
[----:B------:R-:W-:Y:S02]  /*37a0*/  FSEL R137, R197, -INF , !P0 ;  /* 0xff800000c5897808 */ /* 0x000fe40004000000 */
[----:B------:R-:W-:Y:S02]  /*37b0*/  FSEL R135, R198, -INF , !P1 ;  /* 0xff800000c6877808 */ /* 0x000fe40004800000 */
[C---:B------:R-:W-:Y:S01]  /*37c0*/  ISETP.GE.AND P4, PT, R215.reuse, 0x30, PT ;  /* 0x00000030d700780c */ /* 0x040fe20003f86270 */
[----:B------:R-:W3:Y:S01]  /*37d0*/  MUFU.TANH R158, R106 ;  /* 0x0000006a009e7308 */ /* 0x000ee20000002400 */
[----:B------:R-:W-:-:S02]  /*37e0*/  ISETP.GE.AND P2, PT, R215, 0x31, PT ;  /* 0x00000031d700780c */ /* 0x000fc40003f46270 */
[C---:B------:R-:W-:Y:S02]  /*37f0*/  ISETP.GE.AND P0, PT, R215.reuse, 0x38, PT ;  /* 0x00000038d700780c */ /* 0x040fe40003f06270 */
[----:B------:R-:W-:Y:S02]  /*3800*/  ISETP.GE.AND P1, PT, R215, 0x39, PT ;  /* 0x00000039d700780c */ /* 0x000fe40003f26270 */
[----:B------:R-:W-:Y:S01]  /*3810*/  FSEL R132, R201, -INF , !P3 ;  /* 0xff800000c9847808 */ /* 0x000fe20005800000 */
[----:B------:R-:W3:Y:S01]  /*3820*/  MUFU.TANH R157, R107 ;  /* 0x0000006b009d7308 */ /* 0x000ee20000002400 */
[----:B-1----:R-:W-:Y:S02]  /*3830*/  FSEL R121, R171, -INF , !P5 ;  /* 0xff800000ab797808 */ /* 0x002fe40006800000 */
[C---:B------:R-:W-:Y:S02]  /*3840*/  ISETP.GE.AND P3, PT, R115.reuse, 0x40, PT ;  /* 0x000000407300780c */ /* 0x040fe40003f66270 */
[----:B------:R-:W-:-:S02]  /*3850*/  ISETP.GE.AND P5, PT, R115, 0x41, PT ;  /* 0x000000417300780c */ /* 0x000fc40003fa6270 */
[C---:B------:R-:W-:Y:S01]  /*3860*/  ISETP.GT.OR P4, PT, R214.reuse, 0x30, !P4 ;  /* 0x00000030d600780c */ /* 0x040fe20006784670 */
[----:B------:R3:W-:Y:S01]  /*3870*/  MUFU.TANH R152, R111 ;  /* 0x0000006f00987308 */ /* 0x0007e20000002400 */
        /* <DEDUP_REMOVED lines=16> */
[----:B--2---:R-:W-:Y:S02]  /*3980*/  FSEL R109, R164, -INF , !P3 ;  /* 0xff800000a46d7808 */ /* 0x004fe40005800000 */
[----:B---3--:R-:W-:Y:S02]  /*3990*/  FSEL R111, R163, -INF , !P5 ;  /* 0xff800000a36f7808 */ /* 0x008fe40006800000 */
[C---:B------:R-:W-:Y:S01]  /*39a0*/  ISETP.GE.AND P3, PT, R115.reuse, 0x58, PT ;  /* 0x000000587300780c */ /* 0x040fe20003f66270 */
[----:B------:R-:W2:Y:S01]  /*39b0*/  MUFU.TANH R144, R120 ;  /* 0x0000007800907308 */ /* 0x000ea20000002400 */
        /* <DEDUP_REMOVED lines=19> */
[----:B------:R-:W-:Y:S02]  /*3af0*/  WARPGROUP.DEPBAR.LE gsb0, 0x0 ;  /* 0x00008000000079c5 */ /* 0x000fe40000010000 */
[----:B------:R-:W-:Y:S01]  /*3b00*/  WARPGROUP.ARRIVE ;  /* 0x00000000000079c5 */ /* 0x000fe20000000000 */
[----:B------:R-:W-:Y:S01]  /*3b10*/  FSEL R103, R151, -INF , !P5 ;  /* 0xff80000097677808 */ /* 0x000fe20006800000 */
[----:B------:R-:W3:Y:S01]  /*3b20*/  MUFU.TANH R141, R123 ;  /* 0x0000007b008d7308 */ /* 0x000ee20000002400 */
[----:B------:R-:W-:-:S02]  /*3b30*/  ISETP.GE.AND P3, PT, R215, 0x50, PT ;  /* 0x00000050d700780c */ /* 0x000fc40003f66270 */
[----:B------:R-:W-:Y:S01]  /*3b40*/  ISETP.GE.AND P5, PT, R215, 0x51, PT ;  /* 0x00000051d700780c */ /* 0x000fe20003fa6270 */
[----:B------:R-:W-:Y:S01]  /*3b50*/  HGMMA.64x128x16.F32 R24, gdesc[UR8], R24, gsb0 ;  /* 0x01e00000081879f0 */ /* 0x000fe20008000818 */
[C---:B------:R-:W-:Y:S02]  /*3b60*/  ISETP.GT.OR P4, PT, R214.reuse, 0x40, !P4 ;  /* 0x00000040d600780c */ /* 0x040fe40006784670 */
[C---:B------:R-:W-:Y:S01]  /*3b70*/  ISETP.GT.OR P2, PT, R214.reuse, 0x41, !P2 ;  /* 0x00000041d600780c */ /* 0x040fe20005744670 */
[----:B------:R-:W3:Y:S01]  /*3b80*/  MUFU.TANH R5, R126 ;  /* 0x0000007e00057308 */ /* 0x000ee20000002400 */
[C---:B------:R-:W-:Y:S02]  /*3b90*/  ISETP.GT.OR P0, PT, R214.reuse, 0x48, !P0 ;  /* 0x00000048d600780c */ /* 0x040fe40004704670 */
[C---:B------:R-:W-:Y:S02]  /*3ba0*/  ISETP.GT.OR P1, PT, R214.reuse, 0x49, !P1 ;  /* 0x00000049d600780c */ /* 0x040fe40004f24670 */
[----:B------:R-:W-:-:S02]  /*3bb0*/  ISETP.GT.OR P3, PT, R214, 0x50, !P3 ;  /* 0x00000050d600780c */ /* 0x000fc40005f64670 */
[----:B------:R-:W-:Y:S01]  /*3bc0*/  ISETP.GT.OR P5, PT, R214, 0x51, !P5 ;  /* 0x00000051d600780c */ /* 0x000fe20006fa4670 */
[----:B------:R1:W-:Y:S01]  /*3bd0*/  MUFU.TANH R6, R125 ;  /* 0x0000007d00067308 */ /* 0x0003e20000002400 */
[----:B------:R-:W-:Y:S02]  /*3be0*/  FSEL R101, R162, -INF , !P4 ;  /* 0xff800000a2657808 */ /* 0x000fe40006000000 */
[----:B------:R-:W-:Y:S02]  /*3bf0*/  FSEL R90, R161, -INF , !P2 ;  /* 0xff800000a15a7808 */ /* 0x000fe40005000000 */
[----:B------:R-:W-:Y:S02]  /*3c00*/  FSEL R104, R158, -INF , !P0 ;  /* 0xff8000009e687808 */ /* 0x000fe40004000000 */
[----:B------:R-:W-:Y:S01]  /*3c10*/  FSEL R99, R157, -INF , !P1 ;  /* 0xff8000009d637808 */ /* 0x000fe20004800000 */
[----:B------:R4:W-:Y:S01]  /*3c20*/  MUFU.TANH R4, R127 ;  /* 0x0000007f00047308 */ /* 0x0009e20000002400 */
[C---:B------:R-:W-:Y:S01]  /*3c30*/  ISETP.GE.AND P4, PT, R215.reuse, 0x58, PT ;  /* 0x00000058d700780c */ /* 0x040fe20003f86270 */
[----:B-1----:R-:W-:Y:S01]  /*3c40*/  FMUL.FTZ R125, R128, UR13 ;  /* 0x0000000d807d7c20 */ /* 0x002fe20008410000 */
[----:B------:R-:W-:-:S02]  /*3c50*/  ISETP.GE.AND P2, PT, R215, 0x59, PT ;  /* 0x00000059d700780c */ /* 0x000fc40003f46270 */
[C---:B------:R-:W-:Y:S02]  /*3c60*/  ISETP.GE.AND P0, PT, R115.reuse, 0x60, PT ;  /* 0x000000607300780c */ /* 0x040fe40003f06270 */
[C---:B------:R-:W-:Y:S01]  /*3c70*/  ISETP.GE.AND P1, PT, R115.reuse, 0x61, PT ;  /* 0x000000617300780c */ /* 0x040fe20003f26270 */
[----:B------:R1:W-:Y:S01]  /*3c80*/  MUFU.TANH R2, R125 ;  /* 0x0000007d00027308 */ /* 0x0003e20000002400 */
[----:B------:R-:W-:Y:S01]  /*3c90*/  FSEL R96, R154, -INF , !P3 ;  /* 0xff8000009a607808 */ /* 0x000fe20005800000 */
[----:B----4-:R-:W-:Y:S01]  /*3ca0*/  FMUL.FTZ R127, R130, UR13 ;  /* 0x0000000d827f7c20 */ /* 0x010fe20008410000 */
[----:B------:R-:W-:Y:S02]  /*3cb0*/  FSEL R107, R152, -INF , !P5 ;  /* 0xff800000986b7808 */ /* 0x000fe40006800000 */
[C---:B------:R-:W-:Y:S02]  /*3cc0*/  ISETP.GE.AND P3, PT, R115.reuse, 0x68, PT ;  /* 0x000000687300780c */ /* 0x040fe40003f66270 */
[----:B------:R-:W-:Y:S01]  /*3cd0*/  ISETP.GE.AND P5, PT, R115, 0x69, PT ;  /* 0x000000697300780c */ /* 0x000fe20003fa6270 */
[----:B------:R-:W-:Y:S01]  /*3ce0*/  MUFU.TANH R127, R127 ;  /* 0x0000007f007f7308 */ /* 0x000fe20000002400 */
[C---:B------:R-:W-:Y:S01]  /*3cf0*/  ISETP.GT.OR P4, PT, R214.reuse, 0x58, !P4 ;  /* 0x00000058d600780c */ /* 0x040fe20006784670 */
[----:B-1----:R-:W-:Y:S01]  /*3d00*/  VIADD R125, R9, 0xc ;  /* 0x0000000c097d7836 */ /* 0x002fe20000000000 */
[----:B------:R-:W-:-:S02]  /*3d10*/  ISETP.GT.OR P2, PT, R214, 0x59, !P2 ;  /* 0x00000059d600780c */ /* 0x000fc40005744670 */
[C---:B------:R-:W-:Y:S02]  /*3d20*/  ISETP.GT.OR P0, PT, R124.reuse, 0x60, !P0 ;  /* 0x000000607c00780c */ /* 0x040fe40004704670 */
[C---:B------:R-:W-:Y:S01]  /*3d30*/  ISETP.GT.OR P1, PT, R124.reuse, 0x61, !P1 ;  /* 0x000000617c00780c */ /* 0x040fe20004f24670 */
[----:B------:R-:W1:Y:S01]  /*3d40*/  SHFL.IDX PT, R233, R17, R125, 0x1f ;  /* 0x00001f7d11e97589 */ /* 0x000e6200000e0000 */
[C---:B------:R-:W-:Y:S01]  /*3d50*/  ISETP.GT.OR P3, PT, R124.reuse, 0x68, !P3 ;  /* 0x000000687c00780c */ /* 0x040fe20005f64670 */
[----:B------:R-:W-:Y:S01]  /*3d60*/  MUFU.TANH R227, R227 ;  /* 0x000000e300e37308 */ /* 0x000fe20000002400 */
[----:B------:R-:W-:Y:S02]  /*3d70*/  ISETP.GT.OR P5, PT, R124, 0x69, !P5 ;  /* 0x000000697c00780c */ /* 0x000fe40006fa4670 */
[----:B------:R-:W-:Y:S02]  /*3d80*/  FSEL R93, R150, -INF , !P4 ;  /* 0xff800000965d7808 */ /* 0x000fe40006000000 */
[----:B------:R-:W-:-:S02]  /*3d90*/  FSEL R110, R149, -INF , !P2 ;  /* 0xff800000956e7808 */ /* 0x000fc40005000000 */
[----:B------:R-:W-:Y:S01]  /*3da0*/  FSEL R106, R148, -INF , !P0 ;  /* 0xff800000946a7808 */ /* 0x000fe20004000000 */
[----:B------:R-:W-:Y:S01]  /*3db0*/  MUFU.TANH R131, R131 ;  /* 0x0000008300837308 */ /* 0x000fe20000002400 */
[----:B------:R-:W-:Y:S02]  /*3dc0*/  FSEL R94, R147, -INF , !P1 ;  /* 0xff800000935e7808 */ /* 0x000fe40004800000 */
[C---:B------:R-:W-:Y:S02]  /*3dd0*/  ISETP.GE.AND P4, PT, R115.reuse, 0x70, PT ;  /* 0x000000707300780c */ /* 0x040fe40003f86270 */
[C---:B------:R-:W-:Y:S02]  /*3de0*/  ISETP.GE.AND P2, PT, R115.reuse, 0x71, PT ;  /* 0x000000717300780c */ /* 0x040fe40003f46270 */
[C---:B------:R-:W-:Y:S02]  /*3df0*/  ISETP.GE.AND P0, PT, R115.reuse, 0x78, PT ;  /* 0x000000787300780c */ /* 0x040fe40003f06270 */
[----:B------:R-:W-:-:S02]  /*3e00*/  ISETP.GE.AND P1, PT, R115, 0x79, PT ;  /* 0x000000797300780c */ /* 0x000fc40003f26270 */
[----:B--2---:R-:W-:Y:S02]  /*3e10*/  FSEL R115, R144, -INF , !P3 ;  /* 0xff80000090737808 */ /* 0x004fe40005800000 */
[----:B------:R-:W-:Y:S01]  /*3e20*/  FSEL R116, R143, -INF , !P5 ;  /* 0xff8000008f747808 */ /* 0x000fe20006800000 */
[----:B-1----:R-:W-:Y:S01]  /*3e30*/  FFMA.FTZ R224, R224, UR4, -R233 ;  /* 0x00000004e0e07c23 */ /* 0x002fe200080108e9 */
[C---:B------:R-:W-:Y:S02]  /*3e40*/  ISETP.GE.AND P3, PT, R215.reuse, 0x60, PT ;  /* 0x00000060d700780c */ /* 0x040fe40003f66270 */
[----:B------:R-:W-:Y:S02]  /*3e50*/  ISETP.GE.AND P5, PT, R215, 0x61, PT ;  /* 0x00000061d700780c */ /* 0x000fe40003fa6270 */
[----:B------:R-:W-:Y:S02]  /*3e60*/  ISETP.GT.OR P4, PT, R124, 0x70, !P4 ;  /* 0x000000707c00780c */ /* 0x000fe40006784670 */
[----:B------:R-:W-:-:S02]  /*3e70*/  ISETP.GT.OR P3, PT, R214, 0x60, !P3 ;  /* 0x00000060d600780c */ /* 0x000fc40005f64670 */
[----:B------:R-:W-:Y:S02]  /*3e80*/  ISETP.GT.OR P5, PT, R214, 0x61, !P5 ;  /* 0x00000061d600780c */ /* 0x000fe40006fa4670 */
[----:B------:R-:W-:Y:S02]  /*3e90*/  FSEL R118, R140, -INF , !P4 ;  /* 0xff8000008c767808 */ /* 0x000fe40006000000 */
[----:B---3--:R-:W-:Y:S02]  /*3ea0*/  FSEL R119, R146, -INF , !P3 ;  /* 0xff80000092777808 */ /* 0x008fe40005800000 */
[----:B------:R-:W-:Y:S02]  /*3eb0*/  FSEL R122, R145, -INF , !P5 ;  /* 0xff800000917a7808 */ /* 0x000fe40006800000 */
[C---:B------:R-:W-:Y:S02]  /*3ec0*/  ISETP.GE.AND P4, PT, R215.reuse, 0x68, PT ;  /* 0x00000068d700780c */ /* 0x040fe40003f86270 */
[----:B------:R-:W-:-:S02]  /*3ed0*/  ISETP.GE.AND P3, PT, R215, 0x69, PT ;  /* 0x00000069d700780c */ /* 0x000fc40003f66270 */
[----:B------:R-:W-:Y:S02]  /*3ee0*/  ISETP.GE.AND P5, PT, R215, 0x70, PT ;  /* 0x00000070d700780c */ /* 0x000fe40003fa6270 */
[C---:B------:R-:W-:Y:S02]  /*3ef0*/  ISETP.GT.OR P2, PT, R124.reuse, 0x71, !P2 ;  /* 0x000000717c00780c */ /* 0x040fe40005744670 */
[C---:B------:R-:W-:Y:S02]  /*3f00*/  ISETP.GT.OR P0, PT, R124.reuse, 0x78, !P0 ;  /* 0x000000787c00780c */ /* 0x040fe40004704670 */
[----:B------:R-:W-:Y:S01]  /*3f10*/  ISETP.GT.OR P1, PT, R124, 0x79, !P1 ;  /* 0x000000797c00780c */ /* 0x000fe20004f24670 */
[----:B------:R-:W-:Y:S01]  /*3f20*/  VIADD R124, R9, 0x4 ;  /* 0x00000004097c7836 */ /* 0x000fe20000000000 */
[C---:B------:R-:W-:Y:S02]  /*3f30*/  ISETP.GT.OR P4, PT, R214.reuse, 0x68, !P4 ;  /* 0x00000068d600780c */ /* 0x040fe40006784670 */
[----:B------:R-:W-:-:S02]  /*3f40*/  ISETP.GT.OR P3, PT, R214, 0x69, !P3 ;  /* 0x00000069d600780c */ /* 0x000fc40005f64670 */
[----:B------:R-:W-:Y:S01]  /*3f50*/  ISETP.GT.OR P5, PT, R214, 0x70, !P5 ;  /* 0x00000070d600780c */ /* 0x000fe20006fa4670 */
[----:B------:R-:W-:Y:S01]  /*3f60*/  SHFL.IDX PT, R128, R218, R124, 0x1f ;  /* 0x00001f7cda807589 */ /* 0x000fe200000e0000 */
[----:B------:R-:W-:Y:S02]  /*3f70*/  IADD3 R126, R9, 0x8, RZ ;  /* 0x00000008097e7810 */ /* 0x000fe40007ffe0ff */
[----:B------:R-:W-:Y:S01]  /*3f80*/  FSEL R117, R142, -INF , !P4 ;  /* 0xff8000008e757808 */ /* 0x000fe20006000000 */
[----:B------:R-:W1:Y:S01]  /*3f90*/  SHFL.IDX PT, R217, R17, R124, 0x1f ;  /* 0x00001f7c11d97589 */ /* 0x000e6200000e0000 */
[----:B------:R-:W-:Y:S02]  /*3fa0*/  FSEL R123, R141, -INF , !P3 ;  /* 0xff8000008d7b7808 */ /* 0x000fe40005800000 */
[----:B------:R-:W-:Y:S01]  /*3fb0*/  FSEL R120, R5, -INF , !P5 ;  /* 0xff80000005787808 */ /* 0x000fe20006800000 */
[----:B------:R-:W2:Y:S01]  /*3fc0*/  SHFL.IDX PT, R216, R218, R126, 0x1f ;  /* 0x00001f7edad87589 */ /* 0x000ea200000e0000 */
[----:B------:R-:W-:-:S02]  /*3fd0*/  ISETP.GE.AND P4, PT, R215, 0x71, PT ;  /* 0x00000071d700780c */ /* 0x000fc40003f86270 */
[C---:B------:R-:W-:Y:S02]  /*3fe0*/  ISETP.GE.AND P3, PT, R215.reuse, 0x78, PT ;  /* 0x00000078d700780c */ /* 0x040fe40003f66270 */
[----:B------:R-:W-:Y:S02]  /*3ff0*/  ISETP.GE.AND P5, PT, R215, 0x79, PT ;  /* 0x00000079d700780c */ /* 0x000fe40003fa6270 */
[----:B------:R-:W3:Y:S01]  /*4000*/  SHFL.IDX PT, R215, R17, R9, 0x1f ;  /* 0x00001f0911d77589 */ /* 0x000ee200000e0000 */
[C---:B------:R-:W-:Y:S02]  /*4010*/  ISETP.GT.OR P4, PT, R214.reuse, 0x71, !P4 ;  /* 0x00000071d600780c */ /* 0x040fe40006784670 */
[C---:B------:R-:W-:Y:S02]  /*4020*/  ISETP.GT.OR P3, PT, R214.reuse, 0x78, !P3 ;  /* 0x00000078d600780c */ /* 0x040fe40005f64670 */
[----:B------:R-:W-:Y:S02]  /*4030*/  ISETP.GT.OR P5, PT, R214, 0x79, !P5 ;  /* 0x00000079d600780c */ /* 0x000fe40006fa4670 */
[----:B------:R-:W4:Y:S01]  /*4040*/  SHFL.IDX PT, R214, R218, R125, 0x1f ;  /* 0x00001f7ddad67589 */ /* 0x000f2200000e0000 */
[----:B-1----:R-:W-:Y:S01]  /*4050*/  FFMA.FTZ R211, R211, UR4, -R217 ;  /* 0x00000004d3d37c23 */ /* 0x002fe200080108d9 */
[----:B------:R-:W-:-:S02]  /*4060*/  WARPGROUP.DEPBAR.LE gsb0, 0x0 ;  /* 0x00008000000079c5 */ /* 0x000fc40000010000 */
[----:B------:R-:W-:Y:S01]  /*4070*/  FADD.FTZ R221, R25, -R128 ;  /* 0x8000008019dd7221 */ /* 0x000fe20000010000 */
[--C-:B--2---:R-:W-:Y:S01]  /*4080*/  FADD.FTZ R129, R28, -R216.reuse ;  /* 0x800000d81c817221 */ /* 0x104fe20000010000 */
[----:B------:R-:W-:Y:S01]  /*4090*/  FADD.FTZ R130, R30, -R216 ;  /* 0x800000d81e827221 */ /* 0x000fe20000010000 */
[--C-:B------:R-:W-:Y:S01]  /*40a0*/  FADD.FTZ R226, R24, -R223.reuse ;  /* 0x800000df18e27221 */ /* 0x100fe20000010000 */
[----:B------:R-:W-:Y:S01]  /*40b0*/  FADD.FTZ R223, R26, -R223 ;  /* 0x800000df1adf7221 */ /* 0x000fe20000010000 */
[--C-:B---3--:R-:W-:Y:S01]  /*40c0*/  FFMA.FTZ R216, R210, UR4, -R215.reuse ;  /* 0x00000004d2d87c23 */ /* 0x108fe200080108d7 */
[----:B------:R-:W-:Y:S01]  /*40d0*/  FFMA.FTZ R25, R212, UR4, -R215 ;  /* 0x00000004d4197c23 */ /* 0x000fe200080108d7 */
[----:B------:R-:W-:Y:S02]  /*40e0*/  VIADD R215, R9, 0x10 ;  /* 0x0000001009d77836 */ /* 0x000fe40000000000 */
[----:B------:R-:W-:Y:S01]  /*40f0*/  FFMA.FTZ R26, R213, UR4, -R217 ;  /* 0x00000004d51a7c23 */ /* 0x000fe200080108d9 */
[----:B------:R-:W-:Y:S01]  /*4100*/  FADD.FTZ R128, R27, -R128 ;  /* 0x800000801b807221 */ /* 0x000fe20000010000 */
[C---:B------:R-:W-:Y:S01]  /*4110*/  IADD3 R217, R9.reuse, 0x14, RZ ;  /* 0x0000001409d97810 */ /* 0x040fe20007ffe0ff */
[----:B------:R-:W1:Y:S01]  /*4120*/  SHFL.IDX PT, R28, R17, R126, 0x1f ;  /* 0x00001f7e111c7589 */ /* 0x000e6200000e0000 */
[----:B------:R-:W-:-:S02]  /*4130*/  VIADD R213, R9, 0x1c ;  /* 0x0000001c09d57836 */ /* 0x000fc40000000000 */
[--C-:B----4-:R-:W-:Y:S01]  /*4140*/  FADD.FTZ R210, R29, -R214.reuse ;  /* 0x800000d61dd27221 */ /* 0x110fe20000010000 */
[----:B------:R-:W-:Y:S01]  /*4150*/  VIADD R212, R9, 0x18 ;  /* 0x0000001809d47836 */ /* 0x000fe20000000000 */
        /* <DEDUP_REMOVED lines=672> */
.L_x_2095:
        /* <DEDUP_REMOVED lines=68> */
.L_x_2096:
        /* <DEDUP_REMOVED lines=12> */
.L_x_2086:
        /* <DEDUP_REMOVED lines=8> */
[----:B------:R-:W-:-:S05]  /*70e0*/  IMAD.U32 R5, RZ, RZ, UR5 ;  /* 0x00000005ff057e24 */ /* 0x000fca000f8e00ff */
        /* <DEDUP_REMOVED lines=15> */
[C---:B-1----:R-:W-:Y:S01]  /*71e0*/  VIADD R15, R13.reuse, 0xffffff80 ;  /* 0xffffff800d0f7836 */ /* 0x042fe20000000000 */
[----:B------:R-:W-:-:S04]  /*71f0*/  IADD3 R17, R13, -0x80, RZ ;  /* 0xffffff800d117810 */ /* 0x000fc80007ffe0ff */
[----:B------:R-:W-:-:S04]  /*7200*/  SHF.R.S32.HI R15, RZ, 0x1f, R15 ;  /* 0x0000001fff0f7819 */ /* 0x000fc8000001140f */
[----:B------:R-:W-:-:S04]  /*7210*/  LEA.HI R15, R15, R17, RZ, 0x7 ;  /* 0x000000110f0f7211 */ /* 0x000fc800078f38ff */
[----:B------:R-:W-:-:S04]  /*7220*/  SHF.R.S32.HI R15, RZ, 0x7, R15 ;  /* 0x00000007ff0f7819 */ /* 0x000fc8000001140f */
[----:B------:R-:W-:Y:S02]  /*7230*/  LEA.HI R13, R15, R15, RZ, 0x1 ;  /* 0x0000000f0f0d7211 */ /* 0x000fe400078f08ff */
[----:B--2---:R-:W-:Y:S02]  /*7240*/  MOV R14, R10 ;  /* 0x0000000a000e7202 */ /* 0x004fe40000000f00 */
[----:B------:R-:W-:-:S03]  /*7250*/  SHF.R.S32.HI R10, RZ, 0x1f, R7 ;  /* 0x0000001fff0a7819 */ /* 0x000fc60000011407 */
[----:B------:R-:W-:Y:S01]  /*7260*/  IMAD.MOV.U32 R22, RZ, RZ, R14 ;  /* 0x000000ffff167224 */ /* 0x000fe200078e000e */
[----:B------:R-:W-:Y:S02]  /*7270*/  LEA.HI R5, R10, R7, RZ, 0x5 ;  /* 0x000000070a057211 */ /* 0x000fe400078f28ff */
[----:B---3--:R-:W-:Y:S02]  /*7280*/  LEA.HI R6, R6, R11, RZ, 0x5 ;  /* 0x0000000b06067211 */ /* 0x008fe400078f28ff */
[----:B------:R-:W-:Y:S02]  /*7290*/  LEA.HI R10, R10, R7, RZ, 0x2 ;  /* 0x000000070a0a7211 */ /* 0x000fe400078f10ff */
[----:B------:R-:W-:Y:S02]  /*72a0*/  SHF.R.S32.HI R9, RZ, 0x5, R6 ;  /* 0x00000005ff097819 */ /* 0x000fe40000011406 */
[--C-:B----4-:R-:W-:Y:S02]  /*72b0*/  SHF.R.S32.HI R11, RZ, 0x2, R12.reuse ;  /* 0x00000002ff0b7819 */ /* 0x110fe4000001140c */
[----:B------:R-:W-:Y:S01]  /*72c0*/  SHF.R.S32.HI R8, RZ, 0x1f, R12 ;  /* 0x0000001fff087819 */ /* 0x000fe2000001140c */
[----:B------:R-:W-:Y:S01]  /*72d0*/  IMAD.U32 R12, RZ, RZ, UR4 ;  /* 0x00000004ff0c7e24 */ /* 0x000fe2000f8e00ff */
[----:B------:R-:W-:-:S02]  /*72e0*/  LOP3.LUT R6, R5, 0xffffffe0, RZ, 0xc0, !PT ;  /* 0xffffffe005067812 */ /* 0x000fc400078ec0ff */
[----:B------:R-:W-:Y:S02]  /*72f0*/  LEA.HI R5, R8, R11, RZ, 0x3 ;  /* 0x0000000b08057211 */ /* 0x000fe400078f18ff */
[----:B------:R-:W-:Y:S01]  /*7300*/  LOP3.LUT R10, R10, 0xfffffffc, RZ, 0xc0, !PT ;  /* 0xfffffffc0a0a7812 */ /* 0x000fe200078ec0ff */
[----:B------:R-:W-:Y:S02]  /*7310*/  IMAD.IADD R8, R7, 0x1, -R6 ;  /* 0x0000000107087824 */ /* 0x000fe400078e0a06 */
[----:B------:R-:W-:Y:S01]  /*7320*/  IMAD R6, R9, -0x10, R12 ;  /* 0xfffffff009067824 */ /* 0x000fe200078e020c */
[----:B------:R-:W-:Y:S02]  /*7330*/  LOP3.LUT R12, R5, 0xfffffff8, RZ, 0xc0, !PT ;  /* 0xfffffff8050c7812 */ /* 0x000fe400078ec0ff */
[----:B------:R-:W-:Y:S02]  /*7340*/  SHF.R.S32.HI R9, RZ, 0x1f, R8 ;  /* 0x0000001fff097819 */ /* 0x000fe40000011408 */
[----:B------:R-:W-:-:S02]  /*7350*/  IADD3 R6, R6, R12, -R11 ;  /* 0x0000000c06067210 */ /* 0x000fc40007ffe80b */
[-C--:B------:R-:W-:Y:S02]  /*7360*/  LEA.HI R11, R9, R8.reuse, RZ, 0x3 ;  /* 0x00000008090b7211 */ /* 0x080fe400078f18ff */
[----:B------:R-:W-:Y:S02]  /*7370*/  LOP3.LUT R5, R13, 0xfffffffe, RZ, 0xc0, !PT ;  /* 0xfffffffe0d057812 */ /* 0x000fe400078ec0ff */
[----:B------:R-:W-:Y:S02]  /*7380*/  LEA.HI R12, R9, R8, RZ, 0x2 ;  /* 0x00000008090c7211 */ /* 0x000fe400078f10ff */
[--C-:B------:R-:W-:Y:S02]  /*7390*/  SHF.R.S32.HI R9, RZ, 0x3, R11.reuse ;  /* 0x00000003ff097819 */ /* 0x100fe4000001140b */
[----:B------:R-:W-:Y:S02]  /*73a0*/  SHF.R.S32.HI R14, RZ, 0x1f, R11 ;  /* 0x0000001fff0e7819 */ /* 0x000fe4000001140b */
[----:B------:R-:W-:-:S02]  /*73b0*/  IADD3 R5, R15, -R5, RZ ;  /* 0x800000050f057210 */ /* 0x000fc40007ffe0ff */
[----:B------:R-:W-:Y:S02]  /*73c0*/  SHF.R.S32.HI R11, RZ, 0x2, R12 ;  /* 0x00000002ff0b7819 */ /* 0x000fe4000001140c */
[----:B------:R-:W-:Y:S01]  /*73d0*/  LEA.HI R14, R14, R9, RZ, 0x4 ;  /* 0x000000090e0e7211 */ /* 0x000fe200078f20ff */
[----:B------:R-:W-:Y:S01]  /*73e0*/  IMAD R8, R5, -0x40, R6 ;  /* 0xffffffc005087824 */ /* 0x000fe200078e0206 */
[----:B------:R-:W-:Y:S01]  /*73f0*/  LEA.HI R12, R12, R11, RZ, 0x1 ;  /* 0x0000000b0c0c7211 */ /* 0x000fe200078f08ff */
[C---:B------:R-:W-:Y:S01]  /*7400*/  VIADD R5, R11.reuse, 0x8 ;  /* 0x000000080b057836 */ /* 0x040fe20000000000 */
[----:B------:R-:W-:Y:S01]  /*7410*/  LOP3.LUT R14, R14, 0x1ffffff0, RZ, 0xc0, !PT ;  /* 0x1ffffff00e0e7812 */ /* 0x000fe200078ec0ff */
[----:B------:R-:W-:Y:S01]  /*7420*/  VIADD R15, R11, 0x18 ;  /* 0x000000180b0f7836 */ /* 0x000fe20000000000 */
[----:B------:R-:W-:Y:S02]  /*7430*/  LOP3.LUT R12, R12, 0xfffffffe, RZ, 0xc0, !PT ;  /* 0xfffffffe0c0c7812 */ /* 0x000fe400078ec0ff */
[----:B------:R-:W-:Y:S01]  /*7440*/  LEA.HI R6, R5, R5, RZ, 0x1 ;  /* 0x0000000505067211 */ /* 0x000fe200078f08ff */
[----:B------:R-:W-:Y:S01]  /*7450*/  IMAD.IADD R9, R9, 0x1, -R14 ;  /* 0x0000000109097824 */ /* 0x000fe200078e0a0e */
[----:B------:R-:W-:Y:S01]  /*7460*/  IADD3 R7, R7, -R10, RZ ;  /* 0x8000000a07077210 */ /* 0x000fe20007ffe0ff */
[----:B------:R-:W-:Y:S01]  /*7470*/  IMAD.IADD R12, R11, 0x1, -R12 ;  /* 0x000000010b0c7824 */ /* 0x000fe200078e0a0c */
[----:B------:R-:W-:-:S02]  /*7480*/  LOP3.LUT R10, R6, 0xfffffffe, RZ, 0xc0, !PT ;  /* 0xfffffffe060a7812 */ /* 0x000fc400078ec0ff */
[----:B------:R-:W-:Y:S01]  /*7490*/  IADD3 R13, R11, 0x10, RZ ;  /* 0x000000100b0d7810 */ /* 0x000fe20007ffe0ff */
[----:B------:R-:W-:Y:S01]  /*74a0*/  IMAD R11, R9, 0x8, R12 ;  /* 0x00000008090b7824 */ /* 0x000fe200078e020c */
[----:B------:R-:W-:Y:S02]  /*74b0*/  IADD3 R10, R5, -R10, RZ ;  /* 0x8000000a050a7210 */ /* 0x000fe40007ffe0ff */
[----:B------:R-:W-:Y:S02]  /*74c0*/  LEA.HI R9, R13, R13, RZ, 0x1 ;  /* 0x0000000d0d097211 */ /* 0x000fe400078f08ff */
[--C-:B------:R-:W-:Y:S01]  /*74d0*/  SHF.R.S32.HI R5, RZ, 0x1, R6.reuse ;  /* 0x00000001ff057819 */ /* 0x100fe20000011406 */
[----:B------:R1:W-:Y:S01]  /*74e0*/  STL [R1+0x54], R11 ;  /* 0x0000540b01007387 */ /* 0x0003e20000100800 */
[----:B------:R-:W-:Y:S02]  /*74f0*/  SHF.R.S32.HI R6, RZ, 0x1f, R6 ;  /* 0x0000001fff067819 */ /* 0x000fe40000011406 */
[----:B------:R-:W-:-:S02]  /*7500*/  LEA.HI R17, R15, R15, RZ, 0x1 ;  /* 0x0000000f0f117211 */ /* 0x000fc400078f08ff */
[--C-:B------:R-:W-:Y:S02]  /*7510*/  SHF.R.S32.HI R14, RZ, 0x1f, R9.reuse ;  /* 0x0000001fff0e7819 */ /* 0x100fe40000011409 */
[----:B------:R-:W-:Y:S02]  /*7520*/  LOP3.LUT R12, R9, 0xfffffffe, RZ, 0xc0, !PT ;  /* 0xfffffffe090c7812 */ /* 0x000fe400078ec0ff */
[----:B------:R-:W-:Y:S02]  /*7530*/  LEA.HI R6, R6, R5, RZ, 0x4 ;  /* 0x0000000506067211 */ /* 0x000fe400078f20ff */
[----:B-1----:R-:W-:Y:S01]  /*7540*/  SHF.R.S32.HI R11, RZ, 0x1, R9 ;  /* 0x00000001ff0b7819 */ /* 0x002fe20000011409 */
[----:B------:R-:W-:Y:S01]  /*7550*/  IMAD.IADD R12, R13, 0x1, -R12 ;  /* 0x000000010d0c7824 */ /* 0x000fe200078e0a0c */
[--C-:B------:R-:W-:Y:S02]  /*7560*/  SHF.R.S32.HI R9, RZ, 0x1, R17.reuse ;  /* 0x00000001ff097819 */ /* 0x100fe40000011411 */
[----:B------:R-:W-:-:S02]  /*7570*/  SHF.R.S32.HI R18, RZ, 0x1f, R17 ;  /* 0x0000001fff127819 */ /* 0x000fc40000011411 */
[----:B------:R-:W-:Y:S02]  /*7580*/  LEA.HI R14, R14, R11, RZ, 0x4 ;  /* 0x0000000b0e0e7211 */ /* 0x000fe400078f20ff */
[----:B------:R-:W-:Y:S02]  /*7590*/  LOP3.LUT R6, R6, 0x1ffffff0, RZ, 0xc0, !PT ;  /* 0x1ffffff006067812 */ /* 0x000fe400078ec0ff */
[----:B------:R-:W-:Y:S02]  /*75a0*/  LEA.HI R13, R18, R9, RZ, 0x4 ;  /* 0x00000009120d7211 */ /* 0x000fe400078f20ff */
[----:B------:R-:W-:Y:S01]  /*75b0*/  LOP3.LUT R14, R14, 0x1ffffff0, RZ, 0xc0, !PT ;  /* 0x1ffffff00e0e7812 */ /* 0x000fe200078ec0ff */
[----:B------:R-:W-:Y:S01]  /*75c0*/  IMAD.IADD R5, R5, 0x1, -R6 ;  /* 0x0000000105057824 */ /* 0x000fe200078e0a06 */
[----:B------:R-:W-:Y:S01]  /*75d0*/  LOP3.LUT R20, R13, 0x1ffffff0, RZ, 0xc0, !PT ;  /* 0x1ffffff00d147812 */ /* 0x000fe200078ec0ff */
[----:B------:R-:W-:Y:S01]  /*75e0*/  IMAD R6, R22, 0x2000, R16 ;  /* 0x0000200016067824 */ /* 0x000fe200078e0210 */
[----:B------:R-:W-:Y:S01]  /*75f0*/  LOP3.LUT R18, R17, 0xfffffffe, RZ, 0xc0, !PT ;  /* 0xfffffffe11127812 */ /* 0x000fe200078ec0ff */
[----:B------:R-:W-:Y:S01]  /*7600*/  IMAD.IADD R11, R11, 0x1, -R14 ;  /* 0x000000010b0b7824 */ /* 0x000fe200078e0a0e */
[----:B------:R-:W-:Y:S01]  /*7610*/  LEA R10, R5, R10, 0x3 ;  /* 0x0000000a050a7211 */ /* 0x000fe200078e18ff */
[----:B------:R-:W-:Y:S01]  /*7620*/  IMAD.IADD R9, R9, 0x1, -R20 ;  /* 0x0000000109097824 */ /* 0x000fe200078e0a14 */
[----:B------:R-:W-:Y:S01]  /*7630*/  IADD3 R18, R15, -R18, RZ ;  /* 0x800000120f127210 */ /* 0x000fe20007ffe0ff */
[----:B------:R-:W-:Y:S01]  /*7640*/  IMAD R5, R11, 0x8, R12 ;  /* 0x000000080b057824 */ /* 0x000fe200078e020c */
[----:B------:R-:W-:Y:S01]  /*7650*/  MOV R11, 0x40000040 ;  /* 0x40000040000b7802 */ /* 0x000fe20000000f00 */
[----:B------:R1:W-:Y:S01]  /*7660*/  STL [R1+0x4c], R10 ;  /* 0x00004c0a01007387 */ /* 0x0003e20000100800 */
[----:B------:R-:W-:-:S02]  /*7670*/  IMAD.MOV.U32 R15, RZ, RZ, 0x40000040 ;  /* 0x40000040ff0f7424 */ /* 0x000fc400078e00ff */
[----:B------:R-:W-:Y:S01]  /*7680*/  IMAD.MOV.U32 R13, RZ, RZ, 0x40000040 ;  /* 0x40000040ff0d7424 */ /* 0x000fe200078e00ff */
[----:B------:R2:W-:Y:S01]  /*7690*/  STL [R1+0x48], R5 ;  /* 0x0000480501007387 */ /* 0x0005e20000100800 */
[----:B-1----:R-:W-:Y:S01]  /*76a0*/  LEA R10, R9, R18, 0x3 ;  /* 0x00000012090a7211 */ /* 0x002fe200078e18ff */
[C---:B------:R-:W-:Y:S02]  /*76b0*/  VIADD R9, R6.reuse, 0x4000 ;  /* 0x0000400006097836 */ /* 0x040fe40000000000 */
[----:B--2---:R-:W-:Y:S01]  /*76c0*/  VIADD R5, R6, 0x20c00 ;  /* 0x00020c0006057836 */ /* 0x004fe20000000000 */
[----:B------:R-:W-:Y:S01]  /*76d0*/  SHF.R.U32.HI R6, RZ, 0x4, R6 ;  /* 0x00000004ff067819 */ /* 0x000fe20000011606 */
[----:B------:R1:W-:Y:S01]  /*76e0*/  STL [R1+0x44], R10 ;  /* 0x0000440a01007387 */ /* 0x0003e20000100800 */
[----:B------:R-:W-:Y:S02]  /*76f0*/  SHF.R.U32.HI R9, RZ, 0x4, R9 ;  /* 0x00000004ff097819 */ /* 0x000fe40000011609 */
[----:B------:R-:W-:-:S02]  /*7700*/  SHF.R.U32.HI R5, RZ, 0x4, R5 ;  /* 0x00000004ff057819 */ /* 0x000fc40000011605 */
        /* <DEDUP_REMOVED lines=10> */
[----:B------:R-:W-:Y:S01]  /*77b0*/  VIADD R18, R12, 0x6 ;  /* 0x000000060c127836 */ /* 0x000fe20000000000 */
[C---:B------:R-:W-:Y:S01]  /*77c0*/  IADD3 R14, R6.reuse, 0x2, RZ ;  /* 0x00000002060e7810 */ /* 0x040fe20007ffe0ff */
[----:B-1----:R-:W-:Y:S01]  /*77d0*/  VIADD R10, R6, 0x6 ;  /* 0x00000006060a7836 */ /* 0x002fe20000000000 */
[----:B------:R1:W-:Y:S01]  /*77e0*/  STL [R1+0x58], R5 ;  /* 0x0000580501007387 */ /* 0x0003e20000100800 */
[----:B------:R-:W-:-:S03]  /*77f0*/  VIADD R9, R7, 0x14 ;  /* 0x0000001407097836 */ /* 0x000fc60000000000 */
[----:B------:R3:W-:Y:S01]  /*7800*/  STL [R1+0x38], R6 ;  /* 0x0000380601007387 */ /* 0x0007e20000100800 */
[----:B--2---:R-:W-:-:S03]  /*7810*/  VIADD R12, R6, 0x4 ;  /* 0x00000004060c7836 */ /* 0x004fc60000000000 */
[----:B------:R2:W-:Y:S01]  /*7820*/  STL.64 [R1+0x30], R22 ;  /* 0x0000301601007387 */ /* 0x0005e20000100a00 */
[----:B-1----:R-:W-:-:S03]  /*7830*/  IADD3 R5, R7, 0x4, RZ ;  /* 0x0000000407057810 */ /* 0x002fc60007ffe0ff */
        /* <DEDUP_REMOVED lines=9> */
.L_x_2109:
[----:B------:R-:W-:-:S05]  /*78d0*/  IMAD.U32 R5, RZ, RZ, UR36 ;  /* 0x00000024ff057e24 */ /* 0x000fca000f8e00ff */
[----:B------:R-:W-:-:S04]  /*78e0*/  LOP3.LUT R5, R5, 0x1, RZ, 0xfc, !PT ;  /* 0x0000000105057812 */ /* 0x000fc800078efcff */
[----:B------:R-:W-:-:S13]  /*78f0*/  ISETP.NE.AND P0, PT, R5, 0x3, PT ;  /* 0x000000030500780c */ /* 0x000fda0003f05270 */
[----:B------:R-:W-:Y:S05]  /*7900*/  @!P0 BRA `(.L_x_2099) ;  /* 0x0000000000048947 */ /* 0x000fea0003800000 */
[----:B------:R-:W-:Y:S01]  /*7910*/  BPT.TRAP 0x1 ;  /* 0x000000040000795c */ /* 0x000fe20000300000 */
.L_x_2099:
[----:B------:R-:W-:Y:S01]  /*7920*/  IMAD R6, R0, 0x8, R16 ;  /* 0x0000000800067824 */ /* 0x000fe200078e0210 */
[----:B--2---:R-:W-:-:S04]  /*7930*/  SHF.L.U32 R23, R4, 0x1f, RZ ;  /* 0x0000001f04177819 */ /* 0x004fc800000006ff */
[----:B------:R1:W2:Y:S01]  /*7940*/  SYNCS.PHASECHK.TRANS64.TRYWAIT P1, [R6+URZ+0x30c10], R23 ;  /* 0x030c1017060075a7 */ /* 0x0002a2000802017f */
[----:B------:R-:W-:Y:S05]  /*7950*/  @!P0 BRA `(.L_x_2100) ;  /* 0x0000000000048947 */ /* 0x000fea0003800000 */
[----:B------:R-:W-:Y:S01]  /*7960*/  BPT.TRAP 0x1 ;  /* 0x000000040000795c */ /* 0x000fe20000300000 */
.L_x_2100:
[----:B------:R-:W-:-:S04]  /*7970*/  IADD3 R5, R16, 0x10000, RZ ;  /* 0x0001000010057810 */ /* 0x000fc80007ffe0ff */
[----:B------:R-:W-:-:S04]  /*7980*/  SHF.R.U32.HI R5, RZ, 0x4, R5 ;  /* 0x00000004ff057819 */ /* 0x000fc80000011605 */
[----:B------:R-:W-:-:S04]  /*7990*/  LOP3.LUT R5, R5, 0x3fff, RZ, 0xc0, !PT ;  /* 0x00003fff05057812 */ /* 0x000fc800078ec0ff */
[----:B------:R-:W-:Y:S01]  /*79a0*/  LOP3.LUT R9, R5, 0x10000, RZ, 0xfc, !PT ;  /* 0x0001000005097812 */ /* 0x000fe200078efcff */
[----:B--2---:R-:W-:Y:S06]  /*79b0*/  @P1 BRA `(.L_x_2101) ;  /* 0x0000000000081947 */ /* 0x004fec0003800000 */
[----:B------:R-:W2:Y:S02]  /*79c0*/  SYNCS.PHASECHK.TRANS64.TRYWAIT P1, [R6+URZ+0x30c10], R23 ;  /* 0x030c1017060075a7 */ /* 0x000ea4000802017f */
[----:B--2---:R-:W-:Y:S05]  /*79d0*/  @!P1 BRA `(.L_x_2102) ;  /* 0x000000e000609947 */ /* 0x004fea0003800000 */
.L_x_2101:
        /* <DEDUP_REMOVED lines=63> */
.L_x_2103:
[----:B------:R1:W1:Y:S01]  /*7dd0*/  SYNCS.PHASECHK.TRANS64.TRYWAIT P1, [R6+URZ+0x30c30], R23 ;  /* 0x030c3017060075a7 */ /* 0x000262000802017f */
[----:B------:R-:W-:Y:S05]  /*7de0*/  @!P0 BRA `(.L_x_2104) ;  /* 0x0000000000048947 */ /* 0x000fea0003800000 */
[----:B------:R-:W-:Y:S01]  /*7df0*/  BPT.TRAP 0x1 ;  /* 0x000000040000795c */ /* 0x000fe20000300000 */
.L_x_2104:
[----:B-1----:R-:W-:Y:S05]  /*7e00*/  @P1 BRA `(.L_x_2105) ;  /* 0x0000000000081947 */ /* 0x002fea0003800000 */
[----:B------:R-:W1:Y:S02]  /*7e10*/  SYNCS.PHASECHK.TRANS64.TRYWAIT P1, [R6+URZ+0x30c30], R23 ;  /* 0x030c3017060075a7 */ /* 0x000e64000802017f */
[----:B-1----:R-:W-:Y:S05]  /*7e20*/  @!P1 BRA `(.L_x_2106) ;  /* 0x000000dc00609947 */ /* 0x002fea0003800000 */
.L_x_2105:
        /* <DEDUP_REMOVED lines=96> */
[C---:B------:R-:W-:Y:S01]  /*8430*/  VIADD R212, R7.reuse, 0x8 ;  /* 0x0000000807d47836 */ /* 0x040fe20000000000 */
[----:B------:R-:W-:Y:S01]  /*8440*/  ISETP.GT.AND P1, PT, R8, 0x8, PT ;  /* 0x000000080800780c */ /* 0x000fe20003f24270 */
[----:B------:R-:W-:-:S03]  /*8450*/  VIADD R213, R7, 0xc ;  /* 0x0000000c07d57836 */ /* 0x000fc60000000000 */
        /* <DEDUP_REMOVED lines=25> */
[C---:B------:R-:W-:Y:S01]  /*85f0*/  IADD3 R220, R7.reuse, 0x10, RZ ;  /* 0x0000001007dc7810 */ /* 0x040fe20007ffe0ff */
[----:B------:R-:W-:-:S03]  /*8600*/  VIADD R224, R7, 0x14 ;  /* 0x0000001407e07836 */ /* 0x000fc60000000000 */
        /* <DEDUP_REMOVED lines=209> */
[C---:B------:R-:W-:Y:S01]  /*9320*/  VIADD R215, R7.reuse, 0x18 ;  /* 0x0000001807d77836 */ /* 0x040fe20000000000 */
[----:B------:R3:W-:Y:S01]  /*9330*/  MUFU.EX2 R12, R122 ;  /* 0x0000007a000c7308 */ /* 0x0007e20000000800 */
[----:B------:R-:W-:Y:S01]  /*9340*/  FFMA.FTZ R128, R128, UR5, -R127 ;  /* 0x0000000580807c23 */ /* 0x000fe2000801087f */
[----:B------:R-:W4:Y:S06]  /*9350*/  SHFL.IDX PT, R230, R11, R230, 0x1f ;  /* 0x00001fe60be67589 */ /* 0x000f2c00000e0000 */
[----:B------:R-:W4:Y:S01]  /*9360*/  MUFU.TANH R114, R114 ;  /* 0x0000007200727308 */ /* 0x000f220000002400 */
[----:B---3--:R-:W-:Y:S01]  /*9370*/  FSEL R122, R112, -INF , P1 ;  /* 0xff800000707a7808 */ /* 0x008fe20000800000 */
[----:B------:R-:W3:Y:S01]  /*9380*/  SHFL.IDX PT, R215, R217, R215, 0x1f ;  /* 0x00001fd7d9d77589 */ /* 0x000ee200000e0000 */
[----:B------:R-:W-:-:S03]  /*9390*/  IADD3 R26, R7, 0x8, RZ ;  /* 0x00000008071a7810 */ /* 0x000fc60007ffe0ff */
        /* <DEDUP_REMOVED lines=11> */
[----:B------:R-:W-:-:S02]  /*9450*/  VIADD R27, R7, 0xc ;  /* 0x0000000c071b7836 */ /* 0x000fc40000000000 */
        /* <DEDUP_REMOVED lines=68> */
[----:B---3--:R-:W-:Y:S02]  /*98a0*/  VIADD R233, R7, 0x1c ;  /* 0x0000001c07e97836 */ /* 0x008fe40000000000 */
[----:B------:R-:W-:-:S03]  /*98b0*/  FFMA.FTZ R222, R222, UR5, -R230 ;  /* 0x00000005dede7c23 */ /* 0x000fc600080108e6 */
        /* <DEDUP_REMOVED lines=36> */
[----:B------:R-:W-:Y:S02]  /*9b00*/  VIADD R230, R7, 0x8 ;  /* 0x0000000807e67836 */ /* 0x000fe40000000000 */
[----:B------:R-:W-:Y:S01]  /*9b10*/  FMUL.FTZ R205, R205, R231 ;  /* 0x000000e7cdcd7220 */ /* 0x000fe20000410000 */
        /* <DEDUP_REMOVED lines=8> */
[C---:B------:R-:W-:Y:S01]  /*9ba0*/  IADD3 R229, R7.reuse, 0x4, RZ ;  /* 0x0000000407e57810 */ /* 0x040fe20007ffe0ff */
[----:B------:R-:W2:Y:S02]  /*9bb0*/  MUFU.EX2 R105, R105 ;  /* 0x0000006900697308 */ /* 0x000ea40000000800 */
[----:B------:R-:W3:Y:S01]  /*9bc0*/  SHFL.IDX PT, R230, R223, R230, 0x1f ;  /* 0x00001fe6dfe67589 */ /* 0x000ee200000e0000 */
[----:B------:R-:W-:Y:S01]  /*9bd0*/  FMUL.FTZ R88, R88, R215 ;  /* 0x000000d758587220 */ /* 0x000fe20000410000 */
[----:B-1----:R-:W-:-:S04]  /*9be0*/  VIADD R35, R7, 0x18 ;  /* 0x0000001807237836 */ /* 0x002fc80000000000 */
        /* <DEDUP_REMOVED lines=30> */
[----:B------:R-:W-:Y:S02]  /*9dd0*/  VIADD R229, R7, 0x8 ;  /* 0x0000000807e57836 */ /* 0x000fe40000000000 */
[----:B--2---:R-:W-:Y:S01]  /*9de0*/  FMUL.FTZ R124, R110, R124 ;  /* 0x0000007c6e7c7220 */ /* 0x004fe20000410000 */
[----:B------:R-:W2:Y:S01]  /*9df0*/  SHFL.IDX PT, R223, R223, R233, 0x1f ;  /* 0x00001fe9dfdf7589 */ /* 0x000ea200000e0000 */
[----:B------:R-:W-:Y:S01]  /*9e00*/  FMUL.FTZ R52, R52, R44 ;  /* 0x0000002c34347220 */ /* 0x000fe20000410000 */
[----:B------:R-:W-:Y:S01]  /*9e10*/  FMUL.FTZ R44, R92, R46 ;  /* 0x0000002e5c2c7220 */ /* 0x000fe20000410000 */
[----:B------:R-:W-:Y:S01]  /*9e20*/  FMUL.FTZ R46, R91, R124 ;  /* 0x0000007c5b2e7220 */ /* 0x000fe20000410000 */
        /* <DEDUP_REMOVED lines=31> */
[----:B------:R-:W-:Y:S01]  /*a020*/  IADD3 R230, R7, 0x4, RZ ;  /* 0x0000000407e67810 */ /* 0x000fe20007ffe0ff */
[----:B------:R-:W-:Y:S01]  /*a030*/  FMUL.FTZ R131, R131, R214 ;  /* 0x000000d683837220 */ /* 0x000fe20000410000 */
[C---:B------:R-:W-:Y:S01]  /*a040*/  IADD3 R217, R7.reuse, 0x10, RZ ;  /* 0x0000001007d97810 */ /* 0x040fe20007ffe0ff */
[--C-:B------:R-:W-:Y:S01]  /*a050*/  FADD.FTZ R60, R60, -R91.reuse ;  /* 0x8000005b3c3c7221 */ /* 0x100fe20000010000 */
[----:B------:R-:W-:Y:S01]  /*a060*/  FADD.FTZ R62, R62, -R91 ;  /* 0x8000005b3e3e7221 */ /* 0x000fe20000010000 */
[----:B------:R-:W-:Y:S01]  /*a070*/  VIADD R214, R7, 0x14 ;  /* 0x0000001407d67836 */ /* 0x000fe20000000000 */
[----:B------:R-:W-:Y:S01]  /*a080*/  LDS R91, [R14+0x400] ;  /* 0x000400000e5b7984 */ /* 0x000fe20000000800 */
[----:B------:R-:W-:Y:S01]  /*a090*/  FMUL.FTZ R53, R53, R47 ;  /* 0x0000002f35357220 */ /* 0x000fe20000410000 */
[----:B------:R-:W-:Y:S01]  /*a0a0*/  FMUL.FTZ R50, R235, R48 ;  /* 0x00000030eb327220 */ /* 0x000fe20000410000 */
[----:B------:R-:W-:-:S02]  /*a0b0*/  VIADD R232, R7, 0x18 ;  /* 0x0000001807e87836 */ /* 0x000fc40000000000 */
        /* <DEDUP_REMOVED lines=401> */
.L_x_2107:
        /* <DEDUP_REMOVED lines=70> */
.L_x_2108:
[----:B--2---:R-:W2:Y:S01]  /*be30*/  LDL R5, [R1+0x40] ;  /* 0x0000400001057983 */ /* 0x004ea20000100800 */
        /* <DEDUP_REMOVED lines=11> */
.L_x_2098:
[----:B------:R-:W-:-:S06]  /*bef0*/  UISETP.GE.AND UP0, UPT, UR43, UR42, UPT ;  /* 0x0000002a2b00728c */ /* 0x000fcc000bf06270 */
[----:B------:R-:W-:-:S13]  /*bf00*/  PLOP3.LUT P0, PT, PT, PT, UP0, 0x80, 0x0 ;  /* 0x000000000000781c */ /* 0x000fda0003f0f008 */
[----:B------:R-:W-:Y:S05]  /*bf10*/  @P0 BRA `(.L_x_2110) ;  /* 0x0000005800200947 */ /* 0x000fea0003800000 */
[----:B------:R-:W2:Y:S04]  /*bf20*/  LDL.LU R12, [R1+0x68] ;  /* 0x00006800010c7983 */ /* 0x000ea80000300800 */
[----:B------:R-:W3:Y:S01]  /*bf30*/  LDL.LU R20, [R1+0x50] ;  /* 0x0000500001147983 */ /* 0x000ee20000300800 */
[----:B------:R-:W4:Y:S01]  /*bf40*/  S2R R10, SR_TID.X ;  /* 0x00000000000a7919 */ /* 0x000f220000002100 */
[----:B------:R-:W5:Y:S01]  /*bf50*/  S2R R5, SR_TID.X ;  /* 0x0000000000057919 */ /* 0x000f620000002100 */
[C---:B----4-:R-:W-:Y:S02]  /*bf60*/  VIADD R13, R10.reuse, 0xffffff80 ;  /* 0xffffff800a0d7836 */ /* 0x050fe40000000000 */
[----:B------:R-:W-:Y:S01]  /*bf70*/  VIADD R14, R10, 0xffffff80 ;  /* 0xffffff800a0e7836 */ /* 0x000fe20000000000 */
[----:B-----5:R-:W-:-:S02]  /*bf80*/  IADD3 R5, R5, -0x80, RZ ;  /* 0xffffff8005057810 */ /* 0x020fc40007ffe0ff */
[----:B------:R-:W-:Y:S02]  /*bf90*/  SHF.R.S32.HI R13, RZ, 0x1f, R13 ;  /* 0x0000001fff0d7819 */ /* 0x000fe4000001140d */
[----:B------:R-:W-:Y:S02]  /*bfa0*/  SHF.R.S32.HI R6, RZ, 0x1f, R5 ;  /* 0x0000001fff067819 */ /* 0x000fe40000011405 */
[----:B------:R-:W-:Y:S02]  /*bfb0*/  LEA.HI R13, R13, R14, RZ, 0x7 ;  /* 0x0000000e0d0d7211 */ /* 0x000fe400078f38ff */
[----:B------:R-:W-:Y:S02]  /*bfc0*/  LEA.HI R7, R6, R5, RZ, 0x5 ;  /* 0x0000000506077211 */ /* 0x000fe400078f28ff */
        /* <DEDUP_REMOVED lines=15> */
[----:B------:R-:W-:Y:S02]  /*c0c0*/  IADD3 R8, R5, -R8, RZ ;  /* 0x8000000805087210 */ /* 0x000fe40007ffe0ff */
[----:B------:R-:W-:Y:S02]  /*c0d0*/  LOP3.LUT R10, R10, 0xfffffff8, RZ, 0xc0, !PT ;  /* 0xfffffff80a0a7812 */ /* 0x000fe400078ec0ff */
[----:B------:R-:W-:Y:S02]  /*c0e0*/  LOP3.LUT R12, R7, 0x3fffffe, RZ, 0xc0, !PT ;  /* 0x03fffffe070c7812 */ /* 0x000fe400078ec0ff */
[----:B------:R-:W-:Y:S01]  /*c0f0*/  SHF.R.S32.HI R7, RZ, 0x1f, R8 ;  /* 0x0000001fff077819 */ /* 0x000fe20000011408 */
[----:B------:R-:W-:Y:S01]  /*c100*/  IMAD.IADD R10, R9, 0x1, -R10 ;  /* 0x00000001090a7824 */ /* 0x000fe200078e0a0a */
[----:B------:R-:W-:Y:S01]  /*c110*/  LEA.HI R9, R6, R5, RZ, 0x2 ;  /* 0x0000000506097211 */ /* 0x000fe200078f10ff */
[----:B------:R-:W-:Y:S01]  /*c120*/  IMAD.IADD R13, R13, 0x1, -R12 ;  /* 0x000000010d0d7824 */ /* 0x000fe200078e0a0c */
[----:B------:R-:W-:-:S02]  /*c130*/  LEA.HI R6, R7, R8, RZ, 0x3 ;  /* 0x0000000807067211 */ /* 0x000fc400078f18ff */
[----:B------:R-:W-:Y:S02]  /*c140*/  LEA.HI R8, R7, R8, RZ, 0x2 ;  /* 0x0000000807087211 */ /* 0x000fe400078f10ff */
[--C-:B------:R-:W-:Y:S02]  /*c150*/  SHF.R.S32.HI R7, RZ, 0x3, R6.reuse ;  /* 0x00000003ff077819 */ /* 0x100fe40000011406 */
[----:B------:R-:W-:Y:S02]  /*c160*/  LOP3.LUT R12, R9, 0xfffffffc, RZ, 0xc0, !PT ;  /* 0xfffffffc090c7812 */ /* 0x000fe400078ec0ff */
[----:B------:R-:W-:Y:S02]  /*c170*/  SHF.R.S32.HI R6, RZ, 0x1f, R6 ;  /* 0x0000001fff067819 */ /* 0x000fe40000011406 */
[----:B------:R-:W-:Y:S02]  /*c180*/  LEA R10, R11, R10, 0x4 ;  /* 0x0000000a0b0a7211 */ /* 0x000fe400078e20ff */
[----:B------:R-:W-:Y:S01]  /*c190*/  SHF.R.S32.HI R11, RZ, 0x2, R8 ;  /* 0x00000002ff0b7819 */ /* 0x000fe20000011408 */
[----:B------:R-:W-:Y:S01]  /*c1a0*/  IMAD.IADD R9, R5, 0x1, -R12 ;  /* 0x0000000105097824 */ /* 0x000fe200078e0a0c */
[----:B------:R-:W-:-:S02]  /*c1b0*/  LEA.HI R6, R6, R7, RZ, 0x4 ;  /* 0x0000000706067211 */ /* 0x000fc400078f20ff */
[----:B------:R-:W-:Y:S01]  /*c1c0*/  IADD3 R5, R11, 0x8, RZ ;  /* 0x000000080b057810 */ /* 0x000fe20007ffe0ff */
[----:B------:R-:W-:Y:S01]  /*c1d0*/  IMAD R19, R13, 0x40, R10 ;  /* 0x000000400d137824 */ /* 0x000fe200078e020a */
[----:B------:R-:W-:Y:S01]  /*c1e0*/  LOP3.LUT R6, R6, 0x1ffffff0, RZ, 0xc0, !PT ;  /* 0x1ffffff006067812 */ /* 0x000fe200078ec0ff */
[----:B------:R-:W-:Y:S01]  /*c1f0*/  VIADD R12, R11, 0x10 ;  /* 0x000000100b0c7836 */ /* 0x000fe20000000000 */
[----:B------:R-:W-:Y:S02]  /*c200*/  LEA.HI R10, R5, R5, RZ, 0x1 ;  /* 0x00000005050a7211 */ /* 0x000fe400078f08ff */
[----:B------:R-:W-:Y:S01]  /*c210*/  LEA.HI R8, R8, R11, RZ, 0x1 ;  /* 0x0000000b08087211 */ /* 0x000fe200078f08ff */
[----:B------:R-:W-:Y:S01]  /*c220*/  IMAD.IADD R7, R7, 0x1, -R6 ;  /* 0x0000000107077824 */ /* 0x000fe200078e0a06 */
[----:B------:R-:W-:Y:S02]  /*c230*/  LEA.HI R13, R12, R12, RZ, 0x1 ;  /* 0x0000000c0c0d7211 */ /* 0x000fe400078f08ff */
[----:B------:R-:W-:Y:S01]  /*c240*/  LOP3.LUT R6, R10, 0xfffffffe, RZ, 0xc0, !PT ;  /* 0xfffffffe0a067812 */ /* 0x000fe200078ec0ff */
[----:B------:R-:W-:Y:S01]  /*c250*/  VIADD R14, R11, 0x18 ;  /* 0x000000180b0e7836 */ /* 0x000fe20000000000 */
[----:B------:R-:W-:-:S02]  /*c260*/  LOP3.LUT R8, R8, 0xfffffffe, RZ, 0xc0, !PT ;  /* 0xfffffffe08087812 */ /* 0x000fc400078ec0ff */
[----:B------:R-:W-:Y:S01]  /*c270*/  LOP3.LUT R15, R13, 0xfffffffe, RZ, 0xc0, !PT ;  /* 0xfffffffe0d0f7812 */ /* 0x000fe200078ec0ff */
[----:B------:R-:W-:Y:S01]  /*c280*/  IMAD.IADD R6, R5, 0x1, -R6 ;  /* 0x0000000105067824 */ /* 0x000fe200078e0a06 */
[--C-:B------:R-:W-:Y:S02]  /*c290*/  SHF.R.S32.HI R5, RZ, 0x1, R10.reuse ;  /* 0x00000001ff057819 */ /* 0x100fe4000001140a */
[----:B------:R-:W-:Y:S02]  /*c2a0*/  SHF.R.S32.HI R10, RZ, 0x1f, R10 ;  /* 0x0000001fff0a7819 */ /* 0x000fe4000001140a */
[----:B------:R-:W-:Y:S02]  /*c2b0*/  IADD3 R8, R11, -R8, RZ ;  /* 0x800000080b087210 */ /* 0x000fe40007ffe0ff */
[----:B------:R-:W-:Y:S02]  /*c2c0*/  IADD3 R15, R12, -R15, RZ ;  /* 0x8000000f0c0f7210 */ /* 0x000fe40007ffe0ff */
[----:B------:R-:W-:-:S02]  /*c2d0*/  SHF.R.S32.HI R11, RZ, 0x1, R13 ;  /* 0x00000001ff0b7819 */ /* 0x000fc4000001140d */
[----:B------:R-:W-:Y:S02]  /*c2e0*/  SHF.R.S32.HI R12, RZ, 0x1f, R13 ;  /* 0x0000001fff0c7819 */ /* 0x000fe4000001140d */
[----:B------:R-:W-:Y:S02]  /*c2f0*/  LEA.HI R17, R14, R14, RZ, 0x1 ;  /* 0x0000000e0e117211 */ /* 0x000fe400078f08ff */
[----:B------:R-:W-:Y:S02]  /*c300*/  LEA.HI R10, R10, R5, RZ, 0x4 ;  /* 0x000000050a0a7211 */ /* 0x000fe400078f20ff */
[----:B------:R-:W-:Y:S02]  /*c310*/  LEA.HI R12, R12, R11, RZ, 0x4 ;  /* 0x0000000b0c0c7211 */ /* 0x000fe400078f20ff */
[--C-:B------:R-:W-:Y:S02]  /*c320*/  SHF.R.S32.HI R13, RZ, 0x1, R17.reuse ;  /* 0x00000001ff0d7819 */ /* 0x100fe40000011411 */
[----:B-1----:R-:W-:-:S02]  /*c330*/  SHF.R.S32.HI R18, RZ, 0x1f, R17 ;  /* 0x0000001fff127819 */ /* 0x002fc40000011411 */
[----:B------:R-:W-:Y:S02]  /*c340*/  LOP3.LUT R10, R10, 0x1ffffff0, RZ, 0xc0, !PT ;  /* 0x1ffffff00a0a7812 */ /* 0x000fe400078ec0ff */
[----:B------:R-:W-:Y:S02]  /*c350*/  LOP3.LUT R12, R12, 0x1ffffff0, RZ, 0xc0, !PT ;  /* 0x1ffffff00c0c7812 */ /* 0x000fe400078ec0ff */
[----:B------:R-:W-:Y:S01]  /*c360*/  LEA.HI R18, R18, R13, RZ, 0x4 ;  /* 0x0000000d12127211 */ /* 0x000fe200078f20ff */
[----:B------:R-:W-:Y:S01]  /*c370*/  IMAD.IADD R5, R5, 0x1, -R10 ;  /* 0x0000000105057824 */ /* 0x000fe200078e0a0a */
[----:B------:R-:W-:Y:S02]  /*c380*/  IADD3 R12, R11, -R12, RZ ;  /* 0x8000000c0b0c7210 */ /* 0x000fe40007ffe0ff */
[----:B------:R-:W-:Y:S02]  /*c390*/  LOP3.LUT R17, R17, 0xfffffffe, RZ, 0xc0, !PT ;  /* 0xfffffffe11117812 */ /* 0x000fe400078ec0ff */
[----:B------:R-:W-:Y:S01]  /*c3a0*/  LOP3.LUT R18, R18, 0x1ffffff0, RZ, 0xc0, !PT ;  /* 0x1ffffff012127812 */ /* 0x000fe200078ec0ff */
[----:B------:R-:W-:Y:S01]  /*c3b0*/  IMAD R8, R7, 0x8, R8 ;  /* 0x0000000807087824 */ /* 0x000fe200078e0208 */
[----:B------:R-:W-:Y:S01]  /*c3c0*/  LEA R7, R5, R6, 0x3 ;  /* 0x0000000605077211 */ /* 0x000fe200078e18ff */
[----:B------:R-:W-:-:S02]  /*c3d0*/  IMAD R5, R12, 0x8, R15 ;  /* 0x000000080c057824 */ /* 0x000fc400078e020f */
[----:B------:R-:W-:Y:S02]  /*c3e0*/  IMAD.IADD R17, R14, 0x1, -R17 ;  /* 0x000000010e117824 */ /* 0x000fe400078e0a11 */
[----:B------:R-:W-:Y:S01]  /*c3f0*/  IMAD.IADD R18, R13, 0x1, -R18 ;  /* 0x000000010d127824 */ /* 0x000fe200078e0a12 */
[----:B------:R-:W-:Y:S03]  /*c400*/  STL [R1+0x84], R8 ;  /* 0x0000840801007387 */ /* 0x000fe60000100800 */
[----:B------:R-:W-:Y:S01]  /*c410*/  IMAD R6, R18, 0x8, R17 ;  /* 0x0000000812067824 */ /* 0x000fe200078e0211 */
[----:B------:R-:W-:Y:S04]  /*c420*/  STL [R1+0x80], R7 ;  /* 0x0000800701007387 */ /* 0x000fe80000100800 */
[----:B------:R3:W-:Y:S04]  /*c430*/  STL [R1+0x7c], R5 ;  /* 0x00007c0501007387 */ /* 0x0007e80000100800 */
[----:B------:R1:W-:Y:S01]  /*c440*/  STL [R1+0x78], R6 ;  /* 0x0000780601007387 */ /* 0x0003e20000100800 */
[----:B---3--:R-:W-:-:S05]  /*c450*/  LEA R5, R20, R16, 0xd ;  /* 0x0000001014057211 */ /* 0x008fca00078e68ff */
[C---:B-1----:R-:W-:Y:S02]  /*c460*/  VIADD R6, R5.reuse, 0x4000 ;  /* 0x0000400005067836 */ /* 0x042fe40000000000 */
[----:B------:R-:W-:Y:S01]  /*c470*/  VIADD R7, R5, 0x20c00 ;  /* 0x00020c0005077836 */ /* 0x000fe20000000000 */
        /* <DEDUP_REMOVED lines=11> */
[C---:B------:R-:W-:Y:S01]  /*c530*/  IADD3 R24, R12.reuse, 0x2, RZ ;  /* 0x000000020c187810 */ /* 0x040fe20007ffe0ff */
[----:B------:R2:W-:Y:S01]  /*c540*/  STL [R1+0x6c], R12 ;  /* 0x00006c0c01007387 */ /* 0x0005e20000100800 */
[----:B------:R-:W-:Y:S01]  /*c550*/  VIADD R20, R12, 0x6 ;  /* 0x000000060c147836 */ /* 0x000fe20000000000 */
[----:B------:R-:W-:Y:S01]  /*c560*/  MOV R11, 0x40000040 ;  /* 0x40000040000b7802 */ /* 0x000fe20000000f00 */
[C---:B------:R-:W-:Y:S01]  /*c570*/  VIADD R10, R5.reuse, 0x6 ;  /* 0x00000006050a7836 */ /* 0x040fe20000000000 */
[----:B------:R-:W-:Y:S01]  /*c580*/  STL [R1+0x74], R6 ;  /* 0x0000740601007387 */ /* 0x000fe20000100800 */
[----:B------:R-:W-:Y:S01]  /*c590*/  IADD3 R14, R5, 0x2, RZ ;  /* 0x00000002050e7810 */ /* 0x000fe20007ffe0ff */
[----:B------:R-:W-:-:S02]  /*c5a0*/  IMAD.MOV.U32 R15, RZ, RZ, 0x40000040 ;  /* 0x40000040ff0f7424 */ /* 0x000fc400078e00ff */
[----:B------:R3:W-:Y:S01]  /*c5b0*/  STL [R1+0x68], R5 ;  /* 0x0000680501007387 */ /* 0x0007e20000100800 */
[----:B------:R-:W-:Y:S02]  /*c5c0*/  IMAD.MOV.U32 R13, RZ, RZ, 0x40000040 ;  /* 0x40000040ff0d7424 */ /* 0x000fe400078e00ff */
[----:B--2---:R-:W-:Y:S01]  /*c5d0*/  VIADD R12, R5, 0x4 ;  /* 0x00000004050c7836 */ /* 0x004fe20000000000 */
[----:B------:R2:W-:Y:S04]  /*c5e0*/  STL.64 [R1+0x60], R24 ;  /* 0x0000601801007387 */ /* 0x0005e80000100a00 */
[----:B------:R2:W-:Y:S04]  /*c5f0*/  STL.64 [R1+0x58], R22 ;  /* 0x0000581601007387 */ /* 0x0005e80000100a00 */
[----:B------:R2:W-:Y:S04]  /*c600*/  STL.64 [R1+0x50], R20 ;  /* 0x0000501401007387 */ /* 0x0005e80000100a00 */
[----:B------:R2:W-:Y:S04]  /*c610*/  STL.64 [R1+0x38], R10 ;  /* 0x0000380a01007387 */ /* 0x0005e80000100a00 */
[----:B------:R2:W-:Y:S04]  /*c620*/  STL.64 [R1+0x48], R14 ;  /* 0x0000480e01007387 */ /* 0x0005e80000100a00 */
[----:B------:R2:W-:Y:S01]  /*c630*/  STL.64 [R1+0x40], R12 ;  /* 0x0000400c01007387 */ /* 0x0005e20000100a00 */
[C---:B---3--:R-:W-:Y:S01]  /*c640*/  IADD3 R5, R9.reuse, 0x4, RZ ;  /* 0x0000000409057810 */ /* 0x048fe20007ffe0ff */
[C---:B------:R-:W-:Y:S01]  /*c650*/  VIADD R7, R9.reuse, 0x8 ;  /* 0x0000000809077836 */ /* 0x040fe20000000000 */
[C---:B------:R-:W-:Y:S01]  /*c660*/  IADD3 R5, R9.reuse, 0x10, RZ ;  /* 0x0000001009057810 */ /* 0x040fe20007ffe0ff */
[C---:B------:R-:W-:Y:S01]  /*c670*/  VIADD R6, R9.reuse, 0xc ;  /* 0x0000000c09067836 */ /* 0x040fe20000000000 */
[C---:B------:R-:W-:Y:S01]  /*c680*/  IADD3 R5, R9.reuse, 0x1c, RZ ;  /* 0x0000001c09057810 */ /* 0x040fe20007ffe0ff */
[----:B------:R-:W-:Y:S01]  /*c690*/  VIADD R7, R9, 0x14 ;  /* 0x0000001409077836 */ /* 0x000fe20000000000 */
[----:B------:R-:W-:Y:S01]  /*c6a0*/  IADD3 R7, -R19, UR4, RZ ;  /* 0x0000000413077c10 */ /* 0x000fe2000fffe1ff */
[----:B------:R-:W-:-:S02]  /*c6b0*/  VIADD R6, R9, 0x18 ;  /* 0x0000001809067836 */ /* 0x000fc40000000000 */
[----:B-1----:R-:W-:-:S07]  /*c6c0*/  IMAD R8, R8, -0x80, -R19 ;  /* 0xffffff8008087824 */ /* 0x002fce00078e0a13 */
.L_x_2121:
[----:B------:R-:W-:-:S05]  /*c6d0*/  IMAD.U32 R5, RZ, RZ, UR36 ;  /* 0x00000024ff057e24 */ /* 0x000fca000f8e00ff */
[----:B------:R-:W-:-:S04]  /*c6e0*/  LOP3.LUT R5, R5, 0x1, RZ, 0xfc, !PT ;  /* 0x0000000105057812 */ /* 0x000fc800078efcff */
[----:B------:R-:W-:-:S13]  /*c6f0*/  ISETP.NE.AND P6, PT, R5, 0x3, PT ;  /* 0x000000030500780c */ /* 0x000fda0003fc5270 */
[----:B------:R-:W-:Y:S05]  /*c700*/  @!P6 BRA `(.L_x_2111) ;  /* 0x000000000004e947 */ /* 0x000fea0003800000 */
[----:B------:R-:W-:Y:S01]  /*c710*/  BPT.TRAP 0x1 ;  /* 0x000000040000795c */ /* 0x000fe20000300000 */
.L_x_2111:
[----:B------:R-:W-:Y:S01]  /*c720*/  IMAD R6, R0, 0x8, R16 ;  /* 0x0000000800067824 */ /* 0x000fe200078e0210 */
[----:B--2---:R-:W-:-:S04]  /*c730*/  SHF.L.U32 R23, R4, 0x1f, RZ ;  /* 0x0000001f04177819 */ /* 0x004fc800000006ff */
[----:B------:R1:W2:Y:S01]  /*c740*/  SYNCS.PHASECHK.TRANS64.TRYWAIT P0, [R6+URZ+0x30c10], R23 ;  /* 0x030c1017060075a7 */ /* 0x0002a2000800017f */
[----:B------:R-:W-:Y:S05]  /*c750*/  @!P6 BRA `(.L_x_2112) ;  /* 0x000000000004e947 */ /* 0x000fea0003800000 */
[----:B------:R-:W-:Y:S01]  /*c760*/  BPT.TRAP 0x1 ;  /* 0x000000040000795c */ /* 0x000fe20000300000 */
.L_x_2112:
[----:B------:R-:W-:-:S04]  /*c770*/  IADD3 R5, R16, 0x10000, RZ ;  /* 0x0001000010057810 */ /* 0x000fc80007ffe0ff */
[----:B------:R-:W-:-:S04]  /*c780*/  SHF.R.U32.HI R5, RZ, 0x4, R5 ;  /* 0x00000004ff057819 */ /* 0x000fc80000011605 */
[----:B------:R-:W-:-:S04]  /*c790*/  LOP3.LUT R5, R5, 0x3fff, RZ, 0xc0, !PT ;  /* 0x00003fff05057812 */ /* 0x000fc800078ec0ff */
[----:B------:R-:W-:Y:S01]  /*c7a0*/  LOP3.LUT R11, R5, 0x10000, RZ, 0xfc, !PT ;  /* 0x00010000050b7812 */ /* 0x000fe200078efcff */
[----:B--2---:R-:W-:Y:S06]  /*c7b0*/  @P0 BRA `(.L_x_2113) ;  /* 0x0000000000080947 */ /* 0x004fec0003800000 */
[----:B------:R-:W2:Y:S02]  /*c7c0*/  SYNCS.PHASECHK.TRANS64.TRYWAIT P0, [R6+URZ+0x30c10], R23 ;  /* 0x030c1017060075a7 */ /* 0x000ea4000800017f */
[----:B--2---:R-:W-:Y:S05]  /*c7d0*/  @!P0 BRA `(.L_x_2114) ;  /* 0x0000009400088947 */ /* 0x004fea0003800000 */
.L_x_2113:
        /* <DEDUP_REMOVED lines=63> */
.L_x_2115:
[----:B------:R1:W1:Y:S01]  /*cbd0*/  SYNCS.PHASECHK.TRANS64.TRYWAIT P0, [R6+URZ+0x30c30], R23 ;  /* 0x030c3017060075a7 */ /* 0x000262000800017f */
[----:B------:R-:W-:Y:S05]  /*cbe0*/  @!P6 BRA `(.L_x_2116) ;  /* 0x000000000004e947 */ /* 0x000fea0003800000 */
[----:B------:R-:W-:Y:S01]  /*cbf0*/  BPT.TRAP 0x1 ;  /* 0x000000040000795c */ /* 0x000fe20000300000 */
.L_x_2116:
[----:B-1----:R-:W-:Y:S05]  /*cc00*/  @P0 BRA `(.L_x_2117) ;  /* 0x0000000000080947 */ /* 0x002fea0003800000 */
[----:B------:R-:W1:Y:S02]  /*cc10*/  SYNCS.PHASECHK.TRANS64.TRYWAIT P0, [R6+URZ+0x30c30], R23 ;  /* 0x030c3017060075a7 */ /* 0x000e64000800017f */
[----:B-1----:R-:W-:Y:S05]  /*cc20*/  @!P0 BRA `(.L_x_2118) ;  /* 0x0000009000088947 */ /* 0x002fea0003800000 */
.L_x_2117:
        /* <DEDUP_REMOVED lines=139> */
[----:B------:R1:W-:Y:S01]  /*d4e0*/  MUFU.TANH R6, R126 ;  /* 0x0000007e00067308 */ /* 0x0003e20000002400 */
[----:B--2---:R-:W-:Y:S01]  /*d4f0*/  IADD3 R2, -R2, 0x8, RZ ;  /* 0x0000000802027810 */ /* 0x004fe20007ffe1ff */
[----:B------:R-:W1:Y:S01]  /*d500*/  LDC.64 R94, c[0x0][0x748] ;  /* 0x0001d200ff5e7b82 */ /* 0x000e620000000a00 */
        /* <DEDUP_REMOVED lines=11> */
[----:B------:R-:W-:Y:S01]  /*d5c0*/  IMAD.IADD R96, R7, 0x1, R96 ;  /* 0x0000000107607824 */ /* 0x000fe200078e0260 */
[----:B------:R-:W-:-:S03]  /*d5d0*/  UIADD3 UR6, UR6, 0x6, URZ ;  /* 0x0000000606067890 */ /* 0x000fc6000fffe03f */
[----:B------:R-:W4:Y:S01]  /*d5e0*/  MUFU.TANH R90, R90 ;  /* 0x0000005a005a7308 */ /* 0x000f220000002400 */
        /* <DEDUP_REMOVED lines=120> */
[----:B------:R-:W-:-:S02]  /*dd70*/  ISETP.GE.AND P5, PT, R128, 0x20, PT ;  /* 0x000000208000780c */ /* 0x000fc40003fa6270 */
[----:B------:R-:W-:Y:S01]  /*dd80*/  LEA R136, R0, R136, 0xa ;  /* 0x0000008800887211 */ /* 0x000fe200078e50ff */
[----:B------:R-:W-:Y:S01]  /*dd90*/  VIADD R223, R9, 0x4 ;  /* 0x0000000409df7836 */ /* 0x000fe20000000000 */
[----:B------:R-:W-:Y:S01]  /*dda0*/  ISETP.GE.AND P4, PT, R128, 0x21, PT ;  /* 0x000000218000780c */ /* 0x000fe20003f86270 */
[----:B------:R-:W-:Y:S01]  /*ddb0*/  FMUL.FTZ R138, R129, UR9 ;  /* 0x00000009818a7c20 */ /* 0x000fe20008410000 */
[----:B----4-:R-:W-:Y:S01]  /*ddc0*/  FSEL R103, R90, -INF , !P0 ;  /* 0xff8000005a677808 */ /* 0x010fe20004000000 */
[----:B------:R4:W-:Y:S01]  /*ddd0*/  MUFU.TANH R146, R119 ;  /* 0x0000007700927308 */ /* 0x0009e20000002400 */
[----:B-1----:R-:W-:Y:S01]  /*dde0*/  FSEL R109, R91, -INF , !P1 ;  /* 0xff8000005b6d7808 */ /* 0x002fe20004800000 */
[----:B------:R-:W1:Y:S01]  /*ddf0*/  SHFL.IDX PT, R226, R224, R9, 0x1f ;  /* 0x00001f09e0e27589 */ /* 0x000e6200000e0000 */
[C---:B------:R-:W-:Y:S01]  /*de00*/  ISETP.GE.AND P0, PT, R128.reuse, 0x28, PT ;  /* 0x000000288000780c */ /* 0x040fe20003f06270 */
[----:B------:R-:W-:Y:S01]  /*de10*/  VIADD R231, R9, 0x8 ;  /* 0x0000000809e77836 */ /* 0x000fe20000000000 */
[----:B------:R-:W-:Y:S01]  /*de20*/  ISETP.GE.AND P1, PT, R128, 0x29, PT ;  /* 0x000000298000780c */ /* 0x000fe20003f26270 */
[----:B------:R-:W-:Y:S01]  /*de30*/  ULDC UR4, c[0x0][0x744] ;  /* 0x0001d10000047ab9 */ /* 0x000fe20000000800 */
        /* <DEDUP_REMOVED lines=34> */
[----:B----4-:R-:W-:Y:S02]  /*e060*/  FSEL R119, R160, -INF , !P1 ;  /* 0xff800000a0777808 */ /* 0x010fe40004800000 */
        /* <DEDUP_REMOVED lines=8> */
[----:B------:R-:W4:Y:S01]  /*e0f0*/  MUFU.TANH R147, R118 ;  /* 0x0000007600937308 */ /* 0x000f220000002400 */
        /* <DEDUP_REMOVED lines=20> */
[----:B---3--:R-:W-:Y:S02]  /*e240*/  FSEL R111, R155, -INF , !P5 ;  /* 0xff8000009b6f7808 */ /* 0x008fe40006800000 */
        /* <DEDUP_REMOVED lines=16> */
[----:B----4-:R-:W-:-:S02]  /*e350*/  FSEL R98, R147, -INF , !P2 ;  /* 0xff80000093627808 */ /* 0x010fc40005000000 */
        /* <DEDUP_REMOVED lines=21> */
[C---:B------:R-:W-:Y:S02]  /*e4b0*/  ISETP.GT.OR P2, PT, R221.reuse, 0x68, !P2 ;  /* 0x00000068dd00780c */ /* 0x040fe40005744670 */
[C---:B------:R-:W-:Y:S02]  /*e4c0*/  ISETP.GT.OR P0, PT, R221.reuse, 0x69, !P0 ;  /* 0x00000069dd00780c */ /* 0x040fe40004704670 */
[----:B------:R-:W-:Y:S02]  /*e4d0*/  ISETP.GT.OR P1, PT, R221, 0x70, !P1 ;  /* 0x00000070dd00780c */ /* 0x000fe40004f24670 */
[----:B------:R-:W-:-:S02]  /*e4e0*/  R2UR UR8, R136 ;  /* 0x00000000880872ca */ /* 0x000fc400000e0000 */
[----:B------:R-:W-:Y:S02]  /*e4f0*/  FSEL R129, R6, -INF , !P2 ;  /* 0xff80000006817808 */ /* 0x000fe40005000000 */
[----:B--2---:R-:W-:Y:S02]  /*e500*/  FSEL R139, R5, -INF , !P0 ;  /* 0xff800000058b7808 */ /* 0x004fe40004000000 */
[----:B----4-:R-:W-:Y:S02]  /*e510*/  FSEL R136, R2, -INF , !P1 ;  /* 0xff80000002887808 */ /* 0x010fe40004800000 */
[C---:B------:R-:W-:Y:S02]  /*e520*/  ISETP.GE.AND P2, PT, R128.reuse, 0x71, PT ;  /* 0x000000718000780c */ /* 0x040fe40003f46270 */
[C---:B------:R-:W-:Y:S02]  /*e530*/  ISETP.GE.AND P0, PT, R128.reuse, 0x78, PT ;  /* 0x000000788000780c */ /* 0x040fe40003f06270 */
[----:B------:R-:W-:-:S02]  /*e540*/  ISETP.GE.AND P1, PT, R128, 0x79, PT ;  /* 0x000000798000780c */ /* 0x000fc40003f26270 */
[----:B------:R1:W-:Y:S02]  /*e550*/  MUFU.TANH R128, R212 ;  /* 0x000000d400807308 */ /* 0x0003e40000002400 */
[----:B-1----:R-:W1:Y:S01]  /*e560*/  SHFL.IDX PT, R212, R224, R223, 0x1f ;  /* 0x00001fdfe0d47589 */ /* 0x002e6200000e0000 */
[C---:B------:R-:W-:Y:S02]  /*e570*/  ISETP.GT.OR P3, PT, R218.reuse, 0x71, !P3 ;  /* 0x00000071da00780c */ /* 0x040fe40005f64670 */
[C---:B------:R-:W-:Y:S02]  /*e580*/  ISETP.GT.OR P5, PT, R218.reuse, 0x78, !P5 ;  /* 0x00000078da00780c */ /* 0x040fe40006fa4670 */
[----:B------:R-:W-:Y:S02]  /*e590*/  ISETP.GT.OR P4, PT, R218, 0x79, !P4 ;  /* 0x00000079da00780c */ /* 0x000fe40006784670 */
[----:B------:R-:W2:Y:S01]  /*e5a0*/  SHFL.IDX PT, R218, R17, R9, 0x1f ;  /* 0x00001f0911da7589 */ /* 0x000ea200000e0000 */
[----:B------:R-:W-:Y:S01]  /*e5b0*/  IADD3 R232, R9, 0xc, RZ ;  /* 0x0000000c09e87810 */ /* 0x000fe20007ffe0ff */
[----:B------:R-:W-:-:S02]  /*e5c0*/  WARPGROUP.DEPBAR.LE gsb0, 0x0 ;  /* 0x00008000000079c5 */ /* 0x000fc40000010000 */
        /* <DEDUP_REMOVED lines=13> */
[----:B------:R-:W-:-:S02]  /*e6a0*/  VIADD R221, R9, 0x14 ;  /* 0x0000001409dd7836 */ /* 0x000fc40000000000 */
[----:B------:R-:W-:Y:S02]  /*e6b0*/  FFMA.FTZ R26, R214, UR4, -R218 ;  /* 0x00000004d61a7c23 */ /* 0x000fe400080108da */
[----:B------:R2:W4:Y:S01]  /*e6c0*/  MUFU.EX2 R214, R216 ;  /* 0x000000d800d67308 */ /* 0x0005220000000800 */
[----:B------:R-:W4:Y:S01]  /*e6d0*/  SHFL.IDX PT, R231, R17, R231, 0x1f ;  /* 0x00001fe711e77589 */ /* 0x000f2200000e0000 */
[--C-:B---3--:R-:W-:Y:S01]  /*e6e0*/  FADD.FTZ R218, R30, -R24.reuse ;  /* 0x800000181eda7221 */ /* 0x108fe20000010000 */
[----:B--2---:R-:W-:Y:S02]  /*e6f0*/  FADD.FTZ R216, R28, -R24 ;  /* 0x800000181cd87221 */ /* 0x004fe40000010000 */
[----:B------:R-:W2:Y:S04]  /*e700*/  SHFL.IDX PT, R28, R224, R27, 0x1f ;  /* 0x00001f1be01c7589 */ /* 0x000ea800000e0000 */
[----:B------:R1:W-:Y:S04]  /*e710*/  SHFL.IDX PT, R27, R224, R221, 0x1f ;  /* 0x00001fdde01b7589 */ /* 0x0003e800000e0000 */
[----:B------:R3:W2:Y:S01]  /*e720*/  SHFL.IDX PT, R30, R17, R232, 0x1f ;  /* 0x00001fe8111e7589 */ /* 0x0006a200000e0000 */
[--C-:B-1----:R-:W-:Y:S01]  /*e730*/  FADD.FTZ R221, R29, -R223.reuse ;  /* 0x800000df1ddd7221 */ /* 0x102fe20000010000 */
[----:B------:R-:W-:Y:S01]  /*e740*/  IADD3 R29, R9, 0x18, RZ ;  /* 0x00000018091d7810 */ /* 0x000fe20007ffe0ff */
[----:B------:R-:W-:Y:S01]  /*e750*/  FADD.FTZ R223, R31, -R223 ;  /* 0x800000df1fdf7221 */ /* 0x000fe20000010000 */
[----:B------:R-:W-:-:S04]  /*e760*/  VIADD R31, R9, 0x10 ;  /* 0x00000010091f7836 */ /* 0x000fc80000000000 */
        /* <DEDUP_REMOVED lines=10> */
[----:B------:R-:W-:Y:S01]  /*e810*/  IADD3 R32, R9, 0x14, RZ ;  /* 0x0000001409207810 */ /* 0x000fe20007ffe0ff */
        /* <DEDUP_REMOVED lines=12> */
[----:B------:R-:W-:Y:S02]  /*e8e0*/  VIADD R229, R9, 0x1c ;  /* 0x0000001c09e57836 */ /* 0x000fe40000000000 */
[--C-:B------:R-:W-:Y:S02]  /*e8f0*/  FADD.FTZ R225, R33, -R27.reuse ;  /* 0x8000001b21e17221 */ /* 0x100fe40000010000 */
[----:B------:R-:W2:Y:S04]  /*e900*/  SHFL.IDX PT, R33, R17, R34, 0x1f ;  /* 0x00001f2211217589 */ /* 0x000ea800000e0000 */
[----:B------:R-:W3:Y:S01]  /*e910*/  SHFL.IDX PT, R34, R17, R229, 0x1f ;  /* 0x00001fe511227589 */ /* 0x000ee200000e0000 */
[----:B------:R-:W-:Y:S01]  /*e920*/  FMUL.FTZ R226, R24, R226 ;  /* 0x000000e218e27220 */ /* 0x000fe20000410000 */
[--C-:B-1----:R-:W-:Y:S01]  /*e930*/  FFMA.FTZ R211, R211, UR4, -R32.reuse ;  /* 0x00000004d3d37c23 */ /* 0x102fe20008010820 */
[----:B------:R-:W-:Y:S01]  /*e940*/  FFMA.FTZ R32, R210, UR4, -R32 ;  /* 0x00000004d2207c23 */ /* 0x000fe20008010820 */
[----:B------:R-:W-:Y:S01]  /*e950*/  FFMA.FTZ R210, -R19, R19, 1 ;  /* 0x3f80000013d27423 */ /* 0x000fe20000010113 */
[----:B------:R-:W1:Y:S01]  /*e960*/  MUFU.EX2 R219, R219 ;  /* 0x000000db00db7308 */ /* 0x000e620000000800 */
[----:B------:R-:W-:-:S02]  /*e970*/  FADD.FTZ R228, R35, -R27 ;  /* 0x8000001b23e47221 */ /* 0x000fc40000010000 */
[----:B------:R-:W-:Y:S01]  /*e980*/  FMUL.FTZ R210, R210, R226 ;  /* 0x000000e2d2d27220 */ /* 0x000fe20000410000 */
[----:B------:R-:W4:Y:S01]  /*e990*/  SHFL.IDX PT, R35, R15, R9, 0x1f ;  /* 0x00001f090f237589 */ /* 0x000f2200000e0000 */
[----:B------:R-:W-:-:S03]  /*e9a0*/  IADD3 R226, R9, 0x4, RZ ;  /* 0x0000000409e27810 */ /* 0x000fc60007ffe0ff */
[----:B------:R2:W-:Y:S01]  /*e9b0*/  MUFU.EX2 R18, R31 ;  /* 0x0000001f00127308 */ /* 0x0005e20000000800 */
[----:B------:R-:W-:-:S07]  /*e9c0*/  VIADD R36, R9, 0xc ;  /* 0x0000000c09247836 */ /* 0x000fce0000000000 */
[----:B------:R3:W-:Y:S01]  /*e9d0*/  MUFU.EX2 R19, R32 ;  /* 0x0000002000137308 */ /* 0x0007e20000000800 */
[--C-:B--2---:R-:W-:Y:S01]  /*e9e0*/  FFMA.FTZ R31, R208, UR4, -R33.reuse ;  /* 0x00000004d01f7c23 */ /* 0x104fe20008010821 */
[----:B---3--:R-:W-:Y:S01]  /*e9f0*/  FFMA.FTZ R32, R209, UR4, -R33 ;  /* 0x00000004d1207c23 */ /* 0x008fe20008010821 */
[----:B------:R-:W-:Y:S02]  /*ea00*/  FFMA.FTZ R33, R206, UR4, -R34 ;  /* 0x00000004ce217c23 */ /* 0x000fe40008010822 */
[----:B------:R-:W2:Y:S03]  /*ea10*/  SHFL.IDX PT, R206, R15, R226, 0x1f ;  /* 0x00001fe20fce7589 */ /* 0x000ea600000e0000 */
[----:B------:R3:W-:Y:S01]  /*ea20*/  MUFU.EX2 R27, R231 ;  /* 0x000000e7001b7308 */ /* 0x0007e20000000800 */
[----:B------:R-:W-:Y:S01]  /*ea30*/  FFMA.FTZ R208, -R230, R230, 1 ;  /* 0x3f800000e6d07423 */ /* 0x000fe200000101e6 */
[----:B-1----:R-:W-:Y:S01]  /*ea40*/  FMUL.FTZ R227, R219, R227 ;  /* 0x000000e3dbe37220 */ /* 0x002fe20000410000 */
[----:B---3--:R-:W-:-:S02]  /*ea50*/  FADD.FTZ R231, R37, -R232 ;  /* 0x800000e825e77221 */ /* 0x008fc40000010000 */
[----:B------:R1:W3:Y:S01]  /*ea60*/  SHFL.IDX PT, R37, R15, R36, 0x1f ;  /* 0x00001f240f257589 */ /* 0x0002e200000e0000 */
[----:B------:R-:W-:Y:S01]  /*ea70*/  FMUL.FTZ R208, R208, R227 ;  /* 0x000000e3d0d07220 */ /* 0x000fe20000410000 */
[C---:B------:R-:W-:Y:S01]  /*ea80*/  VIADD R215, R9.reuse, 0x8 ;  /* 0x0000000809d77836 */ /* 0x040fe20000000000 */
[C---:B------:R-:W-:Y:S01]  /*ea90*/  IADD3 R227, R9.reuse, 0x10, RZ ;  /* 0x0000001009e37810 */ /* 0x040fe20007ffe0ff */
[--C-:B----4-:R-:W-:Y:S01]  /*eaa0*/  FFMA.FTZ R204, R204, UR4, -R35.reuse ;  /* 0x00000004cccc7c23 */ /* 0x110fe20008010823 */
[----:B------:R-:W-:Y:S02]  /*eab0*/  VIADD R230, R9, 0x18 ;  /* 0x0000001809e67836 */ /* 0x000fe40000000000 */
[----:B------:R-:W4:Y:S01]  /*eac0*/  SHFL.IDX PT, R209, R15, R215, 0x1f ;  /* 0x00001fd70fd17589 */ /* 0x000f2200000e0000 */
[----:B-1----:R-:W-:-:S03]  /*ead0*/  FFMA.FTZ R36, R205, UR4, -R35 ;  /* 0x00000004cd247c23 */ /* 0x002fc60008010823 */
[----:B------:R-:W1:Y:S01]  /*eae0*/  SHFL.IDX PT, R205, R15, R227, 0x1f ;  /* 0x00001fe30fcd7589 */ /* 0x000e6200000e0000 */
[----:B------:R2:W-:Y:S01]  /*eaf0*/  MUFU.EX2 R35, R204 ;  /* 0x000000cc00237308 */ /* 0x0005e20000000800 */
[----:B------:R-:W-:Y:S02]  /*eb00*/  FADD.FTZ R232, R39, -R232 ;  /* 0x800000e827e87221 */ /* 0x000fe40000010000 */
[----:B------:R-:W-:Y:S01]  /*eb10*/  SHFL.IDX PT, R39, R15, R230, 0x1f ;  /* 0x00001fe60f277589 */ /* 0x000fe200000e0000 */
[--C-:B--2---:R-:W-:Y:S01]  /*eb20*/  FFMA.FTZ R204, R122, UR4, -R206.reuse ;  /* 0x000000047acc7c23 */ /* 0x104fe200080108ce */
[----:B------:R-:W-:Y:S02]  /*eb30*/  FFMA.FTZ R206, R124, UR4, -R206 ;  /* 0x000000047cce7c23 */ /* 0x000fe400080108ce */
[----:B------:R-:W2:Y:S01]  /*eb40*/  SHFL.IDX PT, R122, R15, R229, 0x1f ;  /* 0x00001fe50f7a7589 */ /* 0x000ea200000e0000 */
        /* <DEDUP_REMOVED lines=8> */
[----:B-1----:R-:W-:-:S02]  /*ebd0*/  VIADD R211, R9, 0x14 ;  /* 0x0000001409d37836 */ /* 0x002fc40000000000 */
[----:B------:R-:W-:Y:S01]  /*ebe0*/  FFMA.FTZ R125, R125, UR4, -R209 ;  /* 0x000000047d7d7c23 */ /* 0x000fe200080108d1 */
[--C-:B------:R-:W-:Y:S02]  /*ebf0*/  FFMA.FTZ R123, R103, UR4, -R205.reuse ;  /* 0x00000004677b7c23 */ /* 0x100fe400080108cd */
[----:B------:R1:W-:Y:S01]  /*ec00*/  SHFL.IDX PT, R38, R15, R211, 0x1f ;  /* 0x00001fd30f267589 */ /* 0x0003e200000e0000 */
[----:B------:R-:W-:Y:S01]  /*ec10*/  IADD3 R209, R9, 0xc, RZ ;  /* 0x0000000c09d17810 */ /* 0x000fe20007ffe0ff */
[----:B------:R-:W-:Y:S01]  /*ec20*/  FFMA.FTZ R114, R114, UR4, -R205 ;  /* 0x0000000472727c23 */ /* 0x000fe200080108cd */
[----:B--2---:R-:W-:Y:S01]  /*ec30*/  FFMA.FTZ R205, R95, UR4, -R122 ;  /* 0x000000045fcd7c23 */ /* 0x004fe2000801087a */
[--C-:B------:R-:W-:Y:S01]  /*ec40*/  FFMA.FTZ R112, R112, UR4, -R39.reuse ;  /* 0x0000000470707c23 */ /* 0x100fe20008010827 */
[----:B-1----:R1:W-:Y:S01]  /*ec50*/  MUFU.EX2 R15, R204 ;  /* 0x000000cc000f7308 */ /* 0x0023e20000000800 */
        /* <DEDUP_REMOVED lines=39> */
[----:B------:R-:W-:-:S06]  /*eed0*/  VIADD R233, R9, 0xc ;  /* 0x0000000c09e97836 */ /* 0x000fcc0000000000 */
        /* <DEDUP_REMOVED lines=40> */
[----:B------:R-:W4:Y:S01]  /*f160*/  MUFU.EX2 R32, R32 ;  /* 0x0000002000207308 */ /* 0x000f220000000800 */
[----:B------:R-:W-:Y:S01]  /*f170*/  FFMA.FTZ R20, -R20, R20, 1 ;  /* 0x3f80000014147423 */ /* 0x000fe20000010114 */
[----:B------:R-:W-:Y:S01]  /*f180*/  FMUL.FTZ R224, R18, R224 ;  /* 0x000000e012e07220 */ /* 0x000fe20000410000 */
[----:B------:R-:W-:Y:S01]  /*f190*/  FMUL.FTZ R225, R17, R225 ;  /* 0x000000e111e17220 */ /* 0x000fe20000410000 */
[----:B------:R-:W-:Y:S01]  /*f1a0*/  FFMA.FTZ R21, -R21, R21, 1 ;  /* 0x3f80000015157423 */ /* 0x000fe20000010115 */
[C---:B------:R-:W-:Y:S01]  /*f1b0*/  VIADD R235, R9.reuse, 0x10 ;  /* 0x0000001009eb7836 */ /* 0x040fe20000000000 */
[----:B------:R-:W-:Y:S01]  /*f1c0*/  IADD3 R234, R9, 0x14, RZ ;  /* 0x0000001409ea7810 */ /* 0x000fe20007ffe0ff */
[----:B---3--:R-:W-:Y:S01]  /*f1d0*/  FFMA.FTZ R11, -R170, R170, 1 ;  /* 0x3f800000aa0b7423 */ /* 0x008fe200000101aa */
[----:B------:R-:W3:Y:S01]  /*f1e0*/  MUFU.EX2 R30, R30 ;  /* 0x0000001e001e7308 */ /* 0x000ee20000000800 */
[----:B-1----:R-:W-:Y:S01]  /*f1f0*/  FADD.FTZ R40, R40, -R218 ;  /* 0x800000da28287221 */ /* 0x002fe20000010000 */
[----:B------:R-:W-:-:S03]  /*f200*/  FMUL.FTZ R22, R20, R22 ;  /* 0x0000001614167220 */ /* 0x000fc60000410000 */
[----:B------:R-:W-:Y:S01]  /*f210*/  FMUL.FTZ R40, R35, R40 ;  /* 0x0000002823287220 */ /* 0x000fe20000410000 */
[--C-:B--2---:R-:W-:Y:S01]  /*f220*/  FADD.FTZ R41, R41, -R221.reuse ;  /* 0x800000dd29297221 */ /* 0x104fe20000010000 */
[----:B------:R-:W-:Y:S01]  /*f230*/  FMUL.FTZ R20, R211, R224 ;  /* 0x000000e0d3147220 */ /* 0x000fe20000410000 */
[----:B------:R-:W-:Y:S01]  /*f240*/  FMUL.FTZ R21, R21, R225 ;  /* 0x000000e115157220 */ /* 0x000fe20000410000 */
[----:B------:R-:W1:Y:S01]  /*f250*/  SHFL.IDX PT, R224, R14, R235, 0x1f ;  /* 0x00001feb0ee07589 */ /* 0x000e6200000e0000 */
[----:B------:R-:W-:Y:S01]  /*f260*/  FADD.FTZ R43, R43, -R221 ;  /* 0x800000dd2b2b7221 */ /* 0x000fe20000010000 */
[----:B------:R-:W-:Y:S01]  /*f270*/  FMUL.FTZ R11, R11, R40 ;  /* 0x000000280b0b7220 */ /* 0x000fe20000410000 */
[--C-:B------:R-:W-:Y:S01]  /*f280*/  FFMA.FTZ R105, R105, UR4, -R97.reuse ;  /* 0x0000000469697c23 */ /* 0x100fe20008010861 */
[----:B------:R-:W2:Y:S01]  /*f290*/  SHFL.IDX PT, R225, R14, R234, 0x1f ;  /* 0x00001fea0ee17589 */ /* 0x000ea200000e0000 */
[----:B------:R-:W-:Y:S01]  /*f2a0*/  FFMA.FTZ R104, R104, UR4, -R97 ;  /* 0x0000000468687c23 */ /* 0x000fe20008010861 */
[----:B------:R-:W-:Y:S01]  /*f2b0*/  FFMA.FTZ R40, -R169, R169, 1 ;  /* 0x3f800000a9287423 */ /* 0x000fe200000101a9 */
[----:B------:R-:W-:Y:S01]  /*f2c0*/  FMUL.FTZ R221, R15, R41 ;  /* 0x000000290fdd7220 */ /* 0x000fe20000410000 */
[----:B------:R3:W-:Y:S01]  /*f2d0*/  MUFU.EX2 R97, R109 ;  /* 0x0000006d00617308 */ /* 0x0007e20000000800 */
[--C-:B------:R-:W-:Y:S01]  /*f2e0*/  FADD.FTZ R44, R44, -R222.reuse ;  /* 0x800000de2c2c7221 */ /* 0x100fe20000010000 */
[----:B------:R-:W-:Y:S01]  /*f2f0*/  FADD.FTZ R46, R46, -R222 ;  /* 0x800000de2e2e7221 */ /* 0x000fe20000010000 */
[----:B------:R-:W-:Y:S01]  /*f300*/  FMUL.FTZ R222, R37, R43 ;  /* 0x0000002b25de7220 */ /* 0x000fe20000410000 */
[----:B------:R-:W-:Y:S01]  /*f310*/  FMUL.FTZ R43, R40, R221 ;  /* 0x000000dd282b7220 */ /* 0x000fe20000410000 */
[----:B------:R-:W-:Y:S01]  /*f320*/  FFMA.FTZ R40, -R23, R23, 1 ;  /* 0x3f80000017287423 */ /* 0x000fe20000010117 */
[----:B---3--:R4:W-:Y:S01]  /*f330*/  SHFL.IDX PT, R109, R12, R227, 0x1f ;  /* 0x00001fe30c6d7589 */ /* 0x0089e200000e0000 */
[----:B------:R-:W-:Y:S01]  /*f340*/  FFMA.FTZ R23, -R88, R88, 1 ;  /* 0x3f80000058177423 */ /* 0x000fe20000010158 */
[----:B------:R-:W-:Y:S01]  /*f350*/  FMUL.FTZ R46, R39, R46 ;  /* 0x0000002e272e7220 */ /* 0x000fe20000410000 */
[----:B------:R3:W2:Y:S01]  /*f360*/  MUFU.EX2 R10, R121 ;  /* 0x00000079000a7308 */ /* 0x0006a20000000800 */
[----:B----4-:R-:W-:-:S02]  /*f370*/  FMUL.FTZ R227, R32, R220 ;  /* 0x000000dc20e37220 */ /* 0x010fc40000410000 */
[----:B------:R-:W4:Y:S01]  /*f380*/  SHFL.IDX PT, R220, R14, R229, 0x1f ;  /* 0x00001fe50edc7589 */ /* 0x000f2200000e0000 */
[----:B------:R-:W-:Y:S01]  /*f390*/  FMUL.FTZ R23, R23, R46 ;  /* 0x0000002e17177220 */ /* 0x000fe20000410000 */
[----:B------:R-:W-:Y:S01]  /*f3a0*/  FMUL.FTZ R223, R30, R223 ;  /* 0x000000df1edf7220 */ /* 0x000fe20000410000 */
[----:B------:R-:W-:Y:S02]  /*f3b0*/  FFMA.FTZ R46, -R92, R92, 1 ;  /* 0x3f8000005c2e7423 */ /* 0x000fe4000001015c */
[----:B------:R-:W4:Y:S01]  /*f3c0*/  MUFU.EX2 R36, R36 ;  /* 0x0000002400247308 */ /* 0x000f220000000800 */
[----:B------:R-:W4:Y:S01]  /*f3d0*/  SHFL.IDX PT, R92, R217, R233, 0x1f ;  /* 0x00001fe9d95c7589 */ /* 0x000f2200000e0000 */
[----:B------:R-:W-:-:S03]  /*f3e0*/  FMUL.FTZ R209, R209, R223 ;  /* 0x000000dfd1d17220 */ /* 0x000fc60000410000 */
[----:B------:R-:W4:Y:S01]  /*f3f0*/  SHFL.IDX PT, R223, R14, R230, 0x1f ;  /* 0x00001fe60edf7589 */ /* 0x000f2200000e0000 */
[----:B------:R-:W-:-:S03]  /*f400*/  FMUL.FTZ R45, R94, R45 ;  /* 0x0000002d5e2d7220 */ /* 0x000fc60000410000 */
[----:B---3--:R3:W-:Y:S01]  /*f410*/  SHFL.IDX PT, R121, R12, R226, 0x1f ;  /* 0x00001fe20c797589 */ /* 0x0087e200000e0000 */
[----:B------:R-:W-:Y:S01]  /*f420*/  FFMA.FTZ R211, -R200, R200, 1 ;  /* 0x3f800000c8d37423 */ /* 0x000fe200000101c8 */
[----:B------:R-:W-:Y:S01]  /*f430*/  FMUL.FTZ R228, R19, R228 ;  /* 0x000000e413e47220 */ /* 0x000fe20000410000 */
[----:B-1----:R-:W-:Y:S01]  /*f440*/  FADD.FTZ R48, R48, -R224 ;  /* 0x800000e030307221 */ /* 0x002fe20000010000 */
[----:B--2---:R-:W-:Y:S01]  /*f450*/  FADD.FTZ R49, R49, -R225 ;  /* 0x800000e131317221 */ /* 0x004fe20000010000 */
        /* <DEDUP_REMOVED lines=11> */
[--C-:B----4-:R-:W-:Y:S01]  /*f510*/  FADD.FTZ R53, R53, -R220.reuse ;  /* 0x800000dc35357221 */ /* 0x110fe20000010000 */
[----:B------:R-:W-:Y:S01]  /*f520*/  FADD.FTZ R55, R55, -R220 ;  /* 0x800000dc37377221 */ /* 0x000fe20000010000 */
[----:B------:R-:W-:Y:S01]  /*f530*/  FFMA.FTZ R91, -R91, R91, 1 ;  /* 0x3f8000005b5b7423 */ /* 0x000fe2000001015b */
[----:B------:R-:W-:Y:S02]  /*f540*/  VIADD R228, R9, 0x8 ;  /* 0x0000000809e47836 */ /* 0x000fe40000000000 */
[----:B------:R-:W-:Y:S01]  /*f550*/  FFMA.FTZ R218, -R168, R168, 1 ;  /* 0x3f800000a8da7423 */ /* 0x000fe200000101a8 */
[----:B------:R-:W-:Y:S01]  /*f560*/  FMUL.FTZ R220, R36, R42 ;  /* 0x0000002a24dc7220 */ /* 0x000fe20000410000 */
        /* <DEDUP_REMOVED lines=465> */
.L_x_2119:
        /* <DEDUP_REMOVED lines=70> */
.L_x_2120:
        /* <DEDUP_REMOVED lines=12> */
.L_x_2110:
        /* <DEDUP_REMOVED lines=34> */
.L_x_2078:
[----:B------:R-:W-:Y:S05]  /*119c0*/  @P0 BRA `(.L_x_2072) ;  /* 0x0000004000000947 */ /* 0x000fea0003800000 */
[----:B------:R-:W-:Y:S01]  /*119d0*/  ULDC.64 UR4, c[0x0][0x878] ;  /* 0x00021e0000047ab9 */ /* 0x000fe20000000a00 */
[----:B------:R-:W2:Y:S01]  /*119e0*/  S2R R12, SR_TID.X ;  /* 0x00000000000c7919 */ /* 0x000ea20000002100 */
[----:B------:R-:W-:Y:S01]  /*119f0*/  UISETP.NE.U32.AND UP0, UPT, UR4, URZ, UPT ;  /* 0x0000003f0400728c */ /* 0x000fe2000bf05070 */
[----:B------:R-:W3:Y:S01]  /*11a00*/  S2UR UR8, SR_CTAID.Y ;  /* 0x00000000000879c3 */ /* 0x000ee20000002600 */
[----:B------:R-:W-:Y:S02]  /*11a10*/  ULDC.64 UR10, c[0x0][0x848] ;  /* 0x00021200000a7ab9 */ /* 0x000fe40000000a00 */
[----:B------:R-:W-:Y:S01]  /*11a20*/  UISETP.NE.AND.EX UP0, UPT, UR5, URZ, UPT, UP0 ;  /* 0x0000003f0500728c */ /* 0x000fe2000bf05300 */
[----:B------:R-:W4:Y:S04]  /*11a30*/  S2R R0, SR_CTAID.X ;  /* 0x0000000000007919 */ /* 0x000f280000002500 */
[----:B------:R-:W5:Y:S01]  /*11a40*/  LDC.64 R8, c[0x0][0x818] ;  /* 0x00020600ff087b82 */ /* 0x000f620000000a00 */
[----:B------:R-:W-:-:S05]  /*11a50*/  PLOP3.LUT P0, PT, PT, PT, UP0, 0x80, 0x0 ;  /* 0x000000000000781c */ /* 0x000fca0003f0f008 */
[----:B------:R-:W-:Y:S02]  /*11a60*/  @UP0 ULDC.64 UR4, c[0x0][0x878] ;  /* 0x00021e0000040ab9 */ /* 0x000fe40000000a00 */
[----:B------:R-:W-:Y:S01]  /*11a70*/  @UP0 UIMAD.WIDE UR4, UR37, 0x4, UR4 ;  /* 0x00000004250408a5 */ /* 0x000fe2000f8e0204 */
[----:B------:R-:W1:Y:S05]  /*11a80*/  LDC.64 R10, c[0x0][0x840] ;  /* 0x00021000ff0a7b82 */ /* 0x000e6a0000000a00 */
[----:B------:R-:W-:Y:S01]  /*11a90*/  MOV R2, UR4 ;  /* 0x0000000400027c02 */ /* 0x000fe20008000f00 */
[----:B------:R-:W-:Y:S01]  /*11aa0*/  IMAD.U32 R3, RZ, RZ, UR5 ;  /* 0x00000005ff037e24 */ /* 0x000fe2000f8e00ff */
[----:B------:R-:W-:-:S04]  /*11ab0*/  ULDC UR5, c[0x0][0x850] ;  /* 0x0002140000057ab9 */ /* 0x000fc80000000800 */
[----:B------:R-:W3:Y:S01]  /*11ac0*/  @P0 LDG.E R2, desc[UR38][R2.64] ;  /* 0x0000002602020981 */ /* 0x000ee2000c1e1900 */
[----:B------:R-:W-:Y:S01]  /*11ad0*/  UISETP.NE.AND UP1, UPT, UR5, 0x1, UPT ;  /* 0x000000010500788c */ /* 0x000fe2000bf25270 */
[----:B--2---:R-:W-:Y:S01]  /*11ae0*/  VIADD R13, R12, 0xffffff80 ;  /* 0xffffff800c0d7836 */ /* 0x004fe20000000000 */
[----:B------:R-:W-:Y:S01]  /*11af0*/  MOV R14, 0x400 ;  /* 0x00000400000e7802 */ /* 0x000fe20000000f00 */
[----:B------:R-:W2:Y:S01]  /*11b00*/  S2R R15, SR_CgaCtaId ;  /* 0x00000000000f7919 */ /* 0x000ea20000008800 */
[----:B----4-:R-:W-:Y:S02]  /*11b10*/  SHF.L.U32 R0, R0, 0xd, RZ ;  /* 0x0000000d00007819 */ /* 0x010fe400000006ff */
[----:B--2---:R-:W-:Y:S02]  /*11b20*/  LEA R15, R15, R14, 0x18 ;  /* 0x0000000e0f0f7211 */ /* 0x004fe400078ec0ff */
[----:B---3--:R-:W-:Y:S02]  /*11b30*/  @P0 R2UR UR4, R2 ;  /* 0x00000000020402ca */ /* 0x008fe400000e0000 */
[----:B------:R-:W-:-:S04]  /*11b40*/  SHF.R.S32.HI R2, RZ, 0x1f, R13 ;  /* 0x0000001fff027819 */ /* 0x000fc8000001140d */
[----:B------:R-:W-:-:S07]  /*11b50*/  LEA.HI R3, R2, R13, RZ, 0x7 ;  /* 0x0000000d02037211 */ /* 0x000fce00078f38ff */
[----:B------:R-:W-:-:S03]  /*11b60*/  @UP0 ULEA UR6, UR37, UR4, 0x7 ;  /* 0x0000000425060291 */ /* 0x000fc6000f8e383f */
[----:B------:R-:W-:Y:S01]  /*11b70*/  @UP1 ULDC UR4, c[0x0][0x854] ;  /* 0x0002150000041ab9 */ /* 0x000fe20000000800 */
[----:B------:R-:W-:Y:S02]  /*11b80*/  @UP0 USHF.R.S32.HI UR7, URZ, 0x1f, UR6 ;  /* 0x0000001f3f070899 */ /* 0x000fe40008011406 */
[----:B------:R-:W-:Y:S02]  /*11b90*/  UIMAD.WIDE.U32 UR4, UR8, UR4, URZ ;  /* 0x00000004080472a5 */ /* 0x000fe4000f8e003f */
[----:B------:R-:W-:-:S03]  /*11ba0*/  @UP0 ULEA.HI UR7, UR7, UR6, URZ, 0x7 ;  /* 0x0000000607070291 */ /* 0x000fc6000f8f383f */
[----:B------:R-:W-:Y:S01]  /*11bb0*/  UMOV UR6, UR8 ;  /* 0x0000000800067c82 */ /* 0x000fe20008000000 */
[----:B------:R-:W-:Y:S01]  /*11bc0*/  @UP1 ULDC UR8, c[0x0][0x858] ;  /* 0x0002160000081ab9 */ /* 0x000fe20000000800 */
[----:B------:R-:W-:Y:S02]  /*11bd0*/  @UP0 USHF.L.U32 UR7, UR7, 0x6, URZ ;  /* 0x0000000607070899 */ /* 0x000fe4000800063f */
[----:B------:R-:W-:Y:S02]  /*11be0*/  @UP1 USHF.R.U32.HI UR6, URZ, UR8, UR5 ;  /* 0x000000083f061299 */ /* 0x000fe40008011605 */
[----:B------:R-:W-:Y:S02]  /*11bf0*/  @UP0 ULOP3.LUT UR4, UR7, 0xffffe000, URZ, 0xc0, !UPT ;  /* 0xffffe00007040892 */ /* 0x000fe4000f8ec03f */
[----:B------:R-:W-:Y:S02]  /*11c00*/  USHF.R.S32.HI UR7, URZ, 0x1f, UR6 ;  /* 0x0000001f3f077899 */ /* 0x000fe40008011406 */
[----:B------:R-:W-:Y:S01]  /*11c10*/  @UP0 USHF.R.S32.HI UR5, URZ, 0x1f, UR4 ;  /* 0x0000001f3f050899 */ /* 0x000fe20008011404 */
[----:B------:R-:W-:-:S02]  /*11c20*/  ULDC.64 UR8, c[0x0][0x820] ;  /* 0x0002080000087ab9 */ /* 0x000fc40000000a00 */
[----:B------:R-:W-:Y:S01]  /*11c30*/  @!UP0 UMOV UR4, URZ ;  /* 0x0000003f00048c82 */ /* 0x000fe20008000000 */
[----:B-----5:R-:W-:Y:S01]  /*11c40*/  IMAD R2, R8, UR7, RZ ;  /* 0x0000000708027c24 */ /* 0x020fe2000f8e02ff */
[----:B------:R-:W-:Y:S01]  /*11c50*/  IADD3 R4, P0, R0, UR4, RZ ;  /* 0x0000000400047c10 */ /* 0x000fe2000ff1e0ff */
[----:B-1----:R-:W-:Y:S01]  /*11c60*/  IMAD R6, R10, UR7, RZ ;  /* 0x000000070a067c24 */ /* 0x002fe2000f8e02ff */
[----:B------:R-:W-:Y:S01]  /*11c70*/  @!UP0 UMOV UR5, URZ ;  /* 0x0000003f00058c82 */ /* 0x000fe20008000000 */
[----:B------:R-:W-:Y:S01]  /*11c80*/  IMAD R9, R9, UR6, R2 ;  /* 0x0000000609097c24 */ /* 0x000fe2000f8e0202 */
[C---:B------:R-:W-:Y:S01]  /*11c90*/  LOP3.LUT R2, R3.reuse, 0xfffff80, RZ, 0xc0, !PT ;  /* 0x0fffff8003027812 */ /* 0x040fe200078ec0ff */
[----:B------:R-:W-:Y:S01]  /*11ca0*/  IMAD.SHL.U32 R3, R3, 0x20, RZ ;  /* 0x0000002003037824 */ /* 0x000fe200078e00ff */
[----:B------:R-:W-:Y:S01]  /*11cb0*/  LEA.HI.X.SX32 R5, R0, UR5, 0x1, P0 ;  /* 0x0000000500057c11 */ /* 0x000fe200080f0eff */
[----:B------:R-:W-:Y:S02]  /*11cc0*/  USHF.R.S32.HI UR4, URZ, 0x1f, UR37 ;  /* 0x0000001f3f047899 */ /* 0x000fe40008011425 */
[----:B------:R-:W-:Y:S01]  /*11cd0*/  IMAD.IADD R0, R13, 0x1, -R2 ;  /* 0x000000010d007824 */ /* 0x000fe200078e0a02 */
[----:B------:R-:W-:Y:S01]  /*11ce0*/  LOP3.LUT R7, R3, 0x3ffff000, RZ, 0xc0, !PT ;  /* 0x3ffff00003077812 */ /* 0x000fe200078ec0ff */
[----:B------:R-:W-:Y:S01]  /*11cf0*/  IMAD.WIDE.U32 R2, R8, UR6, R4 ;  /* 0x0000000608027c25 */ /* 0x000fe2000f8e0004 */
[----:B------:R-:W-:-:S02]  /*11d00*/  USEL UR4, UR4, URZ, !UP0 ;  /* 0x0000003f04047287 */ /* 0x000fc4000c000000 */
[----:B------:R-:W-:Y:S01]  /*11d10*/  LEA R0, R0, R7, 0x2 ;  /* 0x0000000700007211 */ /* 0x000fe200078e10ff */
[----:B------:R-:W-:Y:S01]  /*11d20*/  IMAD R7, R11, UR6, R6 ;  /* 0x000000060b077c24 */ /* 0x000fe2000f8e0206 */
[----:B------:R-:W-:Y:S01]  /*11d30*/  UIMAD UR5, UR4, UR8, URZ ;  /* 0x00000008040572a4 */ /* 0x000fe2000f8e023f */
[----:B------:R-:W-:Y:S01]  /*11d40*/  IMAD.WIDE.U32 R4, R10, UR6, R4 ;  /* 0x000000060a047c25 */ /* 0x000fe2000f8e0004 */
[----:B------:R-:W-:Y:S01]  /*11d50*/  USEL UR6, UR37, URZ, !UP0 ;  /* 0x0000003f25067287 */ /* 0x000fe2000c000000 */
[----:B------:R-:W-:Y:S01]  /*11d60*/  LEA R0, R0, R15, 0x2 ;  /* 0x0000000f00007211 */ /* 0x000fe200078e10ff */
[----:B------:R-:W-:Y:S01]  /*11d70*/  UIMAD UR4, UR4, UR10, URZ ;  /* 0x0000000a040472a4 */ /* 0x000fe2000f8e023f */
[----:B------:R-:W-:Y:S01]  /*11d80*/  IMAD.IADD R3, R3, 0x1, R9 ;  /* 0x0000000103037824 */ /* 0x000fe200078e0209 */
[----:B------:R-:W-:Y:S01]  /*11d90*/  IADD3 R5, R5, R7, RZ ;  /* 0x0000000705057210 */ /* 0x000fe20007ffe0ff */
[----:B------:R-:W-:Y:S01]  /*11da0*/  IMAD.U32 R7, RZ, RZ, UR10 ;  /* 0x0000000aff077e24 */ /* 0x000fe2000f8e00ff */
[----:B------:R-:W-:Y:S01]  /*11db0*/  UIMAD UR5, UR6, UR9, UR5 ;  /* 0x00000009060572a4 */ /* 0x000fe2000f8e0205 */
[----:B------:R-:W-:Y:S01]  /*11dc0*/  IMAD.U32 R9, RZ, RZ, UR8 ;  /* 0x00000008ff097e24 */ /* 0x000fe2000f8e00ff */
[----:B------:R-:W-:-:S02]  /*11dd0*/  UIMAD UR4, UR6, UR11, UR4 ;  /* 0x0000000b060472a4 */ /* 0x000fc4000f8e0204 */
[----:B------:R-:W-:-:S04]  /*11de0*/  IMAD.WIDE.U32 R4, R7, UR6, R4 ;  /* 0x0000000607047c25 */ /* 0x000fc8000f8e0004 */
[----:B------:R-:W-:Y:S01]  /*11df0*/  IMAD.WIDE.U32 R2, R9, UR6, R2 ;  /* 0x0000000609027c25 */ /* 0x000fe2000f8e0002 */
[----:B------:R-:W-:-:S03]  /*11e00*/  IADD3 R6, R5, UR4, RZ ;  /* 0x0000000405067c10 */ /* 0x000fc6000fffe0ff */
[----:B------:R-:W-:Y:S01]  /*11e10*/  VIADD R7, R3, UR5 ;  /* 0x0000000503077c36 */ /* 0x000fe20008000000 */
[----:B------:R-:W-:Y:S05]  /*11e20*/  WARPSYNC.ALL ;  /* 0x0000000000007948 */ /* 0x000fea0003800000 */
        /* <DEDUP_REMOVED lines=32> */
.L_x_2124:
[----:B------:R-:W-:Y:S01]  /*12030*/  @P0 ELECT P1, URZ, PT ;  /* 0x00000000003f082f */ /* 0x000fe20003820000 */
[----:B------:R1:W-:-:S12]  /*12040*/  UBLKRED.G.S.ADD.F32.RN [UR4], [UR6], UR7, desc[UR8] ;  /* 0x00000804060073bb */ /* 0x0003d800080a1407 */
[----:B------:R-:W-:Y:S02]  /*12050*/  @P1 PLOP3.LUT P0, PT, P1, PT, PT, 0x8, 0x0 ;  /* 0x000000000000181c */ /* 0x000fe40000f0e170 */
[----:B------:R-:W-:-:S11]  /*12060*/  PLOP3.LUT P1, PT, PT, PT, PT, 0x8, 0x0 ;  /* 0x000000000000781c */ /* 0x000fd60003f2e170 */
[----:B-1----:R-:W-:Y:S05]  /*12070*/  @P0 BRA.U.ANY `(.L_x_2124) ;  /* 0xfffffffd00ec0947 */ /* 0x002fea000393ffff */
[----:B------:R0:W-:Y:S01]  /*12080*/  UTMACMDFLUSH ;  /* 0x00000000000079b7 */ /* 0x0001e20000000000 */
[----:B------:R-:W-:-:S04]  /*12090*/  DEPBAR.LE SB0, 0x0 ;  /* 0x000080000000791a */ /* 0x000fc80000000000 */
.L_x_2123:
[----:B------:R-:W-:Y:S05]  /*120a0*/  BSYNC B0 ;  /* 0x0000000000007941 */ /* 0x000fea0003800000 */
.L_x_2122:
        /* <DEDUP_REMOVED lines=25> */
.L_x_2125:
[----:B------:R-:W-:Y:S01]  /*12240*/  @P0 ELECT P1, URZ, PT ;  /* 0x00000000003f082f */ /* 0x000fe20003820000 */
[----:B------:R2:W-:-:S12]  /*12250*/  UBLKRED.G.S.ADD.F32.RN [UR4], [UR6], UR7, desc[UR8] ;  /* 0x00000804060073bb */ /* 0x0005d800080a1407 */
[----:B------:R-:W-:Y:S02]  /*12260*/  @P1 PLOP3.LUT P0, PT, P1, PT, PT, 0x8, 0x0 ;  /* 0x000000000000181c */ /* 0x000fe40000f0e170 */
[----:B------:R-:W-:-:S11]  /*12270*/  PLOP3.LUT P1, PT, PT, PT, PT, 0x8, 0x0 ;  /* 0x000000000000781c */ /* 0x000fd60003f2e170 */
[----:B--2---:R-:W-:Y:S05]  /*12280*/  @P0 BRA.U.ANY `(.L_x_2125) ;  /* 0xfffffffd00ec0947 */ /* 0x004fea000393ffff */
[----:B------:R0:W-:Y:S01]  /*12290*/  UTMACMDFLUSH ;  /* 0x00000000000079b7 */ /* 0x0001e20000000000 */
[----:B------:R-:W-:-:S04]  /*122a0*/  DEPBAR.LE SB0, 0x0 ;  /* 0x000080000000791a */ /* 0x000fc80000000000 */
[----:B------:R-:W-:Y:S05]  /*122b0*/  BRA `(.L_x_2072) ;  /* 0x0000003400c47947 */ /* 0x000fea0003800000 */
.L_x_2067:
        /* <DEDUP_REMOVED lines=21> */
.L_x_2127:
        /* <DEDUP_REMOVED lines=13> */
.L_x_2129:
[----:B------:R-:W-:-:S05]  /*124e0*/  ULDC UR4, c[0x0][0x8c4] ;  /* 0x0002310000047ab9 */ /* 0x000fca0000000800 */
.L_x_2128:
        /* <DEDUP_REMOVED lines=44> */
.L_x_2130:
        /* <DEDUP_REMOVED lines=13> */
.L_x_2131:
        /* <DEDUP_REMOVED lines=12> */
.L_x_2132:
        /* <DEDUP_REMOVED lines=22> */
.L_x_2133:
[----:B------:R-:W-:-:S13]  /*12aa0*/  ISETP.GT.AND P0, PT, R2, UR7, PT ;  /* 0x0000000702007c0c */ /* 0x000fda000bf04270 */
[----:B------:R-:W-:Y:S05]  /*12ab0*/  @!P0 BRA `(.L_x_2072) ;  /* 0x0000002c00c48947 */ /* 0x000fea0003800000 */
[----:B------:R-:W-:Y:S01]  /*12ac0*/  ULDC.64 UR14, c[0x0][0x2d8] ;  /* 0x0000b600000e7ab9 */ /* 0x000fe20000000a00 */
[----:B------:R-:W-:Y:S01]  /*12ad0*/  VIADD R0, R2, -UR7 ;  /* 0x8000000702007c36 */ /* 0x000fe20008000000 */
[----:B------:R-:W-:Y:S02]  /*12ae0*/  UIMAD UR11, UR11, UR14, URZ ;  /* 0x0000000e0b0b72a4 */ /* 0x000fe4000f8e023f */
[----:B------:R-:W-:Y:S02]  /*12af0*/  USHF.R.S32.HI UR6, URZ, 0x1f, UR12 ;  /* 0x0000001f3f067899 */ /* 0x000fe4000801140c */
[----:B------:R-:W-:Y:S01]  /*12b00*/  UIMAD.WIDE.U32 UR8, UR16, UR14, URZ ;  /* 0x0000000e100872a5 */ /* 0x000fe2000f8e003f */
        /* <DEDUP_REMOVED lines=33> */
.L_x_2136:
[----:B------:R-:W-:Y:S05]  /*12d20*/  BSYNC B0 ;  /* 0x0000000000007941 */ /* 0x000fea0003800000 */
.L_x_2135:
        /* <DEDUP_REMOVED lines=19> */
.L_x_2138:
[----:B------:R-:W-:Y:S05]  /*12e60*/  BSYNC B0 ;  /* 0x0000000000007941 */ /* 0x000fea0003800000 */
.L_x_2137:
[----:B------:R-:W-:Y:S06]  /*12e70*/  BAR.ARV 0xa, 0xa0 ;  /* 0x0282800000007b1d */ /* 0x000fec0000002000 */
[----:B------:R-:W-:Y:S04]  /*12e80*/  BSSY B0, `(.L_x_2139) ;  /* 0x0000003000007945 */ /* 0x000fe80003800000 */
[----:B------:R-:W-:Y:S05]  /*12e90*/  @!P0 BRA `(.L_x_2140) ;  /* 0x0000000000048947 */ /* 0x000fea0003800000 */
[----:B------:R-:W-:-:S04]  /*12ea0*/  DEPBAR.LE SB0, 0x0 ;  /* 0x000080000000791a */ /* 0x000fc80000000000 */
.L_x_2140:
[----:B------:R-:W-:Y:S05]  /*12eb0*/  BSYNC B0 ;  /* 0x0000000000007941 */ /* 0x000fea0003800000 */
.L_x_2139:
[----:B------:R-:W-:Y:S06]  /*12ec0*/  BAR.ARV 0xb, 0xa0 ;  /* 0x02c2800000007b1d */ /* 0x000fec0000002000 */
[----:B------:R-:W-:Y:S01]  /*12ed0*/  UIADD3 UR15, UR7, 0x1, URZ ;  /* 0x00000001070f7890 */ /* 0x000fe2000fffe03f */
[----:B------:R-:W-:Y:S11]  /*12ee0*/  BRA `(.L_x_2141) ;  /* 0x0000000000047947 */ /* 0x000ff60003800000 */
.L_x_2134:
[----:B------:R-:W-:-:S05]  /*12ef0*/  UMOV UR15, UR7 ;  /* 0x00000007000f7c82 */ /* 0x000fca0008000000 */
.L_x_2141:
        /* <DEDUP_REMOVED lines=21> */
.L_x_2154:
        /* <DEDUP_REMOVED lines=20> */
.L_x_2143:
[----:B------:R-:W-:Y:S05]  /*13190*/  BSYNC B0 ;  /* 0x0000000000007941 */ /* 0x000fea0003800000 */
.L_x_2142:
        /* <DEDUP_REMOVED lines=13> */
.L_x_2145:
[----:B------:R-:W-:Y:S05]  /*13270*/  BSYNC B0 ;  /* 0x0000000000007941 */ /* 0x000fea0003800000 */
.L_x_2144:
[----:B------:R-:W-:Y:S06]  /*13280*/  BAR.ARV 0xa, 0xa0 ;  /* 0x0282800000007b1d */ /* 0x000fec0000002000 */
[----:B------:R-:W-:Y:S04]  /*13290*/  BSSY B0, `(.L_x_2146) ;  /* 0x0000003000007945 */ /* 0x000fe80003800000 */
[----:B------:R-:W-:Y:S05]  /*132a0*/  @!P0 BRA `(.L_x_2147) ;  /* 0x0000000000048947 */ /* 0x000fea0003800000 */
[----:B------:R-:W-:-:S04]  /*132b0*/  DEPBAR.LE SB0, 0x0 ;  /* 0x000080000000791a */ /* 0x000fc80000000000 */
.L_x_2147:
[----:B------:R-:W-:Y:S05]  /*132c0*/  BSYNC B0 ;  /* 0x0000000000007941 */ /* 0x000fea0003800000 */
.L_x_2146:
        /* <DEDUP_REMOVED lines=13> */
.L_x_2149:
[----:B------:R-:W-:Y:S05]  /*133a0*/  BSYNC B0 ;  /* 0x0000000000007941 */ /* 0x000fea0003800000 */
.L_x_2148:
        /* <DEDUP_REMOVED lines=13> */
.L_x_2151:
[----:B------:R-:W-:Y:S05]  /*13480*/  BSYNC B0 ;  /* 0x0000000000007941 */ /* 0x000fea0003800000 */
.L_x_2150:
[----:B------:R-:W-:Y:S01]  /*13490*/  UIADD3 UR15, UR15, 0x2, URZ ;  /* 0x000000020f0f7890 */ /* 0x000fe2000fffe03f */
[----:B------:R-:W-:Y:S06]  /*134a0*/  BAR.ARV 0xa, 0xa0 ;  /* 0x0282800000007b1d */ /* 0x000fec0000002000 */
[----:B------:R-:W-:Y:S01]  /*134b0*/  BSSY B0, `(.L_x_2152) ;  /* 0x0000004000007945 */ /* 0x000fe20003800000 */
[----:B------:R-:W-:-:S03]  /*134c0*/  ISETP.LE.AND P1, PT, R2, UR15, PT ;  /* 0x0000000f02007c0c */ /* 0x000fc6000bf23270 */
[----:B------:R-:W-:Y:S10]  /*134d0*/  @!P0 BRA `(.L_x_2153) ;  /* 0x0000000000048947 */ /* 0x000ff40003800000 */
[----:B------:R-:W-:-:S04]  /*134e0*/  DEPBAR.LE SB0, 0x0 ;  /* 0x000080000000791a */ /* 0x000fc80000000000 */
.L_x_2153:
[----:B------:R-:W-:Y:S05]  /*134f0*/  BSYNC B0 ;  /* 0x0000000000007941 */ /* 0x000fea0003800000 */
.L_x_2152:
[----:B------:R-:W-:Y:S06]  /*13500*/  BAR.ARV 0xb, 0xa0 ;  /* 0x02c2800000007b1d */ /* 0x000fec0000002000 */
[----:B------:R-:W-:Y:S02]  /*13510*/  UIADD3 UR19, UR19, 0x4000, URZ ;  /* 0x0000400013137890 */ /* 0x000fe4000fffe03f */
[----:B------:R-:W-:Y:S01]  /*13520*/  UIADD3 UR6, UR6, 0x4000, URZ ;  /* 0x0000400006067890 */ /* 0x000fe2000fffe03f */
[----:B------:R-:W-:Y:S11]  /*13530*/  @!P1 BRA `(.L_x_2154) ;  /* 0xfffffff800c49947 */ /* 0x000ff6000383ffff */
[----:B------:R-:W-:Y:S05]  /*13540*/  BRA `(.L_x_2072) ;  /* 0x0000002400207947 */ /* 0x000fea0003800000 */
.L_x_2126:
        /* <DEDUP_REMOVED lines=14> */
.L_x_2155:
        /* <DEDUP_REMOVED lines=14> */
.L_x_2157:
[----:B------:R-:W-:-:S05]  /*13710*/  ULDC UR4, c[0x0][0x8c4] ;  /* 0x0002310000047ab9 */ /* 0x000fca0000000800 */
.L_x_2156:
        /* <DEDUP_REMOVED lines=59> */
.L_x_2159:
        /* <DEDUP_REMOVED lines=13> */
.L_x_2160:
        /* <DEDUP_REMOVED lines=8> */
.L_x_2161:
        /* <DEDUP_REMOVED lines=21> */
.L_x_2162:
        /* <DEDUP_REMOVED lines=50> */
.L_x_2192:
        /* <DEDUP_REMOVED lines=15> */
.L_x_2165:
        /* <DEDUP_REMOVED lines=77> */
.L_x_2176:
[----:B-123--:R-:W-:-:S04]  /*14650*/  SHF.L.U32 R18, R10, 0x1f, RZ ;  /* 0x0000001f0a127819 */ /* 0x00efc800000006ff */
[----:B------:R-:W2:Y:S02]  /*14660*/  SYNCS.PHASECHK.TRANS64.TRYWAIT P1, [R15+URZ+0x30c40], R18 ;  /* 0x030c40120f0075a7 */ /* 0x000ea4000802017f */
[----:B--2---:R-:W-:Y:S05]  /*14670*/  @!P1 BRA `(.L_x_2168) ;  /* 0x00000014009c9947 */ /* 0x004fea0003800000 */
.L_x_2193:
        /* <DEDUP_REMOVED lines=8> */
.L_x_2169:
        /* <DEDUP_REMOVED lines=30> */
.L_x_2194:
        /* <DEDUP_REMOVED lines=8> */
.L_x_2171:
        /* <DEDUP_REMOVED lines=30> */
.L_x_2195:
        /* <DEDUP_REMOVED lines=8> */
.L_x_2173:
        /* <DEDUP_REMOVED lines=24> */
.L_x_2197:
        /* <DEDUP_REMOVED lines=8> */
.L_x_2175:
        /* <DEDUP_REMOVED lines=30> */
.L_x_2167:
[----:B------:R-:W4:Y:S02]  /*14fa0*/  LDL.LU R4, [R1+0x4] ;  /* 0x0000040001047983 */ /* 0x000f240000300800 */
[----:B----4-:R-:W-:Y:S02]  /*14fb0*/  ISETP.NE.AND P1, PT, R4, RZ, PT ;  /* 0x000000ff0400720c */ /* 0x010fe40003f25270 */
[----:B------:R4:W5:Y:S11]  /*14fc0*/  LDL R4, [R1] ;  /* 0x0000000001047983 */ /* 0x0009760000100800 */
[----:B----4-:R-:W-:Y:S05]  /*14fd0*/  @!P1 BRA `(.L_x_2166) ;  /* 0x0000000400249947 */ /* 0x010fea0003800000 */
[----:B------:R-:W-:-:S04]  /*14fe0*/  SHF.L.U32 R12, R10, 0x1f, RZ ;  /* 0x0000001f0a0c7819 */ /* 0x000fc800000006ff */
[----:B------:R-:W4:Y:S02]  /*14ff0*/  SYNCS.PHASECHK.TRANS64.TRYWAIT P1, [R15+URZ+0x30c40], R12 ;  /* 0x030c400c0f0075a7 */ /* 0x000f24000802017f */
[----:B----4-:R-:W-:Y:S05]  /*15000*/  @!P1 BRA `(.L_x_2177) ;  /* 0x0000000c008c9947 */ /* 0x010fea0003800000 */
.L_x_2198:
        /* <DEDUP_REMOVED lines=8> */
.L_x_2178:
        /* <DEDUP_REMOVED lines=27> */
.L_x_2199:
        /* <DEDUP_REMOVED lines=8> */
.L_x_2180:
        /* <DEDUP_REMOVED lines=27> */
.L_x_2166:
[----:B------:R-:W1:Y:S01]  /*15470*/  S2R R0, SR_TID.X ;  /* 0x0000000000007919 */ /* 0x000e620000002100 */
[----:B------:R-:W-:Y:S02]  /*15480*/  LEA R3, R16, R15, 0x3 ;  /* 0x0000000f10037211 */ /* 0x000fe400078e18ff */
[----:B-1----:R-:W-:Y:S02]  /*15490*/  LOP3.LUT R2, R0, 0x7f, RZ, 0xc0, !PT ;  /* 0x0000007f00027812 */ /* 0x002fe400078ec0ff */
[----:B------:R-:W-:Y:S02]  /*154a0*/  SHF.L.U32 R0, R10, 0x1f, RZ ;  /* 0x0000001f0a007819 */ /* 0x000fe400000006ff */
[----:B------:R-:W-:Y:S02]  /*154b0*/  ISETP.NE.AND P1, PT, R2, RZ, PT ;  /* 0x000000ff0200720c */ /* 0x000fe40003f25270 */
[----:B------:R-:W1:Y:S02]  /*154c0*/  SYNCS.PHASECHK.TRANS64.TRYWAIT P0, [R3+URZ+0x30c40], R0 ;  /* 0x030c4000030075a7 */ /* 0x000e64000800017f */
[----:B-1----:R-:W-:Y:S09]  /*154d0*/  @!P0 BRA `(.L_x_2181) ;  /* 0x0000000800808947 */ /* 0x002ff20003800000 */
.L_x_2200:
[----:B------:R-:W-:Y:S05]  /*154e0*/  @P1 BRA `(.L_x_2182) ;  /* 0x0000000000181947 */ /* 0x000fea0003800000 */
[----:B------:R-:W1:Y:S01]  /*154f0*/  S2R R2, SR_TID.X ;  /* 0x0000000000027919 */ /* 0x000e620000002100 */
[----:B------:R-:W-:-:S04]  /*15500*/  IMAD.MOV.U32 R0, RZ, RZ, 0x4200 ;  /* 0x00004200ff007424 */ /* 0x000fc800078e00ff */
[----:B------:R1:W-:Y:S02]  /*15510*/  SYNCS.ARRIVE.TRANS64 RZ, [R3+URZ+0x30c30], R0 ;  /* 0x030c300003ff79a7 */ /* 0x0003e4000800003f */
[----:B-1----:R-:W-:-:S13]  /*15520*/  LOP3.LUT P0, RZ, R2, 0x1f, RZ, 0xc0, !PT ;  /* 0x0000001f02ff7812 */ /* 0x002fda000780c0ff */
[----:B------:R-:W-:Y:S05]  /*15530*/  @!P0 BRA `(.L_x_2182) ;  /* 0x0000000000048947 */ /* 0x000fea0003800000 */
[----:B------:R-:W-:Y:S01]  /*15540*/  BPT.TRAP 0x1 ;  /* 0x000000040000795c */ /* 0x000fe20000300000 */
.L_x_2182:
        /* <DEDUP_REMOVED lines=34> */
.L_x_2163:
[----:B------:R-:W-:Y:S05]  /*15770*/  BSYNC B0 ;  /* 0x0000000000007941 */ /* 0x000fea0003800000 */
.L_x_2158:
[----:B------:R-:W-:-:S03]  /*15780*/  UMOV UR8, 0xffffffff ;  /* 0xffffffff00087882 */ /* 0x000fc60000000000 */
[----:B------:R-:W-:Y:S05]  /*15790*/  BRA.DIV UR8, `(.L_x_2183) ;  /* 0x0000000608e47947 */ /* 0x000fea000b800000 */
[----:B------:R-:W-:-:S13]  /*157a0*/  ELECT P6, URZ, PT ;  /* 0x00000000003f782f */ /* 0x000fda00038c0000 */
.L_x_2203:
[----:B------:R-:W-:Y:S05]  /*157b0*/  @!P6 BRA `(.L_x_2072) ;  /* 0x000000000084e947 */ /* 0x000fea0003800000 */
[----:B------:R-:W-:-:S06]  /*157c0*/  ULOP3.LUT UR8, UR36, 0x2, URZ, 0xfc, !UPT ;  /* 0x0000000224087892 */ /* 0x000fcc000f8efc3f */
[----:B------:R-:W-:-:S04]  /*157d0*/  MOV R2, UR8 ;  /* 0x0000000800027c02 */ /* 0x000fc80008000f00 */
[----:B------:R-:W-:-:S13]  /*157e0*/  ISETP.NE.AND P2, PT, R2, 0x3, PT ;  /* 0x000000030200780c */ /* 0x000fda0003f45270 */
[----:B------:R-:W-:Y:S05]  /*157f0*/  @!P2 BRA `(.L_x_2184) ;  /* 0x000000000004a947 */ /* 0x000fea0003800000 */
[----:B---3--:R-:W-:Y:S01]  /*15800*/  BPT.TRAP 0x1 ;  /* 0x000000040000795c */ /* 0x008fe20000300000 */
.L_x_2184:
        /* <DEDUP_REMOVED lines=15> */
.L_x_2204:
[----:B------:R-:W2:Y:S02]  /*15900*/  SYNCS.PHASECHK.TRANS64.TRYWAIT P0, [R3+URZ], R2 ;  /* 0x00000002030075a7 */ /* 0x000ea4000800017f */
[----:B--2---:R-:W-:Y:S05]  /*15910*/  @!P0 BRA `(.L_x_2186) ;  /* 0x0000000400b88947 */ /* 0x004fea0003800000 */
.L_x_2205:
[----:B------:R-:W-:Y:S05]  /*15920*/  @!P2 BRA `(.L_x_2187) ;  /* 0x000000000004a947 */ /* 0x000fea0003800000 */
[----:B---3--:R-:W-:Y:S01]  /*15930*/  BPT.TRAP 0x1 ;  /* 0x000000040000795c */ /* 0x008fe20000300000 */
.L_x_2187:
[----:B--2---:R-:W-:-:S05]  /*15940*/  VIADD R3, R8, 0x30c40 ;  /* 0x00030c4008037836 */ /* 0x004fca0000000000 */
[----:B------:R-:W-:-:S04]  /*15950*/  LEA R5, R0, R3, 0x3 ;  /* 0x0000000300057211 */ /* 0x000fc800078e18ff */
[----:B------:R-:W2:Y:S02]  /*15960*/  SYNCS.PHASECHK.TRANS64.TRYWAIT P0, [R5+URZ], R4 ;  /* 0x00000004050075a7 */ /* 0x000ea4000800017f */
[----:B--2---:R-:W-:Y:S05]  /*15970*/  @!P0 BRA `(.L_x_2188) ;  /* 0x0000000400b48947 */ /* 0x004fea0003800000 */
.L_x_2206:
[----:B------:R-:W-:-:S07]  /*15980*/  IMAD R3, R6, 0x8, R3 ;  /* 0x0000000806037824 */ /* 0x000fce00078e0203 */
.L_x_2189:
[----:B----4-:R4:W1:Y:S02]  /*15990*/  SYNCS.PHASECHK.TRANS64.TRYWAIT P0, [R3+URZ], R2 ;  /* 0x00000002030075a7 */ /* 0x010864000800017f */
[----:B-1----:R-:W-:Y:S05]  /*159a0*/  @!P0 NANOSLEEP.SYNCS 0x989680 ;  /* 0x009896800000895d */ /* 0x002fea0003900000 */
[----:B------:R-:W1:Y:S02]  /*159b0*/  @!P0 SYNCS.PHASECHK.TRANS64 P0, [R3+URZ], R2 ;  /* 0x00000002030085a7 */ /* 0x000e64000800007f */
[----:B-1----:R-:W-:Y:S05]  /*159c0*/  @!P0 BRA `(.L_x_2189) ;  /* 0xfffffffc00f08947 */ /* 0x002fea000383ffff */
.L_x_2072:
[----:B---3--:R-:W-:Y:S05]  /*159d0*/  BSYNC B6 ;  /* 0x0000000000067941 */ /* 0x008fea0003800000 */
.L_x_2066:
[----:B------:R-:W-:Y:S05]  /*159e0*/  EXIT ;  /* 0x000000000000794d */ /* 0x000fea0003800000 */
.L_x_2083:
[----:B------:R-:W-:Y:S01]  /*159f0*/  MOV R13, R18 ;  /* 0x00000012000d7202 */ /* 0x000fe20000000f00 */
[----:B------:R-:W-:Y:S01]  /*15a00*/  IMAD.MOV.U32 R12, RZ, RZ, RZ ;  /* 0x000000ffff0c7224 */ /* 0x000fe200078e00ff */
[----:B------:R-:W-:Y:S01]  /*15a10*/  MOV R11, 0x1f ;  /* 0x0000001f000b7802 */ /* 0x000fe20000000f00 */
[----:B------:R-:W-:-:S07]  /*15a20*/  IMAD.MOV.U32 R15, RZ, RZ, -0x1 ;  /* 0xffffffffff0f7424 */ /* 0x000fce00078e00ff */
[----:B------:R-:W-:Y:S05]  /*15a30*/  WARPSYNC.COLLECTIVE R15, `(.L_x_2190) ;  /* 0x000000000f087348 */ /* 0x000fea0003c00000 */
[----:B------:R1:W2:Y:S02]  /*15a40*/  SHFL.IDX P6, R14, R13, R12, R11 ;  /* 0x0000000c0d0e7389 */ /* 0x0002a400000c000b */
[----:B-12---:R-:W-:Y:S01]  /*15a50*/  ENDCOLLECTIVE ;  /* 0x000000000000791b */ /* 0x006fe20003800000 */
.L_x_2190:
[----:B------:R-:W-:Y:S05]  /*15a60*/  BRA `(.L_x_2191) ;  /* 0xfffffeb8006c7947 */ /* 0x000fea000383ffff */
.L_x_2085:
[----:B--2---:R2:W3:Y:S02]  /*15a70*/  SYNCS.PHASECHK.TRANS64.TRYWAIT P0, [R16+URZ+0x30c00], R11 ;  /* 0x030c000b100075a7 */ /* 0x0044e4000800017f */
[----:B---3--:R-:W-:Y:S05]  /*15a80*/  @!P0 NANOSLEEP.SYNCS 0x989680 ;  /* 0x009896800000895d */ /* 0x008fea0003900000 */
[----:B------:R-:W3:Y:S02]  /*15a90*/  @!P0 SYNCS.PHASECHK.TRANS64 P0, [R16+URZ+0x30c00], R11 ;  /* 0x030c000b100085a7 */ /* 0x000ee4000800007f */
[----:B---3--:R-:W-:Y:S05]  /*15aa0*/  @!P0 BRA `(.L_x_2085) ;  /* 0xfffffffc00f08947 */ /* 0x008fea000383ffff */
[----:B------:R-:W-:Y:S05]  /*15ab0*/  BRA `(.L_x_2084) ;  /* 0xfffffeb800b87947 */ /* 0x000fea000383ffff */
.L_x_2090:
[----:B--2---:R2:W3:Y:S02]  /*15ac0*/  SYNCS.PHASECHK.TRANS64.TRYWAIT P0, [R6+URZ+0x30c10], R23 ;  /* 0x030c1017060075a7 */ /* 0x0044e4000800017f */
[----:B---3--:R-:W-:Y:S05]  /*15ad0*/  @!P0 NANOSLEEP.SYNCS 0x989680 ;  /* 0x009896800000895d */ /* 0x008fea0003900000 */
[----:B------:R-:W3:Y:S02]  /*15ae0*/  @!P0 SYNCS.PHASECHK.TRANS64 P0, [R6+URZ+0x30c10], R23 ;  /* 0x030c1017060085a7 */ /* 0x000ee4000800007f */
[----:B---3--:R-:W-:Y:S05]  /*15af0*/  @!P0 BRA `(.L_x_2090) ;  /* 0xfffffffc00f08947 */ /* 0x008fea000383ffff */
[----:B------:R-:W-:Y:S05]  /*15b00*/  BRA `(.L_x_2089) ;  /* 0xfffffec4006c7947 */ /* 0x000fea000383ffff */
.L_x_2094:
[----:B------:R1:W1:Y:S02]  /*15b10*/  SYNCS.PHASECHK.TRANS64.TRYWAIT P0, [R6+URZ+0x30c30], R23 ;  /* 0x030c3017060075a7 */ /* 0x000264000800017f */
[----:B-1----:R-:W-:Y:S05]  /*15b20*/  @!P0 NANOSLEEP.SYNCS 0x989680 ;  /* 0x009896800000895d */ /* 0x002fea0003900000 */
[----:B------:R-:W1:Y:S02]  /*15b30*/  @!P0 SYNCS.PHASECHK.TRANS64 P0, [R6+URZ+0x30c30], R23 ;  /* 0x030c3017060085a7 */ /* 0x000e64000800007f */
[----:B-1----:R-:W-:Y:S05]  /*15b40*/  @!P0 BRA `(.L_x_2094) ;  /* 0xfffffffc00f08947 */ /* 0x002fea000383ffff */
[----:B------:R-:W-:Y:S05]  /*15b50*/  BRA `(.L_x_2093) ;  /* 0xfffffec800747947 */ /* 0x000fea000383ffff */
.L_x_2102:
[----:B--2---:R2:W3:Y:S02]  /*15b60*/  SYNCS.PHASECHK.TRANS64.TRYWAIT P1, [R6+URZ+0x30c10], R23 ;  /* 0x030c1017060075a7 */ /* 0x0044e4000802017f */
[----:B---3--:R-:W-:Y:S05]  /*15b70*/  @!P1 NANOSLEEP.SYNCS 0x989680 ;  /* 0x009896800000995d */ /* 0x008fea0003900000 */
[----:B------:R-:W3:Y:S02]  /*15b80*/  @!P1 SYNCS.PHASECHK.TRANS64 P1, [R6+URZ+0x30c10], R23 ;  /* 0x030c1017060095a7 */ /* 0x000ee4000802007f */
[----:B---3--:R-:W-:Y:S05]  /*15b90*/  @!P1 BRA `(.L_x_2102) ;  /* 0xfffffffc00f09947 */ /* 0x008fea000383ffff */
[----:B------:R-:W-:Y:S05]  /*15ba0*/  BRA `(.L_x_2101) ;  /* 0xffffff1c008c7947 */ /* 0x000fea000383ffff */
.L_x_2106:
[----:B------:R1:W1:Y:S02]  /*15bb0*/  SYNCS.PHASECHK.TRANS64.TRYWAIT P1, [R6+URZ+0x30c30], R23 ;  /* 0x030c3017060075a7 */ /* 0x000264000802017f */
[----:B-1----:R-:W-:Y:S05]  /*15bc0*/  @!P1 NANOSLEEP.SYNCS 0x989680 ;  /* 0x009896800000995d */ /* 0x002fea0003900000 */
[----:B------:R-:W1:Y:S02]  /*15bd0*/  @!P1 SYNCS.PHASECHK.TRANS64 P1, [R6+URZ+0x30c30], R23 ;  /* 0x030c3017060095a7 */ /* 0x000e64000802007f */
[----:B-1----:R-:W-:Y:S05]  /*15be0*/  @!P1 BRA `(.L_x_2106) ;  /* 0xfffffffc00f09947 */ /* 0x002fea000383ffff */
[----:B------:R-:W-:Y:S05]  /*15bf0*/  BRA `(.L_x_2105) ;  /* 0xffffff20008c7947 */ /* 0x000fea000383ffff */
.L_x_2114:
[----:B--2---:R2:W3:Y:S02]  /*15c00*/  SYNCS.PHASECHK.TRANS64.TRYWAIT P0, [R6+URZ+0x30c10], R23 ;  /* 0x030c1017060075a7 */ /* 0x0044e4000800017f */
[----:B---3--:R-:W-:Y:S05]  /*15c10*/  @!P0 NANOSLEEP.SYNCS 0x989680 ;  /* 0x009896800000895d */ /* 0x008fea0003900000 */
[----:B------:R-:W3:Y:S02]  /*15c20*/  @!P0 SYNCS.PHASECHK.TRANS64 P0, [R6+URZ+0x30c10], R23 ;  /* 0x030c1017060085a7 */ /* 0x000ee4000800007f */
[----:B---3--:R-:W-:Y:S05]  /*15c30*/  @!P0 BRA `(.L_x_2114) ;  /* 0xfffffffc00f08947 */ /* 0x008fea000383ffff */
[----:B------:R-:W-:Y:S05]  /*15c40*/  BRA `(.L_x_2113) ;  /* 0xffffff6800e47947 */ /* 0x000fea000383ffff */
.L_x_2118:
[----:B------:R1:W1:Y:S02]  /*15c50*/  SYNCS.PHASECHK.TRANS64.TRYWAIT P0, [R6+URZ+0x30c30], R23 ;  /* 0x030c3017060075a7 */ /* 0x000264000800017f */
[----:B-1----:R-:W-:Y:S05]  /*15c60*/  @!P0 NANOSLEEP.SYNCS 0x989680 ;  /* 0x009896800000895d */ /* 0x002fea0003900000 */
[----:B------:R-:W1:Y:S02]  /*15c70*/  @!P0 SYNCS.PHASECHK.TRANS64 P0, [R6+URZ+0x30c30], R23 ;  /* 0x030c3017060085a7 */ /* 0x000e64000800007f */
[----:B-1----:R-:W-:Y:S05]  /*15c80*/  @!P0 BRA `(.L_x_2118) ;  /* 0xfffffffc00f08947 */ /* 0x002fea000383ffff */
[----:B------:R-:W-:Y:S05]  /*15c90*/  BRA `(.L_x_2117) ;  /* 0xffffff6c00e47947 */ /* 0x000fea000383ffff */
.L_x_2164:
[----:B-1----:R1:W2:Y:S02]  /*15ca0*/  SYNCS.PHASECHK.TRANS64.TRYWAIT P0, [R15+URZ+0x30c20], R0 ;  /* 0x030c20000f0075a7 */ /* 0x0022a4000800017f */
[----:B--2---:R-:W-:Y:S05]  /*15cb0*/  @!P0 NANOSLEEP.SYNCS 0x989680 ;  /* 0x009896800000895d */ /* 0x004fea0003900000 */
[----:B------:R-:W2:Y:S02]  /*15cc0*/  @!P0 SYNCS.PHASECHK.TRANS64 P0, [R15+URZ+0x30c20], R0 ;  /* 0x030c20000f0085a7 */ /* 0x000ea4000800007f */
[----:B--2---:R-:W-:Y:S05]  /*15cd0*/  @!P0 BRA `(.L_x_2164) ;  /* 0xfffffffc00f08947 */ /* 0x004fea000383ffff */
[----:B------:R-:W-:Y:S05]  /*15ce0*/  BRA `(.L_x_2192) ;  /* 0xffffffe000e87947 */ /* 0x000fea000383ffff */
.L_x_2168:
[----:B--2---:R2:W3:Y:S02]  /*15cf0*/  SYNCS.PHASECHK.TRANS64.TRYWAIT P1, [R15+URZ+0x30c40], R18 ;  /* 0x030c40120f0075a7 */ /* 0x0044e4000802017f */
[----:B---3--:R-:W-:Y:S05]  /*15d00*/  @!P1 NANOSLEEP.SYNCS 0x989680 ;  /* 0x009896800000995d */ /* 0x008fea0003900000 */
[----:B------:R-:W3:Y:S02]  /*15d10*/  @!P1 SYNCS.PHASECHK.TRANS64 P1, [R15+URZ+0x30c40], R18 ;  /* 0x030c40120f0095a7 */ /* 0x000ee4000802007f */
[----:B---3--:R-:W-:Y:S05]  /*15d20*/  @!P1 BRA `(.L_x_2168) ;  /* 0xfffffffc00f09947 */ /* 0x008fea000383ffff */
[----:B------:R-:W-:Y:S05]  /*15d30*/  BRA `(.L_x_2193) ;  /* 0xffffffe800507947 */ /* 0x000fea000383ffff */
.L_x_2170:
[----:B-1----:R1:W3:Y:S02]  /*15d40*/  SYNCS.PHASECHK.TRANS64.TRYWAIT P1, [R15+URZ+0x30c28], R18 ;  /* 0x030c28120f0075a7 */ /* 0x0022e4000802017f */
[----:B---3--:R-:W-:Y:S05]  /*15d50*/  @!P1 NANOSLEEP.SYNCS 0x989680 ;  /* 0x009896800000995d */ /* 0x008fea0003900000 */
[----:B------:R-:W3:Y:S02]  /*15d60*/  @!P1 SYNCS.PHASECHK.TRANS64 P1, [R15+URZ+0x30c28], R18 ;  /* 0x030c28120f0095a7 */ /* 0x000ee4000802007f */
[----:B---3--:R-:W-:Y:S05]  /*15d70*/  @!P1 BRA `(.L_x_2170) ;  /* 0xfffffffc00f09947 */ /* 0x008fea000383ffff */
[----:B------:R-:W-:Y:S05]  /*15d80*/  BRA `(.L_x_2194) ;  /* 0xffffffe800d47947 */ /* 0x000fea000383ffff */
.L_x_2172:
[----:B---3--:R3:W4:Y:S02]  /*15d90*/  SYNCS.PHASECHK.TRANS64.TRYWAIT P1, [R15+URZ+0x30c48], R18 ;  /* 0x030c48120f0075a7 */ /* 0x008724000802017f */
[----:B----4-:R-:W-:Y:S05]  /*15da0*/  @!P1 NANOSLEEP.SYNCS 0x989680 ;  /* 0x009896800000995d */ /* 0x010fea0003900000 */
[----:B------:R-:W4:Y:S02]  /*15db0*/  @!P1 SYNCS.PHASECHK.TRANS64 P1, [R15+URZ+0x30c48], R18 ;  /* 0x030c48120f0095a7 */ /* 0x000f24000802007f */
[----:B----4-:R-:W-:Y:S05]  /*15dc0*/  @!P1 BRA `(.L_x_2172) ;  /* 0xfffffffc00f09947 */ /* 0x010fea000383ffff */
[----:B------:R-:W-:Y:S05]  /*15dd0*/  BRA `(.L_x_2195) ;  /* 0xffffffec00587947 */ /* 0x000fea000383ffff */
.L_x_2174:
[----:B------:R-:W-:-:S07]  /*15de0*/  SHF.L.U32 R4, R10, 0x1f, RZ ;  /* 0x0000001f0a047819 */ /* 0x000fce00000006ff */
.L_x_2196:
[----:B----4-:R4:W1:Y:S02]  /*15df0*/  SYNCS.PHASECHK.TRANS64.TRYWAIT P1, [R15+URZ+0x30c20], R4 ;  /* 0x030c20040f0075a7 */ /* 0x010864000802017f */
[----:B-1----:R-:W-:Y:S05]  /*15e00*/  @!P1 NANOSLEEP.SYNCS 0x989680 ;  /* 0x009896800000995d */ /* 0x002fea0003900000 */
[----:B------:R-:W1:Y:S02]  /*15e10*/  @!P1 SYNCS.PHASECHK.TRANS64 P1, [R15+URZ+0x30c20], R4 ;  /* 0x030c20040f0095a7 */ /* 0x000e64000802007f */
[----:B-1----:R-:W-:Y:S05]  /*15e20*/  @!P1 BRA `(.L_x_2196) ;  /* 0xfffffffc00f09947 */ /* 0x002fea000383ffff */
[----:B------:R-:W-:Y:S05]  /*15e30*/  BRA `(.L_x_2197) ;  /* 0xffffffec00c07947 */ /* 0x000fea000383ffff */
.L_x_2177:
[----:B----4-:R4:W1:Y:S02]  /*15e40*/  SYNCS.PHASECHK.TRANS64.TRYWAIT P1, [R15+URZ+0x30c40], R12 ;  /* 0x030c400c0f0075a7 */ /* 0x010864000802017f */
[----:B-1----:R-:W-:Y:S05]  /*15e50*/  @!P1 NANOSLEEP.SYNCS 0x989680 ;  /* 0x009896800000995d */ /* 0x002fea0003900000 */
[----:B------:R-:W1:Y:S02]  /*15e60*/  @!P1 SYNCS.PHASECHK.TRANS64 P1, [R15+URZ+0x30c40], R12 ;  /* 0x030c400c0f0095a7 */ /* 0x000e64000802007f */
[----:B-1----:R-:W-:Y:S05]  /*15e70*/  @!P1 BRA `(.L_x_2177) ;  /* 0xfffffffc00f09947 */ /* 0x002fea000383ffff */
[----:B------:R-:W-:Y:S05]  /*15e80*/  BRA `(.L_x_2198) ;  /* 0xfffffff000607947 */ /* 0x000fea000383ffff */
.L_x_2179:
[----:B-1----:R1:W2:Y:S02]  /*15e90*/  SYNCS.PHASECHK.TRANS64.TRYWAIT P1, [R15+URZ+0x30c28], R12 ;  /* 0x030c280c0f0075a7 */ /* 0x0022a4000802017f */
[----:B--2---:R-:W-:Y:S05]  /*15ea0*/  @!P1 NANOSLEEP.SYNCS 0x989680 ;  /* 0x009896800000995d */ /* 0x004fea0003900000 */
[----:B------:R-:W2:Y:S02]  /*15eb0*/  @!P1 SYNCS.PHASECHK.TRANS64 P1, [R15+URZ+0x30c28], R12 ;  /* 0x030c280c0f0095a7 */ /* 0x000ea4000802007f */
[----:B--2---:R-:W-:Y:S05]  /*15ec0*/  @!P1 BRA `(.L_x_2179) ;  /* 0xfffffffc00f09947 */ /* 0x004fea000383ffff */
[----:B------:R-:W-:Y:S05]  /*15ed0*/  BRA `(.L_x_2199) ;  /* 0xfffffff000d87947 */ /* 0x000fea000383ffff */
.L_x_2181:
[----:B------:R1:W1:Y:S02]  /*15ee0*/  SYNCS.PHASECHK.TRANS64.TRYWAIT P0, [R3+URZ+0x30c40], R0 ;  /* 0x030c4000030075a7 */ /* 0x000264000800017f */
[----:B-1----:R-:W-:Y:S05]  /*15ef0*/  @!P0 NANOSLEEP.SYNCS 0x989680 ;  /* 0x009896800000895d */ /* 0x002fea0003900000 */
[----:B------:R-:W1:Y:S02]  /*15f00*/  @!P0 SYNCS.PHASECHK.TRANS64 P0, [R3+URZ+0x30c40], R0 ;  /* 0x030c4000030085a7 */ /* 0x000e64000800007f */
[----:B-1----:R-:W-:Y:S05]  /*15f10*/  @!P0 BRA `(.L_x_2181) ;  /* 0xfffffffc00f08947 */ /* 0x002fea000383ffff */
[----:B------:R-:W-:Y:S05]  /*15f20*/  BRA `(.L_x_2200) ;  /* 0xfffffff4006c7947 */ /* 0x000fea000383ffff */
.L_x_2183:
[----:B------:R-:W-:Y:S01]  /*15f30*/  BSSY B0, `(.L_x_2201) ;  /* 0x0000006000007945 */ /* 0x000fe20003800000 */
[----:B------:R-:W-:-:S07]  /*15f40*/  MOV R15, 0xffffffff ;  /* 0xffffffff000f7802 */ /* 0x000fce0000000f00 */
[----:B---3--:R-:W-:Y:S05]  /*15f50*/  WARPSYNC.COLLECTIVE R15, `(.L_x_2202) ;  /* 0x000000000f0c7348 */ /* 0x008fea0003c00000 */
[----:B------:R-:W-:Y:S02]  /*15f60*/  ELECT P6, UR62, PT ;  /* 0x00000000003e782f */ /* 0x000fe400038c0000 */
[----:B------:R-:W-:Y:S01]  /*15f70*/  MOV R14, UR62 ;  /* 0x0000003e000e7c02 */ /* 0x000fe20008000f00 */
[----:B---3--:R-:W-:Y:S10]  /*15f80*/  ENDCOLLECTIVE ;  /* 0x000000000000791b */ /* 0x008ff40003800000 */
.L_x_2202:
[----:B------:R-:W-:Y:S05]  /*15f90*/  BSYNC B0 ;  /* 0x0000000000007941 */ /* 0x000fea0003800000 */
.L_x_2201:
[----:B------:R-:W-:Y:S05]  /*15fa0*/  BRA `(.L_x_2203) ;  /* 0xfffffff800007947 */ /* 0x000fea000383ffff */
.L_x_2185:
[----:B-1----:R1:W2:Y:S02]  /*15fb0*/  SYNCS.PHASECHK.TRANS64.TRYWAIT P0, [R7+URZ], R4 ;  /* 0x00000004070075a7 */ /* 0x0022a4000800017f */
[----:B--2---:R-:W-:Y:S05]  /*15fc0*/  @!P0 NANOSLEEP.SYNCS 0x989680 ;  /* 0x009896800000895d */ /* 0x004fea0003900000 */
[----:B------:R-:W2:Y:S02]  /*15fd0*/  @!P0 SYNCS.PHASECHK.TRANS64 P0, [R7+URZ], R4 ;  /* 0x00000004070085a7 */ /* 0x000ea4000800007f */
[----:B--2---:R-:W-:Y:S05]  /*15fe0*/  @!P0 BRA `(.L_x_2185) ;  /* 0xfffffffc00f08947 */ /* 0x004fea000383ffff */
[----:B------:R-:W-:Y:S05]  /*15ff0*/  BRA `(.L_x_2204) ;  /* 0xfffffff800407947 */ /* 0x000fea000383ffff */
.L_x_2186:
[----:B--2---:R2:W4:Y:S02]  /*16000*/  SYNCS.PHASECHK.TRANS64.TRYWAIT P0, [R3+URZ], R2 ;  /* 0x00000002030075a7 */ /* 0x004524000800017f */
[----:B----4-:R-:W-:Y:S05]  /*16010*/  @!P0 NANOSLEEP.SYNCS 0x989680 ;  /* 0x009896800000895d */ /* 0x010fea0003900000 */
[----:B------:R-:W4:Y:S02]  /*16020*/  @!P0 SYNCS.PHASECHK.TRANS64 P0, [R3+URZ], R2 ;  /* 0x00000002030085a7 */ /* 0x000f24000800007f */
[----:B----4-:R-:W-:Y:S05]  /*16030*/  @!P0 BRA `(.L_x_2186) ;  /* 0xfffffffc00f08947 */ /* 0x010fea000383ffff */
[----:B------:R-:W-:Y:S05]  /*16040*/  BRA `(.L_x_2205) ;  /* 0xfffffff800347947 */ /* 0x000fea000383ffff */
.L_x_2188:
[----:B--2---:R2:W4:Y:S02]  /*16050*/  SYNCS.PHASECHK.TRANS64.TRYWAIT P0, [R5+URZ], R4 ;  /* 0x00000004050075a7 */ /* 0x004524000800017f */
[----:B----4-:R-:W-:Y:S05]  /*16060*/  @!P0 NANOSLEEP.SYNCS 0x989680 ;  /* 0x009896800000895d */ /* 0x010fea0003900000 */
[----:B------:R-:W4:Y:S02]  /*16070*/  @!P0 SYNCS.PHASECHK.TRANS64 P0, [R5+URZ], R4 ;  /* 0x00000004050085a7 */ /* 0x000f24000800007f */
[----:B----4-:R-:W-:Y:S05]  /*16080*/  @!P0 BRA `(.L_x_2188) ;  /* 0xfffffffc00f08947 */ /* 0x010fea000383ffff */
[----:B------:R-:W-:Y:S05]  /*16090*/  BRA `(.L_x_2206) ;  /* 0xfffffff800387947 */ /* 0x000fea000383ffff */
.L_x_2207:
        /* <DEDUP_REMOVED lines=14> */
.L_x_3733:


//--------------------- .text._ZN7cutlass13device_kernelIN5flash32FlashAttnBwdPostprocessConvertdQIN4cute5tupleIJNS3_1CILi128EEENS5_ILi64EEEEEENS_6half_tEfNS_4arch4Sm90ELi256ENS3_8TiledMMAINS3_8MMA_AtomIJNS3_4SM904GMMA25MMA_64x64x16_F32F16F16_SSILNSF_5MajorE0ELSH_1ELNSF_7ScaleInE1ELSI_1EEEEEENS3_6LayoutINS4_IJNS5_ILi2EEENS5_ILi1EEESN_EEENS4_IJSN_NS5_ILi0EEESP_EEEEENS4_IJNS3_10UnderscoreESS_SS_EEEEELb0EEEEEvNT_6ParamsE --------------------------
	.section	.text._ZN7cutlass13device_kernelIN5flash32FlashAttnBwdPostprocessConvertdQIN4cute5tupleIJNS3_1CILi128EEENS5_ILi64EEEEEENS_6half_tEfNS_4arch4Sm90ELi256ENS3_8TiledMMAINS3_8MMA_AtomIJNS3_4SM904GMMA25MMA_64x64x16_F32F16F16_SSILNSF_5MajorE0ELSH_1ELNSF_7ScaleInE1ELSI_1EEEEEENS3_6LayoutINS4_IJNS5_ILi2EEENS5_ILi1EEESN_EEENS4_IJSN_NS5_ILi0EEESP_EEEEENS4_IJNS3_10UnderscoreESS_SS_EEEEELb0EEEEEvNT_6ParamsE,"ax",@progbits
	.align	128
.text._ZN7cutlass13device_kernelIN5flash32FlashAttnBwdPostprocessConvertdQIN4cute5tupleIJNS3_1CILi128EEENS5_ILi64EEEEEENS_6half_tEfNS_4arch4Sm90ELi256ENS3_8TiledMMAINS3_8MMA_AtomIJNS3_4SM904GMMA25MMA_64x64x16_F32F16F16_SSILNSF_5MajorE0ELSH_1ELNSF_7ScaleInE1ELSI_1EEEEEENS3_6LayoutINS4_IJNS5_ILi2EEENS5_ILi1EEESN_EEENS4_IJSN_NS5_ILi0EEESP_EEEEENS4_IJNS3_10UnderscoreESS_SS_EEEEELb0EEEEEvNT_6ParamsE:
        .type           _ZN7cutlass13device_kernelIN5flash32FlashAttnBwdPostprocessConvertdQIN4cute5tupleIJNS3_1CILi128EEENS5_ILi64EEEEEENS_6half_tEfNS_4arch4Sm90ELi256ENS3_8TiledMMAINS3_8MMA_AtomIJNS3_4SM904GMMA25MMA_64x64x16_F32F16F16_SSILNSF_5MajorE0ELSH_1ELNSF_7ScaleInE1ELSI_1EEEEEENS3_6LayoutINS4_IJNS5_ILi2EEENS5_ILi1EEESN_EEENS4_IJSN_NS5_ILi0EEESP_EEEEENS4_IJNS3_10UnderscoreESS_SS_EEEEELb0EEEEEvNT_6ParamsE,@function
        .size           _ZN7cutlass13device_kernelIN5flash32FlashAttnBwdPostprocessConvertdQIN4cute5tupleIJNS3_1CILi128EEENS5_ILi64EEEEEENS_6half_tEfNS_4arch4Sm90ELi256ENS3_8TiledMMAINS3_8MMA_AtomIJNS3_4SM904GMMA25MMA_64x64x16_F32F16F16_SSILNSF_5MajorE0ELSH_1ELNSF_7ScaleInE1ELSI_1EEEEEENS3_6LayoutINS4_IJNS5_ILi2EEENS5_ILi1EEESN_EEENS4_IJSN_NS5_ILi0EEESP_EEEEENS4_IJNS3_10UnderscoreESS_SS_EEEEELb0EEEEEvNT_6ParamsE,(.L_x_3734 - _ZN7cutlass13device_kernelIN5flash32FlashAttnBwdPostprocessConvertdQIN4cute5tupleIJNS3_1CILi128EEENS5_ILi64EEEEEENS_6half_tEfNS_4arch4Sm90ELi256ENS3_8TiledMMAINS3_8MMA_AtomIJNS3_4SM904GMMA25MMA_64x64x16_F32F16F16_SSILNSF_5MajorE0ELSH_1ELNSF_7ScaleInE1ELSI_1EEEEEENS3_6LayoutINS4_IJNS5_ILi2EEENS5_ILi1EEESN_EEENS4_IJSN_NS5_ILi0EEESP_EEEEENS4_IJNS3_10UnderscoreESS_SS_EEEEELb0EEEEEvNT_6ParamsE)
        .other          _ZN7cutlass13device_kernelIN5flash32FlashAttnBwdPostprocessConvertdQIN4cute5tupleIJNS3_1CILi128EEENS5_ILi64EEEEEENS_6half_tEfNS_4arch4Sm90ELi256ENS3_8TiledMMAINS3_8MMA_AtomIJNS3_4SM904GMMA25MMA_64x64x16_F32F16F16_SSILNSF_5MajorE0ELSH_1ELNSF_7ScaleInE1ELSI_1EEEEEENS3_6LayoutINS4_IJNS5_ILi2EEENS5_ILi1EEESN_EEENS4_IJSN_NS5_ILi0EEESP_EEEEENS4_IJNS3_10UnderscoreESS_SS_EEEEELb0EEEEEvNT_6ParamsE,@"STO_CUDA_ENTRY STV_DEFAULT"
_ZN7cutlass13device_kernelIN5flash32FlashAttnBwdPostprocessConvertdQIN4cute5tupleIJNS3_1CILi128EEENS5_ILi64EEEEEENS_6half_tEfNS_4arch4Sm90ELi256ENS3_8TiledMMAINS3_8MMA_AtomIJNS3_4SM904GMMA25MMA_64x64x16_F32F16F16_SSILNSF_5MajorE0ELSH_1ELNSF_7ScaleInE1ELSI_1EEEEEENS3_6LayoutINS4_IJNS5_ILi2EEENS5_ILi1EEESN_EEENS4_IJSN_NS5_ILi0EEESP_EEEEENS4_IJNS3_10UnderscoreESS_SS_EEEEELb0EEEEEvNT_6ParamsE:
[----:B------:R-:W-:Y:S08]  /*0000*/  LDC R1, c[0x0][0x28] ;  /* 0x00000a00ff017b82 */ /* 0x000ff00000000800 */
[----:B------:R-:W0:Y:S01]  /*0010*/  LDC.64 R2, c[0x0][0x278] ;  /* 0x00009e00ff027b82 */ /* 0x000e220000000a00 */
[----:B------:R-:W1:Y:S01]  /*0020*/  S2R R13, SR_CTAID.Z ;  /* 0x00000000000d7919 */ /* 0x000e620000002700 */
[----:B------:R-:W-:-:S06]  /*0030*/  ULDC.64 UR8, c[0x0][0x208] ;  /* 0x0000820000087ab9 */ /* 0x000fcc0000000a00 */
[----:B------:R-:W2:Y:S08]  /*0040*/  LDC.64 R10, c[0x0][0x270] ;  /* 0x00009c00ff0a7b82 */ /* 0x000eb00000000a00 */
[----:B------:R-:W1:Y:S01]  /*0050*/  LDC.64 R4, c[0x0][0x270] ;  /* 0x00009c00ff047b82 */ /* 0x000e620000000a00 */
[----:B0-----:R-:W-:-:S04]  /*0060*/  ISETP.NE.U32.AND P2, PT, R2, RZ, PT ;  /* 0x000000ff0200720c */ /* 0x001fc80003f45070 */
[----:B------:R-:W-:Y:S02]  /*0070*/  ISETP.NE.AND.EX P2, PT, R3, RZ, PT, P2 ;  /* 0x000000ff0300720c */ /* 0x000fe40003f45320 */
[----:B--2---:R-:W-:-:S04]  /*0080*/  ISETP.NE.U32.AND P1, PT, R10, RZ, PT ;  /* 0x000000ff0a00720c */ /* 0x004fc80003f25070 */
[----:B------:R-:W-:Y:S01]  /*0090*/  ISETP.NE.AND.EX P1, PT, R11, RZ, PT, P1 ;  /* 0x000000ff0b00720c */ /* 0x000fe20003f25310 */
[----:B------:R-:W-:Y:S01]  /*00a0*/  ULDC UR4, c[0x0][0x240] ;  /* 0x0000900000047ab9 */ /* 0x000fe20000000800 */
[----:B-1----:R-:W-:-:S05]  /*00b0*/  IMAD.WIDE R4, R13, 0x4, R4 ;  /* 0x000000040d047825 */ /* 0x002fca00078e0204 */
[----:B------:R-:W0:Y:S01]  /*00c0*/  @P2 LDC.64 R6, c[0x0][0x278] ;  /* 0x00009e00ff062b82 */ /* 0x000e220000000a00 */
[----:B------:R-:W-:-:S05]  /*00d0*/  IMAD.U32 R43, RZ, RZ, UR4 ;  /* 0x00000004ff2b7e24 */ /* 0x000fca000f8e00ff */
[----:B------:R1:W5:Y:S01]  /*00e0*/  @P1 LDG.E R9, desc[UR8][R4.64] ;  /* 0x0000000804091981 */ /* 0x000362000c1e1900 */
[----:B0-----:R-:W-:-:S05]  /*00f0*/  @P2 IMAD.WIDE R6, R13, 0x4, R6 ;  /* 0x000000040d062825 */ /* 0x001fca00078e0206 */
[----:B------:R1:W5:Y:S01]  /*0100*/  @P2 LDG.E R43, desc[UR8][R6.64] ;  /* 0x00000008062b2981 */ /* 0x000362000c1e1900 */
[----:B------:R-:W-:Y:S01]  /*0110*/  ISETP.NE.U32.AND P0, PT, R10, RZ, PT ;  /* 0x000000ff0a00720c */ /* 0x000fe20003f05070 */
[----:B------:R-:W0:Y:S03]  /*0120*/  S2R R3, SR_CTAID.X ;  /* 0x0000000000037919 */ /* 0x000e260000002500 */
[----:B------:R-:W-:Y:S01]  /*0130*/  ISETP.NE.AND.EX P0, PT, R11, RZ, PT, P0 ;  /* 0x000000ff0b00720c */ /* 0x000fe20003f05300 */
[----:B0-----:R-:W-:Y:S01]  /*0140*/  IMAD.SHL.U32 R40, R3, 0x80, RZ ;  /* 0x0000008003287824 */ /* 0x001fe200078e00ff */
[----:B-1----:R-:W-:Y:S11]  /*0150*/  @P2 BRA `(.L_x_2208) ;  /* 0x0000000000102947 */ /* 0x002ff60003800000 */
[----:B------:R-:W-:Y:S05]  /*0160*/  @!P1 BRA `(.L_x_2208) ;  /* 0x00000000000c9947 */ /* 0x000fea0003800000 */
[----:B------:R-:W2:Y:S04]  /*0170*/  LDG.E R0, desc[UR8][R4.64] ;  /* 0x0000000804007981 */ /* 0x000ea8000c1e1900 */
[----:B-----5:R-:W2:Y:S02]  /*0180*/  LDG.E R43, desc[UR8][R4.64+0x4] ;  /* 0x00000408042b7981 */ /* 0x020ea4000c1e1900 */
[----:B--2---:R-:W-:-:S07]  /*0190*/  IMAD.IADD R43, R43, 0x1, -R0 ;  /* 0x000000012b2b7824 */ /* 0x004fce00078e0a00 */
.L_x_2208:
[----:B-----5:R-:W-:-:S13]  /*01a0*/  ISETP.LE.AND P2, PT, R43, R40, PT ;  /* 0x000000282b00720c */ /* 0x020fda0003f43270 */
[----:B------:R-:W-:Y:S05]  /*01b0*/  @P0 EXIT P2 ;  /* 0x000000000000094d */ /* 0x000fea0001000000 */
[----:B------:R-:W0:Y:S01]  /*01c0*/  S2R R6, SR_CTAID.Y ;  /* 0x0000000000067919 */ /* 0x000e220000002600 */
[----:B------:R-:W-:Y:S01]  /*01d0*/  @P1 IMAD R0, R13, 0x80, R9 ;  /* 0x000000800d001824 */ /* 0x000fe200078e0209 */
[----:B------:R-:W1:Y:S01]  /*01e0*/  LDC.64 R14, c[0x0][0x228] ;  /* 0x00008a00ff0e7b82 */ /* 0x000e620000000a00 */
[----:B------:R-:W-:Y:S01]  /*01f0*/  CS2R R10, SRZ ;  /* 0x00000000000a7805 */ /* 0x000fe2000001ff00 */
[----:B------:R-:W2:Y:S01]  /*0200*/  S2R R46, SR_TID.X ;  /* 0x00000000002e7919 */ /* 0x000ea20000002100 */
[----:B------:R-:W-:Y:S01]  /*0210*/  IMAD.SHL.U32 R7, R3, 0x2000, RZ ;  /* 0x0000200003077824 */ /* 0x000fe200078e00ff */
[----:B------:R-:W-:Y:S01]  /*0220*/  @P1 SHF.R.S32.HI R5, RZ, 0x1f, R0 ;  /* 0x0000001fff051819 */ /* 0x000fe20000011400 */
[----:B------:R-:W-:Y:S01]  /*0230*/  BSSY B0, `(.L_x_2209) ;  /* 0x0000030000007945 */ /* 0x000fe20003800000 */
[----:B------:R-:W3:Y:S01]  /*0240*/  S2R R2, SR_CgaCtaId ;  /* 0x0000000000027919 */ /* 0x000ee20000008800 */
[----:B------:R-:W-:Y:S01]  /*0250*/  SEL R4, R13, RZ, !P0 ;  /* 0x000000ff0d047207 */ /* 0x000fe20004000000 */
[----:B------:R-:W4:Y:S01]  /*0260*/  LDC.64 R16, c[0x0][0x230] ;  /* 0x00008c00ff107b82 */ /* 0x000f220000000a00 */
[----:B------:R-:W-:-:S05]  /*0270*/  @P1 LEA.HI R5, R5, R0, RZ, 0x7 ;  /* 0x0000000005051211 */ /* 0x000fca00078f38ff */
[----:B------:R-:W-:Y:S02]  /*0280*/  @P1 IMAD.SHL.U32 R5, R5, 0x40, RZ ;  /* 0x0000004005051824 */ /* 0x000fe400078e00ff */
[----:B------:R-:W5:Y:S03]  /*0290*/  LDC.64 R18, c[0x0][0x210] ;  /* 0x00008400ff127b82 */ /* 0x000f660000000a00 */
[----:B------:R-:W-:-:S04]  /*02a0*/  @P1 LOP3.LUT R5, R5, 0xffffe000, RZ, 0xc0, !PT ;  /* 0xffffe00005051812 */ /* 0x000fc800078ec0ff */
[----:B------:R-:W-:Y:S02]  /*02b0*/  @P1 MOV R10, R5 ;  /* 0x00000005000a1202 */ /* 0x000fe40000000f00 */
[----:B------:R-:W-:Y:S02]  /*02c0*/  @P1 SHF.R.S32.HI R11, RZ, 0x1f, R5 ;  /* 0x0000001fff0b1819 */ /* 0x000fe40000011405 */
[C---:B------:R-:W-:Y:S02]  /*02d0*/  IADD3 R10, P2, R7.reuse, R10, RZ ;  /* 0x0000000a070a7210 */ /* 0x040fe40007f5e0ff */
[----:B0-----:R-:W-:Y:S02]  /*02e0*/  SHF.R.S32.HI R5, RZ, 0x1f, R6 ;  /* 0x0000001fff057819 */ /* 0x001fe40000011406 */
[----:B------:R-:W-:Y:S02]  /*02f0*/  LEA.HI.X.SX32 R11, R7, R11, 0x1, P2 ;  /* 0x0000000b070b7211 */ /* 0x000fe400010f0eff */
[----:B------:R-:W-:Y:S01]  /*0300*/  SHF.R.S32.HI R7, RZ, 0x1f, R13 ;  /* 0x0000001fff077819 */ /* 0x000fe2000001140d */
[----:B-1----:R-:W-:-:S02]  /*0310*/  IMAD R0, R5, R14, RZ ;  /* 0x0000000e05007224 */ /* 0x002fc400078e02ff */
[----:B------:R-:W-:Y:S01]  /*0320*/  IMAD.WIDE.U32 R10, R6, R14, R10 ;  /* 0x0000000e060a7225 */ /* 0x000fe200078e000a */
[----:B------:R-:W-:Y:S02]  /*0330*/  SEL R7, R7, RZ, !P0 ;  /* 0x000000ff07077207 */ /* 0x000fe40004000000 */
[----:B--2---:R-:W-:Y:S01]  /*0340*/  ISETP.NE.AND P0, PT, R46, RZ, PT ;  /* 0x000000ff2e00720c */ /* 0x004fe20003f05270 */
[----:B------:R-:W-:Y:S02]  /*0350*/  IMAD R15, R6, R15, R0 ;  /* 0x0000000f060f7224 */ /* 0x000fe400078e0200 */
[----:B----4-:R-:W-:Y:S02]  /*0360*/  IMAD R0, R7, R16, RZ ;  /* 0x0000001007007224 */ /* 0x010fe400078e02ff */
[----:B------:R-:W-:Y:S02]  /*0370*/  IMAD.IADD R11, R11, 0x1, R15 ;  /* 0x000000010b0b7824 */ /* 0x000fe400078e020f */
[----:B------:R-:W-:-:S02]  /*0380*/  IMAD R13, R4, R17, R0 ;  /* 0x00000011040d7224 */ /* 0x000fc400078e0200 */
[----:B------:R-:W-:-:S04]  /*0390*/  IMAD.WIDE.U32 R10, R4, R16, R10 ;  /* 0x00000010040a7225 */ /* 0x000fc800078e000a */
[----:B------:R-:W-:Y:S01]  /*03a0*/  IMAD.IADD R0, R11, 0x1, R13 ;  /* 0x000000010b007824 */ /* 0x000fe200078e020d */
[----:B-----5:R-:W-:-:S04]  /*03b0*/  LEA R18, P2, R10, R18, 0x2 ;  /* 0x000000120a127211 */ /* 0x020fc800078410ff */
[----:B------:R-:W-:Y:S01]  /*03c0*/  LEA.HI.X R0, R10, R19, R0, 0x2, P2 ;  /* 0x000000130a007211 */ /* 0x000fe200010f1400 */
[----:B---3--:R-:W-:Y:S08]  /*03d0*/  @P0 BRA `(.L_x_2210) ;  /* 0x0000000000540947 */ /* 0x008ff00003800000 */
[----:B------:R-:W0:Y:S01]  /*03e0*/  S2UR UR7, SR_CgaCtaId ;  /* 0x00000000000779c3 */ /* 0x000e220000008800 */
[----:B------:R-:W-:Y:S01]  /*03f0*/  UMOV UR6, 0x400 ;  /* 0x0000040000067882 */ /* 0x000fe20000000000 */
[----:B------:R-:W-:Y:S01]  /*0400*/  UMOV UR4, 0x1 ;  /* 0x0000000100047882 */ /* 0x000fe20000000000 */
[----:B------:R-:W-:Y:S01]  /*0410*/  IMAD.MOV.U32 R8, RZ, RZ, 0x8000 ;  /* 0x00008000ff087424 */ /* 0x000fe200078e00ff */
[----:B------:R-:W-:-:S04]  /*0420*/  UIADD3 UR4, -UR4, 0x100000, URZ ;  /* 0x0010000004047890 */ /* 0x000fc8000fffe13f */
[----:B------:R-:W-:Y:S02]  /*0430*/  USHF.L.U32 UR5, UR4, 0xb, URZ ;  /* 0x0000000b04057899 */ /* 0x000fe4000800063f */
[----:B------:R-:W-:Y:S01]  /*0440*/  USHF.L.U32 UR4, UR4, 0x1, URZ ;  /* 0x0000000104047899 */ /* 0x000fe2000800063f */
[----:B------:R-:W-:Y:S01]  /*0450*/  PLOP3.LUT P0, PT, PT, PT, PT, 0x80, 0x0 ;  /* 0x000000000000781c */ /* 0x000fe20003f0f070 */
[----:B------:R-:W-:Y:S01]  /*0460*/  UMOV UR10, 0x800 ;  /* 0x00000800000a7882 */ /* 0x000fe20000000000 */
[----:B0-----:R-:W-:-:S04]  /*0470*/  ULEA UR6, UR7, UR6, 0x18 ;  /* 0x0000000607067291 */ /* 0x001fc8000f8ec03f */
[----:B------:R-:W-:Y:S01]  /*0480*/  UIADD3 UR7, UR6, 0xc000, URZ ;  /* 0x0000c00006077890 */ /* 0x000fe2000fffe03f */
[----:B------:R-:W0:Y:S07]  /*0490*/  FENCE.VIEW.ASYNC.S ;  /* 0x00000000000073c6 */ /* 0x000e2e0000000000 */
[----:B0-----:R0:W1:Y:S02]  /*04a0*/  SYNCS.EXCH.64 URZ, [UR6+0xc000], UR4 ;  /* 0x00c00004063f75b2 */ /* 0x0010640008000100 */
[----:B0-----:R-:W-:-:S02]  /*04b0*/  R2UR UR4, R18 ;  /* 0x00000000120472ca */ /* 0x001fc400000e0000 */
[----:B------:R-:W-:Y:S01]  /*04c0*/  R2UR UR5, R0 ;  /* 0x00000000000572ca */ /* 0x000fe200000e0000 */
[----:B-1----:R0:W-:-:S14]  /*04d0*/  SYNCS.ARRIVE.TRANS64 RZ, [UR6+0xc000], R8 ;  /* 0x00c00008ffff79a7 */ /* 0x0021dc0008000006 */
.L_x_2211:
[----:B------:R-:W-:Y:S01]  /*04e0*/  @P0 ELECT P2, URZ, PT ;  /* 0x00000000003f082f */ /* 0x000fe20003840000 */
[----:B------:R1:W-:-:S12]  /*04f0*/  UBLKCP.S.G [UR6], [UR4], UR10 ;  /* 0x00000006040073ba */ /* 0x0003d8000800020a */
[----:B------:R-:W-:Y:S02]  /*0500*/  @P2 PLOP3.LUT P0, PT, P2, PT, PT, 0x8, 0x0 ;  /* 0x000000000000281c */ /* 0x000fe4000170e170 */
[----:B------:R-:W-:-:S11]  /*0510*/  PLOP3.LUT P2, PT, PT, PT, PT, 0x8, 0x0 ;  /* 0x000000000000781c */ /* 0x000fd60003f4e170 */
[----:B-1----:R-:W-:Y:S05]  /*0520*/  @P0 BRA.U.ANY `(.L_x_2211) ;  /* 0xfffffffd00ec0947 */ /* 0x002fea000393ffff */
.L_x_2210:
[----:B------:R-:W-:Y:S05]  /*0530*/  BSYNC B0 ;  /* 0x0000000000007941 */ /* 0x000fea0003800000 */
.L_x_2209:
[----:B------:R-:W-:Y:S01]  /*0540*/  BAR.SYNC.DEFER_BLOCKING 0x0 ;  /* 0x0000000000007b1d */ /* 0x000fe20000010000 */
[----:B------:R-:W-:Y:S02]  /*0550*/  MOV R41, 0x400 ;  /* 0x0000040000297802 */ /* 0x000fe40000000f00 */
[----:B------:R-:W-:Y:S02]  /*0560*/  CS2R R50, SRZ ;  /* 0x0000000000327805 */ /* 0x000fe4000001ff00 */
[----:B------:R-:W-:Y:S01]  /*0570*/  SHF.L.U32 R0, RZ, 0x1f, RZ ;  /* 0x0000001fff007819 */ /* 0x000fe200000006ff */
[--C-:B------:R-:W-:Y:S01]  /*0580*/  @P1 IMAD.MOV.U32 R50, RZ, RZ, R9.reuse ;  /* 0x000000ffff321224 */ /* 0x100fe200078e0009 */
[----:B------:R-:W-:Y:S02]  /*0590*/  LEA R41, R2, R41, 0x18 ;  /* 0x0000002902297211 */ /* 0x000fe400078ec0ff */
[----:B------:R-:W-:-:S07]  /*05a0*/  @P1 SHF.R.S32.HI R51, RZ, 0x1f, R9 ;  /* 0x0000001fff331819 */ /* 0x000fce0000011409 */
.L_x_2212:
[----:B-1----:R1:W2:Y:S02]  /*05b0*/  SYNCS.PHASECHK.TRANS64.TRYWAIT P0, [R41+URZ+0xc000], R0 ;  /* 0x00c00000290075a7 */ /* 0x0022a4000800017f */
[----:B--2---:R-:W-:Y:S05]  /*05c0*/  @!P0 NANOSLEEP.SYNCS 0x989680 ;  /* 0x009896800000895d */ /* 0x004fea0003900000 */
[----:B------:R-:W2:Y:S02]  /*05d0*/  @!P0 SYNCS.PHASECHK.TRANS64 P0, [R41+URZ+0xc000], R0 ;  /* 0x00c00000290085a7 */ /* 0x000ea4000800007f */
[----:B--2---:R-:W-:Y:S05]  /*05e0*/  @!P0 BRA `(.L_x_2212) ;  /* 0xfffffffc00f08947 */ /* 0x004fea000383ffff */
[----:B------:R-:W-:Y:S01]  /*05f0*/  SHF.R.S32.HI R37, RZ, 0x1f, R46 ;  /* 0x0000001fff257819 */ /* 0x000fe2000001142e */
[----:B------:R-:W-:Y:S01]  /*0600*/  ULDC UR4, c[0x0][0x268] ;  /* 0x00009a0000047ab9 */ /* 0x000fe20000000800 */
[----:B------:R-:W-:Y:S01]  /*0610*/  ULDC.64 UR6, c[0x0][0x258] ;  /* 0x0000960000067ab9 */ /* 0x000fe20000000a00 */
[----:B------:R-:W-:Y:S01]  /*0620*/  VIADDMNMX R43, R43, -R40, 0x80, PT ;  /* 0x000000802b2b7446 */ /* 0x000fe20003800928 */
[----:B------:R-:W-:Y:S01]  /*0630*/  IMAD R5, R5, UR6, RZ ;  /* 0x0000000605057c24 */ /* 0x000fe2000f8e02ff */
[CC--:B-1----:R-:W-:Y:S01]  /*0640*/  LEA.HI R0, R37.reuse, R46.reuse, RZ, 0x7 ;  /* 0x0000002e25007211 */ /* 0x0c2fe200078f38ff */
[----:B------:R-:W-:Y:S01]  /*0650*/  BSSY B0, `(.L_x_2213) ;  /* 0x0000092000007945 */ /* 0x000fe20003800000 */
[----:B------:R-:W-:Y:S02]  /*0660*/  LEA.HI R48, R37, R46, RZ, 0x4 ;  /* 0x0000002e25307211 */ /* 0x000fe400078f20ff */
[C---:B------:R-:W-:Y:S01]  /*0670*/  LOP3.LUT R9, R0.reuse, 0xfffff80, RZ, 0xc0, !PT ;  /* 0x0fffff8000097812 */ /* 0x040fe200078ec0ff */
[----:B------:R-:W-:Y:S01]  /*0680*/  IMAD.SHL.U32 R0, R0, 0x20, RZ ;  /* 0x0000002000007824 */ /* 0x000fe200078e00ff */
[----:B------:R-:W-:-:S02]  /*0690*/  LOP3.LUT R11, R48, 0xfffffff0, RZ, 0xc0, !PT ;  /* 0xfffffff0300b7812 */ /* 0x000fc400078ec0ff */
[-C--:B------:R-:W-:Y:S02]  /*06a0*/  IADD3 R9, -R9, R46.reuse, RZ ;  /* 0x0000002e09097210 */ /* 0x080fe40007ffe1ff */
[----:B------:R-:W-:Y:S01]  /*06b0*/  LOP3.LUT R0, R0, 0x3ffff000, RZ, 0xc0, !PT ;  /* 0x3ffff00000007812 */ /* 0x000fe200078ec0ff */
[----:B------:R-:W-:Y:S01]  /*06c0*/  IMAD.IADD R42, R46, 0x1, -R11 ;  /* 0x000000012e2a7824 */ /* 0x000fe200078e0a0b */
[-C--:B------:R-:W-:Y:S02]  /*06d0*/  LEA.HI R2, R37, R46.reuse, RZ, 0x5 ;  /* 0x0000002e25027211 */ /* 0x080fe400078f28ff */
[----:B------:R-:W-:Y:S01]  /*06e0*/  SHF.R.U32.HI R48, RZ, 0x1, R48 ;  /* 0x00000001ff307819 */ /* 0x000fe20000011630 */
[----:B------:R-:W-:Y:S01]  /*06f0*/  IMAD R0, R9, 0x4, R0 ;  /* 0x0000000409007824 */ /* 0x000fe200078e0200 */
[----:B------:R-:W-:Y:S01]  /*0700*/  SHF.R.S32.HI R45, RZ, 0x1f, R42 ;  /* 0x0000001fff2d7819 */ /* 0x000fe2000001142a */
[----:B------:R-:W-:Y:S02]  /*0710*/  IMAD.SHL.U32 R2, R2, 0x20, RZ ;  /* 0x0000002002027824 */ /* 0x000fe400078e00ff */
[----:B------:R-:W-:Y:S01]  /*0720*/  IMAD R52, R0, 0x4, R41 ;  /* 0x0000000400347824 */ /* 0x000fe200078e0229 */
[----:B------:R-:W-:-:S02]  /*0730*/  LEA.HI R0, R37, R46, RZ, 0x3 ;  /* 0x0000002e25007211 */ /* 0x000fc400078f18ff */
[----:B------:R-:W-:Y:S02]  /*0740*/  LEA.HI R45, R45, R42, RZ, 0x3 ;  /* 0x0000002a2d2d7211 */ /* 0x000fe400078f18ff */
[----:B------:R-:W-:Y:S01]  /*0750*/  LOP3.LUT R23, R0, 0x1ffffff8, RZ, 0xc0, !PT ;  /* 0x1ffffff800177812 */ /* 0x000fe200078ec0ff */
[----:B------:R-:W1:Y:S01]  /*0760*/  LDS.128 R12, [R52+0x800] ;  /* 0x00080000340c7984 */ /* 0x000e620000000c00 */
[----:B------:R-:W-:Y:S02]  /*0770*/  SHF.R.S32.HI R0, RZ, 0x3, R0 ;  /* 0x00000003ff007819 */ /* 0x000fe40000011400 */
[----:B------:R-:W-:Y:S01]  /*0780*/  LOP3.LUT R21, R45, 0xfffffff8, RZ, 0xc0, !PT ;  /* 0xfffffff82d157812 */ /* 0x000fe200078ec0ff */
[----:B------:R-:W-:Y:S01]  /*0790*/  IMAD.IADD R44, R46, 0x1, -R23 ;  /* 0x000000012e2c7824 */ /* 0x000fe200078e0a17 */
[----:B------:R-:W-:Y:S01]  /*07a0*/  SHF.L.U32 R28, R0, 0x6, RZ ;  /* 0x00000006001c7819 */ /* 0x000fe200000006ff */
[----:B0-----:R-:W0:Y:S01]  /*07b0*/  LDS.128 R8, [R52] ;  /* 0x0000000034087984 */ /* 0x001e220000000c00 */
[----:B------:R-:W-:Y:S01]  /*07c0*/  LEA.HI R46, R37, R46, RZ, 0x6 ;  /* 0x0000002e252e7211 */ /* 0x000fe200078f30ff */
[----:B------:R-:W-:Y:S01]  /*07d0*/  IMAD.SHL.U32 R44, R44, 0x8, RZ ;  /* 0x000000082c2c7824 */ /* 0x000fe200078e00ff */
[----:B------:R-:W-:Y:S01]  /*07e0*/  LOP3.LUT R33, R28, 0x1c0, RZ, 0xc0, !PT ;  /* 0x000001c01c217812 */ /* 0x000fe200078ec0ff */
[----:B------:R-:W-:Y:S01]  /*07f0*/  IMAD.IADD R42, R42, 0x1, -R21 ;  /* 0x000000012a2a7824 */ /* 0x000fe200078e0a15 */
[----:B------:R-:W2:Y:S01]  /*0800*/  LDS.128 R24, [R52+0x2000] ;  /* 0x0020000034187984 */ /* 0x000ea20000000c00 */
[----:B------:R-:W-:Y:S01]  /*0810*/  IMAD.SHL.U32 R45, R45, 0x40, RZ ;  /* 0x000000402d2d7824 */ /* 0x000fe200078e00ff */
[----:B------:R-:W-:Y:S01]  /*0820*/  SHF.R.U32.HI R36, RZ, 0x3, R33 ;  /* 0x00000003ff247819 */ /* 0x000fe20000011621 */
[----:B------:R-:W-:Y:S01]  /*0830*/  IMAD.SHL.U32 R49, R42, 0x40, RZ ;  /* 0x000000402a317824 */ /* 0x000fe200078e00ff */
[----:B------:R-:W3:Y:S01]  /*0840*/  LDS.128 R20, [R52+0x1800] ;  /* 0x0018000034147984 */ /* 0x000ee20000000c00 */
[----:B------:R-:W-:Y:S01]  /*0850*/  LOP3.LUT R47, R33, 0x38, R44, 0xf8, !PT ;  /* 0x00000038212f7812 */ /* 0x000fe200078ef82c */
[----:B------:R-:W-:Y:S01]  /*0860*/  IMAD.SHL.U32 R46, R46, 0x8, RZ ;  /* 0x000000082e2e7824 */ /* 0x000fe200078e00ff */
[----:B------:R-:W-:Y:S01]  /*0870*/  LOP3.LUT R45, R45, 0x7ffffe00, RZ, 0xc0, !PT ;  /* 0x7ffffe002d2d7812 */ /* 0x000fe200078ec0ff */
[----:B------:R-:W4:Y:S01]  /*0880*/  LDS.128 R16, [R52+0x1000] ;  /* 0x0010000034107984 */ /* 0x000f220000000c00 */
[----:B------:R-:W-:-:S02]  /*0890*/  LOP3.LUT R47, R47, R36, RZ, 0x3c, !PT ;  /* 0x000000242f2f7212 */ /* 0x000fc400078e3cff */
[----:B------:R-:W-:Y:S01]  /*08a0*/  LOP3.LUT R49, R49, 0x1c0, RZ, 0xc0, !PT ;  /* 0x000001c031317812 */ /* 0x000fe200078ec0ff */
[----:B------:R-:W5:Y:S01]  /*08b0*/  LDS.128 R32, [R52+0x3000] ;  /* 0x0030000034207984 */ /* 0x000f620000000c00 */
[----:B------:R-:W-:Y:S02]  /*08c0*/  R2P PR, R42, 0x6 ;  /* 0x000000062a007804 */ /* 0x000fe40000000000 */
[----:B------:R-:W-:Y:S01]  /*08d0*/  LOP3.LUT R48, R49, 0x8, R48, 0xf8, !PT ;  /* 0x0000000831307812 */ /* 0x000fe200078ef830 */
[----:B------:R-:W5:Y:S01]  /*08e0*/  LDS.128 R28, [R52+0x2800] ;  /* 0x00280000341c7984 */ /* 0x000f620000000c00 */
[----:B------:R-:W-:-:S03]  /*08f0*/  SHF.R.U32.HI R49, RZ, 0x3, R49 ;  /* 0x00000003ff317819 */ /* 0x000fc60000011631 */
[----:B------:R-:W5:Y:S01]  /*0900*/  LDS.128 R36, [R52+0x3800] ;  /* 0x0038000034247984 */ /* 0x000f620000000c00 */
[----:B------:R-:W-:Y:S02]  /*0910*/  LOP3.LUT R48, R48, R49, RZ, 0x3c, !PT ;  /* 0x0000003130307212 */ /* 0x000fe400078e3cff */
[----:B------:R-:W-:Y:S02]  /*0920*/  LOP3.LUT R49, R2, 0x7ffffc00, RZ, 0xc0, !PT ;  /* 0x7ffffc0002317812 */ /* 0x000fe400078ec0ff */
[----:B------:R-:W-:Y:S02]  /*0930*/  LOP3.LUT R2, R47, 0x7ffffe00, R46, 0xf8, !PT ;  /* 0x7ffffe002f027812 */ /* 0x000fe400078ef82e */
[----:B------:R-:W-:Y:S01]  /*0940*/  IADD3 R42, R48, R45, R49 ;  /* 0x0000002d302a7210 */ /* 0x000fe20007ffe031 */
[----:B-1----:R-:W-:Y:S01]  /*0950*/  FMUL.FTZ R48, R15, UR4 ;  /* 0x000000040f307c20 */ /* 0x002fe20008410000 */
[----:B------:R-:W-:Y:S01]  /*0960*/  FMUL.FTZ R13, R13, UR4 ;  /* 0x000000040d0d7c20 */ /* 0x000fe20008410000 */
[----:B0-----:R-:W-:Y:S01]  /*0970*/  FMUL.FTZ R45, R9, UR4 ;  /* 0x00000004092d7c20 */ /* 0x001fe20008410000 */
[----:B------:R-:W-:Y:S01]  /*0980*/  FMUL.FTZ R46, R11, UR4 ;  /* 0x000000040b2e7c20 */ /* 0x000fe20008410000 */
[----:B------:R-:W-:Y:S01]  /*0990*/  FMUL.FTZ R9, R10, UR4 ;  /* 0x000000040a097c20 */ /* 0x000fe20008410000 */
[----:B------:R-:W-:Y:S01]  /*09a0*/  FMUL.FTZ R11, R14, UR4 ;  /* 0x000000040e0b7c20 */ /* 0x000fe20008410000 */
[----:B------:R-:W-:Y:S01]  /*09b0*/  FMUL.FTZ R10, R12, UR4 ;  /* 0x000000040c0a7c20 */ /* 0x000fe20008410000 */
[----:B--2---:R-:W-:Y:S01]  /*09c0*/  FMUL.FTZ R25, R25, UR4 ;  /* 0x0000000419197c20 */ /* 0x004fe20008410000 */
[----:B------:R-:W-:Y:S01]  /*09d0*/  FMUL.FTZ R8, R8, UR4 ;  /* 0x0000000408087c20 */ /* 0x000fe20008410000 */
[----:B------:R-:W-:Y:S01]  /*09e0*/  F2FP.F16.F32.PACK_AB R9, R46, R9 ;  /* 0x000000092e09723e */ /* 0x000fe200000000ff */
[----:B---3--:R-:W-:Y:S01]  /*09f0*/  FMUL.FTZ R15, R20, UR4 ;  /* 0x00000004140f7c20 */ /* 0x008fe20008410000 */
[----:B------:R-:W-:Y:S01]  /*0a00*/  FMUL.FTZ R20, R21, UR4 ;  /* 0x0000000415147c20 */ /* 0x000fe20008410000 */
[----:B------:R-:W-:Y:S01]  /*0a10*/  FMUL.FTZ R21, R26, UR4 ;  /* 0x000000041a157c20 */ /* 0x000fe20008410000 */
[----:B------:R-:W-:Y:S01]  /*0a20*/  FMUL.FTZ R26, R27, UR4 ;  /* 0x000000041b1a7c20 */ /* 0x000fe20008410000 */
[----:B----4-:R-:W-:Y:S01]  /*0a30*/  FMUL.FTZ R14, R18, UR4 ;  /* 0x00000004120e7c20 */ /* 0x010fe20008410000 */
[----:B------:R-:W-:Y:S01]  /*0a40*/  FMUL.FTZ R19, R19, UR4 ;  /* 0x0000000413137c20 */ /* 0x000fe20008410000 */
[----:B------:R-:W-:Y:S01]  /*0a50*/  FMUL.FTZ R18, R24, UR4 ;  /* 0x0000000418127c20 */ /* 0x000fe20008410000 */
[----:B------:R-:W-:Y:S01]  /*0a60*/  FMUL.FTZ R12, R16, UR4 ;  /* 0x00000004100c7c20 */ /* 0x000fe20008410000 */
[----:B-----5:R-:W-:Y:S01]  /*0a70*/  FMUL.FTZ R27, R32, UR4 ;  /* 0x00000004201b7c20 */ /* 0x020fe20008410000 */
[----:B------:R-:W-:Y:S01]  /*0a80*/  FMUL.FTZ R32, R33, UR4 ;  /* 0x0000000421207c20 */ /* 0x000fe20008410000 */
[----:B------:R-:W-:Y:S01]  /*0a90*/  FMUL.FTZ R16, R22, UR4 ;  /* 0x0000000416107c20 */ /* 0x000fe20008410000 */
[----:B------:R-:W-:Y:S01]  /*0aa0*/  FMUL.FTZ R23, R23, UR4 ;  /* 0x0000000417177c20 */ /* 0x000fe20008410000 */
[----:B------:R-:W-:Y:S01]  /*0ab0*/  FMUL.FTZ R24, R30, UR4 ;  /* 0x000000041e187c20 */ /* 0x000fe20008410000 */
[----:B------:R-:W-:Y:S01]  /*0ac0*/  FMUL.FTZ R31, R31, UR4 ;  /* 0x000000041f1f7c20 */ /* 0x000fe20008410000 */
[----:B------:R-:W-:Y:S01]  /*0ad0*/  F2FP.F16.F32.PACK_AB R10, R13, R10 ;  /* 0x0000000a0d0a723e */ /* 0x000fe200000000ff */
[----:B------:R-:W-:Y:S01]  /*0ae0*/  FMUL.FTZ R22, R28, UR4 ;  /* 0x000000041c167c20 */ /* 0x000fe20008410000 */
[----:B------:R-:W-:Y:S01]  /*0af0*/  FMUL.FTZ R33, R38, UR4 ;  /* 0x0000000426217c20 */ /* 0x000fe20008410000 */
[----:B------:R-:W-:Y:S01]  /*0b00*/  FMUL.FTZ R38, R39, UR4 ;  /* 0x0000000427267c20 */ /* 0x000fe20008410000 */
[----:B------:R-:W-:Y:S01]  /*0b10*/  IADD3 R39, R41, 0x8000, RZ ;  /* 0x0000800029277810 */ /* 0x000fe20007ffe0ff */
[----:B------:R-:W-:Y:S01]  /*0b20*/  FMUL.FTZ R29, R29, UR4 ;  /* 0x000000041d1d7c20 */ /* 0x000fe20008410000 */
[----:B------:R-:W-:Y:S01]  /*0b30*/  F2FP.F16.F32.PACK_AB R13, R19, R14 ;  /* 0x0000000e130d723e */ /* 0x000fe200000000ff */
[----:B------:R-:W-:Y:S01]  /*0b40*/  FMUL.FTZ R30, R36, UR4 ;  /* 0x00000004241e7c20 */ /* 0x000fe20008410000 */
[----:B------:R-:W-:Y:S01]  /*0b50*/  F2FP.F16.F32.PACK_AB R19, R31, R24 ;  /* 0x000000181f13723e */ /* 0x000fe200000000ff */
[----:B------:R-:W-:Y:S01]  /*0b60*/  IMAD.MOV.U32 R24, RZ, RZ, 0x20 ;  /* 0x00000020ff187424 */ /* 0x000fe200078e00ff */
[----:B------:R-:W-:Y:S01]  /*0b70*/  F2FP.F16.F32.PACK_AB R14, R20, R15 ;  /* 0x0000000f140e723e */ /* 0x000fe200000000ff */
[----:B------:R-:W-:Y:S01]  /*0b80*/  FMUL.FTZ R37, R37, UR4 ;  /* 0x0000000425257c20 */ /* 0x000fe20008410000 */
[----:B------:R-:W-:Y:S01]  /*0b90*/  F2FP.F16.F32.PACK_AB R15, R23, R16 ;  /* 0x00000010170f723e */ /* 0x000fe200000000ff */
[----:B------:R-:W-:-:S02]  /*0ba0*/  IMAD R23, R42, 0x2, R39 ;  /* 0x000000022a177824 */ /* 0x000fc400078e0227 */
[----:B------:R-:W-:Y:S01]  /*0bb0*/  FMUL.FTZ R17, R17, UR4 ;  /* 0x0000000411117c20 */ /* 0x000fe20008410000 */
[----:B------:R-:W-:Y:S01]  /*0bc0*/  SEL R24, R24, 0xffffffe0, !P1 ;  /* 0xffffffe018187807 */ /* 0x000fe20004800000 */
[----:B------:R-:W-:Y:S01]  /*0bd0*/  FMUL.FTZ R28, R34, UR4 ;  /* 0x00000004221c7c20 */ /* 0x000fe20008410000 */
[----:B------:R-:W-:Y:S01]  /*0be0*/  FMUL.FTZ R35, R35, UR4 ;  /* 0x0000000423237c20 */ /* 0x000fe20008410000 */
[----:B------:R-:W-:Y:S01]  /*0bf0*/  F2FP.F16.F32.PACK_AB R16, R25, R18 ;  /* 0x000000121910723e */ /* 0x000fe200000000ff */
[----:B------:R-:W-:Y:S01]  /*0c00*/  VIADD R31, R23, 0x40 ;  /* 0x00000040171f7836 */ /* 0x000fe20000000000 */
[----:B------:R-:W-:Y:S01]  /*0c10*/  F2FP.F16.F32.PACK_AB R18, R29, R22 ;  /* 0x000000161d12723e */ /* 0x000fe200000000ff */
[----:B------:R-:W-:Y:S01]  /*0c20*/  @P2 VIADD R31, R23, 0xffffffc0 ;  /* 0xffffffc0171f2836 */ /* 0x000fe20000000000 */
[----:B------:R-:W-:Y:S01]  /*0c30*/  F2FP.F16.F32.PACK_AB R8, R45, R8 ;  /* 0x000000082d08723e */ /* 0x000fe200000000ff */
[--C-:B------:R-:W-:Y:S01]  /*0c40*/  IMAD R42, R42, 0x2, R41.reuse ;  /* 0x000000022a2a7824 */ /* 0x100fe200078e0229 */
[----:B------:R-:W-:Y:S01]  /*0c50*/  F2FP.F16.F32.PACK_AB R11, R48, R11 ;  /* 0x0000000b300b723e */ /* 0x000fe200000000ff */
[----:B------:R-:W-:Y:S01]  /*0c60*/  IMAD R41, R2, 0x2, R41 ;  /* 0x0000000202297824 */ /* 0x000fe200078e0229 */
[----:B------:R-:W-:Y:S01]  /*0c70*/  F2FP.F16.F32.PACK_AB R22, R37, R30 ;  /* 0x0000001e2516723e */ /* 0x000fe200000000ff */
[----:B------:R-:W-:Y:S01]  /*0c80*/  ULDC UR4, c[0x0][0x244] ;  /* 0x0000910000047ab9 */ /* 0x000fe20000000800 */
[----:B------:R-:W-:Y:S01]  /*0c90*/  F2FP.F16.F32.PACK_AB R12, R17, R12 ;  /* 0x0000000c110c723e */ /* 0x000fe200000000ff */
[----:B------:R0:W-:Y:S01]  /*0ca0*/  STSM.16.M88.4 [R42+0x8000], R8 ;  /* 0x008000082a007844 */ /* 0x0001e20000000200 */
[----:B------:R-:W-:-:S02]  /*0cb0*/  IADD3 R30, R23, R24, RZ ;  /* 0x00000018171e7210 */ /* 0x000fc40007ffe0ff */
[----:B------:R-:W-:Y:S02]  /*0cc0*/  F2FP.F16.F32.PACK_AB R17, R26, R21 ;  /* 0x000000151a11723e */ /* 0x000fe400000000ff */
[----:B------:R-:W-:Y:S01]  /*0cd0*/  F2FP.F16.F32.PACK_AB R20, R32, R27 ;  /* 0x0000001b2014723e */ /* 0x000fe200000000ff */
[----:B------:R-:W-:Y:S01]  /*0ce0*/  IMAD.IADD R32, R24, 0x1, R31 ;  /* 0x0000000118207824 */ /* 0x000fe200078e021f */
[----:B------:R-:W-:Y:S01]  /*0cf0*/  F2FP.F16.F32.PACK_AB R21, R35, R28 ;  /* 0x0000001c2315723e */ /* 0x000fe200000000ff */
[----:B------:R1:W-:Y:S01]  /*0d00*/  STSM.16.M88.4 [R30], R12 ;  /* 0x0000000c1e007844 */ /* 0x0003e20000000200 */
[----:B------:R-:W-:Y:S02]  /*0d10*/  F2FP.F16.F32.PACK_AB R23, R38, R33 ;  /* 0x000000212617723e */ /* 0x000fe400000000ff */
[----:B------:R-:W-:Y:S01]  /*0d20*/  IADD3 R28, P0, R0, R50, RZ ;  /* 0x00000032001c7210 */ /* 0x000fe20007f1e0ff */
[----:B------:R1:W-:Y:S01]  /*0d30*/  STSM.16.M88.4 [R31], R16 ;  /* 0x000000101f007844 */ /* 0x0003e20000000200 */
[----:B------:R-:W-:-:S02]  /*0d40*/  SHF.R.S32.HI R45, RZ, 0x1f, R44 ;  /* 0x0000001fff2d7819 */ /* 0x000fc4000001142c */
[----:B------:R-:W-:Y:S01]  /*0d50*/  LEA.HI.X.SX32 R29, R0, R51, 0x1, P0 ;  /* 0x00000033001d7211 */ /* 0x000fe200000f0eff */
[----:B------:R1:W-:Y:S01]  /*0d60*/  STSM.16.M88.4 [R32], R20 ;  /* 0x0000001420007844 */ /* 0x0003e20000000200 */
[----:B------:R-:W-:Y:S01]  /*0d70*/  BAR.SYNC.DEFER_BLOCKING 0x0 ;  /* 0x0000000000007b1d */ /* 0x000fe20000010000 */
[----:B------:R-:W-:Y:S01]  /*0d80*/  ISETP.GE.AND P0, PT, R44, UR4, PT ;  /* 0x000000042c007c0c */ /* 0x000fe2000bf06270 */
[C---:B0-----:R-:W-:Y:S02]  /*0d90*/  IMAD R9, R6.reuse, UR7, R5 ;  /* 0x0000000706097c24 */ /* 0x041fe4000f8e0205 */
[----:B------:R-:W-:Y:S01]  /*0da0*/  IMAD.WIDE.U32 R44, R6, UR6, R44 ;  /* 0x00000006062c7c25 */ /* 0x000fe2000f8e002c */
[C---:B------:R-:W-:Y:S01]  /*0db0*/  ISETP.GE.OR P3, PT, R0.reuse, R43, P0 ;  /* 0x0000002b0000720c */ /* 0x040fe20000766670 */
[----:B------:R-:W-:Y:S02]  /*0dc0*/  ULDC.64 UR4, c[0x0][0x260] ;  /* 0x0000980000047ab9 */ /* 0x000fe40000000a00 */
[----:B------:R-:W-:Y:S01]  /*0dd0*/  VIADD R5, R0, 0x20 ;  /* 0x0000002000057836 */ /* 0x000fe20000000000 */
[----:B------:R-:W-:Y:S01]  /*0de0*/  IADD3 R45, R45, R9, RZ ;  /* 0x000000092d2d7210 */ /* 0x000fe20007ffe0ff */
[----:B------:R-:W-:-:S02]  /*0df0*/  IMAD R7, R7, UR4, RZ ;  /* 0x0000000407077c24 */ /* 0x000fc4000f8e02ff */
[C---:B------:R-:W-:Y:S01]  /*0e00*/  VIADD R6, R0.reuse, 0x40 ;  /* 0x0000004000067836 */ /* 0x040fe20000000000 */
[-C--:B------:R-:W-:Y:S01]  /*0e10*/  ISETP.GE.OR P2, PT, R5, R43.reuse, P0 ;  /* 0x0000002b0500720c */ /* 0x080fe20000746670 */
[----:B------:R-:W-:Y:S02]  /*0e20*/  VIADD R0, R0, 0x60 ;  /* 0x0000006000007836 */ /* 0x000fe40000000000 */
[----:B------:R-:W-:Y:S01]  /*0e30*/  IMAD R9, R4, UR5, R7 ;  /* 0x0000000504097c24 */ /* 0x000fe2000f8e0207 */
[-C--:B------:R-:W-:Y:S01]  /*0e40*/  ISETP.GE.OR P1, PT, R6, R43.reuse, P0 ;  /* 0x0000002b0600720c */ /* 0x080fe20000726670 */
[----:B------:R-:W-:Y:S01]  /*0e50*/  IMAD.WIDE.U32 R4, R4, UR4, R44 ;  /* 0x0000000404047c25 */ /* 0x000fe2000f8e002c */
[----:B------:R-:W-:-:S03]  /*0e60*/  ISETP.GE.OR P0, PT, R0, R43, P0 ;  /* 0x0000002b0000720c */ /* 0x000fc60000706670 */
[----:B------:R-:W-:Y:S01]  /*0e70*/  IMAD.WIDE R6, R3, 0x80, R28 ;  /* 0x0000008003067825 */ /* 0x000fe200078e021c */
[----:B------:R1:W0:Y:S03]  /*0e80*/  LDS.128 R24, [R41+0xb000] ;  /* 0x00b0000029187984 */ /* 0x0002260000000c00 */
[----:B------:R-:W-:Y:S02]  /*0e90*/  IMAD R8, R2, 0x2, R39 ;  /* 0x0000000202087824 */ /* 0x000fe400078e0227 */
[----:B------:R-:W-:Y:S01]  /*0ea0*/  IMAD.IADD R3, R5, 0x1, R9 ;  /* 0x0000000105037824 */ /* 0x000fe200078e0209 */
[----:B------:R-:W-:Y:S06]  /*0eb0*/  @P3 BRA `(.L_x_2214) ;  /* 0x00000000002c3947 */ /* 0x000fec0003800000 */
[----:B------:R-:W2:Y:S01]  /*0ec0*/  LDS.128 R8, [R8] ;  /* 0x0000000008087984 */ /* 0x000ea20000000c00 */
[----:B------:R-:W-:Y:S01]  /*0ed0*/  ULDC.64 UR4, c[0x0][0x250] ;  /* 0x0000940000047ab9 */ /* 0x000fe20000000a00 */
[----:B------:R-:W-:Y:S02]  /*0ee0*/  IMAD.MOV.U32 R2, RZ, RZ, R4 ;  /* 0x000000ffff027224 */ /* 0x000fe400078e0004 */
[----:B-1----:R-:W-:Y:S02]  /*0ef0*/  IMAD R15, R7, UR4, RZ ;  /* 0x00000004070f7c24 */ /* 0x002fe4000f8e02ff */
[----:B------:R-:W-:-:S04]  /*0f00*/  IMAD.WIDE.U32 R12, R6, UR4, R2 ;  /* 0x00000004060c7c25 */ /* 0x000fc8000f8e0002 */
[----:B------:R-:W-:Y:S01]  /*0f10*/  IMAD R15, R6, UR5, R15 ;  /* 0x00000005060f7c24 */ /* 0x000fe2000f8e020f */
[----:B------:R-:W-:Y:S02]  /*0f20*/  ULDC.64 UR4, c[0x0][0x238] ;  /* 0x00008e0000047ab9 */ /* 0x000fe40000000a00 */
[----:B------:R-:W-:Y:S01]  /*0f30*/  LEA R14, P3, R12, UR4, 0x1 ;  /* 0x000000040c0e7c11 */ /* 0x000fe2000f8608ff */
[----:B------:R-:W-:-:S05]  /*0f40*/  IMAD.IADD R13, R13, 0x1, R15 ;  /* 0x000000010d0d7824 */ /* 0x000fca00078e020f */
[----:B------:R-:W-:-:S05]  /*0f50*/  LEA.HI.X R15, R12, UR5, R13, 0x1, P3 ;  /* 0x000000050c0f7c11 */ /* 0x000fca00098f0c0d */
[----:B--2---:R2:W-:Y:S02]  /*0f60*/  STG.E.128 desc[UR8][R14.64], R8 ;  /* 0x000000080e007986 */ /* 0x0045e4000c101d08 */
.L_x_2214:
[----:B------:R-:W-:Y:S05]  /*0f70*/  BSYNC B0 ;  /* 0x0000000000007941 */ /* 0x000fea0003800000 */
.L_x_2213:
[----:B--2---:R2:W3:Y:S01]  /*0f80*/  LDS.128 R8, [R41+0x9000] ;  /* 0x0090000029087984 */ /* 0x0044e20000000c00 */
        /* <DEDUP_REMOVED lines=15> */
.L_x_2216:
[----:B------:R-:W-:Y:S05]  /*1080*/  BSYNC B0 ;  /* 0x0000000000007941 */ /* 0x000fea0003800000 */
.L_x_2215:
[----:B---34-:R3:W4:Y:S01]  /*1090*/  LDS.128 R8, [R41+0xa000] ;  /* 0x00a0000029087984 */ /* 0x0187220000000c00 */
        /* <DEDUP_REMOVED lines=14> */
[----:B----4-:R1:W-:Y:S02]  /*1180*/  STG.E.128 desc[UR8][R14.64], R8 ;  /* 0x000000080e007986 */ /* 0x0103e4000c101d08 */
.L_x_2218:
[----:B------:R-:W-:Y:S05]  /*1190*/  BSYNC B0 ;  /* 0x0000000000007941 */ /* 0x000fea0003800000 */
.L_x_2217:
[----:B------:R-:W-:Y:S05]  /*11a0*/  @P0 EXIT ;  /* 0x000000000000094d */ /* 0x000fea0003800000 */
[----:B------:R-:W-:Y:S01]  /*11b0*/  IADD3 R5, P0, R6, 0x60, RZ ;  /* 0x0000006006057810 */ /* 0x000fe20007f1e0ff */
[----:B------:R-:W-:Y:S01]  /*11c0*/  ULDC.64 UR4, c[0x0][0x250] ;  /* 0x0000940000047ab9 */ /* 0x000fe20000000a00 */
[----:B------:R-:W-:-:S03]  /*11d0*/  IMAD.MOV.U32 R2, RZ, RZ, R4 ;  /* 0x000000ffff027224 */ /* 0x000fc600078e0004 */
        /* <DEDUP_REMOVED lines=8> */
[----:B0-----:R-:W-:Y:S01]  /*1260*/  STG.E.128 desc[UR8][R4.64], R24 ;  /* 0x0000001804007986 */ /* 0x001fe2000c101d08 */
[----:B------:R-:W-:Y:S05]  /*1270*/  EXIT ;  /* 0x000000000000794d */ /* 0x000fea0003800000 */
.L_x_2219:
        /* <DEDUP_REMOVED lines=16> */
.L_x_3734:


//--------------------- .text._ZN7cutlass13device_kernelIN5flash11enable_sm90INS1_16FlashAttnBwdSm90INS1_25CollectiveMainloopBwdSm90ILi2ELi2ELi2EN4cute5tupleIJNS5_1CILi1EEES8_S8_EEENS6_IJNS7_ILi128EEESA_NS7_ILi64EEEEEENS_6half_tEfNS_4arch4Sm90ELb0ELb1ELb1ELb1ELb1ELb1ELb0ELb0ELi2ELi1ELi2ELi2ELb0EEENS1_24CollectiveEpilogueBwdGQAISC_fSF_Li256ELb1ELb1EEENS1_19SingleTileSchedulerILb1ELb0ELb0ELi128EEEEEEEEEvNT_6ParamsE --------------------------
	.section	.text._ZN7cutlass13device_kernelIN5flash11enable_sm90INS1_16FlashAttnBwdSm90INS1_25CollectiveMainloopBwdSm90ILi2ELi2ELi2EN4cute5tupleIJNS5_1CILi1EEES8_S8_EEENS6_IJNS7_ILi128EEESA_NS7_ILi64EEEEEENS_6half_tEfNS_4arch4Sm90ELb0ELb1ELb1ELb1ELb1ELb1ELb0ELb0ELi2ELi1ELi2ELi2ELb0EEENS1_24CollectiveEpilogueBwdGQAISC_fSF_Li256ELb1ELb1EEENS1_19SingleTileSchedulerILb1ELb0ELb0ELi128EEEEEEEEEvNT_6ParamsE,"ax",@progbits
	.align	128
.text._ZN7cutlass13device_kernelIN5flash11enable_sm90INS1_16FlashAttnBwdSm90INS1_25CollectiveMainloopBwdSm90ILi2ELi2ELi2EN4cute5tupleIJNS5_1CILi1EEES8_S8_EEENS6_IJNS7_ILi128EEESA_NS7_ILi64EEEEEENS_6half_tEfNS_4arch4Sm90ELb0ELb1ELb1ELb1ELb1ELb1ELb0ELb0ELi2ELi1ELi2ELi2ELb0EEENS1_24CollectiveEpilogueBwdGQAISC_fSF_Li256ELb1ELb1EEENS1_19SingleTileSchedulerILb1ELb0ELb0ELi128EEEEEEEEEvNT_6ParamsE:
        .type           _ZN7cutlass13device_kernelIN5flash11enable_sm90INS1_16FlashAttnBwdSm90INS1_25CollectiveMainloopBwdSm90ILi2ELi2ELi2EN4cute5tupleIJNS5_1CILi1EEES8_S8_EEENS6_IJNS7_ILi128EEESA_NS7_ILi64EEEEEENS_6half_tEfNS_4arch4Sm90ELb0ELb1ELb1ELb1ELb1ELb1ELb0ELb0ELi2ELi1ELi2ELi2ELb0EEENS1_24CollectiveEpilogueBwdGQAISC_fSF_Li256ELb1ELb1EEENS1_19SingleTileSchedulerILb1ELb0ELb0ELi128EEEEEEEEEvNT_6ParamsE,@function
        .size           _ZN7cutlass13device_kernelIN5flash11enable_sm90INS1_16FlashAttnBwdSm90INS1_25CollectiveMainloopBwdSm90ILi2ELi2ELi2EN4cute5tupleIJNS5_1CILi1EEES8_S8_EEENS6_IJNS7_ILi128EEESA_NS7_ILi64EEEEEENS_6half_tEfNS_4arch4Sm90ELb0ELb1ELb1ELb1ELb1ELb1ELb0ELb0ELi2ELi1ELi2ELi2ELb0EEENS1_24CollectiveEpilogueBwdGQAISC_fSF_Li256ELb1ELb1EEENS1_19SingleTileSchedulerILb1ELb0ELb0ELi128EEEEEEEEEvNT_6ParamsE,(.L_x_3735 - _ZN7cutlass13device_kernelIN5flash11enable_sm90INS1_16FlashAttnBwdSm90INS1_25CollectiveMainloopBwdSm90ILi2ELi2ELi2EN4cute5tupleIJNS5_1CILi1EEES8_S8_EEENS6_IJNS7_ILi128EEESA_NS7_ILi64EEEEEENS_6half_tEfNS_4arch4Sm90ELb0ELb1ELb1ELb1ELb1ELb1ELb0ELb0ELi2ELi1ELi2ELi2ELb0EEENS1_24CollectiveEpilogueBwdGQAISC_fSF_Li256ELb1ELb1EEENS1_19SingleTileSchedulerILb1ELb0ELb0ELi128EEEEEEEEEvNT_6ParamsE)
        .other          _ZN7cutlass13device_kernelIN5flash11enable_sm90INS1_16FlashAttnBwdSm90INS1_25CollectiveMainloopBwdSm90ILi2ELi2ELi2EN4cute5tupleIJNS5_1CILi1EEES8_S8_EEENS6_IJNS7_ILi128EEESA_NS7_ILi64EEEEEENS_6half_tEfNS_4arch4Sm90ELb0ELb1ELb1ELb1ELb1ELb1ELb0ELb0ELi2ELi1ELi2ELi2ELb0EEENS1_24CollectiveEpilogueBwdGQAISC_fSF_Li256ELb1ELb1EEENS1_19SingleTileSchedulerILb1ELb0ELb0ELi128EEEEEEEEEvNT_6ParamsE,@"STO_CUDA_ENTRY STV_DEFAULT"
_ZN7cutlass13device_kernelIN5flash11enable_sm90INS1_16FlashAttnBwdSm90INS1_25CollectiveMainloopBwdSm90ILi2ELi2ELi2EN4cute5tupleIJNS5_1CILi1EEES8_S8_EEENS6_IJNS7_ILi128EEESA_NS7_ILi64EEEEEENS_6half_tEfNS_4arch4Sm90ELb0ELb1ELb1ELb1ELb1ELb1ELb0ELb0ELi2ELi1ELi2ELi2ELb0EEENS1_24CollectiveEpilogueBwdGQAISC_fSF_Li256ELb1ELb1EEENS1_19SingleTileSchedulerILb1ELb0ELb0ELi128EEEEEEEEEvNT_6ParamsE:
        /* <DEDUP_REMOVED lines=24> */
.L_x_2221:
[----:B------:R-:W-:Y:S05]  /*0180*/  BSYNC B0 ;  /* 0x0000000000007941 */ /* 0x000fea0003800000 */
.L_x_2220:
        /* <DEDUP_REMOVED lines=37> */
.L_x_2222:
        /* <DEDUP_REMOVED lines=22> */
.L_x_2223:
[----:B------:R-:W-:Y:S01]  /*0540*/  PLOP3.LUT P0, PT, PT, PT, UP0, 0x80, 0x0 ;  /* 0x000000000000781c */ /* 0x000fe20003f0f008 */
[----:B------:R-:W-:Y:S01]  /*0550*/  NOP ;  /* 0x0000000000007918 */ /* 0x000fe20000000000 */
[----:B------:R-:W-:Y:S01]  /*0560*/  ULDC.64 UR38, c[0x0][0x208] ;  /* 0x0000820000267ab9 */ /* 0x000fe20000000a00 */
[----:B------:R-:W-:Y:S01]  /*0570*/  BSSY B6, `(.L_x_2224) ;  /* 0x0001676000067945 */ /* 0x000fe20003800000 */
[----:B-12-4-:R-:W-:Y:S09]  /*0580*/  BAR.SYNC.DEFER_BLOCKING 0x0 ;  /* 0x0000000000007b1d */ /* 0x016ff20000010000 */
[----:B------:R-:W-:Y:S05]  /*0590*/  @!P0 BRA `(.L_x_2225) ;  /* 0x0000012000448947 */ /* 0x000fea0003800000 */
.L_x_2226:
        /* <DEDUP_REMOVED lines=24> */
.L_x_2227:
        /* <DEDUP_REMOVED lines=14> */
.L_x_2229:
[----:B------:R-:W-:-:S05]  /*0800*/  ULDC UR4, c[0x0][0x8c4] ;  /* 0x0002310000047ab9 */ /* 0x000fca0000000800 */
.L_x_2228:
        /* <DEDUP_REMOVED lines=19> */
.L_x_2231:
        /* <DEDUP_REMOVED lines=14> */
.L_x_2232:
        /* <DEDUP_REMOVED lines=11> */
.L_x_2233:
        /* <DEDUP_REMOVED lines=13> */
.L_x_2234:
        /* <DEDUP_REMOVED lines=50> */
.L_x_2235:
        /* <DEDUP_REMOVED lines=28> */
.L_x_2238:
        /* <DEDUP_REMOVED lines=15> */
.L_x_2237:
        /* <DEDUP_REMOVED lines=22> */
.L_x_2240:
        /* <DEDUP_REMOVED lines=15> */
.L_x_2239:
[----:B------:R-:W-:Y:S01]  /*13c0*/  SHF.R.S32.HI R6, RZ, 0x1f, R17 ;  /* 0x0000001fff067819 */ /* 0x000fe20000011411 */
[----:B------:R-:W-:-:S03]  /*13d0*/  UMOV UR4, 0xffffffff ;  /* 0xffffffff00047882 */ /* 0x000fc60000000000 */
[----:B------:R-:W-:-:S04]  /*13e0*/  LEA.HI R0, R6, R17, RZ, 0x7 ;  /* 0x0000001106007211 */ /* 0x000fc800078f38ff */
[----:B------:R-:W-:Y:S01]  /*13f0*/  SHF.R.S32.HI R18, RZ, 0x7, R0 ;  /* 0x00000007ff127819 */ /* 0x000fe20000011400 */
[----:B------:R-:W-:Y:S06]  /*1400*/  BRA.DIV UR4, `(.L_x_2241) ;  /* 0x0000015a04387947 */ /* 0x000fec000b800000 */
[----:B------:R1:W2:Y:S02]  /*1410*/  SHFL.IDX PT, R14, R18, RZ, 0x1f ;  /* 0x00001fff120e7589 */ /* 0x0002a400000e0000 */
.L_x_2389:
        /* <DEDUP_REMOVED lines=24> */
.L_x_2242:
        /* <DEDUP_REMOVED lines=162> */
.L_x_2255:
[----:B------:R-:W-:-:S06]  /*1fc0*/  ULOP3.LUT UR4, UR36, 0x1, URZ, 0xfc, !UPT ;  /* 0x0000000124047892 */ /* 0x000fcc000f8efc3f */
[----:B------:R-:W-:-:S05]  /*1fd0*/  IMAD.U32 R5, RZ, RZ, UR4 ;  /* 0x00000004ff057e24 */ /* 0x000fca000f8e00ff */
[----:B------:R-:W-:-:S13]  /*1fe0*/  ISETP.NE.AND P6, PT, R5, 0x3, PT ;  /* 0x000000030500780c */ /* 0x000fda0003fc5270 */
[----:B------:R-:W-:Y:S05]  /*1ff0*/  @!P6 BRA `(.L_x_2245) ;  /* 0x000000000004e947 */ /* 0x000fea0003800000 */
[----:B------:R-:W-:Y:S01]  /*2000*/  BPT.TRAP 0x1 ;  /* 0x000000040000795c */ /* 0x000fe20000300000 */
.L_x_2245:
[----:B------:R-:W-:Y:S02]  /*2010*/  LEA R6, R0, R16, 0x3 ;  /* 0x0000001000067211 */ /* 0x000fe400078e18ff */
[----:B------:R-:W-:-:S04]  /*2020*/  SHF.L.U32 R23, R4, 0x1f, RZ ;  /* 0x0000001f04177819 */ /* 0x000fc800000006ff */
[----:B------:R1:W2:Y:S01]  /*2030*/  SYNCS.PHASECHK.TRANS64.TRYWAIT P0, [R6+URZ+0x30c10], R23 ;  /* 0x030c1017060075a7 */ /* 0x0002a2000800017f */
[----:B------:R-:W-:Y:S05]  /*2040*/  @!P6 BRA `(.L_x_2246) ;  /* 0x000000000004e947 */ /* 0x000fea0003800000 */
[----:B------:R-:W-:Y:S01]  /*2050*/  BPT.TRAP 0x1 ;  /* 0x000000040000795c */ /* 0x000fe20000300000 */
.L_x_2246:
[----:B------:R-:W-:-:S05]  /*2060*/  VIADD R5, R16, 0x10000 ;  /* 0x0001000010057836 */ /* 0x000fca0000000000 */
[----:B------:R-:W-:-:S04]  /*2070*/  SHF.R.U32.HI R5, RZ, 0x4, R5 ;  /* 0x00000004ff057819 */ /* 0x000fc80000011605 */
[----:B------:R-:W-:Y:S01]  /*2080*/  LOP3.LUT R5, R5, 0x3fff, RZ, 0xc0, !PT ;  /* 0x00003fff05057812 */ /* 0x000fe200078ec0ff */
[----:B--2---:R-:W-:Y:S06]  /*2090*/  @P0 BRA `(.L_x_2247) ;  /* 0x0000000000080947 */ /* 0x004fec0003800000 */
[----:B------:R-:W2:Y:S02]  /*20a0*/  SYNCS.PHASECHK.TRANS64.TRYWAIT P0, [R6+URZ+0x30c10], R23 ;  /* 0x030c1017060075a7 */ /* 0x000ea4000800017f */
[----:B--2---:R-:W-:Y:S05]  /*20b0*/  @!P0 BRA `(.L_x_2248) ;  /* 0x0000014c00408947 */ /* 0x004fea0003800000 */
.L_x_2247:
        /* <DEDUP_REMOVED lines=65> */
.L_x_2249:
[----:B------:R1:W1:Y:S01]  /*24d0*/  SYNCS.PHASECHK.TRANS64.TRYWAIT P0, [R6+URZ+0x30c30], R23 ;  /* 0x030c3017060075a7 */ /* 0x000262000800017f */
[----:B------:R-:W-:Y:S05]  /*24e0*/  @!P6 BRA `(.L_x_2250) ;  /* 0x000000000004e947 */ /* 0x000fea0003800000 */
[----:B------:R-:W-:Y:S01]  /*24f0*/  BPT.TRAP 0x1 ;  /* 0x000000040000795c */ /* 0x000fe20000300000 */
.L_x_2250:
[----:B-1----:R-:W-:Y:S05]  /*2500*/  @P0 BRA `(.L_x_2251) ;  /* 0x0000000000080947 */ /* 0x002fea0003800000 */
[----:B------:R-:W1:Y:S02]  /*2510*/  SYNCS.PHASECHK.TRANS64.TRYWAIT P0, [R6+URZ+0x30c30], R23 ;  /* 0x030c3017060075a7 */ /* 0x000e64000800017f */
[----:B-1----:R-:W-:Y:S05]  /*2520*/  @!P0 BRA `(.L_x_2252) ;  /* 0x0000014800388947 */ /* 0x002fea0003800000 */
.L_x_2251:
        /* <DEDUP_REMOVED lines=1123> */
.L_x_2253:
        /* <DEDUP_REMOVED lines=68> */
.L_x_2254:
        /* <DEDUP_REMOVED lines=12> */
.L_x_2244:
        /* <DEDUP_REMOVED lines=18> */
[----:B------:R-:W-:Y:S01]  /*7180*/  MOV R21, 0x40000040 ;  /* 0x4000004000157802 */ /* 0x000fe20000000f00 */
[----:B------:R-:W-:Y:S01]  /*7190*/  IMAD.MOV.U32 R19, RZ, RZ, 0x40000040 ;  /* 0x40000040ff137424 */ /* 0x000fe200078e00ff */
[----:B------:R-:W5:Y:S03]  /*71a0*/  S2R R5, SR_TID.X ;  /* 0x0000000000057919 */ /* 0x000f660000002100 */
[----:B------:R-:W-:-:S02]  /*71b0*/  IMAD.U32 R14, RZ, RZ, UR4 ;  /* 0x00000004ff0e7e24 */ /* 0x000fc4000f8e00ff */
[----:B-----5:R-:W-:-:S05]  /*71c0*/  VIADD R8, R5, 0xffffff80 ;  /* 0xffffff8005087836 */ /* 0x020fca0000000000 */
[----:B------:R-:W-:-:S04]  /*71d0*/  SHF.R.S32.HI R7, RZ, 0x1f, R8 ;  /* 0x0000001fff077819 */ /* 0x000fc80000011408 */
[----:B------:R-:W-:-:S04]  /*71e0*/  LEA.HI R5, R7, R8, RZ, 0x5 ;  /* 0x0000000807057211 */ /* 0x000fc800078f28ff */
[----:B------:R-:W-:Y:S02]  /*71f0*/  LOP3.LUT R5, R5, 0xffffffe0, RZ, 0xc0, !PT ;  /* 0xffffffe005057812 */ /* 0x000fe400078ec0ff */
[----:B--2---:R-:W-:Y:S02]  /*7200*/  MOV R15, R10 ;  /* 0x0000000a000f7202 */ /* 0x004fe40000000f00 */
[----:B------:R-:W2:Y:S01]  /*7210*/  S2R R10, SR_TID.X ;  /* 0x00000000000a7919 */ /* 0x000ea20000002100 */
[----:B---3--:R-:W-:Y:S02]  /*7220*/  LEA.HI R9, R11, R12, RZ, 0x5 ;  /* 0x0000000c0b097211 */ /* 0x008fe400078f28ff */
[--C-:B----4-:R-:W-:Y:S02]  /*7230*/  SHF.R.S32.HI R11, RZ, 0x2, R6.reuse ;  /* 0x00000002ff0b7819 */ /* 0x110fe40000011406 */
[----:B------:R-:W-:Y:S02]  /*7240*/  SHF.R.S32.HI R6, RZ, 0x1f, R6 ;  /* 0x0000001fff067819 */ /* 0x000fe40000011406 */
[----:B------:R-:W-:Y:S01]  /*7250*/  SHF.R.S32.HI R13, RZ, 0x5, R9 ;  /* 0x00000005ff0d7819 */ /* 0x000fe20000011409 */
[----:B------:R-:W-:Y:S01]  /*7260*/  IMAD.IADD R9, R8, 0x1, -R5 ;  /* 0x0000000108097824 */ /* 0x000fe200078e0a05 */
[----:B------:R-:W-:-:S03]  /*7270*/  LEA.HI R12, R6, R11, RZ, 0x3 ;  /* 0x0000000b060c7211 */ /* 0x000fc600078f18ff */
[----:B------:R-:W-:Y:S01]  /*7280*/  IMAD R6, R13, -0x10, R14 ;  /* 0xfffffff00d067824 */ /* 0x000fe200078e020e */
[----:B------:R-:W-:Y:S02]  /*7290*/  LOP3.LUT R12, R12, 0xfffffff8, RZ, 0xc0, !PT ;  /* 0xfffffff80c0c7812 */ /* 0x000fe400078ec0ff */
[----:B------:R-:W-:Y:S02]  /*72a0*/  LEA.HI R13, R7, R8, RZ, 0x2 ;  /* 0x00000008070d7211 */ /* 0x000fe400078f10ff */
[----:B------:R-:W-:Y:S02]  /*72b0*/  IADD3 R6, R6, R12, -R11 ;  /* 0x0000000c06067210 */ /* 0x000fe40007ffe80b */
[----:B------:R-:W-:-:S05]  /*72c0*/  LOP3.LUT R13, R13, 0xfffffffc, RZ, 0xc0, !PT ;  /* 0xfffffffc0d0d7812 */ /* 0x000fca00078ec0ff */
[----:B------:R-:W-:Y:S01]  /*72d0*/  IMAD.IADD R8, R8, 0x1, -R13 ;  /* 0x0000000108087824 */ /* 0x000fe200078e0a0d */
[C---:B--2---:R-:W-:Y:S01]  /*72e0*/  IADD3 R17, R10.reuse, -0x80, RZ ;  /* 0xffffff800a117810 */ /* 0x044fe20007ffe0ff */
[----:B-1----:R-:W-:-:S03]  /*72f0*/  VIADD R18, R10, 0xffffff80 ;  /* 0xffffff800a127836 */ /* 0x002fc60000000000 */
[----:B------:R-:W-:-:S04]  /*7300*/  SHF.R.S32.HI R17, RZ, 0x1f, R17 ;  /* 0x0000001fff117819 */ /* 0x000fc80000011411 */
[----:B------:R-:W-:-:S04]  /*7310*/  LEA.HI R17, R17, R18, RZ, 0x7 ;  /* 0x0000001211117211 */ /* 0x000fc800078f38ff */
[----:B------:R-:W-:-:S04]  /*7320*/  SHF.R.S32.HI R17, RZ, 0x7, R17 ;  /* 0x00000007ff117819 */ /* 0x000fc80000011411 */
[----:B------:R-:W-:-:S04]  /*7330*/  LEA.HI R10, R17, R17, RZ, 0x1 ;  /* 0x00000011110a7211 */ /* 0x000fc800078f08ff */
[----:B------:R-:W-:Y:S02]  /*7340*/  LOP3.LUT R5, R10, 0xfffffffe, RZ, 0xc0, !PT ;  /* 0xfffffffe0a057812 */ /* 0x000fe400078ec0ff */
[----:B------:R-:W-:Y:S02]  /*7350*/  SHF.R.S32.HI R10, RZ, 0x1f, R9 ;  /* 0x0000001fff0a7819 */ /* 0x000fe40000011409 */
[----:B------:R-:W-:Y:S01]  /*7360*/  IADD3 R5, R17, -R5, RZ ;  /* 0x8000000511057210 */ /* 0x000fe20007ffe0ff */
[----:B------:R-:W-:Y:S01]  /*7370*/  IMAD.MOV.U32 R17, RZ, RZ, R15 ;  /* 0x000000ffff117224 */ /* 0x000fe200078e000f */
[CC--:B------:R-:W-:Y:S02]  /*7380*/  LEA.HI R7, R10.reuse, R9.reuse, RZ, 0x3 ;  /* 0x000000090a077211 */ /* 0x0c0fe400078f18ff */
[----:B------:R-:W-:Y:S01]  /*7390*/  LEA.HI R11, R10, R9, RZ, 0x2 ;  /* 0x000000090a0b7211 */ /* 0x000fe200078f10ff */
[----:B------:R-:W-:Y:S01]  /*73a0*/  IMAD R9, R5, -0x40, R6 ;  /* 0xffffffc005097824 */ /* 0x000fe200078e0206 */
[----:B------:R-:W-:-:S02]  /*73b0*/  SHF.R.S32.HI R10, RZ, 0x3, R7 ;  /* 0x00000003ff0a7819 */ /* 0x000fc40000011407 */
[----:B------:R-:W-:Y:S02]  /*73c0*/  SHF.R.S32.HI R7, RZ, 0x1f, R7 ;  /* 0x0000001fff077819 */ /* 0x000fe40000011407 */
[----:B------:R-:W-:Y:S02]  /*73d0*/  SHF.R.S32.HI R12, RZ, 0x2, R11 ;  /* 0x00000002ff0c7819 */ /* 0x000fe4000001140b */
[----:B------:R-:W-:Y:S02]  /*73e0*/  LEA.HI R7, R7, R10, RZ, 0x4 ;  /* 0x0000000a07077211 */ /* 0x000fe400078f20ff */
[----:B------:R-:W-:Y:S01]  /*73f0*/  LEA.HI R11, R11, R12, RZ, 0x1 ;  /* 0x0000000c0b0b7211 */ /* 0x000fe200078f08ff */
[C---:B------:R-:W-:Y:S01]  /*7400*/  VIADD R13, R12.reuse, 0x10 ;  /* 0x000000100c0d7836 */ /* 0x040fe20000000000 */
[----:B------:R-:W-:Y:S02]  /*7410*/  IADD3 R5, R12, 0x8, RZ ;  /* 0x000000080c057810 */ /* 0x000fe40007ffe0ff */
[----:B------:R-:W-:-:S02]  /*7420*/  LOP3.LUT R7, R7, 0x1ffffff0, RZ, 0xc0, !PT ;  /* 0x1ffffff007077812 */ /* 0x000fc400078ec0ff */
[----:B------:R-:W-:Y:S02]  /*7430*/  LOP3.LUT R11, R11, 0xfffffffe, RZ, 0xc0, !PT ;  /* 0xfffffffe0b0b7812 */ /* 0x000fe400078ec0ff */
[----:B------:R-:W-:Y:S01]  /*7440*/  LEA.HI R6, R5, R5, RZ, 0x1 ;  /* 0x0000000505067211 */ /* 0x000fe200078f08ff */
[----:B------:R-:W-:Y:S01]  /*7450*/  IMAD.IADD R10, R10, 0x1, -R7 ;  /* 0x000000010a0a7824 */ /* 0x000fe200078e0a07 */
[C---:B------:R-:W-:Y:S01]  /*7460*/  IADD3 R11, R12.reuse, -R11, RZ ;  /* 0x8000000b0c0b7210 */ /* 0x040fe20007ffe0ff */
[----:B------:R-:W-:Y:S01]  /*7470*/  VIADD R12, R12, 0x18 ;  /* 0x000000180c0c7836 */ /* 0x000fe20000000000 */
[----:B------:R-:W-:Y:S02]  /*7480*/  LOP3.LUT R14, R6, 0xfffffffe, RZ, 0xc0, !PT ;  /* 0xfffffffe060e7812 */ /* 0x000fe400078ec0ff */
[----:B------:R-:W-:Y:S01]  /*7490*/  LEA.HI R15, R13, R13, RZ, 0x1 ;  /* 0x0000000d0d0f7211 */ /* 0x000fe200078f08ff */
[----:B------:R-:W-:Y:S01]  /*74a0*/  IMAD R7, R10, 0x8, R11 ;  /* 0x000000080a077824 */ /* 0x000fe200078e020b */
[----:B------:R-:W-:-:S02]  /*74b0*/  IADD3 R14, R5, -R14, RZ ;  /* 0x8000000e050e7210 */ /* 0x000fc40007ffe0ff */
[--C-:B------:R-:W-:Y:S02]  /*74c0*/  SHF.R.S32.HI R5, RZ, 0x1, R6.reuse ;  /* 0x00000001ff057819 */ /* 0x100fe40000011406 */
[----:B------:R-:W-:Y:S01]  /*74d0*/  LOP3.LUT R18, R15, 0xfffffffe, RZ, 0xc0, !PT ;  /* 0xfffffffe0f127812 */ /* 0x000fe200078ec0ff */
[----:B------:R1:W-:Y:S01]  /*74e0*/  STL [R1+0x4c], R7 ;  /* 0x00004c0701007387 */ /* 0x0003e20000100800 */
[----:B------:R-:W-:Y:S02]  /*74f0*/  SHF.R.S32.HI R6, RZ, 0x1f, R6 ;  /* 0x0000001fff067819 */ /* 0x000fe40000011406 */
[--C-:B------:R-:W-:Y:S01]  /*7500*/  SHF.R.S32.HI R11, RZ, 0x1, R15.reuse ;  /* 0x00000001ff0b7819 */ /* 0x100fe2000001140f */
[----:B------:R-:W-:Y:S01]  /*7510*/  IMAD.IADD R18, R13, 0x1, -R18 ;  /* 0x000000010d127824 */ /* 0x000fe200078e0a12 */
[----:B------:R-:W-:Y:S02]  /*7520*/  SHF.R.S32.HI R10, RZ, 0x1f, R15 ;  /* 0x0000001fff0a7819 */ /* 0x000fe4000001140f */
[----:B------:R-:W-:-:S02]  /*7530*/  LEA.HI R6, R6, R5, RZ, 0x4 ;  /* 0x0000000506067211 */ /* 0x000fc400078f20ff */
[----:B-1----:R-:W-:-:S04]  /*7540*/  LEA.HI R7, R12, R12, RZ, 0x1 ;  /* 0x0000000c0c077211 */ /* 0x002fc800078f08ff */
[--C-:B------:R-:W-:Y:S02]  /*7550*/  SHF.R.S32.HI R13, RZ, 0x1, R7.reuse ;  /* 0x00000001ff0d7819 */ /* 0x100fe40000011407 */
[----:B------:R-:W-:Y:S02]  /*7560*/  SHF.R.S32.HI R20, RZ, 0x1f, R7 ;  /* 0x0000001fff147819 */ /* 0x000fe40000011407 */
[----:B------:R-:W-:Y:S02]  /*7570*/  LOP3.LUT R15, R7, 0xfffffffe, RZ, 0xc0, !PT ;  /* 0xfffffffe070f7812 */ /* 0x000fe400078ec0ff */
[----:B------:R-:W-:Y:S02]  /*7580*/  LEA.HI R7, R10, R11, RZ, 0x4 ;  /* 0x0000000b0a077211 */ /* 0x000fe400078f20ff */
[----:B------:R-:W-:Y:S01]  /*7590*/  LOP3.LUT R10, R6, 0x1ffffff0, RZ, 0xc0, !PT ;  /* 0x1ffffff0060a7812 */ /* 0x000fe200078ec0ff */
[----:B------:R-:W-:Y:S01]  /*75a0*/  IMAD.IADD R15, R12, 0x1, -R15 ;  /* 0x000000010c0f7824 */ /* 0x000fe200078e0a0f */
[----:B------:R-:W-:-:S02]  /*75b0*/  LOP3.LUT R12, R7, 0x1ffffff0, RZ, 0xc0, !PT ;  /* 0x1ffffff0070c7812 */ /* 0x000fc400078ec0ff */
[----:B------:R-:W-:Y:S01]  /*75c0*/  LEA R6, R17, R16, 0xd ;  /* 0x0000001011067211 */ /* 0x000fe200078e68ff */
[----:B------:R-:W-:Y:S01]  /*75d0*/  IMAD.IADD R7, R5, 0x1, -R10 ;  /* 0x0000000105077824 */ /* 0x000fe200078e0a0a */
[----:B------:R-:W-:Y:S01]  /*75e0*/  LEA.HI R20, R20, R13, RZ, 0x4 ;  /* 0x0000000d14147211 */ /* 0x000fe200078f20ff */
[----:B------:R-:W-:Y:S01]  /*75f0*/  IMAD.IADD R11, R11, 0x1, -R12 ;  /* 0x000000010b0b7824 */ /* 0x000fe200078e0a0c */
[----:B------:R-:W-:Y:S01]  /*7600*/  IADD3 R17, R8, 0x8, RZ ;  /* 0x0000000808117810 */ /* 0x000fe20007ffe0ff */
[C---:B------:R-:W-:Y:S01]  /*7610*/  VIADD R10, R6.reuse, 0x4000 ;  /* 0x00004000060a7836 */ /* 0x040fe20000000000 */
[----:B------:R-:W-:Y:S01]  /*7620*/  LEA R7, R7, R14, 0x3 ;  /* 0x0000000e07077211 */ /* 0x000fe200078e18ff */
[----:B------:R-:W-:Y:S01]  /*7630*/  VIADD R5, R6, 0x20c00 ;  /* 0x00020c0006057836 */ /* 0x000fe20000000000 */
[----:B------:R-:W-:Y:S02]  /*7640*/  LOP3.LUT R20, R20, 0x1ffffff0, RZ, 0xc0, !PT ;  /* 0x1ffffff014147812 */ /* 0x000fe400078ec0ff */
[----:B------:R-:W-:Y:S01]  /*7650*/  SHF.R.U32.HI R6, RZ, 0x4, R6 ;  /* 0x00000004ff067819 */ /* 0x000fe20000011606 */
[----:B------:R1:W-:Y:S01]  /*7660*/  STL [R1+0x44], R7 ;  /* 0x0000440701007387 */ /* 0x0003e20000100800 */
[----:B------:R-:W-:-:S02]  /*7670*/  SHF.R.U32.HI R10, RZ, 0x4, R10 ;  /* 0x00000004ff0a7819 */ /* 0x000fc4000001160a */
[----:B------:R-:W-:Y:S02]  /*7680*/  SHF.R.U32.HI R5, RZ, 0x4, R5 ;  /* 0x00000004ff057819 */ /* 0x000fe40000011605 */
[----:B------:R-:W-:Y:S02]  /*7690*/  IADD3 R20, R13, -R20, RZ ;  /* 0x800000140d147210 */ /* 0x000fe40007ffe0ff */
        /* <DEDUP_REMOVED lines=8> */
[----:B------:R-:W-:Y:S01]  /*7720*/  LOP3.LUT R5, R5, 0x10000, RZ, 0xfc, !PT ;  /* 0x0001000005057812 */ /* 0x000fe200078efcff */
[----:B------:R-:W-:Y:S01]  /*7730*/  IMAD.MOV.U32 R15, RZ, RZ, 0x40000040 ;  /* 0x40000040ff0f7424 */ /* 0x000fe200078e00ff */
[----:B------:R-:W-:Y:S01]  /*7740*/  IADD3 R17, R8, 0x14, RZ ;  /* 0x0000001408117810 */ /* 0x000fe20007ffe0ff */
[----:B------:R2:W-:Y:S04]  /*7750*/  STL [R1+0x3c], R12 ;  /* 0x00003c0c01007387 */ /* 0x0005e80000100800 */
[----:B------:R3:W-:Y:S01]  /*7760*/  STL [R1+0x50], R5 ;  /* 0x0000500501007387 */ /* 0x0007e20000100800 */
[----:B-1----:R-:W-:-:S02]  /*7770*/  LOP3.LUT R7, R6, 0x10000, RZ, 0xfc, !PT ;  /* 0x0001000006077812 */ /* 0x002fc400078efcff */
[----:B------:R-:W-:Y:S02]  /*7780*/  LOP3.LUT R6, R10, 0x10000, RZ, 0xfc, !PT ;  /* 0x000100000a067812 */ /* 0x000fe400078efcff */
[C---:B------:R-:W-:Y:S01]  /*7790*/  IADD3 R20, R7.reuse, 0x4, RZ ;  /* 0x0000000407147810 */ /* 0x040fe20007ffe0ff */
[----:B------:R-:W-:Y:S01]  /*77a0*/  VIADD R18, R7, 0x6 ;  /* 0x0000000607127836 */ /* 0x000fe20000000000 */
[C---:B--2---:R-:W-:Y:S01]  /*77b0*/  IADD3 R12, R6.reuse, 0x4, RZ ;  /* 0x00000004060c7810 */ /* 0x044fe20007ffe0ff */
[C---:B------:R-:W-:Y:S01]  /*77c0*/  VIADD R10, R6.reuse, 0x6 ;  /* 0x00000006060a7836 */ /* 0x040fe20000000000 */
[----:B------:R1:W-:Y:S01]  /*77d0*/  STL [R1+0x8], R6 ;  /* 0x0000080601007387 */ /* 0x0003e20000100800 */
[----:B------:R-:W-:Y:S02]  /*77e0*/  VIADD R14, R6, 0x2 ;  /* 0x00000002060e7836 */ /* 0x000fe40000000000 */
[C---:B---3--:R-:W-:Y:S01]  /*77f0*/  VIADD R5, R8.reuse, 0x4 ;  /* 0x0000000408057836 */ /* 0x048fe20000000000 */
[----:B------:R2:W-:Y:S01]  /*7800*/  STL.64 [R1+0x30], R20 ;  /* 0x0000301401007387 */ /* 0x0005e20000100a00 */
[----:B------:R-:W-:-:S02]  /*7810*/  VIADD R5, R8, 0x10 ;  /* 0x0000001008057836 */ /* 0x000fc40000000000 */
[C---:B------:R-:W-:Y:S01]  /*7820*/  VIADD R5, R8.reuse, 0x1c ;  /* 0x0000001c08057836 */ /* 0x040fe20000000000 */
[----:B------:R2:W-:Y:S01]  /*7830*/  STL.64 [R1+0x28], R18 ;  /* 0x0000281201007387 */ /* 0x0005e20000100a00 */
[----:B-1----:R-:W-:-:S03]  /*7840*/  VIADD R6, R8, 0xc ;  /* 0x0000000c08067836 */ /* 0x002fc60000000000 */
[----:B------:R2:W-:Y:S01]  /*7850*/  STL.64 [R1+0x10], R10 ;  /* 0x0000100a01007387 */ /* 0x0005e20000100a00 */
[----:B------:R-:W-:-:S03]  /*7860*/  VIADD R6, R8, 0x18 ;  /* 0x0000001808067836 */ /* 0x000fc60000000000 */
[----:B------:R2:W-:Y:S04]  /*7870*/  STL.64 [R1+0x20], R14 ;  /* 0x0000200e01007387 */ /* 0x0005e80000100a00 */
[----:B------:R2:W-:Y:S02]  /*7880*/  STL.64 [R1+0x18], R12 ;  /* 0x0000180c01007387 */ /* 0x0005e40000100a00 */
.L_x_2267:
[----:B------:R-:W-:-:S06]  /*7890*/  ULOP3.LUT UR4, UR36, 0x1, URZ, 0xfc, !UPT ;  /* 0x0000000124047892 */ /* 0x000fcc000f8efc3f */
[----:B------:R-:W-:-:S05]  /*78a0*/  IMAD.U32 R5, RZ, RZ, UR4 ;  /* 0x00000004ff057e24 */ /* 0x000fca000f8e00ff */
[----:B------:R-:W-:-:S13]  /*78b0*/  ISETP.NE.AND P0, PT, R5, 0x3, PT ;  /* 0x000000030500780c */ /* 0x000fda0003f05270 */
[----:B------:R-:W-:Y:S05]  /*78c0*/  @!P0 BRA `(.L_x_2257) ;  /* 0x0000000000048947 */ /* 0x000fea0003800000 */
[----:B------:R-:W-:Y:S01]  /*78d0*/  BPT.TRAP 0x1 ;  /* 0x000000040000795c */ /* 0x000fe20000300000 */
.L_x_2257:
[----:B------:R-:W-:Y:S02]  /*78e0*/  LEA R6, R0, R16, 0x3 ;  /* 0x0000001000067211 */ /* 0x000fe400078e18ff */
[----:B--2---:R-:W-:-:S04]  /*78f0*/  SHF.L.U32 R21, R4, 0x1f, RZ ;  /* 0x0000001f04157819 */ /* 0x004fc800000006ff */
[----:B------:R1:W2:Y:S01]  /*7900*/  SYNCS.PHASECHK.TRANS64.TRYWAIT P1, [R6+URZ+0x30c10], R21 ;  /* 0x030c1015060075a7 */ /* 0x0002a2000802017f */
[----:B------:R-:W-:Y:S05]  /*7910*/  @!P0 BRA `(.L_x_2258) ;  /* 0x0000000000048947 */ /* 0x000fea0003800000 */
[----:B------:R-:W-:Y:S01]  /*7920*/  BPT.TRAP 0x1 ;  /* 0x000000040000795c */ /* 0x000fe20000300000 */
.L_x_2258:
[----:B------:R-:W-:-:S05]  /*7930*/  VIADD R5, R16, 0x10000 ;  /* 0x0001000010057836 */ /* 0x000fca0000000000 */
[----:B------:R-:W-:-:S04]  /*7940*/  SHF.R.U32.HI R5, RZ, 0x4, R5 ;  /* 0x00000004ff057819 */ /* 0x000fc80000011605 */
[----:B------:R-:W-:-:S04]  /*7950*/  LOP3.LUT R5, R5, 0x3fff, RZ, 0xc0, !PT ;  /* 0x00003fff05057812 */ /* 0x000fc800078ec0ff */
[----:B------:R-:W-:Y:S01]  /*7960*/  LOP3.LUT R11, R5, 0x10000, RZ, 0xfc, !PT ;  /* 0x00010000050b7812 */ /* 0x000fe200078efcff */
[----:B--2---:R-:W-:Y:S06]  /*7970*/  @P1 BRA `(.L_x_2259) ;  /* 0x0000000000081947 */ /* 0x004fec0003800000 */
[----:B------:R-:W2:Y:S02]  /*7980*/  SYNCS.PHASECHK.TRANS64.TRYWAIT P1, [R6+URZ+0x30c10], R21 ;  /* 0x030c1015060075a7 */ /* 0x000ea4000802017f */
[----:B--2---:R-:W-:Y:S05]  /*7990*/  @!P1 BRA `(.L_x_2260) ;  /* 0x000000f400309947 */ /* 0x004fea0003800000 */
.L_x_2259:
[----:B------:R-:W3:Y:S01]  /*79a0*/  LDL.64 R22, [R1+0x30] ;  /* 0x0000300001167983 */ /* 0x000ee20000100a00 */
[----:B------:R-:W-:Y:S01]  /*79b0*/  IMAD R11, R0, 0x400, R11 ;  /* 0x00000400000b7824 */ /* 0x000fe200078e020b */
        /* <DEDUP_REMOVED lines=11> */
[----:B------:R-:W-:Y:S01]  /*7a70*/  IMAD.MOV.U32 R11, RZ, RZ, 0x40000040 ;  /* 0x40000040ff0b7424 */ /* 0x000fe200078e00ff */
[----:B------:R-:W-:Y:S01]  /*7a80*/  IADD3 R10, R7, 0x2, RZ ;  /* 0x00000002070a7810 */ /* 0x000fe20007ffe0ff */
[----:B------:R-:W2:Y:S03]  /*7a90*/  LDL R14, [R1+0x40] ;  /* 0x00004000010e7983 */ /* 0x000ea60000100800 */
[----:B------:R-:W-:-:S02]  /*7aa0*/  R2UR UR8, R10 ;  /* 0x000000000a0872ca */ /* 0x000fc400000e0000 */
        /* <DEDUP_REMOVED lines=19> */
[C---:B-----5:R-:W-:Y:S02]  /*7be0*/  IMAD R10, R0.reuse, 0x80, R15 ;  /* 0x00000080000a7824 */ /* 0x060fe400078e020f */
[C---:B--2---:R-:W-:Y:S01]  /*7bf0*/  IMAD R18, R0.reuse, 0x80, R13 ;  /* 0x0000008000127824 */ /* 0x044fe200078e020d */
[C---:B------:R-:W-:Y:S01]  /*7c00*/  LEA R12, R0.reuse, R12, 0x7 ;  /* 0x0000000c000c7211 */ /* 0x040fe200078e38ff */
[----:B------:R-:W-:Y:S01]  /*7c10*/  IMAD R14, R0, 0x80, R14 ;  /* 0x00000080000e7824 */ /* 0x000fe200078e020e */
[----:B------:R-:W-:-:S03]  /*7c20*/  LEA R15, R3, R10, 0x1 ;  /* 0x0000000a030f7211 */ /* 0x000fc600078e08ff */
[C---:B------:R-:W-:Y:S01]  /*7c30*/  IMAD R11, R3.reuse, 0x2, R12 ;  /* 0x00000002030b7824 */ /* 0x040fe200078e020c */
[C---:B------:R-:W-:Y:S01]  /*7c40*/  LEA R19, R3.reuse, R18, 0x1 ;  /* 0x0000001203137211 */ /* 0x040fe200078e08ff */
[----:B------:R-:W-:Y:S02]  /*7c50*/  IMAD R17, R3, 0x2, R14 ;  /* 0x0000000203117824 */ /* 0x000fe400078e020e */
        /* <DEDUP_REMOVED lines=19> */
.L_x_2261:
[----:B------:R1:W1:Y:S01]  /*7d90*/  SYNCS.PHASECHK.TRANS64.TRYWAIT P1, [R6+URZ+0x30c30], R21 ;  /* 0x030c3015060075a7 */ /* 0x000262000802017f */
[----:B------:R-:W-:Y:S05]  /*7da0*/  @!P0 BRA `(.L_x_2262) ;  /* 0x0000000000048947 */ /* 0x000fea0003800000 */
[----:B------:R-:W-:Y:S01]  /*7db0*/  BPT.TRAP 0x1 ;  /* 0x000000040000795c */ /* 0x000fe20000300000 */
.L_x_2262:
[----:B-1----:R-:W-:Y:S05]  /*7dc0*/  @P1 BRA `(.L_x_2263) ;  /* 0x0000000000081947 */ /* 0x002fea0003800000 */
[----:B------:R-:W1:Y:S02]  /*7dd0*/  SYNCS.PHASECHK.TRANS64.TRYWAIT P1, [R6+URZ+0x30c30], R21 ;  /* 0x030c3015060075a7 */ /* 0x000e64000802017f */
[----:B-1----:R-:W-:Y:S05]  /*7de0*/  @!P1 BRA `(.L_x_2264) ;  /* 0x000000f000309947 */ /* 0x002fea0003800000 */
.L_x_2263:
        /* <DEDUP_REMOVED lines=85> */
[C---:B------:R-:W-:Y:S01]  /*8340*/  IADD3 R223, R8.reuse, 0x4, RZ ;  /* 0x0000000408df7810 */ /* 0x040fe20007ffe0ff */
        /* <DEDUP_REMOVED lines=14> */
[----:B------:R-:W-:Y:S01]  /*8430*/  VIADD R213, R8, 0xc ;  /* 0x0000000c08d57836 */ /* 0x000fe20000000000 */
[----:B------:R-:W4:Y:S02]  /*8440*/  MUFU.TANH R23, R23 ;  /* 0x0000001700177308 */ /* 0x000f240000002400 */
[----:B------:R1:W-:Y:S01]  /*8450*/  STL [R1+0x70], R2 ;  /* 0x0000700201007387 */ /* 0x0003e20000100800 */
[----:B------:R-:W-:-:S02]  /*8460*/  ISETP.GT.AND P2, PT, R9, RZ, PT ;  /* 0x000000ff0900720c */ /* 0x000fc40003f44270 */
[----:B------:R-:W-:-:S03]  /*8470*/  ISETP.GT.AND P1, PT, R9, 0x8, PT ;  /* 0x000000080900780c */ /* 0x000fc60003f24270 */
[----:B------:R-:W4:Y:S01]  /*8480*/  MUFU.TANH R205, R205 ;  /* 0x000000cd00cd7308 */ /* 0x000f220000002400 */
[----:B-1----:R-:W2:Y:S01]  /*8490*/  LDL.64 R2, [R1+0x20] ;  /* 0x0000200001027983 */ /* 0x002ea20000100a00 */
[----:B------:R-:W-:Y:S01]  /*84a0*/  WARPGROUP.ARRIVE ;  /* 0x00000000000079c5 */ /* 0x000fe20000000000 */
[C---:B------:R-:W-:Y:S01]  /*84b0*/  VIADD R217, R8.reuse, 0x14 ;  /* 0x0000001408d97836 */ /* 0x040fe20000000000 */
[----:B------:R-:W-:-:S04]  /*84c0*/  IADD3 R220, R8, 0x10, RZ ;  /* 0x0000001008dc7810 */ /* 0x000fc80007ffe0ff */
        /* <DEDUP_REMOVED lines=12> */
[----:B------:R-:W-:-:S05]  /*8590*/  ULDC UR5, c[0x0][0x744] ;  /* 0x0001d10000057ab9 */ /* 0x000fca0000000800 */
[----:B------:R-:W1:Y:S01]  /*85a0*/  MUFU.TANH R206, R206 ;  /* 0x000000ce00ce7308 */ /* 0x000e620000002400 */
[----:B------:R-:W-:Y:S01]  /*85b0*/  UMOV UR14, UR4 ;  /* 0x00000004000e7c82 */ /* 0x000fe20008000000 */
[----:B------:R-:W-:-:S06]  /*85c0*/  VIADD R214, R8, 0x18 ;  /* 0x0000001808d67836 */ /* 0x000fcc0000000000 */
        /* <DEDUP_REMOVED lines=64> */
[----:B------:R-:W3:Y:S01]  /*89d0*/  MUFU.TANH R225, R225 ;  /* 0x000000e100e17308 */ /* 0x000ee20000002400 */
[--C-:B------:R-:W-:Y:S01]  /*89e0*/  FFMA.FTZ R96, R96, UR5, -R95.reuse ;  /* 0x0000000560607c23 */ /* 0x100fe2000801085f */
[----:B------:R-:W-:-:S06]  /*89f0*/  FFMA.FTZ R95, R97, UR5, -R95 ;  /* 0x00000005615f7c23 */ /* 0x000fcc000801085f */
[----:B------:R1:W-:Y:S01]  /*8a00*/  MUFU.TANH R159, R107 ;  /* 0x0000006b009f7308 */ /* 0x0003e20000002400 */
[----:B------:R-:W-:Y:S01]  /*8a10*/  FSEL R97, R204, -INF , P2 ;  /* 0xff800000cc617808 */ /* 0x000fe20001000000 */
[----:B-1----:R1:W3:Y:S06]  /*8a20*/  SHFL.IDX PT, R107, R18, R214, 0x1f ;  /* 0x00001fd6126b7589 */ /* 0x0022ec00000e0000 */
[----:B------:R-:W3:Y:S01]  /*8a30*/  MUFU.TANH R88, R88 ;  /* 0x0000005800587308 */ /* 0x000ee20000002400 */
[----:B------:R-:W-:-:S07]  /*8a40*/  FSEL R102, R206, -INF , P1 ;  /* 0xff800000ce667808 */ /* 0x000fce0000800000 */
[----:B------:R2:W-:Y:S01]  /*8a50*/  MUFU.TANH R144, R123 ;  /* 0x0000007b00907308 */ /* 0x0005e20000002400 */
[----:B------:R-:W-:Y:S07]  /*8a60*/  SHFL.IDX PT, R139, R10, R214, 0x1f ;  /* 0x00001fd60a8b7589 */ /* 0x000fee00000e0000 */
[----:B------:R-:W3:Y:S01]  /*8a70*/  MUFU.TANH R226, R226 ;  /* 0x000000e200e27308 */ /* 0x000ee20000002400 */
[----:B--2---:R-:W2:Y:S01]  /*8a80*/  SHFL.IDX PT, R123, R10, R230, 0x1f ;  /* 0x00001fe60a7b7589 */ /* 0x004ea200000e0000 */
[----:B------:R-:W-:-:S06]  /*8a90*/  FFMA.FTZ R97, R97, UR5, -R104 ;  /* 0x0000000561617c23 */ /* 0x000fcc0008010868 */
[----:B------:R-:W2:Y:S01]  /*8aa0*/  MUFU.TANH R237, R237 ;  /* 0x000000ed00ed7308 */ /* 0x000ea20000002400 */
[----:B------:R-:W-:-:S07]  /*8ab0*/  FFMA.FTZ R104, R102, UR5, -R104 ;  /* 0x0000000566687c23 */ /* 0x000fce0008010868 */
[----:B------:R-:W-:Y:S01]  /*8ac0*/  MUFU.TANH R92, R92 ;  /* 0x0000005c005c7308 */ /* 0x000fe20000002400 */
[----:B------:R-:W-:-:S07]  /*8ad0*/  FSEL R102, R207, -INF , P2 ;  /* 0xff800000cf667808 */ /* 0x000fce0001000000 */
[----:B------:R4:W-:Y:S01]  /*8ae0*/  MUFU.TANH R145, R121 ;  /* 0x0000007900917308 */ /* 0x0009e20000002400 */
[----:B-1----:R-:W-:Y:S01]  /*8af0*/  FSEL R18, R228, -INF , P1 ;  /* 0xff800000e4127808 */ /* 0x002fe20000800000 */
[----:B------:R-:W-:Y:S06]  /*8b00*/  SHFL.IDX PT, R212, R10, R213, 0x1f ;  /* 0x00001fd50ad47589 */ /* 0x000fec00000e0000 */
[----:B------:R1:W-:Y:S01]  /*8b10*/  MUFU.TANH R4, R131 ;  /* 0x0000008300047308 */ /* 0x0003e20000002400 */
[----:B----4-:R-:W4:Y:S01]  /*8b20*/  SHFL.IDX PT, R121, R10, R8, 0x1f ;  /* 0x00001f080a797589 */ /* 0x010f2200000e0000 */
[----:B------:R-:W-:-:S06]  /*8b30*/  FSEL R108, R235, -INF , P2 ;  /* 0xff800000eb6c7808 */ /* 0x000fcc0001000000 */
[----:B------:R-:W4:Y:S01]  /*8b40*/  MUFU.TANH R231, R231 ;  /* 0x000000e700e77308 */ /* 0x000f220000002400 */
[----:B-1----:R-:W1:Y:S07]  /*8b50*/  SHFL.IDX PT, R131, R14, R230, 0x1f ;  /* 0x00001fe60e837589 */ /* 0x002e6e00000e0000 */
[----:B------:R-:W1:Y:S01]  /*8b60*/  MUFU.TANH R89, R89 ;  /* 0x0000005900597308 */ /* 0x000e620000002400 */
[----:B------:R-:W1:Y:S07]  /*8b70*/  SHFL.IDX PT, R135, R14, R8, 0x1f ;  /* 0x00001f080e877589 */ /* 0x000e6e00000e0000 */
[----:B------:R3:W-:Y:S01]  /*8b80*/  MUFU.TANH R163, R103 ;  /* 0x0000006700a37308 */ /* 0x0007e20000002400 */
[----:B------:R-:W-:-:S02]  /*8b90*/  WARPGROUP.DEPBAR.LE gsb0, 0x0 ;  /* 0x00008000000079c5 */ /* 0x000fc40000010000 */
[----:B------:R-:W-:Y:S01]  /*8ba0*/  LDS R227, [R15+0x400] ;  /* 0x000400000fe37984 */ /* 0x000fe20000000800 */
[----:B---3--:R-:W-:-:S04]  /*8bb0*/  FSEL R103, R208, -INF , P2 ;  /* 0xff800000d0677808 */ /* 0x008fc80001000000 */
[----:B------:R3:W-:Y:S01]  /*8bc0*/  MUFU.TANH R160, R105 ;  /* 0x0000006900a07308 */ /* 0x0007e20000002400 */
[----:B------:R-:W-:Y:S01]  /*8bd0*/  FFMA.FTZ R102, R102, UR5, -R101 ;  /* 0x0000000566667c23 */ /* 0x000fe20008010865 */
[----:B------:R-:W-:Y:S01]  /*8be0*/  FFMA.FTZ R108, R108, UR5, -R106 ;  /* 0x000000056c6c7c23 */ /* 0x000fe2000801086a */
[----:B------:R-:W1:Y:S01]  /*8bf0*/  SHFL.IDX PT, R211, R10, R220, 0x1f ;  /* 0x00001fdc0ad37589 */ /* 0x000e6200000e0000 */
[--C-:B------:R-:W-:Y:S01]  /*8c00*/  FFMA.FTZ R103, R103, UR5, -R100.reuse ;  /* 0x0000000567677c23 */ /* 0x100fe20008010864 */
[----:B------:R-:W-:-:S03]  /*8c10*/  FFMA.FTZ R100, R18, UR5, -R100 ;  /* 0x0000000512647c23 */ /* 0x000fc60008010864 */
[----:B------:R2:W-:Y:S01]  /*8c20*/  MUFU.TANH R157, R110 ;  /* 0x0000006e009d7308 */ /* 0x0005e20000002400 */
[----:B---3--:R-:W-:-:S07]  /*8c30*/  FSEL R105, R209, -INF , P1 ;  /* 0xff800000d1697808 */ /* 0x008fce0000800000 */
[----:B------:R-:W3:Y:S01]  /*8c40*/  MUFU.TANH R91, R91 ;  /* 0x0000005b005b7308 */ /* 0x000ee20000002400 */
[----:B--2---:R-:W-:Y:S01]  /*8c50*/  FSEL R110, R225, -INF , P1 ;  /* 0xff800000e16e7808 */ /* 0x004fe20000800000 */
[----:B------:R-:W-:Y:S01]  /*8c60*/  FFMA.FTZ R101, R105, UR5, -R101 ;  /* 0x0000000569657c23 */ /* 0x000fe20008010865 */
[----:B------:R-:W-:-:S05]  /*8c70*/  FSEL R18, R88, -INF , P2 ;  /* 0xff80000058127808 */ /* 0x000fca0001000000 */
[----:B------:R2:W-:Y:S01]  /*8c80*/  MUFU.TANH R5, R129 ;  /* 0x0000008100057308 */ /* 0x0005e20000002400 */
[----:B------:R-:W-:Y:S01]  /*8c90*/  FSEL R105, R226, -INF , P1 ;  /* 0xff800000e2697808 */ /* 0x000fe20000800000 */
[----:B------:R-:W-:Y:S01]  /*8ca0*/  FFMA.FTZ R106, R110, UR5, -R106 ;  /* 0x000000056e6a7c23 */ /* 0x000fe2000801086a */
[----:B------:R-:W-:Y:S01]  /*8cb0*/  FSEL R110, R237, -INF , P2 ;  /* 0xff800000ed6e7808 */ /* 0x000fe20001000000 */
[----:B------:R-:W-:-:S04]  /*8cc0*/  FFMA.FTZ R18, R18, UR5, -R107 ;  /* 0x0000000512127c23 */ /* 0x000fc8000801086b */
[----:B------:R-:W3:Y:S01]  /*8cd0*/  MUFU.TANH R236, R236 ;  /* 0x000000ec00ec7308 */ /* 0x000ee20000002400 */
[----:B--2---:R-:W2:Y:S01]  /*8ce0*/  SHFL.IDX PT, R129, R14, R213, 0x1f ;  /* 0x00001fd50e817589 */ /* 0x004ea200000e0000 */
[----:B------:R-:W-:Y:S01]  /*8cf0*/  FFMA.FTZ R107, R105, UR5, -R107 ;  /* 0x00000005696b7c23 */ /* 0x000fe2000801086b */
[----:B----4-:R-:W-:-:S05]  /*8d00*/  FSEL R105, R231, -INF , P2 ;  /* 0xff800000e7697808 */ /* 0x010fca0001000000 */
[----:B------:R4:W-:Y:S01]  /*8d10*/  MUFU.TANH R141, R125 ;  /* 0x0000007d008d7308 */ /* 0x0009e20000002400 */
[----:B------:R-:W2:Y:S01]  /*8d20*/  SHFL.IDX PT, R221, R10, R217, 0x1f ;  /* 0x00001fd90add7589 */ /* 0x000ea200000e0000 */
[----:B-1----:R-:W-:Y:S01]  /*8d30*/  FSEL R109, R89, -INF , P1 ;  /* 0xff800000596d7808 */ /* 0x002fe20000800000 */
[----:B------:R-:W-:-:S05]  /*8d40*/  FFMA.FTZ R110, R110, UR5, -R123 ;  /* 0x000000056e6e7c23 */ /* 0x000fca000801087b */
[----:B------:R-:W1:Y:S01]  /*8d50*/  MUFU.TANH R94, R94 ;  /* 0x0000005e005e7308 */ /* 0x000e620000002400 */
[----:B----4-:R-:W-:Y:S01]  /*8d60*/  FSEL R125, R92, -INF , P1 ;  /* 0xff8000005c7d7808 */ /* 0x010fe20000800000 */
        /* <DEDUP_REMOVED lines=8> */
[----:B----4-:R4:W-:Y:S01]  /*8df0*/  SHFL.IDX PT, R111, R10, R223, 0x1f ;  /* 0x00001fdf0a6f7589 */ /* 0x0109e200000e0000 */
[----:B---3--:R-:W-:-:S06]  /*8e00*/  FSEL R109, R91, -INF , P2 ;  /* 0xff8000005b6d7808 */ /* 0x008fcc0001000000 */
[----:B------:R3:W-:Y:S01]  /*8e10*/  MUFU.TANH R3, R132 ;  /* 0x0000008400037308 */ /* 0x0007e20000002400 */
[----:B-1----:R-:W1:Y:S01]  /*8e20*/  SHFL.IDX PT, R127, R14, R220, 0x1f ;  /* 0x00001fdc0e7f7589 */ /* 0x002e6200000e0000 */
[----:B----4-:R-:W-:-:S06]  /*8e30*/  FSEL R10, R161, -INF , P1 ;  /* 0xff800000a10a7808 */ /* 0x010fcc0000800000 */
[----:B------:R-:W4:Y:S01]  /*8e40*/  MUFU.TANH R93, R93 ;  /* 0x0000005d005d7308 */ /* 0x000f220000002400 */
[----:B---3--:R-:W-:Y:S01]  /*8e50*/  FSEL R132, R154, -INF , P2 ;  /* 0xff8000009a847808 */ /* 0x008fe20001000000 */
[--C-:B------:R-:W-:Y:S01]  /*8e60*/  FFMA.FTZ R218, R218, UR5, -R139.reuse ;  /* 0x00000005dada7c23 */ /* 0x100fe2000801088b */
[----:B------:R-:W-:Y:S01]  /*8e70*/  FFMA.FTZ R139, R10, UR5, -R139 ;  /* 0x000000050a8b7c23 */ /* 0x000fe2000801088b */
[----:B------:R-:W-:-:S04]  /*8e80*/  FSEL R136, R158, -INF , P2 ;  /* 0xff8000009e887808 */ /* 0x000fc80001000000 */
[----:B------:R-:W3:Y:S01]  /*8e90*/  MUFU.TANH R112, R112 ;  /* 0x0000007000707308 */ /* 0x000ee20000002400 */
[--C-:B------:R-:W-:Y:S01]  /*8ea0*/  FFMA.FTZ R132, R132, UR5, -R131.reuse ;  /* 0x0000000584847c23 */ /* 0x100fe20008010883 */
[----:B------:R-:W-:Y:S01]  /*8eb0*/  FFMA.FTZ R131, R125, UR5, -R131 ;  /* 0x000000057d837c23 */ /* 0x000fe20008010883 */
[----:B------:R-:W-:Y:S01]  /*8ec0*/  FSEL R10, R157, -INF , P1 ;  /* 0xff8000009d0a7808 */ /* 0x000fe20000800000 */
[----:B------:R1:W3:Y:S04]  /*8ed0*/  SHFL.IDX PT, R125, R14, R128, 0x1f ;  /* 0x00001f800e7d7589 */ /* 0x0002e800000e0000 */
[----:B------:R2:W-:Y:S01]  /*8ee0*/  MUFU.TANH R143, R124 ;  /* 0x0000007c008f7308 */ /* 0x0005e20000002400 */
[----:B------:R-:W-:Y:S01]  /*8ef0*/  FFMA.FTZ R109, R109, UR5, -R212 ;  /* 0x000000056d6d7c23 */ /* 0x000fe200080108d4 */
[----:B------:R-:W-:Y:S01]  /*8f00*/  FSEL R234, R236, -INF , P2 ;  /* 0xff800000ecea7808 */ /* 0x000fe20001000000 */
[----:B------:R-:W-:Y:S01]  /*8f10*/  FFMA.FTZ R136, R136, UR5, -R135 ;  /* 0x0000000588887c23 */ /* 0x000fe20008010887 */
[----:B------:R-:W-:-:S04]  /*8f20*/  LEA R210, R0, R210, 0xa ;  /* 0x000000d200d27211 */ /* 0x000fc800078e50ff */
[----:B------:R4:W-:Y:S01]  /*8f30*/  MUFU.TANH R2, R133 ;  /* 0x0000008500027308 */ /* 0x0009e20000002400 */
[----:B--2---:R-:W-:Y:S01]  /*8f40*/  FSEL R124, R164, -INF , P1 ;  /* 0xff800000a47c7808 */ /* 0x004fe20000800000 */
[----:B------:R-:W-:-:S06]  /*8f50*/  FFMA.FTZ R135, R10, UR5, -R135 ;  /* 0x000000050a877c23 */ /* 0x000fcc0008010887 */
[----:B------:R-:W2:Y:S01]  /*8f60*/  MUFU.TANH R232, R232 ;  /* 0x000000e800e87308 */ /* 0x000ea20000002400 */
[----:B----4-:R-:W4:Y:S01]  /*8f70*/  SHFL.IDX PT, R133, R14, R223, 0x1f ;  /* 0x00001fdf0e857589 */ /* 0x010f2200000e0000 */
[----:B------:R-:W-:Y:S01]  /*8f80*/  FFMA.FTZ R212, R124, UR5, -R212 ;  /* 0x000000057cd47c23 */ /* 0x000fe200080108d4 */
[----:B------:R-:W-:Y:S01]  /*8f90*/  FSEL R124, R94, -INF , P1 ;  /* 0xff8000005e7c7808 */ /* 0x000fe20000800000 */
[----:B------:R-:W-:-:S04]  /*8fa0*/  FFMA.FTZ R234, R234, UR5, -R211 ;  /* 0x00000005eaea7c23 */ /* 0x000fc800080108d3 */
[----:B------:R1:W-:Y:S01]  /*8fb0*/  MUFU.TANH R6, R130 ;  /* 0x0000008200067308 */ /* 0x0003e20000002400 */
[----:B------:R-:W-:Y:S01]  /*8fc0*/  R2UR UR4, R210 ;  /* 0x00000000d20472ca */ /* 0x000fe200000e0000 */
[----:B------:R-:W-:Y:S01]  /*8fd0*/  FFMA.FTZ R211, R124, UR5, -R211 ;  /* 0x000000057cd37c23 */ /* 0x000fe200080108d3 */
[----:B------:R-:W-:Y:S01]  /*8fe0*/  FSEL R210, R93, -INF , P2 ;  /* 0xff8000005dd27808 */ /* 0x000fe20001000000 */
[----:B------:R-:W4:Y:S04]  /*8ff0*/  SHFL.IDX PT, R222, R227, R223, 0x1f ;  /* 0x00001fdfe3de7589 */ /* 0x000f2800000e0000 */
[----:B------:R3:W-:Y:S01]  /*9000*/  MUFU.EX2 R10, R121 ;  /* 0x00000079000a7308 */ /* 0x0007e20000000800 */
[----:B-1----:R-:W-:Y:S01]  /*9010*/  FSEL R130, R152, -INF , P2 ;  /* 0xff80000098827808 */ /* 0x002fe20001000000 */
[----:B------:R-:W-:Y:S01]  /*9020*/  SHFL.IDX PT, R124, R14, R217, 0x1f ;  /* 0x00001fd90e7c7589 */ /* 0x000fe200000e0000 */
[----:B------:R-:W-:-:S05]  /*9030*/  FSEL R15, R163, -INF , P1 ;  /* 0xff800000a30f7808 */ /* 0x000fca0000800000 */
[----:B------:R-:W1:Y:S01]  /*9040*/  MUFU.TANH R90, R90 ;  /* 0x0000005a005a7308 */ /* 0x000e620000002400 */
[----:B---3--:R-:W-:Y:S01]  /*9050*/  FSEL R121, R151, -INF , P1 ;  /* 0xff80000097797808 */ /* 0x008fe20000800000 */
[--C-:B------:R-:W-:Y:S01]  /*9060*/  FFMA.FTZ R130, R130, UR5, -R129.reuse ;  /* 0x0000000582827c23 */ /* 0x100fe20008010881 */
[----:B------:R-:W-:Y:S01]  /*9070*/  FSEL R128, R150, -INF , P2 ;  /* 0xff80000096807808 */ /* 0x000fe20001000000 */
[----:B------:R-:W3:Y:S02]  /*9080*/  SHFL.IDX PT, R219, R227, R8, 0x1f ;  /* 0x00001f08e3db7589 */ /* 0x000ee400000e0000 */
[----:B------:R-:W-:Y:S01]  /*9090*/  FFMA.FTZ R129, R121, UR5, -R129 ;  /* 0x0000000579817c23 */ /* 0x000fe20008010881 */
[----:B------:R-:W-:Y:S01]  /*90a0*/  FSEL R121, R112, -INF , P1 ;  /* 0xff80000070797808 */ /* 0x000fe20000800000 */
[----:B------:R-:W3:Y:S01]  /*90b0*/  SHFL.IDX PT, R214, R14, R214, 0x1f ;  /* 0x00001fd60ed67589 */ /* 0x000ee200000e0000 */
[--C-:B------:R-:W-:Y:S01]  /*90c0*/  FFMA.FTZ R210, R210, UR5, -R221.reuse ;  /* 0x00000005d2d27c23 */ /* 0x100fe200080108dd */
[----:B------:R2:W1:Y:S01]  /*90d0*/  MUFU.TANH R146, R122 ;  /* 0x0000007a00927308 */ /* 0x0004620000002400 */
[----:B------:R-:W-:Y:S01]  /*90e0*/  FFMA.FTZ R221, R15, UR5, -R221 ;  /* 0x000000050fdd7c23 */ /* 0x000fe200080108dd */
[----:B------:R4:W3:Y:S01]  /*90f0*/  SHFL.IDX PT, R229, R227, R213, 0x1f ;  /* 0x00001fd5e3e57589 */ /* 0x0008e200000e0000 */
[----:B------:R-:W-:Y:S01]  /*9100*/  FSEL R138, R160, -INF , P2 ;  /* 0xff800000a08a7808 */ /* 0x000fe20001000000 */
[--C-:B------:R-:W-:Y:S01]  /*9110*/  FFMA.FTZ R128, R128, UR5, -R127.reuse ;  /* 0x0000000580807c23 */ /* 0x100fe2000801087f */
[----:B------:R-:W-:Y:S01]  /*9120*/  FSEL R15, R159, -INF , P1 ;  /* 0xff8000009f0f7808 */ /* 0x000fe20000800000 */
[----:B------:R-:W-:Y:S01]  /*9130*/  FFMA.FTZ R127, R121, UR5, -R127 ;  /* 0x00000005797f7c23 */ /* 0x000fe2000801087f */
[----:B------:R-:W-:Y:S01]  /*9140*/  FSEL R121, R145, -INF , P2 ;  /* 0xff80000091797808 */ /* 0x000fe20001000000 */
[----:B------:R-:W3:Y:S01]  /*9150*/  SHFL.IDX PT, R215, R227, R230, 0x1f ;  /* 0x00001fe6e3d77589 */ /* 0x000ee200000e0000 */
[----:B--2---:R-:W-:Y:S01]  /*9160*/  FSEL R122, R232, -INF , P2 ;  /* 0xff800000e87a7808 */ /* 0x004fe20001000000 */
[--C-:B------:R-:W-:Y:S01]  /*9170*/  FFMA.FTZ R138, R138, UR5, -R137.reuse ;  /* 0x000000058a8a7c23 */ /* 0x100fe20008010889 */
[----:B----4-:R-:W-:Y:S01]  /*9180*/  FSEL R213, R144, -INF , P1 ;  /* 0xff80000090d57808 */ /* 0x010fe20000800000 */
[----:B------:R-:W-:Y:S01]  /*9190*/  FFMA.FTZ R137, R15, UR5, -R137 ;  /* 0x000000050f897c23 */ /* 0x000fe20008010889 */
[----:B------:R-:W-:Y:S01]  /*91a0*/  FSEL R134, R156, -INF , P2 ;  /* 0xff8000009c867808 */ /* 0x000fe20001000000 */
[----:B------:R-:W-:Y:S01]  /*91b0*/  FFMA.FTZ R121, R121, UR5, -R125 ;  /* 0x0000000579797c23 */ /* 0x000fe2000801087d */
[----:B------:R-:W-:Y:S01]  /*91c0*/  FSEL R15, R155, -INF , P1 ;  /* 0xff8000009b0f7808 */ /* 0x000fe20000800000 */
[----:B------:R-:W-:Y:S01]  /*91d0*/  FFMA.FTZ R122, R122, UR5, -R111 ;  /* 0x000000057a7a7c23 */ /* 0x000fe2000801086f */
[----:B------:R-:W-:Y:S01]  /*91e0*/  FFMA.FTZ R125, R213, UR5, -R125 ;  /* 0x00000005d57d7c23 */ /* 0x000fe2000801087d */
[----:B------:R1:W2:Y:S01]  /*91f0*/  MUFU.TANH R142, R126 ;  /* 0x0000007e008e7308 */ /* 0x0002a20000002400 */
[----:B------:R-:W4:Y:S01]  /*9200*/  SHFL.IDX PT, R213, R13, R223, 0x1f ;  /* 0x00001fdf0dd57589 */ /* 0x000f2200000e0000 */
[--C-:B------:R-:W-:Y:S01]  /*9210*/  FFMA.FTZ R134, R134, UR5, -R133.reuse ;  /* 0x0000000586867c23 */ /* 0x100fe20008010885 */
[----:B------:R-:W-:-:S02]  /*9220*/  FFMA.FTZ R133, R15, UR5, -R133 ;  /* 0x000000050f857c23 */ /* 0x000fc40008010885 */
[----:B------:R3:W2:Y:S01]  /*9230*/  SHFL.IDX PT, R224, R227, R220, 0x1f ;  /* 0x00001fdce3e07589 */ /* 0x0006a200000e0000 */
[----:B-1----:R-:W-:Y:S02]  /*9240*/  FSEL R126, R90, -INF , P1 ;  /* 0xff8000005a7e7808 */ /* 0x002fe40000800000 */
[----:B------:R1:W-:Y:S01]  /*9250*/  MUFU.EX2 R15, R122 ;  /* 0x0000007a000f7308 */ /* 0x0003e20000000800 */
[----:B------:R-:W-:Y:S01]  /*9260*/  FSEL R14, R148, -INF , P1 ;  /* 0xff800000940e7808 */ /* 0x000fe20000800000 */
[----:B------:R-:W-:Y:S01]  /*9270*/  SHFL.IDX PT, R233, R13, R8, 0x1f ;  /* 0x00001f080de97589 */ /* 0x000fe200000e0000 */
[----:B------:R-:W-:Y:S01]  /*9280*/  FSEL R216, R146, -INF , P1 ;  /* 0xff80000092d87808 */ /* 0x000fe20000800000 */
[----:B------:R-:W-:Y:S01]  /*9290*/  FFMA.FTZ R111, R126, UR5, -R111 ;  /* 0x000000057e6f7c23 */ /* 0x000fe2000801086f */
[----:B------:R-:W-:-:S03]  /*92a0*/  FSEL R126, R147, -INF , P2 ;  /* 0xff800000937e7808 */ /* 0x000fc60001000000 */
[----:B------:R-:W-:Y:S01]  /*92b0*/  MUFU.EX2 R98, R98 ;  /* 0x0000006200627308 */ /* 0x000fe20000000800 */
[----:B-1----:R-:W-:Y:S01]  /*92c0*/  FSEL R122, R149, -INF , P2 ;  /* 0xff800000957a7808 */ /* 0x002fe20001000000 */
[----:B---3--:R-:W-:Y:S01]  /*92d0*/  FADD.FTZ R220, R25, -R222 ;  /* 0x800000de19dc7221 */ /* 0x008fe20000010000 */
[----:B------:R-:W-:Y:S02]  /*92e0*/  VIADD R25, R8, 0x18 ;  /* 0x0000001808197836 */ /* 0x000fe40000000000 */
[----:B------:R-:W-:-:S03]  /*92f0*/  FADD.FTZ R223, R24, -R219 ;  /* 0x800000db18df7221 */ /* 0x000fc60000010000 */
[----:B------:R-:W1:Y:S01]  /*9300*/  MUFU.EX2 R118, R118 ;  /* 0x0000007600767308 */ /* 0x000e620000000800 */
[--C-:B------:R-:W-:Y:S01]  /*9310*/  FFMA.FTZ R122, R122, UR5, -R124.reuse ;  /* 0x000000057a7a7c23 */ /* 0x100fe2000801087c */
[----:B------:R-:W-:Y:S01]  /*9320*/  FFMA.FTZ R124, R14, UR5, -R124 ;  /* 0x000000050e7c7c23 */ /* 0x000fe2000801087c */
[----:B------:R-:W-:Y:S01]  /*9330*/  FFMA.FTZ R126, R126, UR5, -R214 ;  /* 0x000000057e7e7c23 */ /* 0x000fe200080108d6 */
[----:B------:R-:W3:Y:S04]  /*9340*/  SHFL.IDX PT, R217, R227, R217, 0x1f ;  /* 0x00001fd9e3d97589 */ /* 0x000ee800000e0000 */
[----:B------:R4:W-:Y:S01]  /*9350*/  MUFU.EX2 R14, R123 ;  /* 0x0000007b000e7308 */ /* 0x0009e20000000800 */
[----:B------:R-:W-:Y:S01]  /*9360*/  FADD.FTZ R219, R26, -R219 ;  /* 0x800000db1adb7221 */ /* 0x000fe20000010000 */
[----:B------:R-:W-:-:S06]  /*9370*/  IADD3 R26, R8, 0x1c, RZ ;  /* 0x0000001c081a7810 */ /* 0x000fcc0007ffe0ff */
[----:B------:R-:W1:Y:S01]  /*9380*/  MUFU.EX2 R99, R99 ;  /* 0x0000006300637308 */ /* 0x000e620000000800 */
[----:B----4-:R-:W-:Y:S01]  /*9390*/  FFMA.FTZ R123, R216, UR5, -R214 ;  /* 0x00000005d87b7c23 */ /* 0x010fe200080108d6 */
[----:B------:R-:W-:-:S06]  /*93a0*/  FADD.FTZ R214, R29, -R229 ;  /* 0x800000e51dd67221 */ /* 0x000fcc0000010000 */
[----:B------:R-:W4:Y:S01]  /*93b0*/  MUFU.TANH R113, R113 ;  /* 0x0000007100717308 */ /* 0x000f220000002400 */
[----:B------:R-:W-:Y:S01]  /*93c0*/  FADD.FTZ R216, R28, -R215 ;  /* 0x800000d71cd87221 */ /* 0x000fe20000010000 */
[----:B------:R-:W-:Y:S06]  /*93d0*/  SHFL.IDX PT, R230, R13, R230, 0x1f ;  /* 0x00001fe60de67589 */ /* 0x000fec00000e0000 */
[----:B------:R-:W4:Y:S01]  /*93e0*/  MUFU.TANH R114, R114 ;  /* 0x0000007200727308 */ /* 0x000f220000002400 */
[----:B------:R-:W-:-:S07]  /*93f0*/  FSEL R28, R141, -INF , P2 ;  /* 0xff8000008d1c7808 */ /* 0x000fce0001000000 */
[----:B------:R-:W4:Y:S01]  /*9400*/  MUFU.EX2 R96, R96 ;  /* 0x0000006000607308 */ /* 0x000f220000000800 */
[----:B------:R-:W-:-:S07]  /*9410*/  FFMA.FTZ R22, -R22, R22, 1 ;  /* 0x3f80000016167423 */ /* 0x000fce0000010116 */
[----:B------:R-:W4:Y:S08]  /*9420*/  MUFU.TANH R115, R115 ;  /* 0x0000007300737308 */ /* 0x000f300000002400 */
[----:B------:R-:W4:Y:S08]  /*9430*/  MUFU.EX2 R95, R95 ;  /* 0x0000005f005f7308 */ /* 0x000f300000000800 */
[----:B------:R-:W-:Y:S08]  /*9440*/  MUFU.TANH R117, R117 ;  /* 0x0000007500757308 */ /* 0x000ff00000002400 */
[----:B------:R-:W4:Y:S01]  /*9450*/  MUFU.TANH R116, R116 ;  /* 0x0000007400747308 */ /* 0x000f220000002400 */
[----:B------:R-:W-:-:S07]  /*9460*/  FFMA.FTZ R23, -R23, R23, 1 ;  /* 0x3f80000017177423 */ /* 0x000fce0000010117 */
[----:B------:R-:W-:Y:S08]  /*9470*/  MUFU.EX2 R97, R97 ;  /* 0x0000006100617308 */ /* 0x000ff00000000800 */
[----:B------:R-:W4:Y:S08]  /*9480*/  MUFU.TANH R120, R120 ;  /* 0x0000007800787308 */ /* 0x000f300000002400 */
[----:B------:R-:W-:Y:S01]  /*9490*/  MUFU.EX2 R104, R104 ;  /* 0x0000006800687308 */ /* 0x000fe20000000800 */
[----:B------:R-:W-:Y:S01]  /*94a0*/  FFMA.FTZ R207, -R207, R207, 1 ;  /* 0x3f800000cfcf7423 */ /* 0x000fe200000101cf */
[----:B------:R-:W-:Y:S06]  /*94b0*/  LDS R17, [R17+0x400] ;  /* 0x0004000011117984 */ /* 0x000fec0000000800 */
[----:B------:R2:W-:Y:S01]  /*94c0*/  MUFU.EX2 R24, R212 ;  /* 0x000000d400187308 */ /* 0x0005e20000000800 */
[----:B------:R-:W-:Y:S01]  /*94d0*/  FADD.FTZ R222, R27, -R222 ;  /* 0x800000de1bde7221 */ /* 0x000fe20000010000 */
[----:B--2---:R-:W-:-:S02]  /*94e0*/  FADD.FTZ R212, R31, -R229 ;  /* 0x800000e51fd47221 */ /* 0x004fc40000010000 */
[----:B------:R2:W1:Y:S01]  /*94f0*/  SHFL.IDX PT, R229, R227, R25, 0x1f ;  /* 0x00001f19e3e57589 */ /* 0x00046200000e0000 */
[----:B------:R-:W-:Y:S01]  /*9500*/  FSEL R31, R140, -INF , P1 ;  /* 0xff8000008c1f7808 */ /* 0x000fe20000800000 */
[----:B------:R-:W-:Y:S02]  /*9510*/  VIADD R27, R8, 0xc ;  /* 0x0000000c081b7836 */ /* 0x000fe40000000000 */
[----:B------:R-:W4:Y:S01]  /*9520*/  SHFL.IDX PT, R227, R227, R26, 0x1f ;  /* 0x00001f1ae3e37589 */ /* 0x000f2200000e0000 */
[--C-:B------:R-:W-:Y:S01]  /*9530*/  FFMA.FTZ R28, R28, UR5, -R213.reuse ;  /* 0x000000051c1c7c23 */ /* 0x100fe200080108d5 */
[----:B------:R-:W-:Y:S01]  /*9540*/  FFMA.FTZ R31, R31, UR5, -R213 ;  /* 0x000000051f1f7c23 */ /* 0x000fe200080108d5 */
[--C-:B------:R-:W-:Y:S01]  /*9550*/  FADD.FTZ R213, R32, -R224.reuse ;  /* 0x800000e020d57221 */ /* 0x100fe20000010000 */
[----:B------:R-:W-:Y:S02]  /*9560*/  FADD.FTZ R34, R34, -R224 ;  /* 0x800000e022227221 */ /* 0x000fe40000010000 */
[----:B------:R1:W4:Y:S01]  /*9570*/  SHFL.IDX PT, R224, R13, R27, 0x1f ;  /* 0x00001f1b0de07589 */ /* 0x00032200000e0000 */
[----:B--2---:R2:W-:Y:S01]  /*9580*/  MUFU.EX2 R25, R234 ;  /* 0x000000ea00197308 */ /* 0x0045e20000000800 */
[--C-:B---3--:R-:W-:Y:S01]  /*9590*/  FADD.FTZ R33, R33, -R217.reuse ;  /* 0x800000d921217221 */ /* 0x108fe20000010000 */
[----:B------:R-:W-:Y:S01]  /*95a0*/  FADD.FTZ R35, R35, -R217 ;  /* 0x800000d923237221 */ /* 0x000fe20000010000 */
[----:B------:R-:W-:Y:S01]  /*95b0*/  FSEL R32, R6, -INF , P1 ;  /* 0xff80000006207808 */ /* 0x000fe20000800000 */
[----:B------:R-:W-:Y:S01]  /*95c0*/  FMUL.FTZ R223, R119, R223 ;  /* 0x000000df77df7220 */ /* 0x000fe20000410000 */
[----:B--2---:R-:W-:-:S03]  /*95d0*/  VIADD R234, R8, 0x10 ;  /* 0x0000001008ea7836 */ /* 0x004fc60000000000 */
[----:B-1----:R1:W-:Y:S01]  /*95e0*/  MUFU.EX2 R27, R210 ;  /* 0x000000d2001b7308 */ /* 0x0023e20000000800 */
[--C-:B------:R-:W-:Y:S01]  /*95f0*/  FADD.FTZ R217, R36, -R229.reuse ;  /* 0x800000e524d97221 */ /* 0x100fe20000010000 */
[----:B------:R-:W-:Y:S01]  /*9600*/  FADD.FTZ R36, R38, -R229 ;  /* 0x800000e526247221 */ /* 0x000fe20000010000 */
[----:B------:R-:W-:Y:S01]  /*9610*/  FFMA.FTZ R38, -R19, R19, 1 ;  /* 0x3f80000013267423 */ /* 0x000fe20000010113 */
[----:B------:R-:W-:-:S04]  /*9620*/  FADD.FTZ R215, R30, -R215 ;  /* 0x800000d71ed77221 */ /* 0x000fc80000010000 */
[----:B------:R2:W-:Y:S01]  /*9630*/  MUFU.EX2 R26, R211 ;  /* 0x000000d3001a7308 */ /* 0x0005e20000000800 */
[----:B-1----:R-:W-:Y:S01]  /*9640*/  FFMA.FTZ R210, R32, UR5, -R230 ;  /* 0x0000000520d27c23 */ /* 0x002fe200080108e6 */
[----:B------:R-:W-:Y:S01]  /*9650*/  FSEL R29, R143, -INF , P2 ;  /* 0xff8000008f1d7808 */ /* 0x000fe20001000000 */
[----:B------:R1:W3:Y:S01]  /*9660*/  SHFL.IDX PT, R32, R13, R234, 0x1f ;  /* 0x00001fea0d207589 */ /* 0x0002e200000e0000 */
[----:B------:R-:W-:Y:S01]  /*9670*/  FSEL R30, R142, -INF , P1 ;  /* 0xff8000008e1e7808 */ /* 0x000fe20000800000 */
[----:B------:R-:W-:Y:S01]  /*9680*/  FMUL.FTZ R38, R38, R223 ;  /* 0x000000df26267220 */ /* 0x000fe20000410000 */
[----:B------:R-:W-:Y:S02]  /*9690*/  FSEL R223, R4, -INF , P1 ;  /* 0xff80000004df7808 */ /* 0x000fe40000800000 */
[----:B------:R4:W-:Y:S01]  /*96a0*/  MUFU.EX2 R19, R221 ;  /* 0x000000dd00137308 */ /* 0x0009e20000000800 */
[----:B--2---:R-:W-:Y:S02]  /*96b0*/  FSEL R211, R7, -INF , P2 ;  /* 0xff80000007d37808 */ /* 0x004fe40001000000 */
[----:B-1----:R-:W-:-:S03]  /*96c0*/  IADD3 R234, R8, 0x14, RZ ;  /* 0x0000001408ea7810 */ /* 0x002fc60007ffe0ff */
[----:B------:R-:W-:Y:S01]  /*96d0*/  FFMA.FTZ R211, R211, UR5, -R230 ;  /* 0x00000005d3d37c23 */ /* 0x000fe200080108e6 */
[----:B----4-:R-:W-:Y:S01]  /*96e0*/  FADD.FTZ R221, R39, -R227 ;  /* 0x800000e327dd7221 */ /* 0x010fe20000010000 */
[----:B------:R-:W-:Y:S01]  /*96f0*/  FFMA.FTZ R39, -R21, R21, 1 ;  /* 0x3f80000015277423 */ /* 0x000fe20000010115 */
[----:B------:R-:W-:Y:S01]  /*9700*/  FFMA.FTZ R21, -R20, R20, 1 ;  /* 0x3f80000014157423 */ /* 0x000fe20000010114 */
[--C-:B------:R-:W-:Y:S01]  /*9710*/  FFMA.FTZ R29, R29, UR5, -R233.reuse ;  /* 0x000000051d1d7c23 */ /* 0x100fe200080108e9 */
[----:B------:R1:W-:Y:S01]  /*9720*/  MUFU.EX2 R20, R218 ;  /* 0x000000da00147308 */ /* 0x0003e20000000800 */
[----:B------:R-:W-:Y:S01]  /*9730*/  FFMA.FTZ R30, R30, UR5, -R233 ;  /* 0x000000051e1e7c23 */ /* 0x000fe200080108e9 */
[----:B------:R2:W4:Y:S01]  /*9740*/  SHFL.IDX PT, R230, R13, R234, 0x1f ;  /* 0x00001fea0de67589 */ /* 0x00052200000e0000 */
        /* <DEDUP_REMOVED lines=10> */
[----:B--2---:R-:W-:-:S03]  /*97f0*/  VIADD R234, R8, 0x1c ;  /* 0x0000001c08ea7836 */ /* 0x004fc60000000000 */
[----:B------:R-:W-:Y:S02]  /*9800*/  FFMA.FTZ R220, R227, UR5, -R224 ;  /* 0x00000005e3dc7c23 */ /* 0x000fe400080108e0 */
[----:B------:R2:W1:Y:S01]  /*9810*/  SHFL.IDX PT, R227, R13, R234, 0x1f ;  /* 0x00001fea0de37589 */ /* 0x00046200000e0000 */
[----:B------:R-:W-:Y:S01]  /*9820*/  FMUL.FTZ R224, R99, R222 ;  /* 0x000000de63e07220 */ /* 0x000fe20000410000 */
[----:B------:R3:W-:Y:S01]  /*9830*/  MUFU.EX2 R21, R139 ;  /* 0x0000008b00157308 */ /* 0x0007e20000000800 */
[----:B--2---:R-:W-:-:S07]  /*9840*/  FSEL R13, R3, -INF , P2 ;  /* 0xff800000030d7808 */ /* 0x004fce0001000000 */
[----:B------:R2:W-:Y:S01]  /*9850*/  MUFU.EX2 R11, R138 ;  /* 0x0000008a000b7308 */ /* 0x0005e20000000800 */
[----:B---3--:R-:W-:Y:S01]  /*9860*/  FSEL R139, R113, -INF , P1 ;  /* 0xff800000718b7808 */ /* 0x008fe20000800000 */
[----:B------:R-:W-:-:S06]  /*9870*/  FFMA.FTZ R222, R13, UR5, -R32 ;  /* 0x000000050dde7c23 */ /* 0x000fcc0008010820 */
[----:B------:R-:W3:Y:S01]  /*9880*/  MUFU.EX2 R102, R102 ;  /* 0x0000006600667308 */ /* 0x000ee20000000800 */
[----:B--2---:R-:W-:Y:S01]  /*9890*/  FMUL.FTZ R138, R22, R224 ;  /* 0x000000e0168a7220 */ /* 0x004fe20000410000 */
[----:B------:R-:W-:Y:S02]  /*98a0*/  FSEL R224, R2, -INF , P2 ;  /* 0xff80000002e07808 */ /* 0x000fe40001000000 */
[----:B------:R-:W-:Y:S01]  /*98b0*/  FSEL R22, R114, -INF , P1 ;  /* 0xff80000072167808 */ /* 0x000fe20000800000 */
[----:B------:R-:W-:Y:S01]  /*98c0*/  FFMA.FTZ R139, R139, UR5, -R32 ;  /* 0x000000058b8b7c23 */ /* 0x000fe20008010820 */
[----:B------:R-:W-:Y:S01]  /*98d0*/  FMUL.FTZ R32, R96, R216 ;  /* 0x000000d860207220 */ /* 0x000fe20000410000 */
[--C-:B----4-:R-:W-:Y:S01]  /*98e0*/  FFMA.FTZ R224, R224, UR5, -R230.reuse ;  /* 0x00000005e0e07c23 */ /* 0x110fe200080108e6 */
[----:B------:R-:W2:Y:S01]  /*98f0*/  MUFU.EX2 R101, R101 ;  /* 0x0000006500657308 */ /* 0x000ea20000000800 */
[----:B------:R-:W-:Y:S01]  /*9900*/  FFMA.FTZ R216, R22, UR5, -R230 ;  /* 0x0000000516d87c23 */ /* 0x000fe200080108e6 */
[----:B------:R-:W-:Y:S01]  /*9910*/  FSEL R230, R115, -INF , P2 ;  /* 0xff80000073e67808 */ /* 0x000fe20001000000 */
[----:B------:R-:W-:-:S05]  /*9920*/  FMUL.FTZ R233, R95, R215 ;  /* 0x000000d75fe97220 */ /* 0x000fca0000410000 */
[----:B------:R4:W-:Y:S01]  /*9930*/  MUFU.EX2 R13, R137 ;  /* 0x00000089000d7308 */ /* 0x0009e20000000800 */
[----:B-1----:R-:W-:Y:S01]  /*9940*/  FFMA.FTZ R215, R230, UR5, -R229 ;  /* 0x00000005e6d77c23 */ /* 0x002fe200080108e5 */
[----:B------:R-:W-:-:S06]  /*9950*/  FSEL R230, R116, -INF , P2 ;  /* 0xff80000074e67808 */ /* 0x000fcc0001000000 */
[----:B------:R-:W-:Y:S01]  /*9960*/  MUFU.EX2 R100, R100 ;  /* 0x0000006400647308 */ /* 0x000fe20000000800 */
[----:B----4-:R-:W-:Y:S01]  /*9970*/  FMUL.FTZ R137, R23, R32 ;  /* 0x0000002017897220 */ /* 0x010fe20000410000 */
[----:B------:R-:W-:Y:S01]  /*9980*/  FSEL R32, R117, -INF , P1 ;  /* 0xff80000075207808 */ /* 0x000fe20000800000 */
[----:B------:R-:W-:-:S05]  /*9990*/  FFMA.FTZ R23, -R205, R205, 1 ;  /* 0x3f800000cd177423 */ /* 0x000fca00000101cd */
[----:B------:R-:W1:Y:S01]  /*99a0*/  MUFU.EX2 R18, R18 ;  /* 0x0000001200127308 */ /* 0x000e620000000800 */
[----:B------:R-:W-:Y:S01]  /*99b0*/  FFMA.FTZ R205, R32, UR5, -R229 ;  /* 0x0000000520cd7c23 */ /* 0x000fe200080108e5 */
[----:B------:R-:W-:Y:S01]  /*99c0*/  FSEL R229, R120, -INF , P1 ;  /* 0xff80000078e57808 */ /* 0x000fe20000800000 */
[----:B---3--:R-:W-:-:S05]  /*99d0*/  FMUL.FTZ R213, R102, R213 ;  /* 0x000000d566d57220 */ /* 0x008fca0000410000 */
[----:B------:R3:W-:Y:S01]  /*99e0*/  MUFU.EX2 R22, R136 ;  /* 0x0000008800167308 */ /* 0x0007e20000000800 */
[----:B------:R-:W-:Y:S01]  /*99f0*/  FFMA.FTZ R32, -R204, R204, 1 ;  /* 0x3f800000cc207423 */ /* 0x000fe200000101cc */
[--C-:B------:R-:W-:Y:S01]  /*9a00*/  FFMA.FTZ R204, R229, UR5, -R227.reuse ;  /* 0x00000005e5cc7c23 */ /* 0x100fe200080108e3 */
[----:B---3--:R-:W-:Y:S01]  /*9a10*/  FMUL.FTZ R136, R23, R233 ;  /* 0x000000e917887220 */ /* 0x008fe20000410000 */
[----:B------:R-:W-:Y:S01]  /*9a20*/  FMUL.FTZ R233, R97, R214 ;  /* 0x000000d661e97220 */ /* 0x000fe20000410000 */
[----:B------:R-:W-:Y:S01]  /*9a30*/  FFMA.FTZ R214, R230, UR5, -R227 ;  /* 0x00000005e6d67c23 */ /* 0x000fe200080108e3 */
[C---:B------:R-:W-:Y:S02]  /*9a40*/  VIADD R230, R8.reuse, 0x8 ;  /* 0x0000000808e67836 */ /* 0x040fe40000000000 */
[----:B------:R-:W-:Y:S01]  /*9a50*/  FFMA.FTZ R209, -R209, R209, 1 ;  /* 0x3f800000d1d17423 */ /* 0x000fe200000101d1 */
[----:B--2---:R-:W-:Y:S01]  /*9a60*/  FMUL.FTZ R34, R101, R34 ;  /* 0x0000002265227220 */ /* 0x004fe20000410000 */
[----:B------:R-:W-:Y:S01]  /*9a70*/  FMUL.FTZ R207, R207, R213 ;  /* 0x000000d5cfcf7220 */ /* 0x000fe20000410000 */
[----:B------:R2:W-:Y:S01]  /*9a80*/  MUFU.EX2 R23, R135 ;  /* 0x0000008700177308 */ /* 0x0005e20000000800 */
[----:B------:R-:W-:Y:S01]  /*9a90*/  IADD3 R229, R8, 0x4, RZ ;  /* 0x0000000408e57810 */ /* 0x000fe20007ffe0ff */
[----:B------:R3:W4:Y:S01]  /*9aa0*/  SHFL.IDX PT, R213, R223, R230, 0x1f ;  /* 0x00001fe6dfd57589 */ /* 0x00072200000e0000 */
[----:B------:R-:W-:Y:S01]  /*9ab0*/  FFMA.FTZ R227, -R208, R208, 1 ;  /* 0x3f800000d0e37423 */ /* 0x000fe200000101d0 */
[----:B------:R-:W-:Y:S01]  /*9ac0*/  FMUL.FTZ R208, R104, R212 ;  /* 0x000000d468d07220 */ /* 0x000fe20000410000 */
[----:B------:R-:W-:Y:S01]  /*9ad0*/  FFMA.FTZ R228, -R228, R228, 1 ;  /* 0x3f800000e4e47423 */ /* 0x000fe200000101e4 */
[----:B--2---:R-:W-:-:S02]  /*9ae0*/  FMUL.FTZ R135, R32, R233 ;  /* 0x000000e920877220 */ /* 0x004fc40000410000 */
[----:B------:R2:W-:Y:S01]  /*9af0*/  MUFU.EX2 R32, R134 ;  /* 0x0000008600207308 */ /* 0x0005e20000000800 */
[----:B---3--:R-:W-:Y:S01]  /*9b00*/  VIADD R230, R8, 0xc ;  /* 0x0000000c08e67836 */ /* 0x008fe20000000000 */
[----:B------:R-:W3:Y:S01]  /*9b10*/  SHFL.IDX PT, R212, R223, R229, 0x1f ;  /* 0x00001fe5dfd47589 */ /* 0x000ee200000e0000 */
[----:B-1----:R-:W-:-:S03]  /*9b20*/  FMUL.FTZ R217, R18, R217 ;  /* 0x000000d912d97220 */ /* 0x002fc60000410000 */
[----:B------:R1:W-:Y:S01]  /*9b30*/  SHFL.IDX PT, R229, R223, R230, 0x1f ;  /* 0x00001fe6dfe57589 */ /* 0x0003e200000e0000 */
[----:B--2---:R-:W-:Y:S01]  /*9b40*/  FMUL.FTZ R134, R209, R34 ;  /* 0x00000022d1867220 */ /* 0x004fe20000410000 */
[----:B------:R-:W-:Y:S01]  /*9b50*/  FMUL.FTZ R34, R100, R35 ;  /* 0x0000002364227220 */ /* 0x000fe20000410000 */
[----:B------:R-:W2:Y:S01]  /*9b60*/  MUFU.EX2 R103, R103 ;  /* 0x0000006700677308 */ /* 0x000ea20000000800 */
[----:B------:R-:W-:Y:S02]  /*9b70*/  FFMA.FTZ R35, -R88, R88, 1 ;  /* 0x3f80000058237423 */ /* 0x000fe40000010158 */
[----:B------:R-:W-:Y:S01]  /*9b80*/  FMUL.FTZ R88, R228, R34 ;  /* 0x00000022e4587220 */ /* 0x000fe20000410000 */
[----:B-1----:R-:W-:-:S04]  /*9b90*/  VIADD R230, R8, 0x18 ;  /* 0x0000001808e67836 */ /* 0x002fc80000000000 */
[----:B------:R1:W-:Y:S08]  /*9ba0*/  MUFU.EX2 R34, R132 ;  /* 0x0000008400227308 */ /* 0x0003f00000000800 */
[----:B------:R-:W4:Y:S01]  /*9bb0*/  MUFU.EX2 R108, R108 ;  /* 0x0000006c006c7308 */ /* 0x000f220000000800 */
[----:B-1----:R-:W-:Y:S02]  /*9bc0*/  FMUL.FTZ R132, R35, R217 ;  /* 0x000000d923847220 */ /* 0x002fe40000410000 */
[----:B------:R-:W1:Y:S05]  /*9bd0*/  SHFL.IDX PT, R217, R223, R230, 0x1f ;  /* 0x00001fe6dfd97589 */ /* 0x000e6a00000e0000 */
[----:B------:R-:W3:Y:S01]  /*9be0*/  MUFU.EX2 R107, R107 ;  /* 0x0000006b006b7308 */ /* 0x000ee20000000800 */
[----:B------:R-:W-:Y:S01]  /*9bf0*/  FFMA.FTZ R206, -R206, R206, 1 ;  /* 0x3f800000cece7423 */ /* 0x000fe200000101ce */
[----:B--2---:R-:W-:-:S06]  /*9c00*/  FMUL.FTZ R33, R103, R33 ;  /* 0x0000002167217220 */ /* 0x004fcc0000410000 */
[----:B------:R-:W2:Y:S01]  /*9c10*/  MUFU.EX2 R106, R106 ;  /* 0x0000006a006a7308 */ /* 0x000ea20000000800 */
[----:B------:R-:W-:Y:S01]  /*9c20*/  FMUL.FTZ R208, R206, R208 ;  /* 0x000000d0ced07220 */ /* 0x000fe20000410000 */
[----:B------:R-:W-:-:S06]  /*9c30*/  VIADD R233, R8, 0x14 ;  /* 0x0000001408e97836 */ /* 0x000fcc0000000000 */
[----:B------:R-:W1:Y:S01]  /*9c40*/  MUFU.EX2 R110, R110 ;  /* 0x0000006e006e7308 */ /* 0x000e620000000800 */
[----:B------:R-:W-:Y:S01]  /*9c50*/  FMUL.FTZ R206, R227, R33 ;  /* 0x00000021e3ce7220 */ /* 0x000fe20000410000 */
[----:B------:R-:W1:Y:S06]  /*9c60*/  SHFL.IDX PT, R209, R223, R8, 0x1f ;  /* 0x00001f08dfd17589 */ /* 0x000e6c00000e0000 */
[----:B------:R-:W1:Y:S01]  /*9c70*/  MUFU.EX2 R109, R109 ;  /* 0x0000006d006d7308 */ /* 0x000e620000000800 */
[----:B----4-:R-:W-:Y:S01]  /*9c80*/  FMUL.FTZ R37, R108, R37 ;  /* 0x000000256c257220 */ /* 0x010fe20000410000 */
[----:B------:R-:W4:Y:S01]  /*9c90*/  SHFL.IDX PT, R228, R223, R233, 0x1f ;  /* 0x00001fe9dfe47589 */ /* 0x000f2200000e0000 */
[----:B---3--:R-:W-:Y:S01]  /*9ca0*/  FMUL.FTZ R36, R107, R36 ;  /* 0x000000246b247220 */ /* 0x008fe20000410000 */
[----:B------:R-:W-:-:S04]  /*9cb0*/  IADD3 R227, R8, 0x10, RZ ;  /* 0x0000001008e37810 */ /* 0x000fc80007ffe0ff */
[----:B------:R3:W-:Y:S01]  /*9cc0*/  MUFU.EX2 R33, R133 ;  /* 0x0000008500217308 */ /* 0x0007e20000000800 */
[----:B------:R-:W-:Y:S01]  /*9cd0*/  FFMA.FTZ R226, -R226, R226, 1 ;  /* 0x3f800000e2e27423 */ /* 0x000fe200000101e2 */
[--C-:B------:R-:W-:Y:S01]  /*9ce0*/  FADD.FTZ R44, R44, -R213.reuse ;  /* 0x800000d52c2c7221 */ /* 0x100fe20000010000 */
[----:B------:R-:W-:Y:S01]  /*9cf0*/  FFMA.FTZ R225, -R225, R225, 1 ;  /* 0x3f800000e1e17423 */ /* 0x000fe200000101e1 */
[----:B--2---:R-:W-:Y:S01]  /*9d00*/  FMUL.FTZ R221, R106, R221 ;  /* 0x000000dd6add7220 */ /* 0x004fe20000410000 */
[----:B---3--:R-:W-:Y:S01]  /*9d10*/  FFMA.FTZ R133, -R235, R235, 1 ;  /* 0x3f800000eb857423 */ /* 0x008fe200000101eb */
[----:B------:R-:W-:Y:S02]  /*9d20*/  FADD.FTZ R46, R46, -R213 ;  /* 0x800000d52e2e7221 */ /* 0x000fe40000010000 */
[----:B------:R2:W-:Y:S01]  /*9d30*/  MUFU.EX2 R35, R131 ;  /* 0x0000008300237308 */ /* 0x0005e20000000800 */
[----:B------:R-:W-:Y:S01]  /*9d40*/  FMUL.FTZ R133, R133, R37 ;  /* 0x0000002585857220 */ /* 0x000fe20000410000 */
[--C-:B------:R-:W-:Y:S01]  /*9d50*/  FADD.FTZ R41, R41, -R212.reuse ;  /* 0x800000d429297221 */ /* 0x100fe20000010000 */
[----:B------:R-:W-:Y:S01]  /*9d60*/  FADD.FTZ R43, R43, -R212 ;  /* 0x800000d42b2b7221 */ /* 0x000fe20000010000 */
[----:B-1----:R-:W-:-:S04]  /*9d70*/  FADD.FTZ R212, R52, -R217 ;  /* 0x800000d934d47221 */ /* 0x002fc80000010000 */
[----:B------:R1:W-:Y:S01]  /*9d80*/  MUFU.EX2 R37, R129 ;  /* 0x0000008100257308 */ /* 0x0003e20000000800 */
[----:B--2---:R-:W-:Y:S01]  /*9d90*/  FMUL.FTZ R131, R226, R36 ;  /* 0x00000024e2837220 */ /* 0x004fe20000410000 */
[----:B------:R-:W-:Y:S01]  /*9da0*/  FFMA.FTZ R52, -R237, R237, 1 ;  /* 0x3f800000ed347423 */ /* 0x000fe200000101ed */
[----:B------:R-:W-:Y:S01]  /*9db0*/  FMUL.FTZ R44, R110, R44 ;  /* 0x0000002c6e2c7220 */ /* 0x000fe20000410000 */
[----:B------:R-:W2:Y:S01]  /*9dc0*/  SHFL.IDX PT, R227, R223, R227, 0x1f ;  /* 0x00001fe3dfe37589 */ /* 0x000ea200000e0000 */
[----:B------:R-:W-:Y:S01]  /*9dd0*/  FFMA.FTZ R92, -R92, R92, 1 ;  /* 0x3f8000005c5c7423 */ /* 0x000fe2000001015c */
[----:B------:R-:W-:Y:S01]  /*9de0*/  FFMA.FTZ R91, -R91, R91, 1 ;  /* 0x3f8000005b5b7423 */ /* 0x000fe2000001015b */
[----:B-1----:R-:W-:Y:S01]  /*9df0*/  FADD.FTZ R129, R45, -R229 ;  /* 0x800000e52d817221 */ /* 0x002fe20000010000 */
[----:B------:R1:W-:Y:S01]  /*9e00*/  MUFU.EX2 R36, R130 ;  /* 0x0000008200247308 */ /* 0x0003e20000000800 */
[----:B------:R-:W-:Y:S02]  /*9e10*/  FMUL.FTZ R46, R14, R46 ;  /* 0x0000002e0e2e7220 */ /* 0x000fe40000410000 */
[----:B------:R-:W-:Y:S01]  /*9e20*/  FMUL.FTZ R129, R109, R129 ;  /* 0x000000816d817220 */ /* 0x000fe20000410000 */
[----:B------:R-:W3:Y:S01]  /*9e30*/  SHFL.IDX PT, R223, R223, R234, 0x1f ;  /* 0x00001feadfdf7589 */ /* 0x000ee200000e0000 */
[----:B------:R-:W-:-:S03]  /*9e40*/  FMUL.FTZ R52, R52, R44 ;  /* 0x0000002c34347220 */ /* 0x000fc60000410000 */
[----:B------:R-:W2:Y:S01]  /*9e50*/  MUFU.EX2 R105, R105 ;  /* 0x0000006900697308 */ /* 0x000ea20000000800 */
[----:B-1----:R-:W-:Y:S01]  /*9e60*/  FMUL.FTZ R130, R225, R221 ;  /* 0x000000dde1827220 */ /* 0x002fe20000410000 */
[----:B------:R-:W-:Y:S02]  /*9e70*/  VIADD R221, R8, 0x8 ;  /* 0x0000000808dd7836 */ /* 0x000fe40000000000 */
[----:B------:R-:W-:Y:S01]  /*9e80*/  FMUL.FTZ R44, R92, R46 ;  /* 0x0000002e5c2c7220 */ /* 0x000fe20000410000 */
[----:B------:R-:W-:Y:S02]  /*9e90*/  FMUL.FTZ R46, R91, R129 ;  /* 0x000000815b2e7220 */ /* 0x000fe40000410000 */
[----:B------:R-:W1:Y:S01]  /*9ea0*/  SHFL.IDX PT, R91, R17, R221, 0x1f ;  /* 0x00001fdd115b7589 */ /* 0x000e6200000e0000 */
[----:B------:R-:W1:Y:S01]  /*9eb0*/  MUFU.EX2 R111, R111 ;  /* 0x0000006f006f7308 */ /* 0x000e620000000800 */
[--C-:B------:R-:W-:Y:S01]  /*9ec0*/  FADD.FTZ R40, R40, -R209.reuse ;  /* 0x800000d128287221 */ /* 0x100fe20000010000 */
[----:B------:R-:W-:Y:S01]  /*9ed0*/  FADD.FTZ R42, R42, -R209 ;  /* 0x800000d12a2a7221 */ /* 0x000fe20000010000 */
[----:B----4-:R-:W-:Y:S01]  /*9ee0*/  FADD.FTZ R209, R49, -R228 ;  /* 0x800000e431d17221 */ /* 0x010fe20000010000 */
[----:B------:R-:W-:Y:S01]  /*9ef0*/  FFMA.FTZ R45, -R231, R231, 1 ;  /* 0x3f800000e72d7423 */ /* 0x000fe200000101e7 */
[----:B--2---:R-:W-:Y:S01]  /*9f00*/  FMUL.FTZ R49, R105, R40 ;  /* 0x0000002869317220 */ /* 0x004fe20000410000 */
[----:B------:R-:W-:Y:S01]  /*9f10*/  FMUL.FTZ R41, R15, R41 ;  /* 0x000000290f297220 */ /* 0x000fe20000410000 */
[----:B------:R-:W-:-:S02]  /*9f20*/  FADD.FTZ R47, R47, -R229 ;  /* 0x800000e52f2f7221 */ /* 0x000fc40000010000 */
[----:B------:R-:W-:Y:S01]  /*9f30*/  FMUL.FTZ R45, R45, R49 ;  /* 0x000000312d2d7220 */ /* 0x000fe20000410000 */
[----:B------:R-:W-:Y:S01]  /*9f40*/  FFMA.FTZ R49, -R232, R232, 1 ;  /* 0x3f800000e8317423 */ /* 0x000fe200000101e8 */
[--C-:B------:R-:W-:Y:S01]  /*9f50*/  FADD.FTZ R48, R48, -R227.reuse ;  /* 0x800000e330307221 */ /* 0x100fe20000010000 */
[----:B------:R-:W-:Y:S01]  /*9f60*/  FADD.FTZ R50, R50, -R227 ;  /* 0x800000e332327221 */ /* 0x000fe20000010000 */
[----:B---3--:R-:W-:Y:S01]  /*9f70*/  FADD.FTZ R40, R53, -R223 ;  /* 0x800000df35287221 */ /* 0x008fe20000010000 */
[----:B------:R-:W-:Y:S01]  /*9f80*/  FMUL.FTZ R49, R49, R41 ;  /* 0x0000002931317220 */ /* 0x000fe20000410000 */
[----:B------:R-:W-:Y:S01]  /*9f90*/  FFMA.FTZ R90, -R90, R90, 1 ;  /* 0x3f8000005a5a7423 */ /* 0x000fe2000001015a */
[----:B------:R-:W-:Y:S01]  /*9fa0*/  FFMA.FTZ R53, -R164, R164, 1 ;  /* 0x3f800000a4357423 */ /* 0x000fe200000101a4 */
[----:B------:R-:W-:Y:S01]  /*9fb0*/  FFMA.FTZ R236, -R236, R236, 1 ;  /* 0x3f800000ecec7423 */ /* 0x000fe200000101ec */
[----:B------:R-:W-:Y:S01]  /*9fc0*/  FFMA.FTZ R93, -R93, R93, 1 ;  /* 0x3f8000005d5d7423 */ /* 0x000fe2000001015d */
[----:B------:R-:W-:Y:S01]  /*9fd0*/  FMUL.FTZ R47, R24, R47 ;  /* 0x0000002f182f7220 */ /* 0x000fe20000410000 */
[----:B------:R-:W-:Y:S01]  /*9fe0*/  FMUL.FTZ R48, R25, R48 ;  /* 0x0000003019307220 */ /* 0x000fe20000410000 */
[----:B------:R-:W-:Y:S01]  /*9ff0*/  FMUL.FTZ R41, R26, R50 ;  /* 0x000000321a297220 */ /* 0x000fe20000410000 */
[----:B-1----:R-:W-:Y:S01]  /*a000*/  FMUL.FTZ R43, R111, R43 ;  /* 0x0000002b6f2b7220 */ /* 0x002fe20000410000 */
[----:B------:R-:W-:Y:S01]  /*a010*/  FFMA.FTZ R94, -R94, R94, 1 ;  /* 0x3f8000005e5e7423 */ /* 0x000fe2000001015e */
[----:B------:R-:W-:Y:S01]  /*a020*/  FMUL.FTZ R209, R27, R209 ;  /* 0x000000d11bd17220 */ /* 0x000fe20000410000 */
[----:B------:R-:W-:Y:S01]  /*a030*/  IADD3 R225, R8, 0x4, RZ ;  /* 0x0000000408e17810 */ /* 0x000fe20007ffe0ff */
[--C-:B------:R-:W-:Y:S01]  /*a040*/  FADD.FTZ R60, R60, -R91.reuse ;  /* 0x8000005b3c3c7221 */ /* 0x100fe20000010000 */
[----:B------:R-:W-:Y:S01]  /*a050*/  IADD3 R235, R8, 0x10, RZ ;  /* 0x0000001008eb7810 */ /* 0x000fe20007ffe0ff */
[----:B------:R-:W-:Y:S01]  /*a060*/  FADD.FTZ R62, R62, -R91 ;  /* 0x8000005b3e3e7221 */ /* 0x000fe20000010000 */
[----:B------:R-:W-:Y:S01]  /*a070*/  FMUL.FTZ R53, R53, R47 ;  /* 0x0000002f35357220 */ /* 0x000fe20000410000 */
[----:B------:R-:W-:Y:S01]  /*a080*/  LDS R91, [R12+0x400] ;  /* 0x000400000c5b7984 */ /* 0x000fe20000000800 */
        /* <DEDUP_REMOVED lines=187> */
[----:B-1----:R-:W-:-:S02]  /*ac40*/  FMUL.FTZ R92, R123, R92 ;  /* 0x0000005c7b5c7220 */ /* 0x002fc40000410000 */
[----:B------:R-:W-:Y:S01]  /*ac50*/  FMUL.FTZ R63, R65, R74 ;  /* 0x0000004a413f7220 */ /* 0x000fe20000410000 */
[----:B------:R-:W-:Y:S01]  /*ac60*/  FMUL.FTZ R90, R90, R72 ;  /* 0x000000485a5a7220 */ /* 0x000fe20000410000 */
[----:B------:R-:W-:Y:S01]  /*ac70*/  FFMA.FTZ R72, -R115, R115, 1 ;  /* 0x3f80000073487423 */ /* 0x000fe20000010173 */
[----:B------:R-:W-:Y:S01]  /*ac80*/  FFMA.FTZ R65, -R116, R116, 1 ;  /* 0x3f80000074417423 */ /* 0x000fe20000010174 */
[----:B------:R-:W-:Y:S01]  /*ac90*/  FFMA.FTZ R115, -R117, R117, 1 ;  /* 0x3f80000075737423 */ /* 0x000fe20000010175 */
[----:B------:R-:W-:Y:S01]  /*aca0*/  FFMA.FTZ R116, -R120, R120, 1 ;  /* 0x3f80000078747423 */ /* 0x000fe20000010178 */
[----:B----4-:R-:W-:Y:S01]  /*acb0*/  FMUL.FTZ R86, R205, R86 ;  /* 0x00000056cd567220 */ /* 0x010fe20000410000 */
        /* <DEDUP_REMOVED lines=209> */
.L_x_2265:
        /* <DEDUP_REMOVED lines=68> */
.L_x_2266:
        /* <DEDUP_REMOVED lines=12> */
.L_x_2256:
[----:B------:R-:W-:-:S06]  /*bed0*/  UISETP.GE.AND UP0, UPT, UR43, UR42, UPT ;  /* 0x0000002a2b00728c */ /* 0x000fcc000bf06270 */
[----:B------:R-:W-:-:S13]  /*bee0*/  PLOP3.LUT P0, PT, PT, PT, UP0, 0x80, 0x0 ;  /* 0x000000000000781c */ /* 0x000fda0003f0f008 */
[----:B------:R-:W-:Y:S05]  /*bef0*/  @P0 BRA `(.L_x_2268) ;  /* 0x0000005800000947 */ /* 0x000fea0003800000 */
[----:B------:R-:W2:Y:S01]  /*bf00*/  LDL.LU R21, [R1+0x48] ;  /* 0x0000480001157983 */ /* 0x000ea20000300800 */
[----:B------:R-:W3:Y:S01]  /*bf10*/  S2UR UR4, SR_CTAID.X ;  /* 0x00000000000479c3 */ /* 0x000ee20000002500 */
[----:B------:R-:W-:Y:S01]  /*bf20*/  IMAD.MOV.U32 R19, RZ, RZ, 0x40000040 ;  /* 0x40000040ff137424 */ /* 0x000fe200078e00ff */
[----:B------:R-:W4:Y:S01]  /*bf30*/  S2R R5, SR_TID.X ;  /* 0x0000000000057919 */ /* 0x000f220000002100 */
[----:B------:R-:W5:Y:S01]  /*bf40*/  S2R R6, SR_TID.X ;  /* 0x0000000000067919 */ /* 0x000f620000002100 */
[----:B---3--:R-:W-:Y:S01]  /*bf50*/  UIMAD UR4, UR4, -0x80, UR40 ;  /* 0xffffff80040478a4 */ /* 0x008fe2000f8e0228 */
[----:B----4-:R-:W-:Y:S02]  /*bf60*/  VIADD R5, R5, 0xffffff80 ;  /* 0xffffff8005057836 */ /* 0x010fe40000000000 */
[----:B-----5:R-:W-:-:S03]  /*bf70*/  VIADD R9, R6, 0xffffff80 ;  /* 0xffffff8006097836 */ /* 0x020fc60000000000 */
        /* <DEDUP_REMOVED lines=8> */
[----:B------:R-:W-:Y:S02]  /*c000*/  IADD3 R9, R9, -R10, RZ ;  /* 0x8000000a09097210 */ /* 0x000fe40007ffe0ff */
[----:B------:R-:W-:Y:S02]  /*c010*/  LOP3.LUT R6, R6, 0xfffffffc, RZ, 0xc0, !PT ;  /* 0xfffffffc06067812 */ /* 0x000fe400078ec0ff */
[----:B------:R-:W-:Y:S02]  /*c020*/  SHF.R.S32.HI R12, RZ, 0x1f, R9 ;  /* 0x0000001fff0c7819 */ /* 0x000fe40000011409 */
[----:B------:R-:W-:Y:S01]  /*c030*/  SHF.R.S32.HI R7, RZ, 0x1f, R8 ;  /* 0x0000001fff077819 */ /* 0x000fe20000011408 */
[----:B------:R-:W-:Y:S01]  /*c040*/  IMAD.IADD R10, R5, 0x1, -R6 ;  /* 0x00000001050a7824 */ /* 0x000fe200078e0a06 */
[----:B------:R-:W-:-:S02]  /*c050*/  LEA.HI R6, R12, R9, RZ, 0x2 ;  /* 0x000000090c067211 */ /* 0x000fc400078f10ff */
[----:B------:R-:W-:Y:S02]  /*c060*/  LEA.HI R5, R7, R8, RZ, 0x3 ;  /* 0x0000000807057211 */ /* 0x000fe400078f18ff */
[----:B------:R-:W-:Y:S02]  /*c070*/  LEA.HI R13, R12, R9, RZ, 0x5 ;  /* 0x000000090c0d7211 */ /* 0x000fe400078f28ff */
[--C-:B------:R-:W-:Y:S02]  /*c080*/  SHF.R.S32.HI R9, RZ, 0x2, R6.reuse ;  /* 0x00000002ff097819 */ /* 0x100fe40000011406 */
[----:B------:R-:W-:Y:S02]  /*c090*/  SHF.R.S32.HI R12, RZ, 0x1f, R6 ;  /* 0x0000001fff0c7819 */ /* 0x000fe40000011406 */
[--C-:B------:R-:W-:Y:S02]  /*c0a0*/  SHF.R.S32.HI R6, RZ, 0x3, R5.reuse ;  /* 0x00000003ff067819 */ /* 0x100fe40000011405 */
[----:B------:R-:W-:-:S02]  /*c0b0*/  SHF.R.S32.HI R5, RZ, 0x1f, R5 ;  /* 0x0000001fff057819 */ /* 0x000fc40000011405 */
[----:B------:R-:W-:Y:S02]  /*c0c0*/  LEA.HI R7, R7, R8, RZ, 0x2 ;  /* 0x0000000807077211 */ /* 0x000fe400078f10ff */
[----:B------:R-:W-:Y:S02]  /*c0d0*/  LEA.HI R5, R5, R6, RZ, 0x4 ;  /* 0x0000000605057211 */ /* 0x000fe400078f20ff */
[----:B------:R-:W-:Y:S02]  /*c0e0*/  SHF.R.S32.HI R8, RZ, 0x2, R7 ;  /* 0x00000002ff087819 */ /* 0x000fe40000011407 */
[----:B------:R-:W-:Y:S02]  /*c0f0*/  LEA.HI R12, R12, R9, RZ, 0x3 ;  /* 0x000000090c0c7211 */ /* 0x000fe400078f18ff */
[----:B------:R-:W-:Y:S02]  /*c100*/  SHF.R.S32.HI R22, RZ, 0x7, R11 ;  /* 0x00000007ff167819 */ /* 0x000fe4000001140b */
[----:B------:R-:W-:-:S02]  /*c110*/  LOP3.LUT R5, R5, 0x1ffffff0, RZ, 0xc0, !PT ;  /* 0x1ffffff005057812 */ /* 0x000fc400078ec0ff */
[----:B------:R-:W-:Y:S02]  /*c120*/  LEA.HI R7, R7, R8, RZ, 0x1 ;  /* 0x0000000807077211 */ /* 0x000fe400078f08ff */
[----:B------:R-:W-:Y:S01]  /*c130*/  LOP3.LUT R12, R12, 0xfffffff8, RZ, 0xc0, !PT ;  /* 0xfffffff80c0c7812 */ /* 0x000fe200078ec0ff */
[----:B------:R-:W-:Y:S01]  /*c140*/  IMAD.IADD R6, R6, 0x1, -R5 ;  /* 0x0000000106067824 */ /* 0x000fe200078e0a05 */
[----:B------:R-:W-:Y:S02]  /*c150*/  LEA.HI R11, R22, R22, RZ, 0x1 ;  /* 0x00000016160b7211 */ /* 0x000fe400078f08ff */
[----:B------:R-:W-:Y:S01]  /*c160*/  LOP3.LUT R7, R7, 0xfffffffe, RZ, 0xc0, !PT ;  /* 0xfffffffe07077812 */ /* 0x000fe200078ec0ff */
[----:B------:R-:W-:Y:S01]  /*c170*/  IMAD.IADD R12, R9, 0x1, -R12 ;  /* 0x00000001090c7824 */ /* 0x000fe200078e0a0c */
[C---:B------:R-:W-:Y:S02]  /*c180*/  IADD3 R5, R8.reuse, 0x8, RZ ;  /* 0x0000000808057810 */ /* 0x040fe40007ffe0ff */
[----:B------:R-:W-:Y:S01]  /*c190*/  LOP3.LUT R11, R11, 0x3fffffe, RZ, 0xc0, !PT ;  /* 0x03fffffe0b0b7812 */ /* 0x000fe200078ec0ff */
[----:B------:R-:W-:Y:S01]  /*c1a0*/  IMAD.IADD R7, R8, 0x1, -R7 ;  /* 0x0000000108077824 */ /* 0x000fe200078e0a07 */
[----:B------:R-:W-:-:S02]  /*c1b0*/  SHF.R.S32.HI R15, RZ, 0x5, R13 ;  /* 0x00000005ff0f7819 */ /* 0x000fc4000001140d */
[----:B------:R-:W-:Y:S01]  /*c1c0*/  LEA.HI R9, R5, R5, RZ, 0x1 ;  /* 0x0000000505097211 */ /* 0x000fe200078f08ff */
[----:B------:R-:W-:Y:S01]  /*c1d0*/  IMAD R6, R6, 0x8, R7 ;  /* 0x0000000806067824 */ /* 0x000fe200078e0207 */
[----:B------:R-:W-:Y:S01]  /*c1e0*/  IADD3 R22, R22, -R11, RZ ;  /* 0x8000000b16167210 */ /* 0x000fe20007ffe0ff */
[C---:B------:R-:W-:Y:S01]  /*c1f0*/  VIADD R11, R8.reuse, 0x10 ;  /* 0x00000010080b7836 */ /* 0x040fe20000000000 */
[----:B------:R-:W-:Y:S01]  /*c200*/  LEA R17, R15, R12, 0x4 ;  /* 0x0000000c0f117211 */ /* 0x000fe200078e20ff */
[----:B------:R-:W-:Y:S01]  /*c210*/  VIADD R15, R8, 0x18 ;  /* 0x00000018080f7836 */ /* 0x000fe20000000000 */
[----:B------:R-:W-:Y:S01]  /*c220*/  LOP3.LUT R12, R9, 0xfffffffe, RZ, 0xc0, !PT ;  /* 0xfffffffe090c7812 */ /* 0x000fe200078ec0ff */
[----:B------:R3:W-:Y:S01]  /*c230*/  STL [R1+0x64], R6 ;  /* 0x0000640601007387 */ /* 0x0007e20000100800 */
[----:B------:R-:W-:Y:S02]  /*c240*/  LEA.HI R13, R11, R11, RZ, 0x1 ;  /* 0x0000000b0b0d7211 */ /* 0x000fe400078f08ff */
[----:B------:R-:W-:-:S02]  /*c250*/  IADD3 R12, R5, -R12, RZ ;  /* 0x8000000c050c7210 */ /* 0x000fc40007ffe0ff */
[----:B------:R-:W-:Y:S02]  /*c260*/  SHF.R.S32.HI R5, RZ, 0x1, R9 ;  /* 0x00000001ff057819 */ /* 0x000fe40000011409 */
[--C-:B------:R-:W-:Y:S02]  /*c270*/  SHF.R.S32.HI R7, RZ, 0x1, R13.reuse ;  /* 0x00000001ff077819 */ /* 0x100fe4000001140d */
[----:B------:R-:W-:Y:S02]  /*c280*/  SHF.R.S32.HI R8, RZ, 0x1f, R13 ;  /* 0x0000001fff087819 */ /* 0x000fe4000001140d */
[----:B---3--:R-:W-:Y:S02]  /*c290*/  SHF.R.S32.HI R6, RZ, 0x1f, R9 ;  /* 0x0000001fff067819 */ /* 0x008fe40000011409 */
[----:B------:R-:W-:Y:S01]  /*c2a0*/  LOP3.LUT R14, R13, 0xfffffffe, RZ, 0xc0, !PT ;  /* 0xfffffffe0d0e7812 */ /* 0x000fe200078ec0ff */
[----:B------:R-:W-:Y:S01]  /*c2b0*/  IMAD.MOV.U32 R13, RZ, RZ, 0x40000040 ;  /* 0x40000040ff0d7424 */ /* 0x000fe200078e00ff */
[----:B------:R-:W-:-:S02]  /*c2c0*/  LEA.HI R6, R6, R5, RZ, 0x4 ;  /* 0x0000000506067211 */ /* 0x000fc400078f20ff */
[----:B------:R-:W-:Y:S01]  /*c2d0*/  LEA.HI R8, R8, R7, RZ, 0x4 ;  /* 0x0000000708087211 */ /* 0x000fe200078f20ff */
[----:B------:R-:W-:Y:S01]  /*c2e0*/  IMAD.IADD R14, R11, 0x1, -R14 ;  /* 0x000000010b0e7824 */ /* 0x000fe200078e0a0e */
[----:B------:R-:W-:Y:S02]  /*c2f0*/  LOP3.LUT R6, R6, 0x1ffffff0, RZ, 0xc0, !PT ;  /* 0x1ffffff006067812 */ /* 0x000fe400078ec0ff */
[----:B------:R-:W-:Y:S02]  /*c300*/  LEA.HI R11, R15, R15, RZ, 0x1 ;  /* 0x0000000f0f0b7211 */ /* 0x000fe400078f08ff */
[----:B------:R-:W-:Y:S01]  /*c310*/  LOP3.LUT R8, R8, 0x1ffffff0, RZ, 0xc0, !PT ;  /* 0x1ffffff008087812 */ /* 0x000fe200078ec0ff */
[----:B------:R-:W-:Y:S01]  /*c320*/  IMAD.IADD R5, R5, 0x1, -R6 ;  /* 0x0000000105057824 */ /* 0x000fe200078e0a06 */
[--C-:B------:R-:W-:Y:S02]  /*c330*/  SHF.R.S32.HI R9, RZ, 0x1, R11.reuse ;  /* 0x00000001ff097819 */ /* 0x100fe4000001140b */
[----:B------:R-:W-:Y:S01]  /*c340*/  SHF.R.S32.HI R20, RZ, 0x1f, R11 ;  /* 0x0000001fff147819 */ /* 0x000fe2000001140b */
[----:B------:R-:W-:Y:S01]  /*c350*/  IMAD.IADD R7, R7, 0x1, -R8 ;  /* 0x0000000107077824 */ /* 0x000fe200078e0a08 */
[----:B-1----:R-:W-:Y:S01]  /*c360*/  LOP3.LUT R18, R11, 0xfffffffe, RZ, 0xc0, !PT ;  /* 0xfffffffe0b127812 */ /* 0x002fe200078ec0ff */
[----:B------:R-:W-:Y:S01]  /*c370*/  IMAD R6, R5, 0x8, R12 ;  /* 0x0000000805067824 */ /* 0x000fe200078e020c */
[----:B------:R-:W-:Y:S01]  /*c380*/  LEA.HI R20, R20, R9, RZ, 0x4 ;  /* 0x0000000914147211 */ /* 0x000fe200078f20ff */
[----:B------:R-:W1:Y:S01]  /*c390*/  S2R R8, SR_CTAID.X ;  /* 0x0000000000087919 */ /* 0x000e620000002500 */
[----:B------:R-:W-:Y:S01]  /*c3a0*/  LEA R7, R7, R14, 0x3 ;  /* 0x0000000e07077211 */ /* 0x000fe200078e18ff */
[----:B------:R-:W-:Y:S01]  /*c3b0*/  IMAD.IADD R18, R15, 0x1, -R18 ;  /* 0x000000010f127824 */ /* 0x000fe200078e0a12 */
[----:B------:R-:W-:Y:S01]  /*c3c0*/  LOP3.LUT R20, R20, 0x1ffffff0, RZ, 0xc0, !PT ;  /* 0x1ffffff014147812 */ /* 0x000fe200078ec0ff */
[----:B------:R3:W-:Y:S01]  /*c3d0*/  STL [R1+0x60], R6 ;  /* 0x0000600601007387 */ /* 0x0007e20000100800 */
[----:B------:R-:W-:-:S02]  /*c3e0*/  MOV R15, 0x40000040 ;  /* 0x40000040000f7802 */ /* 0x000fc40000000f00 */
[----:B------:R-:W-:Y:S01]  /*c3f0*/  IADD3 R9, R9, -R20, RZ ;  /* 0x8000001409097210 */ /* 0x000fe20007ffe0ff */
[----:B------:R4:W-:Y:S01]  /*c400*/  STL [R1+0x5c], R7 ;  /* 0x00005c0701007387 */ /* 0x0009e20000100800 */
[----:B------:R-:W-:-:S03]  /*c410*/  LEA R17, R22, R17, 0x6 ;  /* 0x0000001116117211 */ /* 0x000fc600078e30ff */
[----:B------:R-:W-:-:S05]  /*c420*/  IMAD R9, R9, 0x8, R18 ;  /* 0x0000000809097824 */ /* 0x000fca00078e0212 */
[----:B------:R5:W-:Y:S01]  /*c430*/  STL [R1+0x58], R9 ;  /* 0x0000580901007387 */ /* 0x000be20000100800 */
[----:B-1----:R-:W-:Y:S02]  /*c440*/  IMAD R8, R8, -0x80, -R17 ;  /* 0xffffff8008087824 */ /* 0x002fe400078e0a11 */
[----:B--2---:R-:W-:-:S04]  /*c450*/  IMAD R5, R21, 0x2000, R16 ;  /* 0x0000200015057824 */ /* 0x004fc800078e0210 */
[C---:B---3--:R-:W-:Y:S01]  /*c460*/  VIADD R6, R5.reuse, 0x4000 ;  /* 0x0000400005067836 */ /* 0x048fe20000000000 */
[----:B----4-:R-:W-:Y:S02]  /*c470*/  IADD3 R7, R5, 0x20c00, RZ ;  /* 0x00020c0005077810 */ /* 0x010fe40007ffe0ff */
        /* <DEDUP_REMOVED lines=13> */
[----:B------:R-:W-:-:S02]  /*c550*/  VIADD R7, R10, 0x8 ;  /* 0x000000080a077836 */ /* 0x000fc40000000000 */
[----:B------:R-:W-:Y:S01]  /*c560*/  VIADD R7, R10, 0x14 ;  /* 0x000000140a077836 */ /* 0x000fe20000000000 */
[----:B------:R2:W-:Y:S01]  /*c570*/  STL [R1+0x50], R5 ;  /* 0x0000500501007387 */ /* 0x0005e20000100800 */
[----:B------:R-:W-:-:S03]  /*c580*/  IADD3 R7, -R17, UR4, RZ ;  /* 0x0000000411077c10 */ /* 0x000fc6000fffe1ff */
        /* <DEDUP_REMOVED lines=8> */
.L_x_2279:
[----:B------:R-:W-:-:S05]  /*c610*/  IMAD.U32 R5, RZ, RZ, UR36 ;  /* 0x00000024ff057e24 */ /* 0x000fca000f8e00ff */
[----:B------:R-:W-:-:S04]  /*c620*/  LOP3.LUT R5, R5, 0x1, RZ, 0xfc, !PT ;  /* 0x0000000105057812 */ /* 0x000fc800078efcff */
[----:B------:R-:W-:-:S13]  /*c630*/  ISETP.NE.AND P6, PT, R5, 0x3, PT ;  /* 0x000000030500780c */ /* 0x000fda0003fc5270 */
[----:B------:R-:W-:Y:S05]  /*c640*/  @!P6 BRA `(.L_x_2269) ;  /* 0x000000000004e947 */ /* 0x000fea0003800000 */
[----:B------:R-:W-:Y:S01]  /*c650*/  BPT.TRAP 0x1 ;  /* 0x000000040000795c */ /* 0x000fe20000300000 */
.L_x_2269:
[----:B------:R-:W-:Y:S02]  /*c660*/  LEA R6, R0, R16, 0x3 ;  /* 0x0000001000067211 */ /* 0x000fe400078e18ff */
[----:B------:R-:W-:-:S04]  /*c670*/  SHF.L.U32 R21, R4, 0x1f, RZ ;  /* 0x0000001f04157819 */ /* 0x000fc800000006ff */
[----:B------:R1:W2:Y:S01]  /*c680*/  SYNCS.PHASECHK.TRANS64.TRYWAIT P0, [R6+URZ+0x30c10], R21 ;  /* 0x030c1015060075a7 */ /* 0x0002a2000800017f */
[----:B------:R-:W-:Y:S05]  /*c690*/  @!P6 BRA `(.L_x_2270) ;  /* 0x000000000004e947 */ /* 0x000fea0003800000 */
[----:B------:R-:W-:Y:S01]  /*c6a0*/  BPT.TRAP 0x1 ;  /* 0x000000040000795c */ /* 0x000fe20000300000 */
.L_x_2270:
[----:B------:R-:W-:-:S05]  /*c6b0*/  VIADD R5, R16, 0x10000 ;  /* 0x0001000010057836 */ /* 0x000fca0000000000 */
[----:B------:R-:W-:-:S04]  /*c6c0*/  SHF.R.U32.HI R5, RZ, 0x4, R5 ;  /* 0x00000004ff057819 */ /* 0x000fc80000011605 */
[----:B------:R-:W-:-:S04]  /*c6d0*/  LOP3.LUT R5, R5, 0x3fff, RZ, 0xc0, !PT ;  /* 0x00003fff05057812 */ /* 0x000fc800078ec0ff */
[----:B------:R-:W-:Y:S01]  /*c6e0*/  LOP3.LUT R11, R5, 0x10000, RZ, 0xfc, !PT ;  /* 0x00010000050b7812 */ /* 0x000fe200078efcff */
[----:B--2---:R-:W-:Y:S06]  /*c6f0*/  @P0 BRA `(.L_x_2271) ;  /* 0x0000000000080947 */ /* 0x004fec0003800000 */
[----:B------:R-:W2:Y:S02]  /*c700*/  SYNCS.PHASECHK.TRANS64.TRYWAIT P0, [R6+URZ+0x30c10], R21 ;  /* 0x030c1015060075a7 */ /* 0x000ea4000800017f */
[----:B--2---:R-:W-:Y:S05]  /*c710*/  @!P0 BRA `(.L_x_2272) ;  /* 0x000000a400f88947 */ /* 0x004fea0003800000 */
.L_x_2271:
[----:B------:R-:W-:Y:S01]  /*c720*/  IMAD R11, R0, 0x400, R11 ;  /* 0x00000400000b7824 */ /* 0x000fe200078e020b */
        /* <DEDUP_REMOVED lines=12> */
[----:B------:R-:W-:-:S04]  /*c7f0*/  IADD3 R12, R9, 0x2, RZ ;  /* 0x00000002090c7810 */ /* 0x000fc80007ffe0ff */
[----:B------:R-:W-:Y:S02]  /*c800*/  R2UR UR8, R12 ;  /* 0x000000000c0872ca */ /* 0x000fe400000e0000 */
[----:B------:R-:W-:Y:S01]  /*c810*/  R2UR UR9, R13 ;  /* 0x000000000d0972ca */ /* 0x000fe200000e0000 */
[----:B------:R-:W-:Y:S01]  /*c820*/  UIADD3 UR4, UR6, 0x2, URZ ;  /* 0x0000000206047890 */ /* 0x000fe2000fffe03f */
[----:B------:R-:W-:-:S06]  /*c830*/  UMOV UR11, 0x40000040 ;  /* 0x40000040000b7882 */ /* 0x000fcc0000000000 */
[----:B------:R-:W-:Y:S01]  /*c840*/  UMOV UR10, UR4 ;  /* 0x00000004000a7c82 */ /* 0x000fe20008000000 */
[----:B------:R-:W-:Y:S01]  /*c850*/  VIADD R12, R9, 0x4 ;  /* 0x00000004090c7836 */ /* 0x000fe20000000000 */
[----:B------:R-:W-:Y:S01]  /*c860*/  MOV R13, 0x40000040 ;  /* 0x40000040000d7802 */ /* 0x000fe20000000f00 */
[----:B------:R-:W-:Y:S01]  /*c870*/  UIADD3 UR4, UR6, 0x4, URZ ;  /* 0x0000000406047890 */ /* 0x000fe2000fffe03f */
[----:B------:R-:W-:Y:S02]  /*c880*/  WARPGROUP.DEPBAR.LE gsb0, 0x0 ;  /* 0x00008000000079c5 */ /* 0x000fe40000010000 */
[----:B------:R-:W-:-:S06]  /*c890*/  WARPGROUP.ARRIVE ;  /* 0x00000000000079c5 */ /* 0x000fcc0000000000 */
[----:B------:R-:W-:Y:S01]  /*c8a0*/  HGMMA.64x128x16.F32 R72, gdesc[UR8], R72, gsb0 ;  /* 0x01e00000084879f0 */ /* 0x000fe20008000848 */
[----:B------:R-:W-:Y:S02]  /*c8b0*/  R2UR UR8, R12 ;  /* 0x000000000c0872ca */ /* 0x000fe400000e0000 */
[----:B------:R-:W-:Y:S01]  /*c8c0*/  R2UR UR9, R13 ;  /* 0x000000000d0972ca */ /* 0x000fe200000e0000 */
[----:B------:R-:W-:Y:S01]  /*c8d0*/  UMOV UR10, UR4 ;  /* 0x00000004000a7c82 */ /* 0x000fe20008000000 */
[----:B------:R-:W-:Y:S01]  /*c8e0*/  UMOV UR11, 0x40000040 ;  /* 0x40000040000b7882 */ /* 0x000fe20000000000 */
[----:B------:R-:W-:Y:S02]  /*c8f0*/  VIADD R12, R9, 0x6 ;  /* 0x00000006090c7836 */ /* 0x000fe40000000000 */
[----:B------:R-:W-:-:S03]  /*c900*/  IMAD.MOV.U32 R13, RZ, RZ, 0x40000040 ;  /* 0x40000040ff0d7424 */ /* 0x000fc600078e00ff */
[----:B------:R-:W-:Y:S02]  /*c910*/  R2UR UR4, R12 ;  /* 0x000000000c0472ca */ /* 0x000fe400000e0000 */
[----:B------:R-:W-:Y:S01]  /*c920*/  R2UR UR5, R13 ;  /* 0x000000000d0572ca */ /* 0x000fe200000e0000 */
[----:B------:R-:W-:Y:S01]  /*c930*/  UIADD3 UR6, UR6, 0x6, URZ ;  /* 0x0000000606067890 */ /* 0x000fe2000fffe03f */
[----:B------:R-:W-:Y:S02]  /*c940*/  WARPGROUP.DEPBAR.LE gsb0, 0x0 ;  /* 0x00008000000079c5 */ /* 0x000fe40000010000 */
[----:B------:R-:W-:-:S06]  /*c950*/  WARPGROUP.ARRIVE ;  /* 0x00000000000079c5 */ /* 0x000fcc0000000000 */
[----:B------:R-:W-:Y:S01]  /*c960*/  HGMMA.64x128x16.F32 R72, gdesc[UR8], R72, gsb0 ;  /* 0x01e00000084879f0 */ /* 0x000fe20008000848 */
[----:B------:R-:W-:Y:S01]  /*c970*/  UMOV UR7, 0x40000040 ;  /* 0x4000004000077882 */ /* 0x000fe20000000000 */
[C---:B---3--:R-:W-:Y:S01]  /*c980*/  LEA R12, R0.reuse, R18, 0x7 ;  /* 0x00000012000c7211 */ /* 0x048fe200078e38ff */
[C---:B----4-:R-:W-:Y:S02]  /*c990*/  IMAD R18, R0.reuse, 0x80, R17 ;  /* 0x0000008000127824 */ /* 0x050fe400078e0211 */
[C---:B-----5:R-:W-:Y:S01]  /*c9a0*/  IMAD R14, R0.reuse, 0x80, R14 ;  /* 0x00000080000e7824 */ /* 0x060fe200078e020e */
[----:B--2---:R-:W-:-:S03]  /*c9b0*/  LEA R20, R0, R15, 0x7 ;  /* 0x0000000f00147211 */ /* 0x004fc600078e38ff */
[C---:B------:R-:W-:Y:S01]  /*c9c0*/  IMAD R17, R3.reuse, 0x2, R14 ;  /* 0x0000000203117824 */ /* 0x040fe200078e020e */
[C---:B------:R-:W-:Y:S01]  /*c9d0*/  LEA R15, R3.reuse, R18, 0x1 ;  /* 0x00000012030f7211 */ /* 0x040fe200078e08ff */
[C---:B------:R-:W-:Y:S02]  /*c9e0*/  IMAD R13, R3.reuse, 0x2, R12 ;  /* 0x00000002030d7824 */ /* 0x040fe400078e020c */
[----:B------:R-:W-:Y:S01]  /*c9f0*/  IMAD R19, R3, 0x2, R20 ;  /* 0x0000000203137824 */ /* 0x000fe200078e0214 */
[----:B------:R-:W-:Y:S01]  /*ca00*/  LEA R12, R17, R16, 0x2 ;  /* 0x00000010110c7211 */ /* 0x000fe200078e10ff */
[--C-:B------:R-:W-:Y:S02]  /*ca10*/  IMAD R18, R13, 0x4, R16.reuse ;  /* 0x000000040d127824 */ /* 0x100fe400078e0210 */
[----:B------:R-:W-:Y:S01]  /*ca20*/  IMAD R11, R15, 0x4, R16 ;  /* 0x000000040f0b7824 */ /* 0x000fe200078e0210 */
[----:B------:R-:W-:Y:S02]  /*ca30*/  WARPGROUP.DEPBAR.LE gsb0, 0x0 ;  /* 0x00008000000079c5 */ /* 0x000fe40000010000 */
[----:B------:R-:W-:-:S06]  /*ca40*/  WARPGROUP.ARRIVE ;  /* 0x00000000000079c5 */ /* 0x000fcc0000000000 */
[----:B------:R-:W-:Y:S01]  /*ca50*/  HGMMA.64x128x16.F32 R72, gdesc[UR4], R72, gsb0 ;  /* 0x01e00000044879f0 */ /* 0x000fe20008000848 */
[----:B------:R-:W-:Y:S01]  /*ca60*/  IMAD R14, R19, 0x4, R16 ;  /* 0x00000004130e7824 */ /* 0x000fe200078e0210 */
        /* <DEDUP_REMOVED lines=12> */
.L_x_2273:
[----:B------:R1:W1:Y:S01]  /*cb30*/  SYNCS.PHASECHK.TRANS64.TRYWAIT P0, [R6+URZ+0x30c30], R21 ;  /* 0x030c3015060075a7 */ /* 0x000262000800017f */
[----:B------:R-:W-:Y:S05]  /*cb40*/  @!P6 BRA `(.L_x_2274) ;  /* 0x000000000004e947 */ /* 0x000fea0003800000 */
[----:B------:R-:W-:Y:S01]  /*cb50*/  BPT.TRAP 0x1 ;  /* 0x000000040000795c */ /* 0x000fe20000300000 */
.L_x_2274:
[----:B-1----:R-:W-:Y:S05]  /*cb60*/  @P0 BRA `(.L_x_2275) ;  /* 0x0000000000080947 */ /* 0x002fea0003800000 */
[----:B------:R-:W1:Y:S02]  /*cb70*/  SYNCS.PHASECHK.TRANS64.TRYWAIT P0, [R6+URZ+0x30c30], R21 ;  /* 0x030c3015060075a7 */ /* 0x000e64000800017f */
[----:B-1----:R-:W-:Y:S05]  /*cb80*/  @!P0 BRA `(.L_x_2276) ;  /* 0x000000a000f08947 */ /* 0x002fea0003800000 */
.L_x_2275:
[----:B------:R-:W2:Y:S01]  /*cb90*/  LDL R26, [R1+0x34] ;  /* 0x00003400011a7983 */ /* 0x000ea20000100800 */
[----:B------:R-:W-:Y:S01]  /*cba0*/  ULDC UR9, c[0x0][0x75c] ;  /* 0x0001d70000097ab9 */ /* 0x000fe20000000800 */
[----:B------:R-:W-:Y:S02]  /*cbb0*/  VIADD R24, R16, 0x18000 ;  /* 0x0001800010187836 */ /* 0x000fe40000000000 */
        /* <DEDUP_REMOVED lines=15> */
[----:B------:R-:W-:Y:S01]  /*ccb0*/  LEA R25, R0, R25, 0xa ;  /* 0x0000001900197211 */ /* 0x000fe200078e50ff */
[----:B------:R3:W-:Y:S01]  /*ccc0*/  STL [R1+0x100], R171 ;  /* 0x000100ab01007387 */ /* 0x0007e20000100800 */
[----:B-1----:R-:W-:Y:S01]  /*ccd0*/  MUFU.TANH R200, R75 ;  /* 0x0000004b00c87308 */ /* 0x002fe20000002400 */
[----:B------:R-:W-:Y:S01]  /*cce0*/  FMUL.FTZ R237, R76, UR9 ;  /* 0x000000094ced7c20 */ /* 0x000fe20008410000 */
[----:B------:R-:W-:Y:S01]  /*ccf0*/  FMUL.FTZ R236, R77, UR9 ;  /* 0x000000094dec7c20 */ /* 0x000fe20008410000 */
[----:B------:R-:W-:Y:S01]  /*cd00*/  STL [R1+0xfc], R170 ;  /* 0x0000fcaa01007387 */ /* 0x000fe20000100800 */
[----:B------:R-:W-:Y:S01]  /*cd10*/  FMUL.FTZ R235, R78, UR9 ;  /* 0x000000094eeb7c20 */ /* 0x000fe20008410000 */
[----:B------:R-:W-:Y:S01]  /*cd20*/  FMUL.FTZ R234, R79, UR9 ;  /* 0x000000094fea7c20 */ /* 0x000fe20008410000 */
[----:B------:R-:W-:Y:S01]  /*cd30*/  FMUL.FTZ R233, R80, UR9 ;  /* 0x0000000950e97c20 */ /* 0x000fe20008410000 */
[----:B------:R-:W-:Y:S01]  /*cd40*/  STL [R1+0xf8], R169 ;  /* 0x0000f8a901007387 */ /* 0x000fe20000100800 */
[----:B------:R-:W-:Y:S01]  /*cd50*/  R2UR UR6, R25 ;  /* 0x00000000190672ca */ /* 0x000fe200000e0000 */
        /* <DEDUP_REMOVED lines=8> */
[----:B------:R-:W-:Y:S02]  /*cde0*/  MUFU.TANH R201, R83 ;  /* 0x0000005300c97308 */ /* 0x000fe40000002400 */
[----:B------:R-:W-:Y:S04]  /*cdf0*/  STL [R1+0xec], R166 ;  /* 0x0000eca601007387 */ /* 0x000fe80000100800 */
[----:B------:R-:W-:Y:S01]  /*ce00*/  STL [R1+0xe8], R165 ;  /* 0x0000e8a501007387 */ /* 0x000fe20000100800 */
[----:B-1----:R-:W-:Y:S01]  /*ce10*/  FMUL.FTZ R88, R93, UR9 ;  /* 0x000000095d587c20 */ /* 0x002fe20008410000 */
[----:B------:R1:W-:Y:S02]  /*ce20*/  MUFU.TANH R202, R85 ;  /* 0x0000005500ca7308 */ /* 0x0003e40000002400 */
[----:B------:R-:W-:Y:S04]  /*ce30*/  STL [R1+0xe4], R164 ;  /* 0x0000e4a401007387 */ /* 0x000fe80000100800 */
[----:B------:R-:W-:Y:S01]  /*ce40*/  STL [R1+0xe0], R163 ;  /* 0x0000e0a301007387 */ /* 0x000fe20000100800 */
[----:B------:R-:W-:Y:S01]  /*ce50*/  UMOV UR5, 0x40000040 ;  /* 0x4000004000057882 */ /* 0x000fe20000000000 */
[----:B------:R-:W-:Y:S01]  /*ce60*/  UMOV UR7, 0x40000040 ;  /* 0x4000004000077882 */ /* 0x000fe20000000000 */
[----:B------:R-:W-:Y:S01]  /*ce70*/  UMOV UR15, 0x40000040 ;  /* 0x40000040000f7882 */ /* 0x000fe20000000000 */
[----:B------:R-:W-:Y:S01]  /*ce80*/  STL [R1+0xdc], R162 ;  /* 0x0000dca201007387 */ /* 0x000fe20000100800 */
[----:B------:R-:W-:Y:S01]  /*ce90*/  FMUL.FTZ R204, R91, UR9 ;  /* 0x000000095bcc7c20 */ /* 0x000fe20008410000 */
[----:B--2---:R-:W-:-:S02]  /*cea0*/  R2UR UR4, R26 ;  /* 0x000000001a0472ca */ /* 0x004fc400000e0000 */
[----:B------:R-:W-:Y:S01]  /*ceb0*/  STL [R1+0xd8], R161 ;  /* 0x0000d8a101007387 */ /* 0x000fe20000100800 */
[----:B------:R-:W-:Y:S01]  /*cec0*/  FMUL.FTZ R139, R89, UR9 ;  /* 0x00000009598b7c20 */ /* 0x000fe20008410000 */
[----:B------:R-:W-:Y:S01]  /*ced0*/  FMUL.FTZ R126, R126, UR9 ;  /* 0x000000097e7e7c20 */ /* 0x000fe20008410000 */
[----:B------:R-:W2:Y:S01]  /*cee0*/  MUFU.TANH R19, R19 ;  /* 0x0000001300137308 */ /* 0x000ea20000002400 */
[----:B------:R-:W-:Y:S04]  /*cef0*/  STL [R1+0xd4], R160 ;  /* 0x0000d4a001007387 */ /* 0x000fe80000100800 */
[----:B------:R-:W-:Y:S01]  /*cf00*/  STL [R1+0xd0], R159 ;  /* 0x0000d09f01007387 */ /* 0x000fe20000100800 */
[----:B------:R-:W-:Y:S02]  /*cf10*/  ISETP.GT.AND P2, PT, R8, RZ, PT ;  /* 0x000000ff0800720c */ /* 0x000fe40003f44270 */
[----:B------:R-:W3:Y:S01]  /*cf20*/  MUFU.TANH R230, R230 ;  /* 0x000000e600e67308 */ /* 0x000ee20000002400 */
        /* <DEDUP_REMOVED lines=85> */
[----:B------:R-:W-:Y:S01]  /*d480*/  R2UR UR13, R5 ;  /* 0x00000000050d72ca */ /* 0x000fe200000e0000 */
[----:B------:R-:W-:Y:S01]  /*d490*/  IMAD.IADD R96, R7, 0x1, R96 ;  /* 0x0000000107607824 */ /* 0x000fe200078e0260 */
[----:B------:R-:W3:Y:S01]  /*d4a0*/  LDL.64 R4, [R1+0x38] ;  /* 0x0000380001047983 */ /* 0x000ee20000100a00 */
[----:B------:R-:W-:Y:S01]  /*d4b0*/  WARPGROUP.ARRIVE ;  /* 0x00000000000079c5 */ /* 0x000fe20000000000 */
[----:B--2---:R-:W-:Y:S01]  /*d4c0*/  IADD3 R2, -R2, 0x8, RZ ;  /* 0x0000000802027810 */ /* 0x004fe20007ffe1ff */
[----:B------:R-:W-:Y:S01]  /*d4d0*/  UIADD3 UR6, UR6, 0x6, URZ ;  /* 0x0000000606067890 */ /* 0x000fe2000fffe03f */
[----:B------:R-:W2:Y:S07]  /*d4e0*/  MUFU.TANH R167, R205 ;  /* 0x000000cd00a77308 */ /* 0x000eae0000002400 */
[----:B------:R-:W-:Y:S01]  /*d4f0*/  HGMMA.64x128x16.F32 R24, gdesc[UR12], R24, gsb0 ;  /* 0x01e000000c1879f0 */ /* 0x000fe20008000818 */
[----:B------:R-:W-:Y:S01]  /*d500*/  R2UR UR12, R98 ;  /* 0x00000000620c72ca */ /* 0x000fe200000e0000 */
[----:B------:R-:W-:Y:S01]  /*d510*/  UMOV UR7, 0x40000040 ;  /* 0x4000004000077882 */ /* 0x000fe20000000000 */
[----:B------:R-:W-:Y:S01]  /*d520*/  R2UR UR13, R99 ;  /* 0x00000000630d72ca */ /* 0x000fe200000e0000 */
[----:B------:R-:W-:Y:S01]  /*d530*/  UMOV UR14, UR4 ;  /* 0x00000004000e7c82 */ /* 0x000fe20008000000 */
[----:B------:R-:W-:Y:S01]  /*d540*/  UMOV UR15, 0x40000040 ;  /* 0x40000040000f7882 */ /* 0x000fe20000000000 */
[----:B-1----:R-:W-:Y:S01]  /*d550*/  IADD3 R126, -R96, R94, RZ ;  /* 0x0000005e607e7210 */ /* 0x002fe20007ffe1ff */
[----:B------:R-:W-:Y:S01]  /*d560*/  IMAD.IADD R221, R2, 0x1, -R96 ;  /* 0x0000000102dd7824 */ /* 0x000fe200078e0a60 */
[----:B------:R-:W-:Y:S01]  /*d570*/  IADD3 R95, RZ, -R96, -R95 ;  /* 0x80000060ff5f7210 */ /* 0x000fe20007ffe85f */
[----:B------:R-:W1:Y:S01]  /*d580*/  MUFU.TANH R91, R91 ;  /* 0x0000005b005b7308 */ /* 0x000e620000002400 */
[----:B------:R-:W-:-:S02]  /*d590*/  SEL R126, R126, 0x80, !P2 ;  /* 0x000000807e7e7807 */ /* 0x000fc40005000000 */
[----:B------:R-:W-:Y:S02]  /*d5a0*/  IADD3 R94, R94, 0x8, -R96 ;  /* 0x000000085e5e7810 */ /* 0x000fe40007ffe860 */
[----:B------:R-:W-:Y:S02]  /*d5b0*/  SEL R221, R221, 0x80, P3 ;  /* 0x00000080dddd7807 */ /* 0x000fe40001800000 */
[----:B------:R-:W-:Y:S01]  /*d5c0*/  SEL R218, R95, 0x80, P1 ;  /* 0x000000805fda7807 */ /* 0x000fe20000800000 */
[----:B------:R-:W1:Y:S01]  /*d5d0*/  MUFU.TANH R92, R92 ;  /* 0x0000005c005c7308 */ /* 0x000e620000002400 */
[C---:B------:R-:W-:Y:S02]  /*d5e0*/  ISETP.GE.AND P3, PT, R126.reuse, RZ, PT ;  /* 0x000000ff7e00720c */ /* 0x040fe40003f66270 */
[C---:B------:R-:W-:Y:S02]  /*d5f0*/  ISETP.GE.AND P4, PT, R126.reuse, 0x1, PT ;  /* 0x000000017e00780c */ /* 0x040fe40003f86270 */
[----:B------:R-:W-:-:S02]  /*d600*/  ISETP.GE.AND P1, PT, R126, 0x9, PT ;  /* 0x000000097e00780c */ /* 0x000fc40003f26270 */
[----:B------:R-:W-:Y:S01]  /*d610*/  ISETP.GT.OR P3, PT, R218, RZ, !P3 ;  /* 0x000000ffda00720c */ /* 0x000fe20005f64670 */
[----:B------:R-:W-:Y:S08]  /*d620*/  MUFU.TANH R169, R138 ;  /* 0x0000008a00a97308 */ /* 0x000ff00000002400 */
        /* <DEDUP_REMOVED lines=14> */
[----:B------:R-:W4:Y:S01]  /*d710*/  LDS R224, [R224+0x400] ;  /* 0x00040000e0e07984 */ /* 0x000f220000000800 */
[----:B------:R-:W-:-:S04]  /*d720*/  WARPGROUP.ARRIVE ;  /* 0x00000000000079c5 */ /* 0x000fc80000000000 */
[----:B------:R-:W-:Y:S02]  /*d730*/  MUFU.TANH R153, R112 ;  /* 0x0000007000997308 */ /* 0x000fe40000002400 */
[----:B------:R-:W-:Y:S01]  /*d740*/  HGMMA.64x128x16.F32 R24, gdesc[UR12], R24, gsb0 ;  /* 0x01e000000c1879f0 */ /* 0x000fe20008000818 */
[C---:B------:R-:W-:Y:S02]  /*d750*/  ISETP.GT.OR P4, PT, R218.reuse, 0x1, !P4 ;  /* 0x00000001da00780c */ /* 0x040fe40006784670 */
[----:B------:R-:W-:-:S03]  /*d760*/  ISETP.GT.OR P1, PT, R218, 0x9, !P1 ;  /* 0x00000009da00780c */ /* 0x000fc60004f24670 */
[----:B------:R-:W-:Y:S01]  /*d770*/  MUFU.TANH R141, R124 ;  /* 0x0000007c008d7308 */ /* 0x000fe20000002400 */
[----:B------:R-:W-:Y:S02]  /*d780*/  FSEL R216, R19, -INF , !P3 ;  /* 0xff80000013d87808 */ /* 0x000fe40005800000 */
[----:B------:R-:W-:Y:S02]  /*d790*/  FSEL R219, R230, -INF , !P4 ;  /* 0xff800000e6db7808 */ /* 0x000fe40006000000 */
[C---:B------:R-:W-:Y:S02]  /*d7a0*/  ISETP.GE.AND P2, PT, R126.reuse, 0x10, PT ;  /* 0x000000107e00780c */ /* 0x040fe40003f46270 */
[C---:B------:R-:W-:Y:S01]  /*d7b0*/  ISETP.GE.AND P3, PT, R126.reuse, 0x11, PT ;  /* 0x000000117e00780c */ /* 0x040fe20003f66270 */
[----:B------:R-:W1:Y:S01]  /*d7c0*/  MUFU.TANH R157, R108 ;  /* 0x0000006c009d7308 */ /* 0x000e620000002400 */
[C---:B------:R-:W-:Y:S02]  /*d7d0*/  ISETP.GE.AND P5, PT, R126.reuse, 0x18, PT ;  /* 0x000000187e00780c */ /* 0x040fe40003fa6270 */
[----:B------:R-:W-:-:S02]  /*d7e0*/  ISETP.GE.AND P4, PT, R126, 0x19, PT ;  /* 0x000000197e00780c */ /* 0x000fc40003f86270 */
[----:B------:R-:W-:Y:S02]  /*d7f0*/  FSEL R220, R236, -INF , !P1 ;  /* 0xff800000ecdc7808 */ /* 0x000fe40004800000 */
[C---:B------:R-:W-:Y:S01]  /*d800*/  ISETP.GT.OR P2, PT, R218.reuse, 0x10, !P2 ;  /* 0x00000010da00780c */ /* 0x040fe20005744670 */
[----:B------:R-:W1:Y:S01]  /*d810*/  MUFU.TANH R152, R113 ;  /* 0x0000007100987308 */ /* 0x000e620000002400 */
[C---:B------:R-:W-:Y:S02]  /*d820*/  ISETP.GT.OR P3, PT, R218.reuse, 0x11, !P3 ;  /* 0x00000011da00780c */ /* 0x040fe40005f64670 */
[C---:B------:R-:W-:Y:S02]  /*d830*/  ISETP.GT.OR P5, PT, R218.reuse, 0x18, !P5 ;  /* 0x00000018da00780c */ /* 0x040fe40006fa4670 */
[----:B------:R-:W-:Y:S02]  /*d840*/  ISETP.GT.OR P4, PT, R218, 0x19, !P4 ;  /* 0x00000019da00780c */ /* 0x000fe40006784670 */
[----:B------:R-:W-:Y:S01]  /*d850*/  FSEL R215, R233, -INF , !P2 ;  /* 0xff800000e9d77808 */ /* 0x000fe20005000000 */
[----:B------:R-:W-:Y:S01]  /*d860*/  MUFU.TANH R144, R121 ;  /* 0x0000007900907308 */ /* 0x000fe20000002400 */
[----:B------:R-:W-:-:S02]  /*d870*/  FSEL R211, R21, -INF , !P3 ;  /* 0xff80000015d37808 */ /* 0x000fc40005800000 */
[----:B------:R-:W-:Y:S02]  /*d880*/  FSEL R208, R23, -INF , !P5 ;  /* 0xff80000017d07808 */ /* 0x000fe40006800000 */
[----:B------:R-:W-:-:S03]  /*d890*/  FSEL R206, R202, -INF , !P4 ;  /* 0xff800000cace7808 */ /* 0x000fc60006000000 */
[----:B------:R-:W-:Y:S01]  /*d8a0*/  MUFU.TANH R140, R125 ;  /* 0x0000007d008c7308 */ /* 0x000fe20000002400 */
[----:B------:R-:W-:Y:S01]  /*d8b0*/  FMUL.FTZ R110, R110, UR9 ;  /* 0x000000096e6e7c20 */ /* 0x000fe20008410000 */
[----:B------:R-:W-:Y:S01]  /*d8c0*/  FMUL.FTZ R111, R111, UR9 ;  /* 0x000000096f6f7c20 */ /* 0x000fe20008410000 */
[----:B------:R-:W-:-:S05]  /*d8d0*/  FMUL.FTZ R119, R119, UR9 ;  /* 0x0000000977777c20 */ /* 0x000fca0008410000 */
[----:B------:R-:W1:Y:S01]  /*d8e0*/  MUFU.TANH R150, R116 ;  /* 0x0000007400967308 */ /* 0x000e620000002400 */
[----:B------:R-:W-:-:S07]  /*d8f0*/  FMUL.FTZ R115, R115, UR9 ;  /* 0x0000000973737c20 */ /* 0x000fce0008410000 */
[----:B------:R-:W1:Y:S01]  /*d900*/  MUFU.TANH R148, R117 ;  /* 0x0000007500947308 */ /* 0x000e620000002400 */
[----:B------:R-:W-:-:S07]  /*d910*/  FMUL.FTZ R118, R118, UR9 ;  /* 0x0000000976767c20 */ /* 0x000fce0008410000 */
[----:B------:R-:W-:Y:S08]  /*d920*/  MUFU.TANH R158, R107 ;  /* 0x0000006b009e7308 */ /* 0x000ff00000002400 */
[----:B------:R-:W-:Y:S08]  /*d930*/  MUFU.TANH R151, R114 ;  /* 0x0000007200977308 */ /* 0x000ff00000002400 */
        /* <DEDUP_REMOVED lines=18> */
[----:B------:R-:W-:Y:S01]  /*da60*/  ISETP.GE.AND P2, PT, R128, 0x8, PT ;  /* 0x000000088000780c */ /* 0x000fe20003f46270 */
[----:B------:R-:W-:Y:S01]  /*da70*/  FMUL.FTZ R130, R130, UR9 ;  /* 0x0000000982827c20 */ /* 0x000fe20008410000 */
[C---:B------:R-:W-:Y:S01]  /*da80*/  ISETP.GE.AND P3, PT, R128.reuse, 0x9, PT ;  /* 0x000000098000780c */ /* 0x040fe20003f66270 */
[----:B------:R-:W-:Y:S01]  /*da90*/  FMUL.FTZ R212, R131, UR9 ;  /* 0x0000000983d47c20 */ /* 0x000fe20008410000 */
[C---:B------:R-:W-:Y:S01]  /*daa0*/  ISETP.GE.AND P5, PT, R128.reuse, 0x10, PT ;  /* 0x000000108000780c */ /* 0x040fe20003fa6270 */
[----:B------:R3:W-:Y:S01]  /*dab0*/  MUFU.TANH R146, R119 ;  /* 0x0000007700927308 */ /* 0x0007e20000002400 */
[----:B------:R-:W-:Y:S01]  /*dac0*/  ISETP.GE.AND P4, PT, R128, 0x11, PT ;  /* 0x000000118000780c */ /* 0x000fe20003f86270 */
[----:B------:R-:W-:Y:S01]  /*dad0*/  IMAD R137, R0, 0x400, R137 ;  /* 0x0000040000897824 */ /* 0x000fe200078e0289 */
[----:B------:R-:W-:Y:S01]  /*dae0*/  FSEL R214, R20, -INF , !P0 ;  /* 0xff80000014d67808 */ /* 0x000fe20004000000 */
[----:B------:R-:W-:Y:S01]  /*daf0*/  FMUL.FTZ R129, R129, UR9 ;  /* 0x0000000981817c20 */ /* 0x000fe20008410000 */
[----:B------:R-:W-:Y:S01]  /*db00*/  FSEL R228, R200, -INF , !P1 ;  /* 0xff800000c8e47808 */ /* 0x000fe20004800000 */
[----:B------:R-:W-:Y:S01]  /*db10*/  VIADD R223, R10, 0x4 ;  /* 0x000000040adf7836 */ /* 0x000fe20000000000 */
[C---:B------:R-:W-:Y:S01]  /*db20*/  ISETP.GE.AND P0, PT, R128.reuse, 0x18, PT ;  /* 0x000000188000780c */ /* 0x040fe20003f06270 */
[----:B------:R-:W3:Y:S01]  /*db30*/  MUFU.TANH R149, R115 ;  /* 0x0000007300957308 */ /* 0x000ee20000002400 */
[----:B------:R-:W-:Y:S01]  /*db40*/  ISETP.GE.AND P1, PT, R128, 0x19, PT ;  /* 0x000000198000780c */ /* 0x000fe20003f26270 */
[----:B----4-:R-:W4:Y:S01]  /*db50*/  SHFL.IDX PT, R226, R224, R10, 0x1f ;  /* 0x00001f0ae0e27589 */ /* 0x010f2200000e0000 */
[----:B------:R-:W-:-:S02]  /*db60*/  ISETP.GT.OR P2, PT, R221, 0x8, !P2 ;  /* 0x00000008dd00780c */ /* 0x000fc40005744670 */
[C---:B------:R-:W-:Y:S01]  /*db70*/  IADD3 R231, R10.reuse, 0x8, RZ ;  /* 0x000000080ae77810 */ /* 0x040fe20007ffe0ff */
[----:B------:R-:W-:Y:S01]  /*db80*/  VIADD R232, R10, 0xc ;  /* 0x0000000c0ae87836 */ /* 0x000fe20000000000 */
[C---:B------:R-:W-:Y:S01]  /*db90*/  ISETP.GT.OR P3, PT, R221.reuse, 0x9, !P3 ;  /* 0x00000009dd00780c */ /* 0x040fe20005f64670 */
[----:B------:R-:W4:Y:S01]  /*dba0*/  MUFU.TANH R147, R118 ;  /* 0x0000007600937308 */ /* 0x000f220000002400 */
[C---:B------:R-:W-:Y:S01]  /*dbb0*/  ISETP.GT.OR P5, PT, R221.reuse, 0x10, !P5 ;  /* 0x00000010dd00780c */ /* 0x040fe20006fa4670 */
[----:B------:R-:W-:Y:S01]  /*dbc0*/  ULDC UR4, c[0x0][0x744] ;  /* 0x0001d10000047ab9 */ /* 0x000fe20000000800 */
[C---:B------:R-:W-:Y:S02]  /*dbd0*/  ISETP.GT.OR P4, PT, R221.reuse, 0x11, !P4 ;  /* 0x00000011dd00780c */ /* 0x040fe40006784670 */
[C---:B------:R-:W-:Y:S02]  /*dbe0*/  ISETP.GT.OR P0, PT, R221.reuse, 0x18, !P0 ;  /* 0x00000018dd00780c */ /* 0x040fe40004704670 */
[----:B------:R-:W-:-:S02]  /*dbf0*/  ISETP.GT.OR P1, PT, R221, 0x19, !P1 ;  /* 0x00000019dd00780c */ /* 0x000fc40004f24670 */
[----:B------:R-:W-:Y:S02]  /*dc00*/  FSEL R222, R235, -INF , !P2 ;  /* 0xff800000ebde7808 */ /* 0x000fe40005000000 */
[----:B------:R-:W-:Y:S02]  /*dc10*/  FSEL R217, R234, -INF , !P3 ;  /* 0xff800000ead97808 */ /* 0x000fe40005800000 */
[----:B------:R-:W-:Y:S02]  /*dc20*/  FSEL R213, R22, -INF , !P5 ;  /* 0xff80000016d57808 */ /* 0x000fe40006800000 */
[----:B------:R-:W-:Y:S02]  /*dc30*/  FSEL R210, R201, -INF , !P4 ;  /* 0xff800000c9d27808 */ /* 0x000fe40006000000 */
[C---:B------:R-:W-:Y:S02]  /*dc40*/  ISETP.GE.AND P2, PT, R126.reuse, 0x20, PT ;  /* 0x000000207e00780c */ /* 0x040fe40003f46270 */
[----:B------:R-:W-:-:S02]  /*dc50*/  ISETP.GE.AND P3, PT, R126, 0x21, PT ;  /* 0x000000217e00780c */ /* 0x000fc40003f66270 */
[C---:B------:R-:W-:Y:S02]  /*dc60*/  ISETP.GE.AND P5, PT, R126.reuse, 0x28, PT ;  /* 0x000000287e00780c */ /* 0x040fe40003fa6270 */
[----:B------:R-:W-:Y:S02]  /*dc70*/  ISETP.GE.AND P4, PT, R126, 0x29, PT ;  /* 0x000000297e00780c */ /* 0x000fe40003f86270 */
[----:B------:R-:W-:Y:S02]  /*dc80*/  FSEL R209, R203, -INF , !P0 ;  /* 0xff800000cbd17808 */ /* 0x000fe40004000000 */
[----:B------:R-:W-:Y:S02]  /*dc90*/  FSEL R207, R136, -INF , !P1 ;  /* 0xff80000088cf7808 */ /* 0x000fe40004800000 */
[C---:B------:R-:W-:Y:S02]  /*dca0*/  ISETP.GE.AND P0, PT, R126.reuse, 0x30, PT ;  /* 0x000000307e00780c */ /* 0x040fe40003f06270 */
[----:B------:R-:W-:-:S02]  /*dcb0*/  ISETP.GE.AND P1, PT, R126, 0x31, PT ;  /* 0x000000317e00780c */ /* 0x000fc40003f26270 */
[C---:B------:R-:W-:Y:S02]  /*dcc0*/  ISETP.GT.OR P2, PT, R218.reuse, 0x20, !P2 ;  /* 0x00000020da00780c */ /* 0x040fe40005744670 */
[C---:B------:R-:W-:Y:S02]  /*dcd0*/  ISETP.GT.OR P3, PT, R218.reuse, 0x21, !P3 ;  /* 0x00000021da00780c */ /* 0x040fe40005f64670 */
[C---:B------:R-:W-:Y:S02]  /*dce0*/  ISETP.GT.OR P5, PT, R218.reuse, 0x28, !P5 ;  /* 0x00000028da00780c */ /* 0x040fe40006fa4670 */
[C---:B------:R-:W-:Y:S02]  /*dcf0*/  ISETP.GT.OR P4, PT, R218.reuse, 0x29, !P4 ;  /* 0x00000029da00780c */ /* 0x040fe40006784670 */
[C---:B------:R-:W-:Y:S02]  /*dd00*/  ISETP.GT.OR P0, PT, R218.reuse, 0x30, !P0 ;  /* 0x00000030da00780c */ /* 0x040fe40004704670 */
[----:B------:R-:W-:-:S02]  /*dd10*/  ISETP.GT.OR P1, PT, R218, 0x31, !P1 ;  /* 0x00000031da00780c */ /* 0x000fc40004f24670 */
[----:B------:R-:W-:Y:S02]  /*dd20*/  FSEL R204, R171, -INF , !P2 ;  /* 0xff800000abcc7808 */ /* 0x000fe40005000000 */
[----:B------:R-:W-:Y:S02]  /*dd30*/  FSEL R122, R170, -INF , !P3 ;  /* 0xff800000aa7a7808 */ /* 0x000fe40005800000 */
[----:B--2---:R-:W-:Y:S02]  /*dd40*/  FSEL R123, R167, -INF , !P5 ;  /* 0xff800000a77b7808 */ /* 0x004fe40006800000 */
[----:B------:R-:W-:Y:S02]  /*dd50*/  FSEL R120, R88, -INF , !P4 ;  /* 0xff80000058787808 */ /* 0x000fe40006000000 */
[C---:B------:R-:W-:Y:S02]  /*dd60*/  ISETP.GE.AND P2, PT, R126.reuse, 0x38, PT ;  /* 0x000000387e00780c */ /* 0x040fe40003f46270 */
[----:B------:R-:W-:-:S02]  /*dd70*/  ISETP.GE.AND P3, PT, R126, 0x39, PT ;  /* 0x000000397e00780c */ /* 0x000fc40003f66270 */
[C---:B------:R-:W-:Y:S02]  /*dd80*/  ISETP.GE.AND P5, PT, R128.reuse, 0x20, PT ;  /* 0x000000208000780c */ /* 0x040fe40003fa6270 */
[----:B------:R-:W-:Y:S02]  /*dd90*/  ISETP.GE.AND P4, PT, R128, 0x21, PT ;  /* 0x000000218000780c */ /* 0x000fe40003f86270 */
[----:B-1----:R-:W-:Y:S02]  /*dda0*/  FSEL R103, R91, -INF , !P0 ;  /* 0xff8000005b677808 */ /* 0x002fe40004000000 */
[----:B------:R-:W-:Y:S02]  /*ddb0*/  FSEL R109, R92, -INF , !P1 ;  /* 0xff8000005c6d7808 */ /* 0x000fe40004800000 */
[C---:B------:R-:W-:Y:S02]  /*ddc0*/  ISETP.GE.AND P0, PT, R128.reuse, 0x28, PT ;  /* 0x000000288000780c */ /* 0x040fe40003f06270 */
[----:B------:R-:W-:-:S02]  /*ddd0*/  ISETP.GE.AND P1, PT, R128, 0x29, PT ;  /* 0x000000298000780c */ /* 0x000fc40003f26270 */
[C---:B------:R-:W-:Y:S02]  /*dde0*/  ISETP.GT.OR P2, PT, R218.reuse, 0x38, !P2 ;  /* 0x00000038da00780c */ /* 0x040fe40005744670 */
[----:B------:R-:W-:Y:S02]  /*ddf0*/  ISETP.GT.OR P3, PT, R218, 0x39, !P3 ;  /* 0x00000039da00780c */ /* 0x000fe40005f64670 */
[C---:B------:R-:W-:Y:S02]  /*de00*/  ISETP.GT.OR P5, PT, R221.reuse, 0x20, !P5 ;  /* 0x00000020dd00780c */ /* 0x040fe40006fa4670 */
        /* <DEDUP_REMOVED lines=18> */
[----:B------:R-:W-:Y:S02]  /*df30*/  ISETP.GT.OR P4, PT, R221, 0x39, !P4 ;  /* 0x00000039dd00780c */ /* 0x000fe40006784670 */
        /* <DEDUP_REMOVED lines=11> */
[----:B---3--:R-:W-:Y:S02]  /*dff0*/  FSEL R119, R160, -INF , !P1 ;  /* 0xff800000a0777808 */ /* 0x008fe40004800000 */
        /* <DEDUP_REMOVED lines=33> */
[C---:B------:R-:W-:Y:S02]  /*e210*/  ISETP.GE.AND P4, PT, R126.reuse, 0x61, PT ;  /* 0x000000617e00780c */ /* 0x040fe40003f86270 */
[----:B------:R-:W-:Y:S02]  /*e220*/  FSEL R100, R151, -INF , !P0 ;  /* 0xff80000097647808 */ /* 0x000fe40004000000 */
        /* <DEDUP_REMOVED lines=34> */
[----:B------:R-:W-:Y:S01]  /*e450*/  ISETP.GT.OR P1, PT, R221, 0x70, !P1 ;  /* 0x00000070dd00780c */ /* 0x000fe20004f24670 */
[----:B------:R1:W-:Y:S01]  /*e460*/  MUFU.TANH R4, R129 ;  /* 0x0000008100047308 */ /* 0x0003e20000002400 */
[----:B------:R-:W-:-:S02]  /*e470*/  R2UR UR8, R137 ;  /* 0x00000000890872ca */ /* 0x000fc400000e0000 */
[----:B--2---:R-:W-:Y:S02]  /*e480*/  FSEL R139, R6, -INF , !P0 ;  /* 0xff800000068b7808 */ /* 0x004fe40004000000 */
[----:B----4-:R-:W-:Y:S02]  /*e490*/  FSEL R137, R2, -INF , !P1 ;  /* 0xff80000002897808 */ /* 0x010fe40004800000 */
[C---:B------:R-:W-:Y:S02]  /*e4a0*/  ISETP.GE.AND P0, PT, R128.reuse, 0x78, PT ;  /* 0x000000788000780c */ /* 0x040fe40003f06270 */
[----:B-1----:R-:W-:Y:S02]  /*e4b0*/  FSEL R129, R9, -INF , !P2 ;  /* 0xff80000009817808 */ /* 0x002fe40005000000 */
        /* <DEDUP_REMOVED lines=8> */
[----:B------:R-:W-:-:S02]  /*e540*/  WARPGROUP.DEPBAR.LE gsb0, 0x0 ;  /* 0x00008000000079c5 */ /* 0x000fc40000010000 */
[----:B------:R-:W-:Y:S01]  /*e550*/  FADD.FTZ R229, R24, -R226 ;  /* 0x800000e218e57221 */ /* 0x000fe20000010000 */
[C---:B------:R-:W-:Y:S01]  /*e560*/  ISETP.GT.OR P2, PT, R221.reuse, 0x71, !P2 ;  /* 0x00000071dd00780c */ /* 0x040fe20005744670 */
[----:B------:R-:W3:Y:S01]  /*e570*/  SHFL.IDX PT, R24, R224, R231, 0x1f ;  /* 0x00001fe7e0187589 */ /* 0x000ee200000e0000 */
[C---:B------:R-:W-:Y:S02]  /*e580*/  ISETP.GT.OR P0, PT, R221.reuse, 0x78, !P0 ;  /* 0x00000078dd00780c */ /* 0x040fe40004704670 */
        /* <DEDUP_REMOVED lines=26> */
[----:B------:R-:W-:Y:S01]  /*e730*/  LDS R15, [R15+0x400] ;  /* 0x000400000f0f7984 */ /* 0x000fe20000000800 */
[----:B--2---:R-:W-:-:S03]  /*e740*/  FADD.FTZ R216, R28, -R24 ;  /* 0x800000181cd87221 */ /* 0x004fc60000010000 */
        /* <DEDUP_REMOVED lines=28> */
[----:B------:R-:W-:-:S02]  /*e910*/  VIADD R34, R10, 0x18 ;  /* 0x000000180a227836 */ /* 0x000fc40000000000 */
[----:B------:R-:W-:Y:S01]  /*e920*/  FMUL.FTZ R213, R213, R229 ;  /* 0x000000e5d5d57220 */ /* 0x000fe20000410000 */
[C---:B------:R-:W-:Y:S01]  /*e930*/  IADD3 R229, R10.reuse, 0x1c, RZ ;  /* 0x0000001c0ae57810 */ /* 0x040fe20007ffe0ff */
[--C-:B------:R-:W-:Y:S02]  /*e940*/  FADD.FTZ R225, R33, -R27.reuse ;  /* 0x8000001b21e17221 */ /* 0x100fe40000010000 */
[----:B------:R-:W2:Y:S04]  /*e950*/  SHFL.IDX PT, R33, R18, R34, 0x1f ;  /* 0x00001f2212217589 */ /* 0x000ea800000e0000 */
[----:B------:R-:W3:Y:S01]  /*e960*/  SHFL.IDX PT, R34, R18, R229, 0x1f ;  /* 0x00001fe512227589 */ /* 0x000ee200000e0000 */
[----:B------:R-:W4:Y:S01]  /*e970*/  MUFU.EX2 R219, R219 ;  /* 0x000000db00db7308 */ /* 0x000f220000000800 */
[----:B------:R-:W-:Y:S01]  /*e980*/  FADD.FTZ R228, R35, -R27 ;  /* 0x8000001b23e47221 */ /* 0x000fe20000010000 */
[----:B------:R-:W-:Y:S01]  /*e990*/  VIADD R215, R10, 0x4 ;  /* 0x000000040ad77836 */ /* 0x000fe20000000000 */
[----:B------:R-:W3:Y:S01]  /*e9a0*/  SHFL.IDX PT, R35, R12, R10, 0x1f ;  /* 0x00001f0a0c237589 */ /* 0x000ee200000e0000 */
[----:B------:R-:W-:Y:S01]  /*e9b0*/  FMUL.FTZ R226, R24, R226 ;  /* 0x000000e218e27220 */ /* 0x000fe20000410000 */
[--C-:B-1----:R-:W-:Y:S01]  /*e9c0*/  FFMA.FTZ R211, R211, UR4, -R32.reuse ;  /* 0x00000004d3d37c23 */ /* 0x102fe20008010820 */
[----:B------:R-:W-:Y:S01]  /*e9d0*/  FFMA.FTZ R32, R210, UR4, -R32 ;  /* 0x00000004d2207c23 */ /* 0x000fe20008010820 */
[----:B------:R-:W-:Y:S01]  /*e9e0*/  FFMA.FTZ R210, -R20, R20, 1 ;  /* 0x3f80000014d27423 */ /* 0x000fe20000010114 */
[----:B------:R2:W-:Y:S01]  /*e9f0*/  MUFU.EX2 R19, R31 ;  /* 0x0000001f00137308 */ /* 0x0005e20000000800 */
[----:B----4-:R-:W-:-:S07]  /*ea00*/  FMUL.FTZ R227, R219, R227 ;  /* 0x000000e3dbe37220 */ /* 0x010fce0000410000 */
[----:B------:R1:W-:Y:S01]  /*ea10*/  MUFU.EX2 R20, R32 ;  /* 0x0000002000147308 */ /* 0x0003e20000000800 */
[--C-:B--2---:R-:W-:Y:S01]  /*ea20*/  FFMA.FTZ R31, R208, UR4, -R33.reuse ;  /* 0x00000004d01f7c23 */ /* 0x104fe20008010821 */
[----:B------:R-:W-:Y:S01]  /*ea30*/  FFMA.FTZ R208, -R230, R230, 1 ;  /* 0x3f800000e6d07423 */ /* 0x000fe200000101e6 */
[----:B------:R-:W-:Y:S01]  /*ea40*/  FMUL.FTZ R210, R210, R226 ;  /* 0x000000e2d2d27220 */ /* 0x000fe20000410000 */
[----:B-1----:R-:W-:Y:S01]  /*ea50*/  FFMA.FTZ R32, R209, UR4, -R33 ;  /* 0x00000004d1207c23 */ /* 0x002fe20008010821 */
[--C-:B---3--:R-:W-:Y:S02]  /*ea60*/  FFMA.FTZ R33, R206, UR4, -R34.reuse ;  /* 0x00000004ce217c23 */ /* 0x108fe40008010822 */
[----:B------:R-:W1:Y:S01]  /*ea70*/  SHFL.IDX PT, R206, R12, R215, 0x1f ;  /* 0x00001fd70cce7589 */ /* 0x000e6200000e0000 */
[C---:B------:R-:W-:Y:S01]  /*ea80*/  VIADD R209, R10.reuse, 0x8 ;  /* 0x000000080ad17836 */ /* 0x040fe20000000000 */
[----:B------:R-:W-:Y:S01]  /*ea90*/  IADD3 R226, R10, 0xc, RZ ;  /* 0x0000000c0ae27810 */ /* 0x000fe20007ffe0ff */
[----:B------:R-:W-:Y:S01]  /*eaa0*/  FMUL.FTZ R208, R208, R227 ;  /* 0x000000e3d0d07220 */ /* 0x000fe20000410000 */
[----:B------:R-:W-:Y:S01]  /*eab0*/  VIADD R227, R10, 0x14 ;  /* 0x000000140ae37836 */ /* 0x000fe20000000000 */
[----:B------:R2:W-:Y:S01]  /*eac0*/  MUFU.EX2 R27, R231 ;  /* 0x000000e7001b7308 */ /* 0x0005e20000000800 */
[----:B------:R-:W-:-:S02]  /*ead0*/  FFMA.FTZ R34, R207, UR4, -R34 ;  /* 0x00000004cf227c23 */ /* 0x000fc40008010822 */
[----:B------:R-:W3:Y:S01]  /*eae0*/  SHFL.IDX PT, R207, R12, R209, 0x1f ;  /* 0x00001fd10ccf7589 */ /* 0x000ee200000e0000 */
[----:B--2---:R-:W-:-:S03]  /*eaf0*/  FADD.FTZ R231, R37, -R232 ;  /* 0x800000e825e77221 */ /* 0x004fc60000010000 */
[----:B------:R-:W2:Y:S04]  /*eb00*/  SHFL.IDX PT, R37, R12, R226, 0x1f ;  /* 0x00001fe20c257589 */ /* 0x000ea800000e0000 */
[----:B------:R-:W4:Y:S01]  /*eb10*/  SHFL.IDX PT, R38, R12, R227, 0x1f ;  /* 0x00001fe30c267589 */ /* 0x000f2200000e0000 */
[--C-:B------:R-:W-:Y:S01]  /*eb20*/  FFMA.FTZ R204, R204, UR4, -R35.reuse ;  /* 0x00000004cccc7c23 */ /* 0x100fe20008010823 */
[----:B------:R-:W-:Y:S01]  /*eb30*/  IADD3 R230, R10, 0x18, RZ ;  /* 0x000000180ae67810 */ /* 0x000fe20007ffe0ff */
[----:B------:R-:W-:Y:S01]  /*eb40*/  FFMA.FTZ R36, R205, UR4, -R35 ;  /* 0x00000004cd247c23 */ /* 0x000fe20008010823 */
[----:B------:R1:W-:Y:S01]  /*eb50*/  MUFU.EX2 R18, R211 ;  /* 0x000000d300127308 */ /* 0x0003e20000000800 */
[----:B------:R-:W-:-:S07]  /*eb60*/  FADD.FTZ R232, R39, -R232 ;  /* 0x800000e827e87221 */ /* 0x000fce0000010000 */
[----:B------:R3:W-:Y:S01]  /*eb70*/  MUFU.EX2 R35, R204 ;  /* 0x000000cc00237308 */ /* 0x0007e20000000800 */
[----:B-1----:R-:W-:Y:S02]  /*eb80*/  VIADD R211, R10, 0x10 ;  /* 0x000000100ad37836 */ /* 0x002fe40000000000 */
[--C-:B---3--:R-:W-:Y:S01]  /*eb90*/  FFMA.FTZ R204, R122, UR4, -R206.reuse ;  /* 0x000000047acc7c23 */ /* 0x108fe200080108ce */
[----:B------:R-:W-:Y:S01]  /*eba0*/  FFMA.FTZ R206, R124, UR4, -R206 ;  /* 0x000000047cce7c23 */ /* 0x000fe200080108ce */
[----:B------:R-:W1:Y:S04]  /*ebb0*/  SHFL.IDX PT, R122, R12, R230, 0x1f ;  /* 0x00001fe60c7a7589 */ /* 0x000e6800000e0000 */
[----:B------:R-:W3:Y:S04]  /*ebc0*/  SHFL.IDX PT, R124, R12, R229, 0x1f ;  /* 0x00001fe50c7c7589 */ /* 0x000ee800000e0000 */
[----:B------:R4:W3:Y:S01]  /*ebd0*/  SHFL.IDX PT, R39, R12, R211, 0x1f ;  /* 0x00001fd30c277589 */ /* 0x0008e200000e0000 */
[--C-:B------:R-:W-:Y:S01]  /*ebe0*/  FFMA.FTZ R123, R123, UR4, -R207.reuse ;  /* 0x000000047b7b7c23 */ /* 0x100fe200080108cf */
[----:B------:R-:W-:Y:S01]  /*ebf0*/  FFMA.FTZ R125, R125, UR4, -R207 ;  /* 0x000000047d7d7c23 */ /* 0x000fe200080108cf */
[--C-:B--2---:R-:W-:Y:S01]  /*ec00*/  FFMA.FTZ R120, R120, UR4, -R37.reuse ;  /* 0x0000000478787c23 */ /* 0x104fe20008010825 */
[----:B------:R-:W-:Y:S01]  /*ec10*/  FFMA.FTZ R121, R121, UR4, -R37 ;  /* 0x0000000479797c23 */ /* 0x000fe20008010825 */
[----:B------:R-:W-:Y:S01]  /*ec20*/  SHFL.IDX PT, R207, R11, R209, 0x1f ;  /* 0x00001fd10bcf7589 */ /* 0x000fe200000e0000 */
[----:B------:R2:W-:Y:S08]  /*ec30*/  MUFU.EX2 R37, R206 ;  /* 0x000000ce00257308 */ /* 0x0005f00000000800 */
[----:B----4-:R4:W-:Y:S01]  /*ec40*/  MUFU.EX2 R12, R204 ;  /* 0x000000cc000c7308 */ /* 0x0109e20000000800 */
[----:B--2---:R-:W-:-:S02]  /*ec50*/  FFMA.FTZ R206, R97, UR4, -R38 ;  /* 0x0000000461ce7c23 */ /* 0x004fc40008010826 */
[----:B------:R-:W2:Y:S04]  /*ec60*/  SHFL.IDX PT, R97, R11, R226, 0x1f ;  /* 0x00001fe20b617589 */ /* 0x000ea800000e0000 */
[----:B----4-:R-:W4:Y:S04]  /*ec70*/  SHFL.IDX PT, R204, R11, R215, 0x1f ;  /* 0x00001fd70bcc7589 */ /* 0x010f2800000e0000 */
[----:B------:R-:W4:Y:S01]  /*ec80*/  SHFL.IDX PT, R205, R11, R10, 0x1f ;  /* 0x00001f0a0bcd7589 */ /* 0x000f2200000e0000 */
[--C-:B-1----:R-:W-:Y:S01]  /*ec90*/  FFMA.FTZ R112, R112, UR4, -R122.reuse ;  /* 0x0000000470707c23 */ /* 0x102fe2000801087a */
[----:B------:R-:W-:Y:S01]  /*eca0*/  FFMA.FTZ R107, R107, UR4, -R122 ;  /* 0x000000046b6b7c23 */ /* 0x000fe2000801087a */
[--C-:B---3--:R-:W-:Y:S01]  /*ecb0*/  FFMA.FTZ R122, R95, UR4, -R124.reuse ;  /* 0x000000045f7a7c23 */ /* 0x108fe2000801087c */
[----:B------:R-:W-:-:S02]  /*ecc0*/  FFMA.FTZ R124, R96, UR4, -R124 ;  /* 0x00000004607c7c23 */ /* 0x000fc4000801087c */
[----:B------:R-:W1:Y:S01]  /*ecd0*/  SHFL.IDX PT, R96, R11, R211, 0x1f ;  /* 0x00001fd30b607589 */ /* 0x000e6200000e0000 */
[----:B------:R-:W-:Y:S01]  /*ece0*/  FFMA.FTZ R109, R109, UR4, -R38 ;  /* 0x000000046d6d7c23 */ /* 0x000fe20008010826 */
[----:B------:R-:W-:Y:S01]  /*ecf0*/  FFMA.FTZ R103, R103, UR4, -R39 ;  /* 0x0000000467677c23 */ /* 0x000fe20008010827 */
[--C-:B--2---:R-:W-:Y:S01]  /*ed00*/  FFMA.FTZ R105, R105, UR4, -R97.reuse ;  /* 0x0000000469697c23 */ /* 0x104fe20008010861 */
[----:B------:R-:W-:Y:S01]  /*ed10*/  FFMA.FTZ R104, R104, UR4, -R97 ;  /* 0x0000000468687c23 */ /* 0x000fe20008010861 */
[--C-:B----4-:R-:W-:Y:S01]  /*ed20*/  FFMA.FTZ R119, R119, UR4, -R204.reuse ;  /* 0x0000000477777c23 */ /* 0x110fe200080108cc */
[----:B------:R-:W-:Y:S02]  /*ed30*/  FFMA.FTZ R204, R94, UR4, -R204 ;  /* 0x000000045ecc7c23 */ /* 0x000fe400080108cc */
[----:B------:R2:W-:Y:S02]  /*ed40*/  MUFU.EX2 R94, R120 ;  /* 0x00000078005e7308 */ /* 0x0005e40000000800 */
[----:B--2---:R-:W-:-:S02]  /*ed50*/  FFMA.FTZ R120, R99, UR4, -R207 ;  /* 0x0000000463787c23 */ /* 0x004fc400080108cf */
[----:B------:R-:W2:Y:S04]  /*ed60*/  SHFL.IDX PT, R99, R14, R10, 0x1f ;  /* 0x00001f0a0e637589 */ /* 0x000ea800000e0000 */
[----:B------:R3:W-:Y:S01]  /*ed70*/  MUFU.EX2 R97, R109 ;  /* 0x0000006d00617308 */ /* 0x0007e20000000800 */
[----:B------:R-:W-:Y:S01]  /*ed80*/  FFMA.FTZ R114, R114, UR4, -R39 ;  /* 0x0000000472727c23 */ /* 0x000fe20008010827 */
[--C-:B------:R-:W-:Y:S01]  /*ed90*/  FFMA.FTZ R117, R117, UR4, -R205.reuse ;  /* 0x0000000475757c23 */ /* 0x100fe200080108cd */
[----:B---3--:R-:W3:Y:S05]  /*eda0*/  SHFL.IDX PT, R109, R14, R211, 0x1f ;  /* 0x00001fd30e6d7589 */ /* 0x008eea00000e0000 */
[----:B------:R4:W-:Y:S01]  /*edb0*/  MUFU.EX2 R95, R103 ;  /* 0x00000067005f7308 */ /* 0x0009e20000000800 */
[----:B------:R-:W-:-:S02]  /*edc0*/  FFMA.FTZ R106, R106, UR4, -R205 ;  /* 0x000000046a6a7c23 */ /* 0x000fc400080108cd */
[----:B------:R-:W-:Y:S04]  /*edd0*/  SHFL.IDX PT, R205, R11, R229, 0x1f ;  /* 0x00001fe50bcd7589 */ /* 0x000fe800000e0000 */
[----:B----4-:R-:W4:Y:S01]  /*ede0*/  SHFL.IDX PT, R103, R14, R226, 0x1f ;  /* 0x00001fe20e677589 */ /* 0x010f2200000e0000 */
[----:B------:R-:W3:Y:S01]  /*edf0*/  MUFU.EX2 R25, R25 ;  /* 0x0000001900197308 */ /* 0x000ee20000000800 */
[----:B-1----:R-:W-:-:S07]  /*ee00*/  FFMA.FTZ R101, R101, UR4, -R96 ;  /* 0x0000000465657c23 */ /* 0x002fce0008010860 */
[----:B------:R1:W-:Y:S01]  /*ee10*/  MUFU.EX2 R38, R123 ;  /* 0x0000007b00267308 */ /* 0x0003e20000000800 */
[----:B------:R-:W-:-:S07]  /*ee20*/  FFMA.FTZ R100, R100, UR4, -R96 ;  /* 0x0000000464647c23 */ /* 0x000fce0008010860 */
[----:B------:R2:W-:Y:S01]  /*ee30*/  MUFU.EX2 R39, R125 ;  /* 0x0000007d00277308 */ /* 0x0005e20000000800 */
[----:B-1----:R-:W-:Y:S04]  /*ee40*/  SHFL.IDX PT, R123, R11, R230, 0x1f ;  /* 0x00001fe60b7b7589 */ /* 0x002fe800000e0000 */
[----:B--2---:R1:W-:Y:S03]  /*ee50*/  SHFL.IDX PT, R125, R11, R227, 0x1f ;  /* 0x00001fe30b7d7589 */ /* 0x0043e600000e0000 */
[----:B------:R2:W-:Y:S08]  /*ee60*/  MUFU.EX2 R96, R114 ;  /* 0x0000007200607308 */ /* 0x0005f00000000800 */
[----:B-1----:R1:W-:Y:S01]  /*ee70*/  MUFU.EX2 R11, R121 ;  /* 0x00000079000b7308 */ /* 0x0023e20000000800 */
[----:B--2---:R-:W-:Y:S04]  /*ee80*/  SHFL.IDX PT, R114, R14, R227, 0x1f ;  /* 0x00001fe30e727589 */ /* 0x004fe800000e0000 */
[----:B-1----:R-:W1:Y:S01]  /*ee90*/  SHFL.IDX PT, R121, R14, R215, 0x1f ;  /* 0x00001fd70e797589 */ /* 0x002e6200000e0000 */
[----:B------:R-:W-:Y:S01]  /*eea0*/  FFMA.FTZ R111, R111, UR4, -R207 ;  /* 0x000000046f6f7c23 */ /* 0x000fe200080108cf */
[--C-:B------:R-:W-:Y:S01]  /*eeb0*/  FFMA.FTZ R113, R113, UR4, -R99.reuse ;  /* 0x0000000471717c23 */ /* 0x100fe20008010863 */
[----:B------:R-:W-:Y:S01]  /*eec0*/  FFMA.FTZ R131, R131, UR4, -R99 ;  /* 0x0000000483837c23 */ /* 0x000fe20008010863 */
[----:B------:R-:W2:Y:S01]  /*eed0*/  SHFL.IDX PT, R207, R14, R209, 0x1f ;  /* 0x00001fd10ecf7589 */ /* 0x000ea200000e0000 */
[----:B------:R4:W-:Y:S01]  /*eee0*/  MUFU.EX2 R99, R112 ;  /* 0x0000007000637308 */ /* 0x0009e20000000800 */
[--C-:B---3--:R-:W-:Y:S01]  /*eef0*/  FFMA.FTZ R130, R130, UR4, -R109.reuse ;  /* 0x0000000482827c23 */ /* 0x108fe2000801086d */
[----:B------:R-:W-:Y:S01]  /*ef00*/  FFMA.FTZ R137, R137, UR4, -R109 ;  /* 0x0000000489897c23 */ /* 0x000fe2000801086d */
[----:B------:R-:W-:Y:S01]  /*ef10*/  FMUL.FTZ R216, R25, R216 ;  /* 0x000000d819d87220 */ /* 0x000fe20000410000 */
[----:B------:R-:W-:Y:S01]  /*ef20*/  FFMA.FTZ R109, -R237, R237, 1 ;  /* 0x3f800000ed6d7423 */ /* 0x000fe200000101ed */
[--C-:B----4-:R-:W-:Y:S01]  /*ef30*/  FFMA.FTZ R127, R127, UR4, -R103.reuse ;  /* 0x000000047f7f7c23 */ /* 0x110fe20008010867 */
[----:B------:R-:W3:Y:S02]  /*ef40*/  SHFL.IDX PT, R112, R14, R230, 0x1f ;  /* 0x00001fe60e707589 */ /* 0x000ee400000e0000 */
[----:B------:R-:W4:Y:S01]  /*ef50*/  MUFU.TANH R132, R132 ;  /* 0x0000008400847308 */ /* 0x000f220000002400 */
[----:B------:R-:W-:Y:S01]  /*ef60*/  FFMA.FTZ R139, R139, UR4, -R103 ;  /* 0x000000048b8b7c23 */ /* 0x000fe20008010867 */
[----:B------:R-:W-:Y:S01]  /*ef70*/  FMUL.FTZ R109, R109, R216 ;  /* 0x000000d86d6d7220 */ /* 0x000fe20000410000 */
[----:B------:R2:W3:Y:S05]  /*ef80*/  SHFL.IDX PT, R103, R14, R229, 0x1f ;  /* 0x00001fe50e677589 */ /* 0x0004ea00000e0000 */
[----:B------:R-:W2:Y:S01]  /*ef90*/  MUFU.TANH R134, R134 ;  /* 0x0000008600867308 */ /* 0x000ea20000002400 */
[----:B------:R-:W3:Y:S01]  /*efa0*/  SHFL.IDX PT, R216, R17, R10, 0x1f ;  /* 0x00001f0a11d87589 */ /* 0x000ee200000e0000 */
[--C-:B-1----:R-:W-:Y:S01]  /*efb0*/  FFMA.FTZ R108, R108, UR4, -R121.reuse ;  /* 0x000000046c6c7c23 */ /* 0x102fe20008010879 */
[----:B------:R-:W-:-:S05]  /*efc0*/  FFMA.FTZ R138, R138, UR4, -R121 ;  /* 0x000000048a8a7c23 */ /* 0x000fca0008010879 */
[----:B------:R-:W-:Y:S01]  /*efd0*/  MUFU.TANH R133, R133 ;  /* 0x0000008500857308 */ /* 0x000fe20000002400 */
[--C-:B------:R-:W-:Y:S01]  /*efe0*/  FFMA.FTZ R102, R102, UR4, -R125.reuse ;  /* 0x0000000466667c23 */ /* 0x100fe2000801087d */
[----:B------:R-:W-:Y:S01]  /*eff0*/  FFMA.FTZ R115, R115, UR4, -R125 ;  /* 0x0000000473737c23 */ /* 0x000fe2000801087d */
[----:B------:R-:W-:-:S05]  /*f000*/  FSEL R121, R4, -INF , !P3 ;  /* 0xff80000004797808 */ /* 0x000fca0005800000 */
[----:B------:R-:W-:Y:S01]  /*f010*/  MUFU.TANH R135, R135 ;  /* 0x0000008700877308 */ /* 0x000fe20000002400 */
[----:B------:R-:W-:-:S07]  /*f020*/  FSEL R125, R128, -INF , !P2 ;  /* 0xff800000807d7808 */ /* 0x000fce0005000000 */
[----:B------:R-:W1:Y:S08]  /*f030*/  MUFU.EX2 R26, R26 ;  /* 0x0000001a001a7308 */ /* 0x000e700000000800 */
[----:B------:R-:W3:Y:S08]  /*f040*/  MUFU.EX2 R28, R28 ;  /* 0x0000001c001c7308 */ /* 0x000ef00000000800 */
[----:B------:R-:W3:Y:S01]  /*f050*/  MUFU.EX2 R29, R29 ;  /* 0x0000001d001d7308 */ /* 0x000ee20000000800 */
[----:B------:R-:W-:-:S07]  /*f060*/  FFMA.FTZ R121, R121, UR4, -R114 ;  /* 0x0000000479797c23 */ /* 0x000fce0008010872 */
[----:B------:R-:W3:Y:S01]  /*f070*/  MUFU.EX2 R32, R32 ;  /* 0x0000002000207308 */ /* 0x000ee20000000800 */
[--C-:B------:R-:W-:Y:S01]  /*f080*/  FFMA.FTZ R110, R110, UR4, -R205.reuse ;  /* 0x000000046e6e7c23 */ /* 0x100fe200080108cd */
[----:B------:R-:W-:Y:S01]  /*f090*/  FFMA.FTZ R118, R118, UR4, -R205 ;  /* 0x0000000476767c23 */ /* 0x000fe200080108cd */
[----:B------:R-:W-:-:S05]  /*f0a0*/  FFMA.FTZ R114, R125, UR4, -R114 ;  /* 0x000000047d727c23 */ /* 0x000fca0008010872 */
[----:B------:R-:W3:Y:S01]  /*f0b0*/  MUFU.EX2 R30, R30 ;  /* 0x0000001e001e7308 */ /* 0x000ee20000000800 */
[----:B----4-:R-:W-:Y:S01]  /*f0c0*/  FSEL R125, R132, -INF , !P5 ;  /* 0xff800000847d7808 */ /* 0x010fe20006800000 */
[----:B------:R-:W-:Y:S01]  /*f0d0*/  FMUL.FTZ R218, R27, R218 ;  /* 0x000000da1bda7220 */ /* 0x000fe20000410000 */
[----:B--2---:R-:W-:-:S05]  /*f0e0*/  FSEL R205, R134, -INF , !P0 ;  /* 0xff80000086cd7808 */ /* 0x004fca0004000000 */
[----:B------:R-:W2:Y:S01]  /*f0f0*/  MUFU.EX2 R31, R31 ;  /* 0x0000001f001f7308 */ /* 0x000ea20000000800 */
[--C-:B------:R-:W-:Y:S01]  /*f100*/  FFMA.FTZ R116, R116, UR4, -R123.reuse ;  /* 0x0000000474747c23 */ /* 0x100fe2000801087b */
[----:B------:R-:W-:Y:S01]  /*f110*/  FFMA.FTZ R123, R98, UR4, -R123 ;  /* 0x00000004627b7c23 */ /* 0x000fe2000801087b */
[--C-:B------:R-:W-:Y:S01]  /*f120*/  FFMA.FTZ R126, R126, UR4, -R207.reuse ;  /* 0x000000047e7e7c23 */ /* 0x100fe200080108cf */
[----:B------:R-:W-:Y:S01]  /*f130*/  FFMA.FTZ R129, R129, UR4, -R207 ;  /* 0x0000000481817c23 */ /* 0x000fe200080108cf */
[----:B------:R-:W-:Y:S01]  /*f140*/  FFMA.FTZ R14, -R200, R200, 1 ;  /* 0x3f800000c80e7423 */ /* 0x000fe200000101c8 */
[----:B-1----:R-:W-:Y:S01]  /*f150*/  FMUL.FTZ R212, R26, R212 ;  /* 0x000000d41ad47220 */ /* 0x002fe20000410000 */
[--C-:B---3--:R-:W-:Y:S01]  /*f160*/  FFMA.FTZ R125, R125, UR4, -R112.reuse ;  /* 0x000000047d7d7c23 */ /* 0x108fe20008010870 */
[----:B------:R1:W-:Y:S01]  /*f170*/  MUFU.EX2 R98, R206 ;  /* 0x000000ce00627308 */ /* 0x0003e20000000800 */
[----:B------:R-:W-:Y:S01]  /*f180*/  FFMA.FTZ R205, R205, UR4, -R112 ;  /* 0x00000004cdcd7c23 */ /* 0x000fe20008010870 */
[----:B------:R-:W-:Y:S01]  /*f190*/  FSEL R207, R135, -INF , !P1 ;  /* 0xff80000087cf7808 */ /* 0x000fe20004800000 */
[----:B------:R-:W-:Y:S01]  /*f1a0*/  FMUL.FTZ R112, R235, R218 ;  /* 0x000000daeb707220 */ /* 0x000fe20000410000 */
[----:B------:R-:W-:Y:S01]  /*f1b0*/  FMUL.FTZ R221, R28, R221 ;  /* 0x000000dd1cdd7220 */ /* 0x000fe20000410000 */
[----:B------:R-:W-:Y:S01]  /*f1c0*/  FFMA.FTZ R211, -R234, R234, 1 ;  /* 0x3f800000ead37423 */ /* 0x000fe200000101ea */
[----:B------:R-:W-:Y:S01]  /*f1d0*/  FFMA.FTZ R209, -R233, R233, 1 ;  /* 0x3f800000e9d17423 */ /* 0x000fe200000101e9 */
[----:B------:R-:W-:Y:S01]  /*f1e0*/  FMUL.FTZ R222, R29, R222 ;  /* 0x000000de1dde7220 */ /* 0x000fe20000410000 */
[----:B------:R-:W-:Y:S01]  /*f1f0*/  FMUL.FTZ R226, R32, R220 ;  /* 0x000000dc20e27220 */ /* 0x000fe20000410000 */
[----:B-1----:R-:W-:Y:S01]  /*f200*/  FSEL R206, R133, -INF , !P4 ;  /* 0xff80000085ce7808 */ /* 0x002fe20006000000 */
[----:B------:R-:W1:Y:S01]  /*f210*/  SHFL.IDX PT, R218, R17, R215, 0x1f ;  /* 0x00001fd711da7589 */ /* 0x000e6200000e0000 */
[----:B------:R-:W-:-:S02]  /*f220*/  VIADD R234, R10, 0x8 ;  /* 0x000000080aea7836 */ /* 0x000fc40000000000 */
[----:B------:R-:W-:Y:S01]  /*f230*/  FMUL.FTZ R14, R14, R212 ;  /* 0x000000d40e0e7220 */ /* 0x000fe20000410000 */
[----:B------:R-:W-:Y:S02]  /*f240*/  VIADD R233, R10, 0xc ;  /* 0x0000000c0ae97836 */ /* 0x000fe40000000000 */
[--C-:B------:R-:W-:Y:S01]  /*f250*/  FFMA.FTZ R206, R206, UR4, -R103.reuse ;  /* 0x00000004cece7c23 */ /* 0x100fe20008010867 */
[----:B------:R-:W-:Y:S01]  /*f260*/  FFMA.FTZ R207, R207, UR4, -R103 ;  /* 0x00000004cfcf7c23 */ /* 0x000fe20008010867 */
[----:B------:R-:W-:Y:S01]  /*f270*/  FFMA.FTZ R212, -R21, R21, 1 ;  /* 0x3f80000015d47423 */ /* 0x000fe20000010115 */
[----:B------:R-:W3:Y:S01]  /*f280*/  SHFL.IDX PT, R220, R17, R229, 0x1f ;  /* 0x00001fe511dc7589 */ /* 0x000ee200000e0000 */
[----:B------:R-:W-:Y:S01]  /*f290*/  FMUL.FTZ R103, R236, R221 ;  /* 0x000000ddec677220 */ /* 0x000fe20000410000 */
[----:B------:R-:W-:Y:S01]  /*f2a0*/  FFMA.FTZ R21, -R22, R22, 1 ;  /* 0x3f80000016157423 */ /* 0x000fe20000010116 */
[----:B------:R-:W-:Y:S01]  /*f2b0*/  FMUL.FTZ R223, R30, R223 ;  /* 0x000000df1edf7220 */ /* 0x000fe20000410000 */
[----:B------:R-:W-:Y:S01]  /*f2c0*/  FMUL.FTZ R209, R209, R222 ;  /* 0x000000ded1d17220 */ /* 0x000fe20000410000 */
[----:B------:R-:W-:Y:S01]  /*f2d0*/  FMUL.FTZ R22, R18, R225 ;  /* 0x000000e112167220 */ /* 0x000fe20000410000 */
[----:B------:R-:W4:Y:S01]  /*f2e0*/  SHFL.IDX PT, R221, R17, R234, 0x1f ;  /* 0x00001fea11dd7589 */ /* 0x000f2200000e0000 */
[----:B--2---:R-:W-:Y:S01]  /*f2f0*/  FMUL.FTZ R222, R31, R217 ;  /* 0x000000d91fde7220 */ /* 0x004fe20000410000 */
[----:B------:R-:W-:Y:S01]  /*f300*/  IADD3 R235, R10, 0x10, RZ ;  /* 0x000000100aeb7810 */ /* 0x000fe20007ffe0ff */
        /* <DEDUP_REMOVED lines=18> */
[--C-:B---3--:R-:W-:Y:S01]  /*f430*/  FADD.FTZ R53, R53, -R220.reuse ;  /* 0x800000dc35357221 */ /* 0x108fe20000010000 */
[----:B------:R-:W-:Y:S01]  /*f440*/  FADD.FTZ R55, R55, -R220 ;  /* 0x800000dc37377221 */ /* 0x000fe20000010000 */
[----:B------:R-:W-:Y:S01]  /*f450*/  FMUL.FTZ R13, R13, R40 ;  /* 0x000000280d0d7220 */ /* 0x000fe20000410000 */
[----:B------:R-:W-:Y:S01]  /*f460*/  FFMA.FTZ R40, -R170, R170, 1 ;  /* 0x3f800000aa287423 */ /* 0x000fe200000101aa */
[----:B------:R-:W-:Y:S01]  /*f470*/  FMUL.FTZ R220, R12, R41 ;  /* 0x000000290cdc7220 */ /* 0x000fe20000410000 */
[--C-:B----4-:R-:W-:Y:S01]  /*f480*/  FADD.FTZ R44, R44, -R221.reuse ;  /* 0x800000dd2c2c7221 */ /* 0x110fe20000010000 */
        /* <DEDUP_REMOVED lines=321> */
[----:B----4-:R-:W-:-:S05]  /*108a0*/  IMAD R13, R0, 0x4000, R221 ;  /* 0x00004000000d7824 */ /* 0x010fca00078e02dd */
        /* <DEDUP_REMOVED lines=147> */
.L_x_2277:
        /* <DEDUP_REMOVED lines=70> */
.L_x_2278:
        /* <DEDUP_REMOVED lines=12> */
.L_x_2268:
        /* <DEDUP_REMOVED lines=34> */
.L_x_2236:
[----:B------:R-:W-:Y:S05]  /*11920*/  @P0 BRA `(.L_x_2230) ;  /* 0x0000005000e80947 */ /* 0x000fea0003800000 */
[----:B------:R-:W-:Y:S01]  /*11930*/  ULDC.64 UR4, c[0x0][0x878] ;  /* 0x00021e0000047ab9 */ /* 0x000fe20000000a00 */
[----:B------:R-:W2:Y:S01]  /*11940*/  LDC R15, c[0x0][0x850] ;  /* 0x00021400ff0f7b82 */ /* 0x000ea20000000800 */
[----:B------:R-:W-:Y:S01]  /*11950*/  UISETP.NE.U32.AND UP0, UPT, UR4, URZ, UPT ;  /* 0x0000003f0400728c */ /* 0x000fe2000bf05070 */
[----:B------:R-:W3:Y:S01]  /*11960*/  S2R R8, SR_CTAID.Y ;  /* 0x0000000000087919 */ /* 0x000ee20000002600 */
[----:B------:R-:W-:Y:S01]  /*11970*/  ULDC.64 UR6, c[0x0][0x818] ;  /* 0x0002060000067ab9 */ /* 0x000fe20000000a00 */
[----:B------:R-:W-:Y:S01]  /*11980*/  ULDC.64 UR8, c[0x0][0x820] ;  /* 0x0002080000087ab9 */ /* 0x000fe20000000a00 */
[----:B------:R-:W-:Y:S01]  /*11990*/  UISETP.NE.AND.EX UP0, UPT, UR5, URZ, UPT, UP0 ;  /* 0x0000003f0500728c */ /* 0x000fe2000bf05300 */
[----:B------:R-:W4:Y:S01]  /*119a0*/  S2R R16, SR_CTAID.X ;  /* 0x0000000000107919 */ /* 0x000f220000002500 */
[----:B------:R-:W-:-:S04]  /*119b0*/  ULDC.64 UR10, c[0x0][0x848] ;  /* 0x00021200000a7ab9 */ /* 0x000fc80000000a00 */
[----:B------:R-:W-:-:S05]  /*119c0*/  PLOP3.LUT P1, PT, PT, PT, UP0, 0x80, 0x0 ;  /* 0x000000000000781c */ /* 0x000fca0003f2f008 */
[----:B------:R-:W-:Y:S02]  /*119d0*/  @UP0 ULDC.64 UR4, c[0x0][0x878] ;  /* 0x00021e0000040ab9 */ /* 0x000fe40000000a00 */
[----:B------:R-:W-:-:S06]  /*119e0*/  @UP0 UIMAD.WIDE UR4, UR37, 0x4, UR4 ;  /* 0x00000004250408a5 */ /* 0x000fcc000f8e0204 */
[----:B------:R-:W-:Y:S01]  /*119f0*/  IMAD.U32 R2, RZ, RZ, UR4 ;  /* 0x00000004ff027e24 */ /* 0x000fe2000f8e00ff */
[----:B------:R-:W-:-:S05]  /*11a00*/  MOV R3, UR5 ;  /* 0x0000000500037c02 */ /* 0x000fca0008000f00 */
[----:B------:R4:W5:Y:S01]  /*11a10*/  @P1 LDG.E R2, desc[UR38][R2.64] ;  /* 0x0000002602021981 */ /* 0x000962000c1e1900 */
[----:B--2---:R-:W-:Y:S01]  /*11a20*/  ISETP.NE.AND P0, PT, R15, 0x1, PT ;  /* 0x000000010f00780c */ /* 0x004fe20003f05270 */
[----:B------:R-:W2:Y:S01]  /*11a30*/  S2R R12, SR_TID.X ;  /* 0x00000000000c7919 */ /* 0x000ea20000002100 */
[----:B---3--:R-:W-:Y:S01]  /*11a40*/  IMAD.MOV.U32 R7, RZ, RZ, R8 ;  /* 0x000000ffff077224 */ /* 0x008fe200078e0008 */
[----:B------:R-:W3:Y:S01]  /*11a50*/  S2R R11, SR_CgaCtaId ;  /* 0x00000000000b7919 */ /* 0x000ee20000008800 */
[----:B----4-:R-:W-:-:S09]  /*11a60*/  IMAD.SHL.U32 R3, R16, 0x2000, RZ ;  /* 0x0000200010037824 */ /* 0x010fd200078e00ff */
[----:B------:R-:W4:Y:S08]  /*11a70*/  @P0 LDC R5, c[0x0][0x854] ;  /* 0x00021500ff050b82 */ /* 0x000f300000000800 */
[----:B------:R-:W1:Y:S01]  /*11a80*/  @P0 LDC R9, c[0x0][0x858] ;  /* 0x00021600ff090b82 */ /* 0x000e620000000800 */
[----:B--2---:R-:W-:Y:S01]  /*11a90*/  IADD3 R19, R12, -0x80, RZ ;  /* 0xffffff800c137810 */ /* 0x004fe20007ffe0ff */
[----:B----4-:R-:W-:-:S05]  /*11aa0*/  @P0 IMAD.HI.U32 R0, R8, R5, RZ ;  /* 0x0000000508000227 */ /* 0x010fca00078e00ff */
[----:B-1----:R-:W-:Y:S02]  /*11ab0*/  @P0 SHF.R.U32.HI R7, RZ, R9, R0 ;  /* 0x00000009ff070219 */ /* 0x002fe40000011600 */
[----:B------:R-:W-:Y:S02]  /*11ac0*/  MOV R0, 0x400 ;  /* 0x0000040000007802 */ /* 0x000fe40000000f00 */
[----:B------:R-:W-:Y:S02]  /*11ad0*/  SHF.R.S32.HI R10, RZ, 0x1f, R7 ;  /* 0x0000001fff0a7819 */ /* 0x000fe40000011407 */
[----:B---3--:R-:W-:-:S03]  /*11ae0*/  LEA R21, R11, R0, 0x18 ;  /* 0x000000000b157211 */ /* 0x008fc600078ec0ff */
[----:B------:R-:W-:-:S04]  /*11af0*/  IMAD R0, R10, UR6, RZ ;  /* 0x000000060a007c24 */ /* 0x000fc8000f8e02ff */
[----:B------:R-:W-:Y:S01]  /*11b00*/  IMAD R11, R7, UR7, R0 ;  /* 0x00000007070b7c24 */ /* 0x000fe2000f8e0200 */
[----:B-----5:R-:W-:Y:S02]  /*11b10*/  @P1 R2UR UR4, R2 ;  /* 0x00000000020412ca */ /* 0x020fe400000e0000 */
[----:B------:R-:W-:-:S04]  /*11b20*/  SHF.R.S32.HI R2, RZ, 0x1f, R19 ;  /* 0x0000001fff027819 */ /* 0x000fc80000011413 */
[----:B------:R-:W-:-:S04]  /*11b30*/  LEA.HI R9, R2, R19, RZ, 0x7 ;  /* 0x0000001302097211 */ /* 0x000fc800078f38ff */
[----:B------:R-:W-:-:S03]  /*11b40*/  LOP3.LUT R0, R9, 0xfffff80, RZ, 0xc0, !PT ;  /* 0x0fffff8009007812 */ /* 0x000fc600078ec0ff */
[----:B------:R-:W-:Y:S02]  /*11b50*/  @UP0 ULEA UR4, UR37, UR4, 0x7 ;  /* 0x0000000425040291 */ /* 0x000fe4000f8e383f */
[----:B------:R-:W-:Y:S02]  /*11b60*/  IMAD.IADD R0, R19, 0x1, -R0 ;  /* 0x0000000113007824 */ /* 0x000fe400078e0a00 */
[----:B------:R-:W-:-:S04]  /*11b70*/  @UP0 USHF.R.S32.HI UR5, URZ, 0x1f, UR4 ;  /* 0x0000001f3f050899 */ /* 0x000fc80008011404 */
[----:B------:R-:W-:-:S04]  /*11b80*/  @UP0 ULEA.HI UR5, UR5, UR4, URZ, 0x7 ;  /* 0x0000000405050291 */ /* 0x000fc8000f8f383f */
[----:B------:R-:W-:-:S04]  /*11b90*/  @UP0 USHF.L.U32 UR5, UR5, 0x6, URZ ;  /* 0x0000000605050899 */ /* 0x000fc8000800063f */
[----:B------:R-:W-:-:S04]  /*11ba0*/  @UP0 ULOP3.LUT UR4, UR5, 0xffffe000, URZ, 0xc0, !UPT ;  /* 0xffffe00005040892 */ /* 0x000fc8000f8ec03f */
[----:B------:R-:W-:-:S03]  /*11bb0*/  @UP0 USHF.R.S32.HI UR5, URZ, 0x1f, UR4 ;  /* 0x0000001f3f050899 */ /* 0x000fc60008011404 */
[----:B------:R-:W-:Y:S02]  /*11bc0*/  @!UP0 UMOV UR4, URZ ;  /* 0x0000003f00048c82 */ /* 0x000fe40008000000 */
[C---:B------:R-:W-:Y:S02]  /*11bd0*/  IADD3 R4, P0, R3.reuse, UR4, RZ ;  /* 0x0000000403047c10 */ /* 0x040fe4000ff1e0ff */
[----:B------:R-:W-:Y:S02]  /*11be0*/  @!UP0 UMOV UR5, URZ ;  /* 0x0000003f00058c82 */ /* 0x000fe40008000000 */
[----:B------:R-:W-:Y:S01]  /*11bf0*/  LEA.HI.X.SX32 R5, R3, UR5, 0x1, P0 ;  /* 0x0000000503057c11 */ /* 0x000fe200080f0eff */
[----:B------:R-:W-:Y:S02]  /*11c00*/  ULDC.64 UR4, c[0x0][0x840] ;  /* 0x0002100000047ab9 */ /* 0x000fe40000000a00 */
[----:B------:R-:W-:Y:S02]  /*11c10*/  IMAD R6, R10, UR4, RZ ;  /* 0x000000040a067c24 */ /* 0x000fe4000f8e02ff */
[----:B------:R-:W-:Y:S01]  /*11c20*/  IMAD.WIDE.U32 R2, R7, UR6, R4 ;  /* 0x0000000607027c25 */ /* 0x000fe2000f8e0004 */
[----:B------:R-:W-:-:S03]  /*11c30*/  USEL UR6, UR37, URZ, !UP0 ;  /* 0x0000003f25067287 */ /* 0x000fc6000c000000 */
[----:B------:R-:W-:Y:S01]  /*11c40*/  IMAD R13, R7, UR5, R6 ;  /* 0x00000005070d7c24 */ /* 0x000fe2000f8e0206 */
[----:B------:R-:W-:Y:S01]  /*11c50*/  IADD3 R3, R3, R11, RZ ;  /* 0x0000000b03037210 */ /* 0x000fe20007ffe0ff */
[----:B------:R-:W-:Y:S01]  /*11c60*/  IMAD.WIDE.U32 R4, R7, UR4, R4 ;  /* 0x0000000407047c25 */ /* 0x000fe2000f8e0004 */
[----:B------:R-:W-:-:S03]  /*11c70*/  USHF.R.S32.HI UR4, URZ, 0x1f, UR37 ;  /* 0x0000001f3f047899 */ /* 0x000fc60008011425 */
[----:B------:R-:W-:Y:S01]  /*11c80*/  IMAD.SHL.U32 R6, R9, 0x20, RZ ;  /* 0x0000002009067824 */ /* 0x000fe200078e00ff */
[----:B------:R-:W-:Y:S01]  /*11c90*/  USEL UR4, UR4, URZ, !UP0 ;  /* 0x0000003f04047287 */ /* 0x000fe2000c000000 */
[----:B------:R-:W-:Y:S02]  /*11ca0*/  IMAD.IADD R5, R5, 0x1, R13 ;  /* 0x0000000105057824 */ /* 0x000fe400078e020d */
[----:B------:R-:W-:Y:S01]  /*11cb0*/  IMAD.U32 R11, RZ, RZ, UR10 ;  /* 0x0000000aff0b7e24 */ /* 0x000fe2000f8e00ff */
[----:B------:R-:W-:Y:S01]  /*11cc0*/  LOP3.LUT R9, R6, 0x3ffff000, RZ, 0xc0, !PT ;  /* 0x3ffff00006097812 */ /* 0x000fe200078ec0ff */
[----:B------:R-:W-:Y:S01]  /*11cd0*/  UIMAD UR5, UR4, UR8, URZ ;  /* 0x00000008040572a4 */ /* 0x000fe2000f8e023f */
[----:B------:R-:W-:Y:S01]  /*11ce0*/  IMAD.MOV R6, RZ, RZ, -R7 ;  /* 0x000000ffff067224 */ /* 0x000fe200078e0a07 */
[----:B------:R-:W-:Y:S01]  /*11cf0*/  UIMAD UR4, UR4, UR10, URZ ;  /* 0x0000000a040472a4 */ /* 0x000fe2000f8e023f */
[----:B------:R-:W-:Y:S01]  /*11d00*/  IMAD.WIDE.U32 R4, R11, UR6, R4 ;  /* 0x000000060b047c25 */ /* 0x000fe2000f8e0004 */
[----:B------:R-:W-:-:S02]  /*11d10*/  UIMAD UR5, UR6, UR9, UR5 ;  /* 0x00000009060572a4 */ /* 0x000fc4000f8e0205 */
[----:B------:R-:W-:Y:S01]  /*11d20*/  UIMAD UR4, UR6, UR11, UR4 ;  /* 0x0000000b060472a4 */ /* 0x000fe2000f8e0204 */
[----:B------:R-:W-:Y:S01]  /*11d30*/  IMAD R0, R0, 0x4, R9 ;  /* 0x0000000400007824 */ /* 0x000fe200078e0209 */
[----:B------:R-:W-:Y:S01]  /*11d40*/  MOV R9, UR8 ;  /* 0x0000000800097c02 */ /* 0x000fe20008000f00 */
[----:B------:R-:W-:-:S03]  /*11d50*/  IMAD R17, R15, R6, R8 ;  /* 0x000000060f117224 */ /* 0x000fc600078e0208 */
[----:B------:R-:W-:Y:S01]  /*11d60*/  LEA R0, R0, R21, 0x2 ;  /* 0x0000001500007211 */ /* 0x000fe200078e10ff */
[----:B------:R-:W-:-:S04]  /*11d70*/  IMAD.WIDE.U32 R2, R9, UR6, R2 ;  /* 0x0000000609027c25 */ /* 0x000fc8000f8e0002 */
[----:B------:R-:W-:Y:S02]  /*11d80*/  VIADD R11, R3, UR5 ;  /* 0x00000005030b7c36 */ /* 0x000fe40008000000 */
[----:B------:R-:W-:Y:S01]  /*11d90*/  VIADD R9, R5, UR4 ;  /* 0x0000000405097c36 */ /* 0x000fe20008000000 */
[----:B------:R-:W-:Y:S05]  /*11da0*/  WARPSYNC.ALL ;  /* 0x0000000000007948 */ /* 0x000fea0003800000 */
[----:B------:R-:W-:Y:S01]  /*11db0*/  BAR.SYNC.DEFER_BLOCKING 0x1, 0x100 ;  /* 0x0044000000007b1d */ /* 0x000fe20000010000 */
[----:B------:R-:W-:Y:S02]  /*11dc0*/  ISETP.NE.AND P1, PT, R12, 0x80, PT ;  /* 0x000000800c00780c */ /* 0x000fe40003f25270 */
[----:B------:R-:W-:-:S03]  /*11dd0*/  ISETP.NE.AND P0, PT, R19, RZ, PT ;  /* 0x000000ff1300720c */ /* 0x000fc60003f05270 */
[----:B------:R-:W-:Y:S02]  /*11de0*/  ULDC UR4, c[0x0][0x870] ;  /* 0x00021c0000047ab9 */ /* 0x000fe40000000800 */
[----:B------:R-:W1:Y:S01]  /*11df0*/  LDC.64 R12, c[0x0][0x800] ;  /* 0x00020000ff0c7b82 */ /* 0x000e620000000a00 */
[----:B------:R-:W-:Y:S01]  /*11e00*/  IMAD R6, R16, UR4, RZ ;  /* 0x0000000410067c24 */ /* 0x000fe2000f8e02ff */
[----:B------:R-:W-:Y:S01]  /*11e10*/  ULDC UR5, c[0x0][0x80c] ;  /* 0x0002030000057ab9 */ /* 0x000fe20000000800 */
[----:B------:R-:W-:Y:S01]  /*11e20*/  BSSY B0, `(.L_x_2280) ;  /* 0x000001d000007945 */ /* 0x000fe20003800000 */
[----:B------:R-:W-:Y:S02]  /*11e30*/  UIMAD UR4, UR37, UR5, URZ ;  /* 0x00000005250472a4 */ /* 0x000fe4000f8e023f */
[----:B------:R-:W-:Y:S02]  /*11e40*/  IMAD R6, R6, UR5, RZ ;  /* 0x0000000506067c24 */ /* 0x000fe4000f8e02ff */
[----:B------:R-:W2:Y:S01]  /*11e50*/  LDC.64 R14, c[0x0][0x828] ;  /* 0x00020a00ff0e7b82 */ /* 0x000ea20000000a00 */
[----:B------:R-:W-:-:S02]  /*11e60*/  USHF.R.S32.HI UR5, URZ, 0x1f, UR4 ;  /* 0x0000001f3f057899 */ /* 0x000fc40008011404 */
[----:B------:R-:W-:Y:S02]  /*11e70*/  IADD3 R8, P2, P3, R6, UR4, R7 ;  /* 0x0000000406087c10 */ /* 0x000fe4000fb5e007 */
[----:B------:R-:W-:Y:S02]  /*11e80*/  SHF.R.S32.HI R7, RZ, 0x1f, R6 ;  /* 0x0000001fff077819 */ /* 0x000fe40000011406 */
[C---:B------:R-:W-:Y:S02]  /*11e90*/  SHF.L.U32 R16, R8.reuse, 0x2, RZ ;  /* 0x0000000208107819 */ /* 0x040fe400000006ff */
[----:B------:R-:W-:Y:S01]  /*11ea0*/  IADD3.X R7, R7, UR5, R10, P2, P3 ;  /* 0x0000000507077c10 */ /* 0x000fe200097e640a */
[----:B------:R3:W-:Y:S01]  /*11eb0*/  STS.128 [R0], R172 ;  /* 0x000000ac00007388 */ /* 0x0007e20000000c00 */
[----:B------:R-:W-:Y:S02]  /*11ec0*/  ULDC.64 UR4, c[0x0][0x868] ;  /* 0x00021a0000047ab9 */ /* 0x000fe40000000a00 */
[----:B------:R-:W-:Y:S01]  /*11ed0*/  SHF.L.U64.HI R10, R8, 0x2, R7 ;  /* 0x00000002080a7819 */ /* 0x000fe20000010207 */
[----:B------:R3:W-:Y:S01]  /*11ee0*/  STS.128 [R0+0x800], R176 ;  /* 0x000800b000007388 */ /* 0x0007e20000000c00 */
[----:B------:R-:W-:-:S02]  /*11ef0*/  IADD3 R6, P4, R16, UR4, RZ ;  /* 0x0000000410067c10 */ /* 0x000fc4000ff9e0ff */
[----:B-1----:R-:W-:Y:S01]  /*11f00*/  LEA R12, P2, R2, R12, 0x2 ;  /* 0x0000000c020c7211 */ /* 0x002fe200078410ff */
[----:B------:R3:W-:Y:S01]  /*11f10*/  STS.128 [R0+0x1000], R180 ;  /* 0x001000b400007388 */ /* 0x0007e20000000c00 */
[----:B------:R-:W-:-:S03]  /*11f20*/  IADD3.X R7, R10, UR5, RZ, P4, !PT ;  /* 0x000000050a077c10 */ /* 0x000fc6000a7fe4ff */
[----:B------:R3:W-:Y:S01]  /*11f30*/  STS.128 [R0+0x1800], R184 ;  /* 0x001800b800007388 */ /* 0x0007e20000000c00 */
[----:B--2---:R-:W-:-:S03]  /*11f40*/  LEA R14, P3, R4, R14, 0x2 ;  /* 0x0000000e040e7211 */ /* 0x004fc600078610ff */
[----:B------:R3:W-:Y:S04]  /*11f50*/  STS.128 [R0+0x2000], R188 ;  /* 0x002000bc00007388 */ /* 0x0007e80000000c00 */
[----:B------:R3:W-:Y:S04]  /*11f60*/  STS.128 [R0+0x2800], R192 ;  /* 0x002800c000007388 */ /* 0x0007e80000000c00 */
[----:B------:R3:W-:Y:S04]  /*11f70*/  STS.128 [R0+0x3000], R196 ;  /* 0x003000c400007388 */ /* 0x0007e80000000c00 */
[----:B------:R3:W-:Y:S01]  /*11f80*/  STS.128 [R0+0x3800], R200 ;  /* 0x003800c800007388 */ /* 0x0007e20000000c00 */
[----:B------:R-:W-:Y:S05]  /*11f90*/  @P0 BRA `(.L_x_2281) ;  /* 0x0000000000140947 */ /* 0x000fea0003800000 */
.L_x_2282:
[----:B------:R-:W2:Y:S04]  /*11fa0*/  LDG.E.STRONG.GPU R8, desc[UR38][R6.64] ;  /* 0x0000002606087981 */ /* 0x000ea8000c1ef900 */
[----:B--2---:R-:W-:Y:S01]  /*11fb0*/  CCTL.IVALL ;  /* 0x00000000ff00798f */ /* 0x004fe20002000000 */
[----:B------:R-:W-:Y:S05]  /*11fc0*/  YIELD ;  /* 0x0000000000007946 */ /* 0x000fea0003800000 */
[----:B------:R-:W-:-:S13]  /*11fd0*/  ISETP.NE.AND P0, PT, R8, R17, PT ;  /* 0x000000110800720c */ /* 0x000fda0003f05270 */
[----:B------:R-:W-:Y:S05]  /*11fe0*/  @P0 BRA `(.L_x_2282) ;  /* 0xfffffffc00ec0947 */ /* 0x000fea000383ffff */
.L_x_2281:
[----:B------:R-:W-:Y:S05]  /*11ff0*/  BSYNC B0 ;  /* 0x0000000000007941 */ /* 0x000fea0003800000 */
.L_x_2280:
[----:B------:R-:W-:Y:S01]  /*12000*/  UMOV UR4, 0xffffffff ;  /* 0xffffffff00047882 */ /* 0x000fe20000000000 */
[----:B------:R-:W-:Y:S02]  /*12010*/  LEA.HI.X R11, R2, R13, R11, 0x2, P2 ;  /* 0x0000000d020b7211 */ /* 0x000fe400010f140b */
[----:B------:R-:W-:Y:S01]  /*12020*/  LEA.HI.X R9, R4, R15, R9, 0x2, P3 ;  /* 0x0000000f04097211 */ /* 0x000fe200018f1409 */
[----:B------:R-:W-:Y:S06]  /*12030*/  BRA.DIV UR4, `(.L_x_2283) ;  /* 0x0000004e04d87947 */ /* 0x000fec000b800000 */
[----:B------:R-:W-:Y:S01]  /*12040*/  NOP ;  /* 0x0000000000007918 */ /* 0x000fe20000000000 */
.L_x_2392:
        /* <DEDUP_REMOVED lines=17> */
.L_x_2286:
[----:B------:R-:W-:Y:S01]  /*12160*/  @P0 ELECT P2, URZ, PT ;  /* 0x00000000003f082f */ /* 0x000fe20003840000 */
[----:B------:R1:W-:-:S12]  /*12170*/  UBLKRED.G.S.ADD.F32.RN [UR4], [UR6], UR7, desc[UR8] ;  /* 0x00000804060073bb */ /* 0x0003d800080a1407 */
[----:B------:R-:W-:Y:S02]  /*12180*/  @P2 PLOP3.LUT P0, PT, P2, PT, PT, 0x8, 0x0 ;  /* 0x000000000000281c */ /* 0x000fe4000170e170 */
[----:B------:R-:W-:-:S11]  /*12190*/  PLOP3.LUT P2, PT, PT, PT, PT, 0x8, 0x0 ;  /* 0x000000000000781c */ /* 0x000fd60003f4e170 */
[----:B-1----:R-:W-:Y:S05]  /*121a0*/  @P0 BRA.U.ANY `(.L_x_2286) ;  /* 0xfffffffd00ec0947 */ /* 0x002fea000393ffff */
[----:B------:R0:W-:Y:S01]  /*121b0*/  UTMACMDFLUSH ;  /* 0x00000000000079b7 */ /* 0x0001e20000000000 */
[----:B------:R-:W-:-:S04]  /*121c0*/  DEPBAR.LE SB0, 0x0 ;  /* 0x000080000000791a */ /* 0x000fc80000000000 */
.L_x_2285:
[----:B------:R-:W-:Y:S05]  /*121d0*/  BSYNC B0 ;  /* 0x0000000000007941 */ /* 0x000fea0003800000 */
.L_x_2284:
        /* <DEDUP_REMOVED lines=14> */
.L_x_2288:
[----:B------:R-:W-:Y:S05]  /*122c0*/  BSYNC B0 ;  /* 0x0000000000007941 */ /* 0x000fea0003800000 */
.L_x_2287:
        /* <DEDUP_REMOVED lines=14> */
.L_x_2291:
[----:B-1-3--:R-:W2:Y:S04]  /*123b0*/  LDG.E.STRONG.GPU R0, desc[UR38][R2.64] ;  /* 0x0000002602007981 */ /* 0x00aea8000c1ef900 */
[----:B--2---:R-:W-:Y:S01]  /*123c0*/  CCTL.IVALL ;  /* 0x00000000ff00798f */ /* 0x004fe20002000000 */
[----:B------:R-:W-:Y:S05]  /*123d0*/  YIELD ;  /* 0x0000000000007946 */ /* 0x000fea0003800000 */
[----:B------:R-:W-:-:S13]  /*123e0*/  ISETP.NE.AND P0, PT, R0, R17, PT ;  /* 0x000000110000720c */ /* 0x000fda0003f05270 */
[----:B------:R-:W-:Y:S05]  /*123f0*/  @P0 BRA `(.L_x_2291) ;  /* 0xfffffffc00ec0947 */ /* 0x000fea000383ffff */
.L_x_2290:
[----:B------:R-:W-:Y:S05]  /*12400*/  BSYNC B0 ;  /* 0x0000000000007941 */ /* 0x000fea0003800000 */
.L_x_2289:
[----:B------:R-:W-:-:S03]  /*12410*/  UMOV UR4, 0xffffffff ;  /* 0xffffffff00047882 */ /* 0x000fc60000000000 */
[----:B------:R-:W-:Y:S05]  /*12420*/  BRA.DIV UR4, `(.L_x_2292) ;  /* 0x0000004a04f87947 */ /* 0x000fea000b800000 */
[----:B------:R-:W-:Y:S01]  /*12430*/  NOP ;  /* 0x0000000000007918 */ /* 0x000fe20000000000 */
.L_x_2395:
        /* <DEDUP_REMOVED lines=17> */
.L_x_2295:
[----:B------:R-:W-:Y:S01]  /*12550*/  @P0 ELECT P2, URZ, PT ;  /* 0x00000000003f082f */ /* 0x000fe20003840000 */
[----:B------:R2:W-:-:S12]  /*12560*/  UBLKRED.G.S.ADD.F32.RN [UR4], [UR6], UR7, desc[UR8] ;  /* 0x00000804060073bb */ /* 0x0005d800080a1407 */
[----:B------:R-:W-:Y:S02]  /*12570*/  @P2 PLOP3.LUT P0, PT, P2, PT, PT, 0x8, 0x0 ;  /* 0x000000000000281c */ /* 0x000fe4000170e170 */
[----:B------:R-:W-:-:S11]  /*12580*/  PLOP3.LUT P2, PT, PT, PT, PT, 0x8, 0x0 ;  /* 0x000000000000781c */ /* 0x000fd60003f4e170 */
[----:B--2---:R-:W-:Y:S05]  /*12590*/  @P0 BRA.U.ANY `(.L_x_2295) ;  /* 0xfffffffd00ec0947 */ /* 0x004fea000393ffff */
[----:B------:R0:W-:Y:S01]  /*125a0*/  UTMACMDFLUSH ;  /* 0x00000000000079b7 */ /* 0x0001e20000000000 */
[----:B------:R-:W-:-:S04]  /*125b0*/  DEPBAR.LE SB0, 0x0 ;  /* 0x000080000000791a */ /* 0x000fc80000000000 */
.L_x_2294:
[----:B------:R-:W-:Y:S05]  /*125c0*/  BSYNC B0 ;  /* 0x0000000000007941 */ /* 0x000fea0003800000 */
.L_x_2293:
        /* <DEDUP_REMOVED lines=14> */
.L_x_2225:
        /* <DEDUP_REMOVED lines=21> */
.L_x_2297:
        /* <DEDUP_REMOVED lines=13> */
.L_x_2299:
[----:B------:R-:W-:-:S05]  /*128d0*/  ULDC UR4, c[0x0][0x8c4] ;  /* 0x0002310000047ab9 */ /* 0x000fca0000000800 */
.L_x_2298:
        /* <DEDUP_REMOVED lines=44> */
.L_x_2300:
        /* <DEDUP_REMOVED lines=13> */
.L_x_2301:
        /* <DEDUP_REMOVED lines=12> */
.L_x_2302:
        /* <DEDUP_REMOVED lines=30> */
.L_x_2303:
        /* <DEDUP_REMOVED lines=35> */
.L_x_2308:
[----:B------:R-:W2:Y:S04]  /*13140*/  LDG.E.STRONG.GPU R0, desc[UR38][R2.64] ;  /* 0x0000002602007981 */ /* 0x000ea8000c1ef900 */
[----:B--2---:R-:W-:Y:S01]  /*13150*/  CCTL.IVALL ;  /* 0x00000000ff00798f */ /* 0x004fe20002000000 */
[----:B------:R-:W-:Y:S05]  /*13160*/  YIELD ;  /* 0x0000000000007946 */ /* 0x000fea0003800000 */
[----:B------:R-:W-:-:S13]  /*13170*/  ISETP.NE.AND P1, PT, R0, UR22, PT ;  /* 0x0000001600007c0c */ /* 0x000fda000bf25270 */
[----:B------:R-:W-:Y:S05]  /*13180*/  @P1 BRA `(.L_x_2308) ;  /* 0xfffffffc00ec1947 */ /* 0x000fea000383ffff */
.L_x_2307:
[----:B------:R-:W-:Y:S05]  /*13190*/  BSYNC B0 ;  /* 0x0000000000007941 */ /* 0x000fea0003800000 */
.L_x_2306:
[----:B------:R-:W-:-:S03]  /*131a0*/  UMOV UR15, 0xffffffff ;  /* 0xffffffff000f7882 */ /* 0x000fc60000000000 */
[----:B------:R-:W-:Y:S05]  /*131b0*/  BRA.DIV UR15, `(.L_x_2309) ;  /* 0x0000003e0fb07947 */ /* 0x000fea000b800000 */
[----:B------:R-:W-:Y:S01]  /*131c0*/  NOP ;  /* 0x0000000000007918 */ /* 0x000fe20000000000 */
.L_x_2398:
        /* <DEDUP_REMOVED lines=22> */
.L_x_2311:
[----:B------:R-:W-:Y:S05]  /*13330*/  BSYNC B0 ;  /* 0x0000000000007941 */ /* 0x000fea0003800000 */
.L_x_2310:
        /* <DEDUP_REMOVED lines=20> */
.L_x_2313:
[----:B------:R-:W-:Y:S05]  /*13480*/  BSYNC B0 ;  /* 0x0000000000007941 */ /* 0x000fea0003800000 */
.L_x_2312:
[----:B------:R-:W-:Y:S06]  /*13490*/  BAR.ARV 0xa, 0xa0 ;  /* 0x0282800000007b1d */ /* 0x000fec0000002000 */
[----:B------:R-:W-:Y:S04]  /*134a0*/  BSSY B0, `(.L_x_2314) ;  /* 0x0000003000007945 */ /* 0x000fe80003800000 */
[----:B------:R-:W-:Y:S05]  /*134b0*/  @!P0 BRA `(.L_x_2315) ;  /* 0x0000000000048947 */ /* 0x000fea0003800000 */
[----:B------:R-:W-:-:S04]  /*134c0*/  DEPBAR.LE SB0, 0x0 ;  /* 0x000080000000791a */ /* 0x000fc80000000000 */
.L_x_2315:
[----:B------:R-:W-:Y:S05]  /*134d0*/  BSYNC B0 ;  /* 0x0000000000007941 */ /* 0x000fea0003800000 */
.L_x_2314:
        /* <DEDUP_REMOVED lines=19> */
.L_x_2317:
[----:B------:R-:W-:Y:S05]  /*13610*/  BSYNC B0 ;  /* 0x0000000000007941 */ /* 0x000fea0003800000 */
.L_x_2316:
[----:B------:R-:W-:Y:S01]  /*13620*/  UIADD3 UR15, UR9, 0x1, URZ ;  /* 0x00000001090f7890 */ /* 0x000fe2000fffe03f */
[----:B------:R-:W-:Y:S11]  /*13630*/  BRA `(.L_x_2318) ;  /* 0x0000000000047947 */ /* 0x000ff60003800000 */
.L_x_2305:
[----:B------:R-:W-:-:S05]  /*13640*/  UMOV UR15, UR9 ;  /* 0x00000009000f7c82 */ /* 0x000fca0008000000 */
.L_x_2318:
        /* <DEDUP_REMOVED lines=15> */
.L_x_2343:
        /* <DEDUP_REMOVED lines=11> */
.L_x_2321:
[----:B------:R-:W2:Y:S04]  /*137f0*/  LDG.E.STRONG.GPU R0, desc[UR38][R2.64] ;  /* 0x0000002602007981 */ /* 0x000ea8000c1ef900 */
[----:B--2---:R-:W-:Y:S01]  /*13800*/  CCTL.IVALL ;  /* 0x00000000ff00798f */ /* 0x004fe20002000000 */
[----:B------:R-:W-:Y:S05]  /*13810*/  YIELD ;  /* 0x0000000000007946 */ /* 0x000fea0003800000 */
[----:B------:R-:W-:-:S13]  /*13820*/  ISETP.NE.AND P1, PT, R0, UR22, PT ;  /* 0x0000001600007c0c */ /* 0x000fda000bf25270 */
[----:B------:R-:W-:Y:S05]  /*13830*/  @P1 BRA `(.L_x_2321) ;  /* 0xfffffffc00ec1947 */ /* 0x000fea000383ffff */
.L_x_2320:
[----:B------:R-:W-:Y:S05]  /*13840*/  BSYNC B0 ;  /* 0x0000000000007941 */ /* 0x000fea0003800000 */
.L_x_2319:
[----:B------:R-:W-:-:S03]  /*13850*/  UMOV UR16, 0xffffffff ;  /* 0xffffffff00107882 */ /* 0x000fc60000000000 */
[----:B------:R-:W-:Y:S05]  /*13860*/  BRA.DIV UR16, `(.L_x_2322) ;  /* 0x0000003a10207947 */ /* 0x000fea000b800000 */
[----:B------:R-:W-:Y:S01]  /*13870*/  NOP ;  /* 0x0000000000007918 */ /* 0x000fe20000000000 */
.L_x_2401:
        /* <DEDUP_REMOVED lines=19> */
.L_x_2324:
[----:B------:R-:W-:Y:S05]  /*139b0*/  BSYNC B0 ;  /* 0x0000000000007941 */ /* 0x000fea0003800000 */
.L_x_2323:
        /* <DEDUP_REMOVED lines=17> */
.L_x_2326:
[----:B------:R-:W-:Y:S05]  /*13ad0*/  BSYNC B0 ;  /* 0x0000000000007941 */ /* 0x000fea0003800000 */
.L_x_2325:
[----:B------:R-:W-:Y:S06]  /*13ae0*/  BAR.ARV 0xa, 0xa0 ;  /* 0x0282800000007b1d */ /* 0x000fec0000002000 */
[----:B------:R-:W-:Y:S04]  /*13af0*/  BSSY B0, `(.L_x_2327) ;  /* 0x0000003000007945 */ /* 0x000fe80003800000 */
[----:B------:R-:W-:Y:S05]  /*13b00*/  @!P0 BRA `(.L_x_2328) ;  /* 0x0000000000048947 */ /* 0x000fea0003800000 */
[----:B------:R-:W-:-:S04]  /*13b10*/  DEPBAR.LE SB0, 0x0 ;  /* 0x000080000000791a */ /* 0x000fc80000000000 */
.L_x_2328:
[----:B------:R-:W-:Y:S05]  /*13b20*/  BSYNC B0 ;  /* 0x0000000000007941 */ /* 0x000fea0003800000 */
.L_x_2327:
        /* <DEDUP_REMOVED lines=19> */
.L_x_2330:
[----:B------:R-:W-:Y:S05]  /*13c60*/  BSYNC B0 ;  /* 0x0000000000007941 */ /* 0x000fea0003800000 */
.L_x_2329:
        /* <DEDUP_REMOVED lines=9> */
.L_x_2333:
[----:B------:R-:W2:Y:S04]  /*13d00*/  LDG.E.STRONG.GPU R0, desc[UR38][R2.64] ;  /* 0x0000002602007981 */ /* 0x000ea8000c1ef900 */
[----:B--2---:R-:W-:Y:S01]  /*13d10*/  CCTL.IVALL ;  /* 0x00000000ff00798f */ /* 0x004fe20002000000 */
[----:B------:R-:W-:Y:S05]  /*13d20*/  YIELD ;  /* 0x0000000000007946 */ /* 0x000fea0003800000 */
[----:B------:R-:W-:-:S13]  /*13d30*/  ISETP.NE.AND P1, PT, R0, UR22, PT ;  /* 0x0000001600007c0c */ /* 0x000fda000bf25270 */
[----:B------:R-:W-:Y:S05]  /*13d40*/  @P1 BRA `(.L_x_2333) ;  /* 0xfffffffc00ec1947 */ /* 0x000fea000383ffff */
.L_x_2332:
[----:B------:R-:W-:Y:S05]  /*13d50*/  BSYNC B0 ;  /* 0x0000000000007941 */ /* 0x000fea0003800000 */
.L_x_2331:
[----:B------:R-:W-:-:S03]  /*13d60*/  UMOV UR12, 0xffffffff ;  /* 0xffffffff000c7882 */ /* 0x000fc60000000000 */
[----:B------:R-:W-:Y:S05]  /*13d70*/  BRA.DIV UR12, `(.L_x_2334) ;  /* 0x000000320cf87947 */ /* 0x000fea000b800000 */
[----:B------:R-:W-:Y:S01]  /*13d80*/  NOP ;  /* 0x0000000000007918 */ /* 0x000fe20000000000 */
.L_x_2404:
        /* <DEDUP_REMOVED lines=15> */
.L_x_2336:
[----:B------:R-:W-:Y:S05]  /*13e80*/  BSYNC B0 ;  /* 0x0000000000007941 */ /* 0x000fea0003800000 */
.L_x_2335:
        /* <DEDUP_REMOVED lines=15> */
.L_x_2338:
[----:B------:R-:W-:Y:S05]  /*13f80*/  BSYNC B0 ;  /* 0x0000000000007941 */ /* 0x000fea0003800000 */
.L_x_2337:
[----:B------:R-:W-:Y:S06]  /*13f90*/  BAR.ARV 0xa, 0xa0 ;  /* 0x0282800000007b1d */ /* 0x000fec0000002000 */
[----:B------:R-:W-:Y:S04]  /*13fa0*/  BSSY B0, `(.L_x_2339) ;  /* 0x0000003000007945 */ /* 0x000fe80003800000 */
[----:B------:R-:W-:Y:S05]  /*13fb0*/  @!P0 BRA `(.L_x_2340) ;  /* 0x0000000000048947 */ /* 0x000fea0003800000 */
[----:B------:R-:W-:-:S04]  /*13fc0*/  DEPBAR.LE SB0, 0x0 ;  /* 0x000080000000791a */ /* 0x000fc80000000000 */
.L_x_2340:
[----:B------:R-:W-:Y:S05]  /*13fd0*/  BSYNC B0 ;  /* 0x0000000000007941 */ /* 0x000fea0003800000 */
.L_x_2339:
        /* <DEDUP_REMOVED lines=19> */
.L_x_2342:
[----:B------:R-:W-:Y:S05]  /*14110*/  BSYNC B0 ;  /* 0x0000000000007941 */ /* 0x000fea0003800000 */
.L_x_2341:
[----:B------:R-:W-:Y:S02]  /*14120*/  UIADD3 UR9, UR9, 0x2, URZ ;  /* 0x0000000209097890 */ /* 0x000fe4000fffe03f */
[----:B------:R-:W-:-:S04]  /*14130*/  UIADD3 UR4, UR4, 0x4000, URZ ;  /* 0x0000400004047890 */ /* 0x000fc8000fffe03f */
[----:B------:R-:W-:-:S13]  /*14140*/  ISETP.LE.AND P1, PT, R9, UR9, PT ;  /* 0x0000000909007c0c */ /* 0x000fda000bf23270 */
[----:B------:R-:W-:Y:S05]  /*14150*/  @!P1 BRA `(.L_x_2343) ;  /* 0xfffffff400789947 */ /* 0x000fea000383ffff */
.L_x_2304:
        /* <DEDUP_REMOVED lines=41> */
.L_x_2346:
[----:B------:R-:W-:Y:S05]  /*143f0*/  BSYNC B0 ;  /* 0x0000000000007941 */ /* 0x000fea0003800000 */
.L_x_2345:
[----:B------:R-:W-:Y:S05]  /*14400*/  BRA `(.L_x_2347) ;  /* 0x0000000000047947 */ /* 0x000fea0003800000 */
.L_x_2344:
[----:B------:R-:W-:-:S05]  /*14410*/  UMOV UR4, UR9 ;  /* 0x0000000900047c82 */ /* 0x000fca0008000000 */
.L_x_2347:
        /* <DEDUP_REMOVED lines=11> */
.L_x_2352:
        /* <DEDUP_REMOVED lines=24> */
.L_x_2349:
[----:B------:R-:W-:Y:S05]  /*14650*/  BSYNC B0 ;  /* 0x0000000000007941 */ /* 0x000fea0003800000 */
.L_x_2348:
        /* <DEDUP_REMOVED lines=24> */
.L_x_2351:
[----:B------:R-:W-:Y:S05]  /*147e0*/  BSYNC B0 ;  /* 0x0000000000007941 */ /* 0x000fea0003800000 */
.L_x_2350:
[----:B------:R-:W-:Y:S02]  /*147f0*/  UIADD3 UR7, UR7, 0x2, URZ ;  /* 0x0000000207077890 */ /* 0x000fe4000fffe03f */
[----:B------:R-:W-:Y:S02]  /*14800*/  ULEA UR5, UR19, UR5, 0x1 ;  /* 0x0000000513057291 */ /* 0x000fe4000f8e083f */
[----:B------:R-:W-:Y:S02]  /*14810*/  ULEA UR6, UR19, UR6, 0x1 ;  /* 0x0000000613067291 */ /* 0x000fe4000f8e083f */
[----:B------:R-:W-:-:S13]  /*14820*/  ISETP.NE.AND P0, PT, RZ, UR7, PT ;  /* 0x00000007ff007c0c */ /* 0x000fda000bf05270 */
[----:B------:R-:W-:Y:S05]  /*14830*/  @!P0 BRA `(.L_x_2230) ;  /* 0x0000002400248947 */ /* 0x000fea0003800000 */
[----:B------:R-:W-:Y:S05]  /*14840*/  BRA `(.L_x_2352) ;  /* 0xfffffffc00207947 */ /* 0x000fea000383ffff */
.L_x_2296:
        /* <DEDUP_REMOVED lines=14> */
.L_x_2353:
        /* <DEDUP_REMOVED lines=14> */
.L_x_2355:
[----:B------:R-:W-:-:S05]  /*14a10*/  ULDC UR4, c[0x0][0x8c4] ;  /* 0x0002310000047ab9 */ /* 0x000fca0000000800 */
.L_x_2354:
        /* <DEDUP_REMOVED lines=59> */
.L_x_2357:
        /* <DEDUP_REMOVED lines=13> */
.L_x_2358:
        /* <DEDUP_REMOVED lines=8> */
.L_x_2359:
        /* <DEDUP_REMOVED lines=21> */
.L_x_2360:
        /* <DEDUP_REMOVED lines=50> */
.L_x_2405:
        /* <DEDUP_REMOVED lines=15> */
.L_x_2363:
        /* <DEDUP_REMOVED lines=49> */
[----:B------:R-:W-:Y:S01]  /*15790*/  R2UR UR47, R0 ;  /* 0x00000000002f72ca */ /* 0x000fe200000e0000 */
[----:B------:R-:W-:-:S04]  /*157a0*/  IMAD.MOV.U32 R0, RZ, RZ, 0x8000 ;  /* 0x00008000ff007424 */ /* 0x000fc800078e00ff */
        /* <DEDUP_REMOVED lines=25> */
[----:B------:R-:W-:-:S07]  /*15940*/  IMAD.U32 R17, RZ, RZ, UR8 ;  /* 0x00000008ff117e24 */ /* 0x000fce000f8e00ff */
.L_x_2374:
[----:B-123--:R-:W-:-:S04]  /*15950*/  SHF.L.U32 R18, R10, 0x1f, RZ ;  /* 0x0000001f0a127819 */ /* 0x00efc800000006ff */
[----:B------:R-:W2:Y:S02]  /*15960*/  SYNCS.PHASECHK.TRANS64.TRYWAIT P1, [R15+URZ+0x30c40], R18 ;  /* 0x030c40120f0075a7 */ /* 0x000ea4000802017f */
[----:B--2---:R-:W-:Y:S05]  /*15970*/  @!P1 BRA `(.L_x_2366) ;  /* 0x0000001800289947 */ /* 0x004fea0003800000 */
.L_x_2406:
        /* <DEDUP_REMOVED lines=8> */
.L_x_2367:
        /* <DEDUP_REMOVED lines=17> */
[----:B------:R-:W-:Y:S01]  /*15b10*/  LEA.HI.X.SX32 R3, R19, R11, 0x1, P1 ;  /* 0x0000000b13037211 */ /* 0x000fe200008f0eff */
[----:B-1----:R-:W-:Y:S01]  /*15b20*/  IMAD.MOV.U32 R7, RZ, RZ, R4 ;  /* 0x000000ffff077224 */ /* 0x002fe200078e0004 */
        /* <DEDUP_REMOVED lines=10> */
[----:B-1-3--:R-:W-:Y:S05]  /*15bd0*/  @!P1 BRA `(.L_x_2368) ;  /* 0x0000001400a49947 */ /* 0x00afea0003800000 */
.L_x_2407:
        /* <DEDUP_REMOVED lines=8> */
.L_x_2369:
[----:B------:R-:W-:Y:S01]  /*15c60*/  IADD3 R19, R19, 0x80, RZ ;  /* 0x0000008013137810 */ /* 0x000fe20007ffe0ff */
[----:B------:R-:W-:Y:S01]  /*15c70*/  ULDC.64 UR8, c[0x0][0x700] ;  /* 0x0001c00000087ab9 */ /* 0x000fe20000000a00 */
[----:B------:R-:W-:Y:S01]  /*15c80*/  R2UR UR26, R15 ;  /* 0x000000000f1a72ca */ /* 0x000fe200000e0000 */
[----:B------:R-:W-:Y:S01]  /*15c90*/  IMAD.U32 R9, RZ, RZ, UR8 ;  /* 0x00000008ff097e24 */ /* 0x000fe2000f8e00ff */
[C---:B------:R-:W-:Y:S01]  /*15ca0*/  IADD3 R2, P1, R19.reuse, UR22, RZ ;  /* 0x0000001613027c10 */ /* 0x040fe2000ff3e0ff */
[----:B------:R-:W-:Y:S01]  /*15cb0*/  IMAD.U32 R8, RZ, RZ, UR9 ;  /* 0x00000009ff087e24 */ /* 0x000fe2000f8e00ff */
[----:B------:R-:W-:Y:S01]  /*15cc0*/  SHF.R.S32.HI R20, RZ, 0x1f, R19 ;  /* 0x0000001fff147819 */ /* 0x000fe20000011413 */
[----:B------:R-:W-:Y:S01]  /*15cd0*/  VIADD R21, R19, UR7 ;  /* 0x0000000713157c36 */ /* 0x000fe20008000000 */
[----:B------:R-:W-:Y:S01]  /*15ce0*/  LEA R3, P2, R2, R9, 0x2 ;  /* 0x0000000902037211 */ /* 0x000fe200078410ff */
[----:B------:R-:W-:Y:S01]  /*15cf0*/  UMOV UR24, 0x0 ;  /* 0x0000000000187882 */ /* 0x000fe20000000000 */
[----:B------:R-:W-:Y:S01]  /*15d00*/  UMOV UR25, 0x14f00000 ;  /* 0x14f0000000197882 */ /* 0x000fe20000000000 */
[----:B------:R-:W-:Y:S01]  /*15d10*/  UMOV UR18, URZ ;  /* 0x0000003f00127c82 */ /* 0x000fe20008000000 */
[----:B------:R-:W-:Y:S01]  /*15d20*/  R2UR UR28, R3 ;  /* 0x00000000031c72ca */ /* 0x000fe200000e0000 */
[----:B------:R-:W-:Y:S01]  /*15d30*/  UMOV UR10, 0x20 ;  /* 0x00000020000a7882 */ /* 0x000fe20000000000 */
[----:B------:R-:W-:Y:S01]  /*15d40*/  IADD3.X R3, R20, R14, RZ, P1, !PT ;  /* 0x0000000e14037210 */ /* 0x000fe20000ffe4ff */
[----:B------:R-:W-:Y:S01]  /*15d50*/  UIADD3 UR16, UR26, 0x14000, URZ ;  /* 0x000140001a107890 */ /* 0x000fe2000fffe03f */
[----:B------:R-:W-:Y:S01]  /*15d60*/  R2UR UR19, R21 ;  /* 0x00000000151372ca */ /* 0x000fe200000e0000 */
[----:B------:R-:W-:Y:S01]  /*15d70*/  UIADD3 UR17, UR26, 0x30c18, URZ ;  /* 0x00030c181a117890 */ /* 0x000fe2000fffe03f */
[----:B------:R-:W-:Y:S01]  /*15d80*/  LEA.HI.X R3, R2, R8, R3, 0x2, P2 ;  /* 0x0000000802037211 */ /* 0x000fe200010f1403 */
[----:B------:R-:W-:Y:S01]  /*15d90*/  UIADD3 UR26, UR26, 0x20200, URZ ;  /* 0x000202001a1a7890 */ /* 0x000fe2000fffe03f */
[----:B------:R-:W-:-:S02]  /*15da0*/  IADD3 R2, P1, R7, 0xf0, RZ ;  /* 0x000000f007027810 */ /* 0x000fc40007f3e0ff */
[----:B------:R-:W-:Y:S02]  /*15db0*/  R2UR UR29, R3 ;  /* 0x00000000031d72ca */ /* 0x000fe400000e0000 */
[----:B------:R-:W-:Y:S01]  /*15dc0*/  R2UR UR8, R2 ;  /* 0x00000000020872ca */ /* 0x000fe200000e0000 */
[----:B------:R-:W-:Y:S01]  /*15dd0*/  IMAD.X R3, RZ, RZ, R6, P1 ;  /* 0x000000ffff037224 */ /* 0x000fe200008e0606 */
[----:B------:R-:W-:-:S04]  /*15de0*/  UMOV UR27, UR17 ;  /* 0x00000011001b7c82 */ /* 0x000fc80008000000 */
[----:B------:R-:W-:-:S13]  /*15df0*/  R2UR UR9, R3 ;  /* 0x00000000030972ca */ /* 0x000fda00000e0000 */
[----:B------:R3:W-:Y:S01]  /*15e00*/  UTMALDG.4D [UR16], [UR8], desc[UR24] ;  /* 0x00001810080075b4 */ /* 0x0007e20008019000 */
[----:B------:R3:W-:Y:S01]  /*15e10*/  UBLKCP.S.G [UR26], [UR28], UR10 ;  /* 0x0000001a1c0073ba */ /* 0x0007e2000800020a */
[----:B------:R-:W4:Y:S02]  /*15e20*/  SYNCS.PHASECHK.TRANS64.TRYWAIT P1, [R15+URZ+0x30c48], R18 ;  /* 0x030c48120f0075a7 */ /* 0x000f24000802017f */
[----:B---34-:R-:W-:Y:S05]  /*15e30*/  @!P1 BRA `(.L_x_2370) ;  /* 0x0000001400209947 */ /* 0x018fea0003800000 */
.L_x_2408:
        /* <DEDUP_REMOVED lines=8> */
.L_x_2371:
        /* <DEDUP_REMOVED lines=24> */
.L_x_2410:
        /* <DEDUP_REMOVED lines=8> */
.L_x_2373:
        /* <DEDUP_REMOVED lines=30> */
.L_x_2365:
[----:B------:R-:W4:Y:S02]  /*162a0*/  LDL.LU R4, [R1+0x4] ;  /* 0x0000040001047983 */ /* 0x000f240000300800 */
[----:B----4-:R-:W-:Y:S02]  /*162b0*/  ISETP.NE.AND P1, PT, R4, RZ, PT ;  /* 0x000000ff0400720c */ /* 0x010fe40003f25270 */
[----:B------:R4:W5:Y:S11]  /*162c0*/  LDL R4, [R1] ;  /* 0x0000000001047983 */ /* 0x0009760000100800 */
[----:B----4-:R-:W-:Y:S05]  /*162d0*/  @!P1 BRA `(.L_x_2364) ;  /* 0x0000000400249947 */ /* 0x010fea0003800000 */
[----:B------:R-:W-:-:S04]  /*162e0*/  SHF.L.U32 R12, R10, 0x1f, RZ ;  /* 0x0000001f0a0c7819 */ /* 0x000fc800000006ff */
[----:B------:R-:W4:Y:S02]  /*162f0*/  SYNCS.PHASECHK.TRANS64.TRYWAIT P1, [R15+URZ+0x30c40], R12 ;  /* 0x030c400c0f0075a7 */ /* 0x000f24000802017f */
[----:B----4-:R-:W-:Y:S05]  /*16300*/  @!P1 BRA `(.L_x_2375) ;  /* 0x0000001000189947 */ /* 0x010fea0003800000 */
.L_x_2411:
        /* <DEDUP_REMOVED lines=8> */
.L_x_2376:
        /* <DEDUP_REMOVED lines=27> */
.L_x_2412:
        /* <DEDUP_REMOVED lines=8> */
.L_x_2378:
        /* <DEDUP_REMOVED lines=27> */
.L_x_2364:
[----:B------:R-:W1:Y:S01]  /*16770*/  S2R R0, SR_TID.X ;  /* 0x0000000000007919 */ /* 0x000e620000002100 */
[----:B------:R-:W-:Y:S01]  /*16780*/  IMAD R3, R16, 0x8, R15 ;  /* 0x0000000810037824 */ /* 0x000fe200078e020f */
[----:B-1----:R-:W-:Y:S02]  /*16790*/  LOP3.LUT R2, R0, 0x7f, RZ, 0xc0, !PT ;  /* 0x0000007f00027812 */ /* 0x002fe400078ec0ff */
[----:B------:R-:W-:Y:S02]  /*167a0*/  SHF.L.U32 R0, R10, 0x1f, RZ ;  /* 0x0000001f0a007819 */ /* 0x000fe400000006ff */
[----:B------:R-:W-:Y:S02]  /*167b0*/  ISETP.NE.AND P1, PT, R2, RZ, PT ;  /* 0x000000ff0200720c */ /* 0x000fe40003f25270 */
[----:B------:R-:W1:Y:S02]  /*167c0*/  SYNCS.PHASECHK.TRANS64.TRYWAIT P0, [R3+URZ+0x30c40], R0 ;  /* 0x030c4000030075a7 */ /* 0x000e64000800017f */
[----:B-1----:R-:W-:Y:S09]  /*167d0*/  @!P0 BRA `(.L_x_2379) ;  /* 0x0000000c000c8947 */ /* 0x002ff20003800000 */
.L_x_2413:
[----:B------:R-:W-:Y:S05]  /*167e0*/  @P1 BRA `(.L_x_2380) ;  /* 0x0000000000181947 */ /* 0x000fea0003800000 */
[----:B------:R-:W1:Y:S01]  /*167f0*/  S2R R2, SR_TID.X ;  /* 0x0000000000027919 */ /* 0x000e620000002100 */
[----:B------:R-:W-:-:S04]  /*16800*/  MOV R0, 0x4200 ;  /* 0x0000420000007802 */ /* 0x000fc80000000f00 */
[----:B------:R1:W-:Y:S02]  /*16810*/  SYNCS.ARRIVE.TRANS64 RZ, [R3+URZ+0x30c30], R0 ;  /* 0x030c300003ff79a7 */ /* 0x0003e4000800003f */
[----:B-1----:R-:W-:-:S13]  /*16820*/  LOP3.LUT P0, RZ, R2, 0x1f, RZ, 0xc0, !PT ;  /* 0x0000001f02ff7812 */ /* 0x002fda000780c0ff */
[----:B------:R-:W-:Y:S05]  /*16830*/  @!P0 BRA `(.L_x_2380) ;  /* 0x0000000000048947 */ /* 0x000fea0003800000 */
[----:B------:R-:W-:Y:S01]  /*16840*/  BPT.TRAP 0x1 ;  /* 0x000000040000795c */ /* 0x000fe20000300000 */
.L_x_2380:
        /* <DEDUP_REMOVED lines=34> */
.L_x_2361:
[----:B------:R-:W-:Y:S05]  /*16a70*/  BSYNC B0 ;  /* 0x0000000000007941 */ /* 0x000fea0003800000 */
.L_x_2356:
[----:B------:R-:W-:-:S03]  /*16a80*/  UMOV UR8, 0xffffffff ;  /* 0xffffffff00087882 */ /* 0x000fc60000000000 */
[----:B------:R-:W-:Y:S05]  /*16a90*/  BRA.DIV UR8, `(.L_x_2381) ;  /* 0x0000000a08707947 */ /* 0x000fea000b800000 */
[----:B------:R-:W-:-:S13]  /*16aa0*/  ELECT P6, URZ, PT ;  /* 0x00000000003f782f */ /* 0x000fda00038c0000 */
.L_x_2416:
[----:B------:R-:W-:Y:S05]  /*16ab0*/  @!P6 BRA `(.L_x_2230) ;  /* 0x000000000084e947 */ /* 0x000fea0003800000 */
[----:B------:R-:W-:-:S06]  /*16ac0*/  ULOP3.LUT UR8, UR36, 0x2, URZ, 0xfc, !UPT ;  /* 0x0000000224087892 */ /* 0x000fcc000f8efc3f */
[----:B------:R-:W-:-:S05]  /*16ad0*/  IMAD.U32 R2, RZ, RZ, UR8 ;  /* 0x00000008ff027e24 */ /* 0x000fca000f8e00ff */
[----:B------:R-:W-:-:S13]  /*16ae0*/  ISETP.NE.AND P2, PT, R2, 0x3, PT ;  /* 0x000000030200780c */ /* 0x000fda0003f45270 */
[----:B------:R-:W-:Y:S05]  /*16af0*/  @!P2 BRA `(.L_x_2382) ;  /* 0x000000000004a947 */ /* 0x000fea0003800000 */
[----:B---3--:R-:W-:Y:S01]  /*16b00*/  BPT.TRAP 0x1 ;  /* 0x000000040000795c */ /* 0x008fe20000300000 */
.L_x_2382:
        /* <DEDUP_REMOVED lines=15> */
.L_x_2417:
[----:B------:R-:W2:Y:S02]  /*16c00*/  SYNCS.PHASECHK.TRANS64.TRYWAIT P0, [R3+URZ], R2 ;  /* 0x00000002030075a7 */ /* 0x000ea4000800017f */
[----:B--2---:R-:W-:Y:S05]  /*16c10*/  @!P0 BRA `(.L_x_2384) ;  /* 0x0000000800448947 */ /* 0x004fea0003800000 */
.L_x_2418:
[----:B------:R-:W-:Y:S05]  /*16c20*/  @!P2 BRA `(.L_x_2385) ;  /* 0x000000000004a947 */ /* 0x000fea0003800000 */
[----:B---3--:R-:W-:Y:S01]  /*16c30*/  BPT.TRAP 0x1 ;  /* 0x000000040000795c */ /* 0x008fe20000300000 */
.L_x_2385:
[----:B--2---:R-:W-:-:S05]  /*16c40*/  IADD3 R3, R8, 0x30c40, RZ ;  /* 0x00030c4008037810 */ /* 0x004fca0007ffe0ff */
[----:B------:R-:W-:-:S04]  /*16c50*/  IMAD R5, R0, 0x8, R3 ;  /* 0x0000000800057824 */ /* 0x000fc800078e0203 */
[----:B------:R-:W2:Y:S02]  /*16c60*/  SYNCS.PHASECHK.TRANS64.TRYWAIT P0, [R5+URZ], R4 ;  /* 0x00000004050075a7 */ /* 0x000ea4000800017f */
[----:B--2---:R-:W-:Y:S05]  /*16c70*/  @!P0 BRA `(.L_x_2386) ;  /* 0x0000000800408947 */ /* 0x004fea0003800000 */
.L_x_2419:
[----:B------:R-:W-:-:S07]  /*16c80*/  LEA R3, R6, R3, 0x3 ;  /* 0x0000000306037211 */ /* 0x000fce00078e18ff */
.L_x_2387:
[----:B----4-:R4:W1:Y:S02]  /*16c90*/  SYNCS.PHASECHK.TRANS64.TRYWAIT P0, [R3+URZ], R2 ;  /* 0x00000002030075a7 */ /* 0x010864000800017f */
[----:B-1----:R-:W-:Y:S05]  /*16ca0*/  @!P0 NANOSLEEP.SYNCS 0x989680 ;  /* 0x009896800000895d */ /* 0x002fea0003900000 */
[----:B------:R-:W1:Y:S02]  /*16cb0*/  @!P0 SYNCS.PHASECHK.TRANS64 P0, [R3+URZ], R2 ;  /* 0x00000002030085a7 */ /* 0x000e64000800007f */
[----:B-1----:R-:W-:Y:S05]  /*16cc0*/  @!P0 BRA `(.L_x_2387) ;  /* 0xfffffffc00f08947 */ /* 0x002fea000383ffff */
.L_x_2230:
[----:B---3--:R-:W-:Y:S05]  /*16cd0*/  BSYNC B6 ;  /* 0x0000000000067941 */ /* 0x008fea0003800000 */
.L_x_2224:
[----:B------:R-:W-:Y:S05]  /*16ce0*/  EXIT ;  /* 0x000000000000794d */ /* 0x000fea0003800000 */
.L_x_2241:
[----:B------:R-:W-:Y:S01]  /*16cf0*/  IMAD.MOV.U32 R13, RZ, RZ, R18 ;  /* 0x000000ffff0d7224 */ /* 0x000fe200078e0012 */
[----:B------:R-:W-:Y:S01]  /*16d00*/  MOV R12, RZ ;  /* 0x000000ff000c7202 */ /* 0x000fe20000000f00 */
[----:B------:R-:W-:Y:S01]  /*16d10*/  IMAD.MOV.U32 R11, RZ, RZ, 0x1f ;  /* 0x0000001fff0b7424 */ /* 0x000fe200078e00ff */
[----:B------:R-:W-:-:S07]  /*16d20*/  MOV R15, 0xffffffff ;  /* 0xffffffff000f7802 */ /* 0x000fce0000000f00 */
[----:B------:R-:W-:Y:S05]  /*16d30*/  WARPSYNC.COLLECTIVE R15, `(.L_x_2388) ;  /* 0x000000000f087348 */ /* 0x000fea0003c00000 */
[----:B------:R1:W2:Y:S02]  /*16d40*/  SHFL.IDX P6, R14, R13, R12, R11 ;  /* 0x0000000c0d0e7389 */ /* 0x0002a400000c000b */
[----:B-12---:R-:W-:Y:S01]  /*16d50*/  ENDCOLLECTIVE ;  /* 0x000000000000791b */ /* 0x006fe20003800000 */
.L_x_2388:
[----:B------:R-:W-:Y:S05]  /*16d60*/  BRA `(.L_x_2389) ;  /* 0xfffffea400ac7947 */ /* 0x000fea000383ffff */
.L_x_2243:
[----:B--2---:R2:W3:Y:S02]  /*16d70*/  SYNCS.PHASECHK.TRANS64.TRYWAIT P0, [R16+URZ+0x30c00], R11 ;  /* 0x030c000b100075a7 */ /* 0x0044e4000800017f */
[----:B---3--:R-:W-:Y:S05]  /*16d80*/  @!P0 NANOSLEEP.SYNCS 0x989680 ;  /* 0x009896800000895d */ /* 0x008fea0003900000 */
[----:B------:R-:W3:Y:S02]  /*16d90*/  @!P0 SYNCS.PHASECHK.TRANS64 P0, [R16+URZ+0x30c00], R11 ;  /* 0x030c000b100085a7 */ /* 0x000ee4000800007f */
[----:B---3--:R-:W-:Y:S05]  /*16da0*/  @!P0 BRA `(.L_x_2243) ;  /* 0xfffffffc00f08947 */ /* 0x008fea000383ffff */
[----:B------:R-:W-:Y:S05]  /*16db0*/  BRA `(.L_x_2242) ;  /* 0xfffffea400f87947 */ /* 0x000fea000383ffff */
.L_x_2248:
[----:B--2---:R2:W3:Y:S02]  /*16dc0*/  SYNCS.PHASECHK.TRANS64.TRYWAIT P0, [R6+URZ+0x30c10], R23 ;  /* 0x030c1017060075a7 */ /* 0x0044e4000800017f */
[----:B---3--:R-:W-:Y:S05]  /*16dd0*/  @!P0 NANOSLEEP.SYNCS 0x989680 ;  /* 0x009896800000895d */ /* 0x008fea0003900000 */
[----:B------:R-:W3:Y:S02]  /*16de0*/  @!P0 SYNCS.PHASECHK.TRANS64 P0, [R6+URZ+0x30c10], R23 ;  /* 0x030c1017060085a7 */ /* 0x000ee4000800007f */
[----:B---3--:R-:W-:Y:S05]  /*16df0*/  @!P0 BRA `(.L_x_2248) ;  /* 0xfffffffc00f08947 */ /* 0x008fea000383ffff */
[----:B------:R-:W-:Y:S05]  /*16e00*/  BRA `(.L_x_2247) ;  /* 0xfffffeb000ac7947 */ /* 0x000fea000383ffff */
.L_x_2252:
[----:B------:R1:W1:Y:S02]  /*16e10*/  SYNCS.PHASECHK.TRANS64.TRYWAIT P0, [R6+URZ+0x30c30], R23 ;  /* 0x030c3017060075a7 */ /* 0x000264000800017f */
[----:B-1----:R-:W-:Y:S05]  /*16e20*/  @!P0 NANOSLEEP.SYNCS 0x989680 ;  /* 0x009896800000895d */ /* 0x002fea0003900000 */
[----:B------:R-:W1:Y:S02]  /*16e30*/  @!P0 SYNCS.PHASECHK.TRANS64 P0, [R6+URZ+0x30c30], R23 ;  /* 0x030c3017060085a7 */ /* 0x000e64000800007f */
[----:B-1----:R-:W-:Y:S05]  /*16e40*/  @!P0 BRA `(.L_x_2252) ;  /* 0xfffffffc00f08947 */ /* 0x002fea000383ffff */
[----:B------:R-:W-:Y:S05]  /*16e50*/  BRA `(.L_x_2251) ;  /* 0xfffffeb400b47947 */ /* 0x000fea000383ffff */
.L_x_2260:
[----:B--2---:R2:W3:Y:S02]  /*16e60*/  SYNCS.PHASECHK.TRANS64.TRYWAIT P1, [R6+URZ+0x30c10], R21 ;  /* 0x030c1015060075a7 */ /* 0x0044e4000802017f */
[----:B---3--:R-:W-:Y:S05]  /*16e70*/  @!P1 NANOSLEEP.SYNCS 0x989680 ;  /* 0x009896800000995d */ /* 0x008fea0003900000 */
[----:B------:R-:W3:Y:S02]  /*16e80*/  @!P1 SYNCS.PHASECHK.TRANS64 P1, [R6+URZ+0x30c10], R21 ;  /* 0x030c1015060095a7 */ /* 0x000ee4000802007f */
[----:B---3--:R-:W-:Y:S05]  /*16e90*/  @!P1 BRA `(.L_x_2260) ;  /* 0xfffffffc00f09947 */ /* 0x008fea000383ffff */
[----:B------:R-:W-:Y:S05]  /*16ea0*/  BRA `(.L_x_2259) ;  /* 0xffffff0800bc7947 */ /* 0x000fea000383ffff */
.L_x_2264:
[----:B------:R1:W1:Y:S02]  /*16eb0*/  SYNCS.PHASECHK.TRANS64.TRYWAIT P1, [R6+URZ+0x30c30], R21 ;  /* 0x030c3015060075a7 */ /* 0x000264000802017f */
[----:B-1----:R-:W-:Y:S05]  /*16ec0*/  @!P1 NANOSLEEP.SYNCS 0x989680 ;  /* 0x009896800000995d */ /* 0x002fea0003900000 */
[----:B------:R-:W1:Y:S02]  /*16ed0*/  @!P1 SYNCS.PHASECHK.TRANS64 P1, [R6+URZ+0x30c30], R21 ;  /* 0x030c3015060095a7 */ /* 0x000e64000802007f */
[----:B-1----:R-:W-:Y:S05]  /*16ee0*/  @!P1 BRA `(.L_x_2264) ;  /* 0xfffffffc00f09947 */ /* 0x002fea000383ffff */
[----:B------:R-:W-:Y:S05]  /*16ef0*/  BRA `(.L_x_2263) ;  /* 0xffffff0c00bc7947 */ /* 0x000fea000383ffff */
.L_x_2272:
[----:B--2---:R2:W4:Y:S02]  /*16f00*/  SYNCS.PHASECHK.TRANS64.TRYWAIT P0, [R6+URZ+0x30c10], R21 ;  /* 0x030c1015060075a7 */ /* 0x004524000800017f */
[----:B----4-:R-:W-:Y:S05]  /*16f10*/  @!P0 NANOSLEEP.SYNCS 0x989680 ;  /* 0x009896800000895d */ /* 0x010fea0003900000 */
[----:B------:R-:W4:Y:S02]  /*16f20*/  @!P0 SYNCS.PHASECHK.TRANS64 P0, [R6+URZ+0x30c10], R21 ;  /* 0x030c1015060085a7 */ /* 0x000f24000800007f */
[----:B----4-:R-:W-:Y:S05]  /*16f30*/  @!P0 BRA `(.L_x_2272) ;  /* 0xfffffffc00f08947 */ /* 0x010fea000383ffff */
[----:B------:R-:W-:Y:S05]  /*16f40*/  BRA `(.L_x_2271) ;  /* 0xffffff5400f47947 */ /* 0x000fea000383ffff */
.L_x_2276:
[----:B------:R1:W1:Y:S02]  /*16f50*/  SYNCS.PHASECHK.TRANS64.TRYWAIT P0, [R6+URZ+0x30c30], R21 ;  /* 0x030c3015060075a7 */ /* 0x000264000800017f */
[----:B-1----:R-:W-:Y:S05]  /*16f60*/  @!P0 NANOSLEEP.SYNCS 0x989680 ;  /* 0x009896800000895d */ /* 0x002fea0003900000 */
[----:B------:R-:W1:Y:S02]  /*16f70*/  @!P0 SYNCS.PHASECHK.TRANS64 P0, [R6+URZ+0x30c30], R21 ;  /* 0x030c3015060085a7 */ /* 0x000e64000800007f */
[----:B-1----:R-:W-:Y:S05]  /*16f80*/  @!P0 BRA `(.L_x_2276) ;  /* 0xfffffffc00f08947 */ /* 0x002fea000383ffff */
[----:B------:R-:W-:Y:S05]  /*16f90*/  BRA `(.L_x_2275) ;  /* 0xffffff5800fc7947 */ /* 0x000fea000383ffff */
.L_x_2283:
[----:B------:R-:W-:Y:S01]  /*16fa0*/  BSSY B0, `(.L_x_2390) ;  /* 0x0000005000007945 */ /* 0x000fe20003800000 */
[----:B------:R-:W-:-:S07]  /*16fb0*/  IMAD.MOV.U32 R15, RZ, RZ, -0x1 ;  /* 0xffffffffff0f7424 */ /* 0x000fce00078e00ff */
[----:B---3--:R-:W-:Y:S05]  /*16fc0*/  WARPSYNC.COLLECTIVE R15, `(.L_x_2391) ;  /* 0x000000000f087348 */ /* 0x008fea0003c00000 */
[----:B------:R-:W-:Y:S01]  /*16fd0*/  NOP ;  /* 0x0000000000007918 */ /* 0x000fe20000000000 */
[----:B---3--:R-:W-:Y:S01]  /*16fe0*/  ENDCOLLECTIVE ;  /* 0x000000000000791b */ /* 0x008fe20003800000 */
.L_x_2391:
[----:B------:R-:W-:Y:S05]  /*16ff0*/  BSYNC B0 ;  /* 0x0000000000007941 */ /* 0x000fea0003800000 */
.L_x_2390:
[----:B------:R-:W-:Y:S05]  /*17000*/  BRA `(.L_x_2392) ;  /* 0xffffffb000107947 */ /* 0x000fea000383ffff */
.L_x_2292:
[----:B------:R-:W-:Y:S01]  /*17010*/  BSSY B0, `(.L_x_2393) ;  /* 0x0000005000007945 */ /* 0x000fe20003800000 */
[----:B------:R-:W-:-:S07]  /*17020*/  MOV R15, 0xffffffff ;  /* 0xffffffff000f7802 */ /* 0x000fce0000000f00 */
[----:B-1-3--:R-:W-:Y:S05]  /*17030*/  WARPSYNC.COLLECTIVE R15, `(.L_x_2394) ;  /* 0x000000000f087348 */ /* 0x00afea0003c00000 */
[----:B------:R-:W-:Y:S01]  /*17040*/  NOP ;  /* 0x0000000000007918 */ /* 0x000fe20000000000 */
[----:B-1-3--:R-:W-:Y:S01]  /*17050*/  ENDCOLLECTIVE ;  /* 0x000000000000791b */ /* 0x00afe20003800000 */
.L_x_2394:
[----:B------:R-:W-:Y:S05]  /*17060*/  BSYNC B0 ;  /* 0x0000000000007941 */ /* 0x000fea0003800000 */
.L_x_2393:
[----:B------:R-:W-:Y:S05]  /*17070*/  BRA `(.L_x_2395) ;  /* 0xffffffb000f07947 */ /* 0x000fea000383ffff */
.L_x_2309:
[----:B------:R-:W-:Y:S01]  /*17080*/  BSSY B0, `(.L_x_2396) ;  /* 0x0000005000007945 */ /* 0x000fe20003800000 */
[----:B------:R-:W-:-:S07]  /*17090*/  IMAD.MOV.U32 R15, RZ, RZ, -0x1 ;  /* 0xffffffffff0f7424 */ /* 0x000fce00078e00ff */
[----:B------:R-:W-:Y:S05]  /*170a0*/  WARPSYNC.COLLECTIVE R15, `(.L_x_2397) ;  /* 0x000000000f087348 */ /* 0x000fea0003c00000 */
[----:B------:R-:W-:Y:S01]  /*170b0*/  NOP ;  /* 0x0000000000007918 */ /* 0x000fe20000000000 */
[----:B------:R-:W-:Y:S01]  /*170c0*/  ENDCOLLECTIVE ;  /* 0x000000000000791b */ /* 0x000fe20003800000 */
.L_x_2397:
[----:B------:R-:W-:Y:S05]  /*170d0*/  BSYNC B0 ;  /* 0x0000000000007941 */ /* 0x000fea0003800000 */
.L_x_2396:
[----:B------:R-:W-:Y:S05]  /*170e0*/  BRA `(.L_x_2398) ;  /* 0xffffffc000387947 */ /* 0x000fea000383ffff */
.L_x_2322:
[----:B------:R-:W-:Y:S01]  /*170f0*/  BSSY B0, `(.L_x_2399) ;  /* 0x0000005000007945 */ /* 0x000fe20003800000 */
[----:B------:R-:W-:-:S07]  /*17100*/  MOV R15, 0xffffffff ;  /* 0xffffffff000f7802 */ /* 0x000fce0000000f00 */
[----:B------:R-:W-:Y:S05]  /*17110*/  WARPSYNC.COLLECTIVE R15, `(.L_x_2400) ;  /* 0x000000000f087348 */ /* 0x000fea0003c00000 */
[----:B------:R-:W-:Y:S01]  /*17120*/  NOP ;  /* 0x0000000000007918 */ /* 0x000fe20000000000 */
[----:B------:R-:W-:Y:S01]  /*17130*/  ENDCOLLECTIVE ;  /* 0x000000000000791b */ /* 0x000fe20003800000 */
.L_x_2400:
[----:B------:R-:W-:Y:S05]  /*17140*/  BSYNC B0 ;  /* 0x0000000000007941 */ /* 0x000fea0003800000 */
.L_x_2399:
[----:B------:R-:W-:Y:S05]  /*17150*/  BRA `(.L_x_2401) ;  /* 0xffffffc400c87947 */ /* 0x000fea000383ffff */
.L_x_2334:
[----:B------:R-:W-:Y:S01]  /*17160*/  BSSY B0, `(.L_x_2402) ;  /* 0x0000005000007945 */ /* 0x000fe20003800000 */
[----:B------:R-:W-:-:S07]  /*17170*/  IMAD.MOV.U32 R15, RZ, RZ, -0x1 ;  /* 0xffffffffff0f7424 */ /* 0x000fce00078e00ff */
[----:B------:R-:W-:Y:S05]  /*17180*/  WARPSYNC.COLLECTIVE R15, `(.L_x_2403) ;  /* 0x000000000f087348 */ /* 0x000fea0003c00000 */
[----:B------:R-:W-:Y:S01]  /*17190*/  NOP ;  /* 0x0000000000007918 */ /* 0x000fe20000000000 */
[----:B------:R-:W-:Y:S01]  /*171a0*/  ENDCOLLECTIVE ;  /* 0x000000000000791b */ /* 0x000fe20003800000 */
.L_x_2403:
[----:B------:R-:W-:Y:S05]  /*171b0*/  BSYNC B0 ;  /* 0x0000000000007941 */ /* 0x000fea0003800000 */
.L_x_2402:
[----:B------:R-:W-:Y:S05]  /*171c0*/  BRA `(.L_x_2404) ;  /* 0xffffffc800f07947 */ /* 0x000fea000383ffff */
.L_x_2362:
[----:B-1----:R1:W2:Y:S02]  /*171d0*/  SYNCS.PHASECHK.TRANS64.TRYWAIT P0, [R15+URZ+0x30c20], R0 ;  /* 0x030c20000f0075a7 */ /* 0x0022a4000800017f */
[----:B--2---:R-:W-:Y:S05]  /*171e0*/  @!P0 NANOSLEEP.SYNCS 0x989680 ;  /* 0x009896800000895d */ /* 0x004fea0003900000 */
[----:B------:R-:W2:Y:S02]  /*171f0*/  @!P0 SYNCS.PHASECHK.TRANS64 P0, [R15+URZ+0x30c20], R0 ;  /* 0x030c20000f0085a7 */ /* 0x000ea4000800007f */
[----:B--2---:R-:W-:Y:S05]  /*17200*/  @!P0 BRA `(.L_x_2362) ;  /* 0xfffffffc00f08947 */ /* 0x004fea000383ffff */
[----:B------:R-:W-:Y:S05]  /*17210*/  BRA `(.L_x_2405) ;  /* 0xffffffe0005c7947 */ /* 0x000fea000383ffff */
.L_x_2366:
[----:B--2---:R2:W3:Y:S02]  /*17220*/  SYNCS.PHASECHK.TRANS64.TRYWAIT P1, [R15+URZ+0x30c40], R18 ;  /* 0x030c40120f0075a7 */ /* 0x0044e4000802017f */
[----:B---3--:R-:W-:Y:S05]  /*17230*/  @!P1 NANOSLEEP.SYNCS 0x989680 ;  /* 0x009896800000995d */ /* 0x008fea0003900000 */
[----:B------:R-:W3:Y:S02]  /*17240*/  @!P1 SYNCS.PHASECHK.TRANS64 P1, [R15+URZ+0x30c40], R18 ;  /* 0x030c40120f0095a7 */ /* 0x000ee4000802007f */
[----:B---3--:R-:W-:Y:S05]  /*17250*/  @!P1 BRA `(.L_x_2366) ;  /* 0xfffffffc00f09947 */ /* 0x008fea000383ffff */
[----:B------:R-:W-:Y:S05]  /*17260*/  BRA `(.L_x_2406) ;  /* 0xffffffe400c47947 */ /* 0x000fea000383ffff */
.L_x_2368:
[----:B-1----:R1:W3:Y:S02]  /*17270*/  SYNCS.PHASECHK.TRANS64.TRYWAIT P1, [R15+URZ+0x30c28], R18 ;  /* 0x030c28120f0075a7 */ /* 0x0022e4000802017f */
[----:B---3--:R-:W-:Y:S05]  /*17280*/  @!P1 NANOSLEEP.SYNCS 0x989680 ;  /* 0x009896800000995d */ /* 0x008fea0003900000 */
[----:B------:R-:W3:Y:S02]  /*17290*/  @!P1 SYNCS.PHASECHK.TRANS64 P1, [R15+URZ+0x30c28], R18 ;  /* 0x030c28120f0095a7 */ /* 0x000ee4000802007f */
[----:B---3--:R-:W-:Y:S05]  /*172a0*/  @!P1 BRA `(.L_x_2368) ;  /* 0xfffffffc00f09947 */ /* 0x008fea000383ffff */
[----:B------:R-:W-:Y:S05]  /*172b0*/  BRA `(.L_x_2407) ;  /* 0xffffffe800487947 */ /* 0x000fea000383ffff */
.L_x_2370:
[----:B---3--:R3:W4:Y:S02]  /*172c0*/  SYNCS.PHASECHK.TRANS64.TRYWAIT P1, [R15+URZ+0x30c48], R18 ;  /* 0x030c48120f0075a7 */ /* 0x008724000802017f */
[----:B----4-:R-:W-:Y:S05]  /*172d0*/  @!P1 NANOSLEEP.SYNCS 0x989680 ;  /* 0x009896800000995d */ /* 0x010fea0003900000 */
[----:B------:R-:W4:Y:S02]  /*172e0*/  @!P1 SYNCS.PHASECHK.TRANS64 P1, [R15+URZ+0x30c48], R18 ;  /* 0x030c48120f0095a7 */ /* 0x000f24000802007f */
[----:B----4-:R-:W-:Y:S05]  /*172f0*/  @!P1 BRA `(.L_x_2370) ;  /* 0xfffffffc00f09947 */ /* 0x010fea000383ffff */
[----:B------:R-:W-:Y:S05]  /*17300*/  BRA `(.L_x_2408) ;  /* 0xffffffe800cc7947 */ /* 0x000fea000383ffff */
.L_x_2372:
[----:B------:R-:W-:-:S07]  /*17310*/  SHF.L.U32 R4, R10, 0x1f, RZ ;  /* 0x0000001f0a047819 */ /* 0x000fce00000006ff */
.L_x_2409:
[----:B----4-:R4:W1:Y:S02]  /*17320*/  SYNCS.PHASECHK.TRANS64.TRYWAIT P1, [R15+URZ+0x30c20], R4 ;  /* 0x030c20040f0075a7 */ /* 0x010864000802017f */
[----:B-1----:R-:W-:Y:S05]  /*17330*/  @!P1 NANOSLEEP.SYNCS 0x989680 ;  /* 0x009896800000995d */ /* 0x002fea0003900000 */
[----:B------:R-:W1:Y:S02]  /*17340*/  @!P1 SYNCS.PHASECHK.TRANS64 P1, [R15+URZ+0x30c20], R4 ;  /* 0x030c20040f0095a7 */ /* 0x000e64000802007f */
[----:B-1----:R-:W-:Y:S05]  /*17350*/  @!P1 BRA `(.L_x_2409) ;  /* 0xfffffffc00f09947 */ /* 0x002fea000383ffff */
[----:B------:R-:W-:Y:S05]  /*17360*/  BRA `(.L_x_2410) ;  /* 0xffffffec00347947 */ /* 0x000fea000383ffff */
.L_x_2375:
[----:B----4-:R4:W1:Y:S02]  /*17370*/  SYNCS.PHASECHK.TRANS64.TRYWAIT P1, [R15+URZ+0x30c40], R12 ;  /* 0x030c400c0f0075a7 */ /* 0x010864000802017f */
[----:B-1----:R-:W-:Y:S05]  /*17380*/  @!P1 NANOSLEEP.SYNCS 0x989680 ;  /* 0x009896800000995d */ /* 0x002fea0003900000 */
[----:B------:R-:W1:Y:S02]  /*17390*/  @!P1 SYNCS.PHASECHK.TRANS64 P1, [R15+URZ+0x30c40], R12 ;  /* 0x030c400c0f0095a7 */ /* 0x000e64000802007f */
[----:B-1----:R-:W-:Y:S05]  /*173a0*/  @!P1 BRA `(.L_x_2375) ;  /* 0xfffffffc00f09947 */ /* 0x002fea000383ffff */
[----:B------:R-:W-:Y:S05]  /*173b0*/  BRA `(.L_x_2411) ;  /* 0xffffffec00d47947 */ /* 0x000fea000383ffff */
.L_x_2377:
[----:B-1----:R1:W2:Y:S02]  /*173c0*/  SYNCS.PHASECHK.TRANS64.TRYWAIT P1, [R15+URZ+0x30c28], R12 ;  /* 0x030c280c0f0075a7 */ /* 0x0022a4000802017f */
[----:B--2---:R-:W-:Y:S05]  /*173d0*/  @!P1 NANOSLEEP.SYNCS 0x989680 ;  /* 0x009896800000995d */ /* 0x004fea0003900000 */
[----:B------:R-:W2:Y:S02]  /*173e0*/  @!P1 SYNCS.PHASECHK.TRANS64 P1, [R15+URZ+0x30c28], R12 ;  /* 0x030c280c0f0095a7 */ /* 0x000ea4000802007f */
[----:B--2---:R-:W-:Y:S05]  /*173f0*/  @!P1 BRA `(.L_x_2377) ;  /* 0xfffffffc00f09947 */ /* 0x004fea000383ffff */
[----:B------:R-:W-:Y:S05]  /*17400*/  BRA `(.L_x_2412) ;  /* 0xfffffff0004c7947 */ /* 0x000fea000383ffff */
.L_x_2379:
[----:B------:R1:W1:Y:S02]  /*17410*/  SYNCS.PHASECHK.TRANS64.TRYWAIT P0, [R3+URZ+0x30c40], R0 ;  /* 0x030c4000030075a7 */ /* 0x000264000800017f */
[----:B-1----:R-:W-:Y:S05]  /*17420*/  @!P0 NANOSLEEP.SYNCS 0x989680 ;  /* 0x009896800000895d */ /* 0x002fea0003900000 */
[----:B------:R-:W1:Y:S02]  /*17430*/  @!P0 SYNCS.PHASECHK.TRANS64 P0, [R3+URZ+0x30c40], R0 ;  /* 0x030c4000030085a7 */ /* 0x000e64000800007f */
[----:B-1----:R-:W-:Y:S05]  /*17440*/  @!P0 BRA `(.L_x_2379) ;  /* 0xfffffffc00f08947 */ /* 0x002fea000383ffff */
[----:B------:R-:W-:Y:S05]  /*17450*/  BRA `(.L_x_2413) ;  /* 0xfffffff000e07947 */ /* 0x000fea000383ffff */
.L_x_2381:
[----:B------:R-:W-:Y:S01]  /*17460*/  BSSY B0, `(.L_x_2414) ;  /* 0x0000006000007945 */ /* 0x000fe20003800000 */
[----:B------:R-:W-:-:S07]  /*17470*/  MOV R15, 0xffffffff ;  /* 0xffffffff000f7802 */ /* 0x000fce0000000f00 */
[----:B---3--:R-:W-:Y:S05]  /*17480*/  WARPSYNC.COLLECTIVE R15, `(.L_x_2415) ;  /* 0x000000000f0c7348 */ /* 0x008fea0003c00000 */
[----:B------:R-:W-:Y:S02]  /*17490*/  ELECT P6, UR62, PT ;  /* 0x00000000003e782f */ /* 0x000fe400038c0000 */
[----:B------:R-:W-:Y:S01]  /*174a0*/  MOV R14, UR62 ;  /* 0x0000003e000e7c02 */ /* 0x000fe20008000f00 */
[----:B---3--:R-:W-:Y:S10]  /*174b0*/  ENDCOLLECTIVE ;  /* 0x000000000000791b */ /* 0x008ff40003800000 */
.L_x_2415:
[----:B------:R-:W-:Y:S05]  /*174c0*/  BSYNC B0 ;  /* 0x0000000000007941 */ /* 0x000fea0003800000 */
.L_x_2414:
[----:B------:R-:W-:Y:S05]  /*174d0*/  BRA `(.L_x_2416) ;  /* 0xfffffff400747947 */ /* 0x000fea000383ffff */
.L_x_2383:
[----:B-1----:R1:W2:Y:S02]  /*174e0*/  SYNCS.PHASECHK.TRANS64.TRYWAIT P0, [R7+URZ], R4 ;  /* 0x00000004070075a7 */ /* 0x0022a4000800017f */
[----:B--2---:R-:W-:Y:S05]  /*174f0*/  @!P0 NANOSLEEP.SYNCS 0x989680 ;  /* 0x009896800000895d */ /* 0x004fea0003900000 */
[----:B------:R-:W2:Y:S02]  /*17500*/  @!P0 SYNCS.PHASECHK.TRANS64 P0, [R7+URZ], R4 ;  /* 0x00000004070085a7 */ /* 0x000ea4000800007f */
[----:B--2---:R-:W-:Y:S05]  /*17510*/  @!P0 BRA `(.L_x_2383) ;  /* 0xfffffffc00f08947 */ /* 0x004fea000383ffff */
[----:B------:R-:W-:Y:S05]  /*17520*/  BRA `(.L_x_2417) ;  /* 0xfffffff400b47947 */ /* 0x000fea000383ffff */
.L_x_2384:
[----:B--2---:R2:W4:Y:S02]  /*17530*/  SYNCS.PHASECHK.TRANS64.TRYWAIT P0, [R3+URZ], R2 ;  /* 0x00000002030075a7 */ /* 0x004524000800017f */
[----:B----4-:R-:W-:Y:S05]  /*17540*/  @!P0 NANOSLEEP.SYNCS 0x989680 ;  /* 0x009896800000895d */ /* 0x010fea0003900000 */
[----:B------:R-:W4:Y:S02]  /*17550*/  @!P0 SYNCS.PHASECHK.TRANS64 P0, [R3+URZ], R2 ;  /* 0x00000002030085a7 */ /* 0x000f24000800007f */
[----:B----4-:R-:W-:Y:S05]  /*17560*/  @!P0 BRA `(.L_x_2384) ;  /* 0xfffffffc00f08947 */ /* 0x010fea000383ffff */
[----:B------:R-:W-:Y:S05]  /*17570*/  BRA `(.L_x_2418) ;  /* 0xfffffff400a87947 */ /* 0x000fea000383ffff */
.L_x_2386:
[----:B--2---:R2:W4:Y:S02]  /*17580*/  SYNCS.PHASECHK.TRANS64.TRYWAIT P0, [R5+URZ], R4 ;  /* 0x00000004050075a7 */ /* 0x004524000800017f */
[----:B----4-:R-:W-:Y:S05]  /*17590*/  @!P0 NANOSLEEP.SYNCS 0x989680 ;  /* 0x009896800000895d */ /* 0x010fea0003900000 */
[----:B------:R-:W4:Y:S02]  /*175a0*/  @!P0 SYNCS.PHASECHK.TRANS64 P0, [R5+URZ], R4 ;  /* 0x00000004050085a7 */ /* 0x000f24000800007f */
[----:B----4-:R-:W-:Y:S05]  /*175b0*/  @!P0 BRA `(.L_x_2386) ;  /* 0xfffffffc00f08947 */ /* 0x010fea000383ffff */
[----:B------:R-:W-:Y:S05]  /*175c0*/  BRA `(.L_x_2419) ;  /* 0xfffffff400ac7947 */ /* 0x000fea000383ffff */
.L_x_2420:
        /* <DEDUP_REMOVED lines=11> */
.L_x_3735:


//--------------------- .text._ZN7cutlass13device_kernelIN5flash22FlashAttnBwdPreprocessIN4cute5tupleIJNS3_1CILi128EEENS5_ILi64EEEEEENS_6half_tEfNS_4arch4Sm90ELb1ELb1EEEEEvNT_6ParamsE --------------------------
	.section	.text._ZN7cutlass13device_kernelIN5flash22FlashAttnBwdPreprocessIN4cute5tupleIJNS3_1CILi128EEENS5_ILi64EEEEEENS_6half_tEfNS_4arch4Sm90ELb1ELb1EEEEEvNT_6ParamsE,"ax",@progbits
	.align	128
.text._ZN7cutlass13device_kernelIN5flash22FlashAttnBwdPreprocessIN4cute5tupleIJNS3_1CILi128EEENS5_ILi64EEEEEENS_6half_tEfNS_4arch4Sm90ELb1ELb1EEEEEvNT_6ParamsE:
        .type           _ZN7cutlass13device_kernelIN5flash22FlashAttnBwdPreprocessIN4cute5tupleIJNS3_1CILi128EEENS5_ILi64EEEEEENS_6half_tEfNS_4arch4Sm90ELb1ELb1EEEEEvNT_6ParamsE,@function
        .size           _ZN7cutlass13device_kernelIN5flash22FlashAttnBwdPreprocessIN4cute5tupleIJNS3_1CILi128EEENS5_ILi64EEEEEENS_6half_tEfNS_4arch4Sm90ELb1ELb1EEEEEvNT_6ParamsE,(.L_x_3736 - _ZN7cutlass13device_kernelIN5flash22FlashAttnBwdPreprocessIN4cute5tupleIJNS3_1CILi128EEENS5_ILi64EEEEEENS_6half_tEfNS_4arch4Sm90ELb1ELb1EEEEEvNT_6ParamsE)
        .other          _ZN7cutlass13device_kernelIN5flash22FlashAttnBwdPreprocessIN4cute5tupleIJNS3_1CILi128EEENS5_ILi64EEEEEENS_6half_tEfNS_4arch4Sm90ELb1ELb1EEEEEvNT_6ParamsE,@"STO_CUDA_ENTRY STV_DEFAULT"
_ZN7cutlass13device_kernelIN5flash22FlashAttnBwdPreprocessIN4cute5tupleIJNS3_1CILi128EEENS5_ILi64EEEEEENS_6half_tEfNS_4arch4Sm90ELb1ELb1EEEEEvNT_6ParamsE:
        /* <DEDUP_REMOVED lines=11> */
[----:B------:R-:W-:Y:S01]  /*00b0*/  ISETP.NE.U32.AND P2, PT, R4, RZ, PT ;  /* 0x000000ff0400720c */ /* 0x000fe20003f45070 */
[----:B-1----:R-:W-:-:S04]  /*00c0*/  IMAD.WIDE R6, R0, 0x4, R6 ;  /* 0x0000000400067825 */ /* 0x002fc800078e0206 */
[----:B------:R-:W0:Y:S01]  /*00d0*/  @P1 LDC.64 R8, c[0x0][0x2f8] ;  /* 0x0000be00ff081b82 */ /* 0x000e220000000a00 */
[----:B------:R-:W-:-:S05]  /*00e0*/  MOV R4, UR6 ;  /* 0x0000000600047c02 */ /* 0x000fca0008000f00 */
[----:B------:R1:W5:Y:S01]  /*00f0*/  @P0 LDG.E R48, desc[UR4][R6.64] ;  /* 0x0000000406300981 */ /* 0x000362000c1e1900 */
[----:B------:R-:W-:Y:S01]  /*0100*/  ISETP.NE.AND.EX P2, PT, R5, RZ, PT, P2 ;  /* 0x000000ff0500720c */ /* 0x000fe20003f45320 */
[----:B------:R-:W2:Y:S01]  /*0110*/  S2R R2, SR_CTAID.X ;  /* 0x0000000000027919 */ /* 0x000ea20000002500 */
[----:B------:R-:W3:Y:S01]  /*0120*/  S2R R3, SR_TID.X ;  /* 0x0000000000037919 */ /* 0x000ee20000002100 */
[----:B0-----:R-:W-:-:S05]  /*0130*/  @P1 IMAD.WIDE R8, R0, 0x4, R8 ;  /* 0x0000000400081825 */ /* 0x001fca00078e0208 */
[----:B------:R1:W5:Y:S01]  /*0140*/  @P1 LDG.E R4, desc[UR4][R8.64] ;  /* 0x0000000408041981 */ /* 0x000362000c1e1900 */
[----:B--2---:R-:W-:Y:S01]  /*0150*/  SHF.L.U32 R5, R2, 0x7, RZ ;  /* 0x0000000702057819 */ /* 0x004fe200000006ff */
[----:B---3--:R-:W-:Y:S06]  /*0160*/  @P1 BRA `(.L_x_2421) ;  /* 0x0000000000101947 */ /* 0x008fec0003800000 */
[----:B------:R-:W-:Y:S05]  /*0170*/  @!P0 BRA `(.L_x_2421) ;  /* 0x00000000000c8947 */ /* 0x000fea0003800000 */
[----:B-1----:R-:W2:Y:S04]  /*0180*/  LDG.E R9, desc[UR4][R6.64] ;  /* 0x0000000406097981 */ /* 0x002ea8000c1e1900 */
[----:B-----5:R-:W2:Y:S02]  /*0190*/  LDG.E R4, desc[UR4][R6.64+0x4] ;  /* 0x0000040406047981 */ /* 0x020ea4000c1e1900 */
[----:B--2---:R-:W-:-:S07]  /*01a0*/  IADD3 R4, -R9, R4, RZ ;  /* 0x0000000409047210 */ /* 0x004fce0007ffe1ff */
.L_x_2421:
[----:B-----5:R-:W-:-:S13]  /*01b0*/  ISETP.LE.AND P1, PT, R4, R5, PT ;  /* 0x000000050400720c */ /* 0x020fda0003f23270 */
[----:B------:R-:W-:Y:S05]  /*01c0*/  @P2 EXIT P1 ;  /* 0x000000000000294d */ /* 0x000fea0000800000 */
[----:B------:R-:W0:Y:S01]  /*01d0*/  S2UR UR6, SR_CTAID.Y ;  /* 0x00000000000679c3 */ /* 0x000e220000002600 */
[----:B------:R-:W-:Y:S01]  /*01e0*/  ISETP.GT.AND P1, PT, R3, 0x7f, PT ;  /* 0x0000007f0300780c */ /* 0x000fe20003f24270 */
[----:B------:R-:W-:Y:S01]  /*01f0*/  BSSY B0, `(.L_x_2422) ;  /* 0x0000026000007945 */ /* 0x000fe20003800000 */
[----:B------:R-:W-:Y:S02]  /*0200*/  IADD3 R47, -R5, R4, RZ ;  /* 0x00000004052f7210 */ /* 0x000fe40007ffe1ff */
[----:B------:R-:W-:Y:S02]  /*0210*/  CS2R R14, SRZ ;  /* 0x00000000000e7805 */ /* 0x000fe4000001ff00 */
[----:B-1----:R-:W-:Y:S02]  /*0220*/  SHF.R.S32.HI R6, RZ, 0x1f, R3 ;  /* 0x0000001fff067819 */ /* 0x002fe40000011403 */
[----:B------:R-:W-:Y:S01]  /*0230*/  ISETP.GE.OR P4, PT, R3, R47, P1 ;  /* 0x0000002f0300720c */ /* 0x000fe20000f86670 */
[----:B------:R-:W1:Y:S01]  /*0240*/  LDC.64 R10, c[0x0][0x230] ;  /* 0x00008c00ff0a7b82 */ /* 0x000e620000000a00 */
[----:B------:R-:W-:-:S02]  /*0250*/  LEA.HI R7, R6, R3, RZ, 0x3 ;  /* 0x0000000306077211 */ /* 0x000fc400078f18ff */
[----:B------:R-:W-:Y:S02]  /*0260*/  SHF.R.S32.HI R41, RZ, 0x1f, R0 ;  /* 0x0000001fff297819 */ /* 0x000fe40000011400 */
[----:B------:R-:W-:Y:S02]  /*0270*/  LOP3.LUT R8, R7, 0xfffffff8, RZ, 0xc0, !PT ;  /* 0xfffffff807087812 */ /* 0x000fe400078ec0ff */
[----:B------:R-:W-:Y:S02]  /*0280*/  SHF.R.S32.HI R6, RZ, 0x3, R7 ;  /* 0x00000003ff067819 */ /* 0x000fe40000011407 */
[----:B------:R-:W-:Y:S02]  /*0290*/  IADD3 R45, -R8, R3, RZ ;  /* 0x00000003082d7210 */ /* 0x000fe40007ffe1ff */
[----:B------:R-:W-:Y:S02]  /*02a0*/  @P0 SHF.R.S32.HI R15, RZ, 0x1f, R48 ;  /* 0x0000001fff0f0819 */ /* 0x000fe40000011430 */
[----:B------:R-:W-:-:S02]  /*02b0*/  @P0 MOV R14, R48 ;  /* 0x00000030000e0202 */ /* 0x000fc40000000f00 */
[----:B------:R-:W-:Y:S01]  /*02c0*/  ISETP.GE.AND P3, PT, R6, R47, PT ;  /* 0x0000002f0600720c */ /* 0x000fe20003f66270 */
[----:B0-----:R-:W-:Y:S01]  /*02d0*/  USHF.R.S32.HI UR7, URZ, 0x1f, UR6 ;  /* 0x0000001f3f077899 */ /* 0x001fe20008011406 */
[----:B------:R-:W-:Y:S02]  /*02e0*/  SEL R7, R0, RZ, !P2 ;  /* 0x000000ff00077207 */ /* 0x000fe40005000000 */
[----:B------:R-:W-:Y:S02]  /*02f0*/  MOV R40, 0x7f800000 ;  /* 0x7f80000000287802 */ /* 0x000fe40000000f00 */
[----:B------:R-:W-:Y:S02]  /*0300*/  SHF.L.U32 R8, R45, 0x3, RZ ;  /* 0x000000032d087819 */ /* 0x000fe400000006ff */
[----:B------:R-:W-:Y:S01]  /*0310*/  SEL R41, R41, RZ, !P2 ;  /* 0x000000ff29297207 */ /* 0x000fe20005000000 */
[----:B------:R-:W-:Y:S06]  /*0320*/  @P4 BRA `(.L_x_2423) ;  /* 0x0000000000484947 */ /* 0x000fec0003800000 */
[----:B------:R-:W0:Y:S01]  /*0330*/  LDC.64 R18, c[0x0][0x290] ;  /* 0x0000a400ff127b82 */ /* 0x000e220000000a00 */
[----:B------:R-:W-:Y:S01]  /*0340*/  SHF.R.S32.HI R13, RZ, 0x1f, R5 ;  /* 0x0000001fff0d7819 */ /* 0x000fe20000011405 */
[----:B------:R-:W-:Y:S01]  /*0350*/  ULDC.64 UR8, c[0x0][0x298] ;  /* 0x0000a60000087ab9 */ /* 0x000fe20000000a00 */
[--C-:B------:R-:W-:Y:S02]  /*0360*/  SHF.R.S32.HI R16, RZ, 0x1f, R3.reuse ;  /* 0x0000001fff107819 */ /* 0x100fe40000011403 */
[----:B------:R-:W-:-:S04]  /*0370*/  IADD3 R12, P2, P4, R14, R5, R3 ;  /* 0x000000050e0c7210 */ /* 0x000fc80007c5e003 */
[----:B------:R-:W-:Y:S01]  /*0380*/  IADD3.X R13, R15, R13, R16, P2, P4 ;  /* 0x0000000d0f0d7210 */ /* 0x000fe200017e8410 */
[C---:B0-----:R-:W-:Y:S02]  /*0390*/  IMAD R16, R18.reuse, UR7, RZ ;  /* 0x0000000712107c24 */ /* 0x041fe4000f8e02ff */
[----:B------:R-:W-:-:S04]  /*03a0*/  IMAD.WIDE.U32 R12, R18, UR6, R12 ;  /* 0x00000006120c7c25 */ /* 0x000fc8000f8e000c */
[----:B------:R-:W-:Y:S02]  /*03b0*/  IMAD R17, R19, UR6, R16 ;  /* 0x0000000613117c24 */ /* 0x000fe4000f8e0210 */
[----:B------:R-:W-:-:S03]  /*03c0*/  IMAD R16, R41, UR8, RZ ;  /* 0x0000000829107c24 */ /* 0x000fc6000f8e02ff */
[----:B------:R-:W-:Y:S01]  /*03d0*/  IADD3 R13, R13, R17, RZ ;  /* 0x000000110d0d7210 */ /* 0x000fe20007ffe0ff */
[C---:B------:R-:W-:Y:S02]  /*03e0*/  IMAD R17, R7.reuse, UR9, R16 ;  /* 0x0000000907117c24 */ /* 0x040fe4000f8e0210 */
[----:B------:R-:W-:Y:S01]  /*03f0*/  IMAD.WIDE.U32 R12, R7, UR8, R12 ;  /* 0x00000008070c7c25 */ /* 0x000fe2000f8e000c */
[----:B------:R-:W-:-:S04]  /*0400*/  ULDC.64 UR8, c[0x0][0x288] ;  /* 0x0000a20000087ab9 */ /* 0x000fc80000000a00 */
[----:B------:R-:W-:Y:S02]  /*0410*/  IADD3 R13, R13, R17, RZ ;  /* 0x000000110d0d7210 */ /* 0x000fe40007ffe0ff */
[----:B------:R-:W-:-:S04]  /*0420*/  LEA R16, P2, R12, UR8, 0x2 ;  /* 0x000000080c107c11 */ /* 0x000fc8000f8410ff */
[----:B------:R-:W-:-:S05]  /*0430*/  LEA.HI.X R17, R12, UR9, R13, 0x2, P2 ;  /* 0x000000090c117c11 */ /* 0x000fca00090f140d */
[----:B------:R0:W5:Y:S04]  /*0440*/  LDG.E R40, desc[UR4][R16.64] ;  /* 0x0000000410287981 */ /* 0x000168000c1e1900 */
.L_x_2423:
[----:B------:R-:W-:Y:S05]  /*0450*/  BSYNC B0 ;  /* 0x0000000000007941 */ /* 0x000fea0003800000 */
.L_x_2422:
[----:B------:R-:W-:Y:S01]  /*0460*/  ULDC UR8, c[0x0][0x21c] ;  /* 0x0000870000087ab9 */ /* 0x000fe20000000800 */
[----:B0-----:R-:W0:Y:S01]  /*0470*/  LDC.64 R16, c[0x0][0x250] ;  /* 0x00009400ff107b82 */ /* 0x001e220000000a00 */
[----:B------:R-:W-:Y:S02]  /*0480*/  ISETP.LT.AND P6, PT, R8, UR8, !P3 ;  /* 0x0000000808007c0c */ /* 0x000fe4000dfc1270 */
[----:B------:R-:W-:Y:S02]  /*0490*/  SHF.R.S32.HI R42, RZ, 0x1f, R6 ;  /* 0x0000001fff2a7819 */ /* 0x000fe40000011406 */
[----:B------:R-:W-:Y:S01]  /*04a0*/  IADD3 R36, P2, R6, R14, RZ ;  /* 0x0000000e06247210 */ /* 0x000fe20007f5e0ff */
[----:B-1----:R-:W-:Y:S01]  /*04b0*/  IMAD R14, R10, UR7, RZ ;  /* 0x000000070a0e7c24 */ /* 0x002fe2000f8e02ff */
[----:B------:R-:W-:Y:S02]  /*04c0*/  SHF.R.S32.HI R9, RZ, 0x1f, R8 ;  /* 0x0000001fff097819 */ /* 0x000fe40000011408 */
[----:B------:R-:W-:Y:S01]  /*04d0*/  IADD3.X R37, R42, R15, RZ, P2, !PT ;  /* 0x0000000f2a257210 */ /* 0x000fe200017fe4ff */
[----:B------:R-:W-:Y:S01]  /*04e0*/  IMAD R11, R11, UR6, R14 ;  /* 0x000000060b0b7c24 */ /* 0x000fe2000f8e020e */
[----:B------:R-:W-:Y:S01]  /*04f0*/  ISETP.GE.AND P2, PT, R8, UR8, PT ;  /* 0x0000000808007c0c */ /* 0x000fe2000bf46270 */
[----:B------:R-:W-:Y:S01]  /*0500*/  IMAD.WIDE.U32 R14, R10, UR6, R8 ;  /* 0x000000060a0e7c25 */ /* 0x000fe2000f8e0008 */
[----:B------:R-:W-:Y:S01]  /*0510*/  IADD3 R44, R6, 0x20, RZ ;  /* 0x00000020062c7810 */ /* 0x000fe20007ffe0ff */
[----:B------:R-:W1:Y:S01]  /*0520*/  @P6 LDC.64 R12, c[0x0][0x228] ;  /* 0x00008a00ff0c6b82 */ /* 0x000e620000000a00 */
[----:B------:R-:W-:Y:S01]  /*0530*/  ULDC.64 UR8, c[0x0][0x238] ;  /* 0x00008e0000087ab9 */ /* 0x000fe20000000a00 */
[----:B------:R-:W-:Y:S01]  /*0540*/  IMAD.WIDE R36, R2, 0x80, R36 ;  /* 0x0000008002247825 */ /* 0x000fe200078e0224 */
[----:B------:R-:W-:-:S02]  /*0550*/  ISETP.LT.AND P4, PT, R44, R47, !P2 ;  /* 0x0000002f2c00720c */ /* 0x000fc40005781270 */
[----:B------:R-:W-:Y:S01]  /*0560*/  IADD3 R15, R15, R11, RZ ;  /* 0x0000000b0f0f7210 */ /* 0x000fe20007ffe0ff */
[----:B------:R-:W-:Y:S01]  /*0570*/  IMAD R18, R41, UR8, RZ ;  /* 0x0000000829127c24 */ /* 0x000fe2000f8e02ff */
[----:B------:R-:W-:Y:S01]  /*0580*/  IADD3 R43, R6, 0x40, RZ ;  /* 0x00000040062b7810 */ /* 0x000fe20007ffe0ff */
[----:B------:R-:W2:Y:S02]  /*0590*/  @P6 LDC.64 R20, c[0x0][0x210] ;  /* 0x00008400ff146b82 */ /* 0x000ea40000000a00 */
[C---:B------:R-:W-:Y:S02]  /*05a0*/  IMAD R19, R7.reuse, UR9, R18 ;  /* 0x0000000907137c24 */ /* 0x040fe4000f8e0212 */
[C---:B0-----:R-:W-:Y:S02]  /*05b0*/  IMAD R22, R16.reuse, UR7, RZ ;  /* 0x0000000710167c24 */ /* 0x041fe4000f8e02ff */
[----:B------:R-:W-:Y:S01]  /*05c0*/  IMAD.WIDE.U32 R38, R7, UR8, R14 ;  /* 0x0000000807267c25 */ /* 0x000fe2000f8e000e */
[----:B------:R-:W-:Y:S01]  /*05d0*/  ULDC.64 UR8, c[0x0][0x258] ;  /* 0x0000960000087ab9 */ /* 0x000fe20000000a00 */
[----:B------:R-:W0:Y:S02]  /*05e0*/  @P6 LDC.64 R10, c[0x0][0x248] ;  /* 0x00009200ff0a6b82 */ /* 0x000e240000000a00 */
[----:B------:R-:W-:Y:S01]  /*05f0*/  IMAD R17, R17, UR6, R22 ;  /* 0x0000000611117c24 */ /* 0x000fe2000f8e0216 */
[----:B------:R-:W-:Y:S01]  /*0600*/  IADD3 R39, R39, R19, RZ ;  /* 0x0000001327277210 */ /* 0x000fe20007ffe0ff */
[----:B------:R-:W-:Y:S01]  /*0610*/  IMAD.WIDE.U32 R8, R16, UR6, R8 ;  /* 0x0000000610087c25 */ /* 0x000fe2000f8e0008 */
[----:B------:R-:W-:-:S02]  /*0620*/  @P4 MOV R24, R38 ;  /* 0x0000002600184202 */ /* 0x000fc40000000f00 */
[----:B------:R-:W-:Y:S01]  /*0630*/  @P4 MOV R25, R39 ;  /* 0x0000002700194202 */ /* 0x000fe20000000f00 */
[-C--:B-1----:R-:W-:Y:S01]  /*0640*/  @P6 IMAD R18, R37, R12.reuse, RZ ;  /* 0x0000000c25126224 */ /* 0x082fe200078e02ff */
[----:B------:R-:W1:Y:S01]  /*0650*/  @P6 LDC.64 R22, c[0x0][0x240] ;  /* 0x00009000ff166b82 */ /* 0x000e620000000a00 */
[----:B------:R-:W-:Y:S01]  /*0660*/  IADD3 R9, R9, R17, RZ ;  /* 0x0000001109097210 */ /* 0x000fe20007ffe0ff */
[----:B------:R-:W-:Y:S02]  /*0670*/  IMAD R14, R41, UR8, RZ ;  /* 0x00000008290e7c24 */ /* 0x000fe4000f8e02ff */
[C---:B------:R-:W-:Y:S02]  /*0680*/  @P6 IMAD R15, R36.reuse, R13, R18 ;  /* 0x0000000d240f6224 */ /* 0x040fe400078e0212 */
[----:B------:R-:W-:Y:S02]  /*0690*/  @P6 IMAD.WIDE.U32 R12, R36, R12, R38 ;  /* 0x0000000c240c6225 */ /* 0x000fe400078e0026 */
[----:B------:R-:W3:Y:S02]  /*06a0*/  @P4 LDC.64 R18, c[0x0][0x228] ;  /* 0x00008a00ff124b82 */ /* 0x000ee40000000a00 */
[C---:B------:R-:W-:Y:S01]  /*06b0*/  IMAD R53, R7.reuse, UR9, R14 ;  /* 0x0000000907357c24 */ /* 0x040fe2000f8e020e */
[----:B--2---:R-:W-:Y:S01]  /*06c0*/  @P6 LEA R20, P5, R12, R20, 0x1 ;  /* 0x000000140c146211 */ /* 0x004fe200078a08ff */
[----:B------:R-:W-:Y:S01]  /*06d0*/  IMAD.WIDE.U32 R58, R7, UR8, R8 ;  /* 0x00000008073a7c25 */ /* 0x000fe2000f8e0008 */
[----:B------:R-:W-:-:S02]  /*06e0*/  @P6 IADD3 R8, R13, R15, RZ ;  /* 0x0000000f0d086210 */ /* 0x000fc40007ffe0ff */
[----:B------:R-:W-:Y:S01]  /*06f0*/  CS2R R14, SRZ ;  /* 0x00000000000e7805 */ /* 0x000fe2000001ff00 */
[----:B------:R-:W2:Y:S01]  /*0700*/  @P4 LDC.64 R60, c[0x0][0x210] ;  /* 0x00008400ff3c4b82 */ /* 0x000ea20000000a00 */
[----:B0-----:R-:W-:Y:S01]  /*0710*/  @P6 IMAD R9, R37, R10, RZ ;  /* 0x0000000a25096224 */ /* 0x001fe200078e02ff */
[----:B------:R-:W-:Y:S02]  /*0720*/  IADD3 R53, R59, R53, RZ ;  /* 0x000000353b357210 */ /* 0x000fe40007ffe0ff */
[----:B------:R-:W-:Y:S01]  /*0730*/  @P6 LEA.HI.X R21, R12, R21, R8, 0x1, P5 ;  /* 0x000000150c156211 */ /* 0x000fe200028f0c08 */
[C---:B------:R-:W-:Y:S01]  /*0740*/  @P6 IMAD R13, R36.reuse, R11, R9 ;  /* 0x0000000b240d6224 */ /* 0x040fe200078e0209 */
[----:B------:R-:W-:Y:S02]  /*0750*/  @P6 MOV R52, R58 ;  /* 0x0000003a00346202 */ /* 0x000fe40000000f00 */
[C---:B------:R-:W-:Y:S01]  /*0760*/  @P4 IADD3 R27, P5, R36.reuse, 0x20, RZ ;  /* 0x00000020241b4810 */ /* 0x040fe20007fbe0ff */
[----:B------:R-:W0:Y:S02]  /*0770*/  @P4 LDC.64 R16, c[0x0][0x248] ;  /* 0x00009200ff104b82 */ /* 0x000e240000000a00 */
[----:B------:R-:W-:Y:S01]  /*0780*/  @P6 IMAD.WIDE.U32 R10, R36, R10, R52 ;  /* 0x0000000a240a6225 */ /* 0x000fe200078e0034 */
[----:B------:R-:W-:-:S04]  /*0790*/  @P4 IADD3.X R9, RZ, R37, RZ, P5, !PT ;  /* 0x00000025ff094210 */ /* 0x000fc80002ffe4ff */
[----:B------:R-:W-:Y:S01]  /*07a0*/  @P6 IADD3 R8, R11, R13, RZ ;  /* 0x0000000d0b086210 */ /* 0x000fe20007ffe0ff */
[----:B---3--:R-:W-:Y:S01]  /*07b0*/  @P4 IMAD R12, R9, R18, RZ ;  /* 0x00000012090c4224 */ /* 0x008fe200078e02ff */
[C---:B-1----:R-:W-:Y:S01]  /*07c0*/  @P6 LEA R22, P5, R10.reuse, R22, 0x1 ;  /* 0x000000160a166211 */ /* 0x042fe200078a08ff */
[----:B------:R-:W1:Y:S02]  /*07d0*/  @P4 LDC.64 R32, c[0x0][0x240] ;  /* 0x00009000ff204b82 */ /* 0x000e640000000a00 */
[----:B------:R-:W-:Y:S01]  /*07e0*/  @P4 IMAD R29, R27, R19, R12 ;  /* 0x000000131b1d4224 */ /* 0x000fe200078e020c */
[----:B------:R-:W-:Y:S02]  /*07f0*/  @P6 LEA.HI.X R23, R10, R23, R8, 0x1, P5 ;  /* 0x000000170a176211 */ /* 0x000fe400028f0c08 */
[----:B------:R-:W-:Y:S02]  /*0800*/  CS2R R8, SRZ ;  /* 0x0000000000087805 */ /* 0x000fe4000001ff00 */
[----:B------:R-:W-:-:S02]  /*0810*/  CS2R R10, SRZ ;  /* 0x00000000000a7805 */ /* 0x000fc4000001ff00 */
[----:B------:R-:W-:Y:S01]  /*0820*/  CS2R R12, SRZ ;  /* 0x00000000000c7805 */ /* 0x000fe2000001ff00 */
[----:B------:R-:W-:Y:S01]  /*0830*/  @P4 IMAD.WIDE.U32 R18, R27, R18, R24 ;  /* 0x000000121b124225 */ /* 0x000fe200078e0018 */
[----:B------:R-:W-:Y:S02]  /*0840*/  ISETP.LT.AND P5, PT, R43, R47, !P2 ;  /* 0x0000002f2b00720c */ /* 0x000fe400057a1270 */
[----:B------:R-:W-:Y:S01]  /*0850*/  IADD3 R46, R6, 0x60, RZ ;  /* 0x00000060062e7810 */ /* 0x000fe20007ffe0ff */
[----:B------:R3:W4:Y:S01]  /*0860*/  @P6 LDG.E.128 R8, desc[UR4][R20.64] ;  /* 0x0000000414086981 */ /* 0x000722000c1e1d00 */
[----:B------:R-:W-:-:S03]  /*0870*/  @P4 IADD3 R19, R19, R29, RZ ;  /* 0x0000001d13134210 */ /* 0x000fc60007ffe0ff */
[----:B------:R0:W4:Y:S01]  /*0880*/  @P6 LDG.E.128 R12, desc[UR4][R22.64] ;  /* 0x00000004160c6981 */ /* 0x000122000c1e1d00 */
[----:B--2---:R-:W-:Y:S02]  /*0890*/  @P4 LEA R60, P6, R18, R60, 0x1 ;  /* 0x0000003c123c4211 */ /* 0x004fe400078c08ff */
[----:B------:R-:W-:Y:S02]  /*08a0*/  ISETP.LT.AND P2, PT, R46, R47, !P2 ;  /* 0x0000002f2e00720c */ /* 0x000fe40005741270 */
[----:B------:R-:W-:Y:S01]  /*08b0*/  @P4 LEA.HI.X R61, R18, R61, R19, 0x1, P6 ;  /* 0x0000003d123d4211 */ /* 0x000fe200030f0c13 */
[----:B------:R-:W2:Y:S01]  /*08c0*/  @P5 LDC.64 R56, c[0x0][0x228] ;  /* 0x00008a00ff385b82 */ /* 0x000ea20000000a00 */
[----:B------:R-:W-:Y:S02]  /*08d0*/  @P4 IADD3 R27, P6, R36, 0x20, RZ ;  /* 0x00000020241b4810 */ /* 0x000fe40007fde0ff */
[----:B---3--:R-:W-:Y:S02]  /*08e0*/  @P4 MOV R20, R58 ;  /* 0x0000003a00144202 */ /* 0x008fe40000000f00 */
[----:B------:R-:W-:-:S02]  /*08f0*/  @P4 IADD3.X R19, RZ, R37, RZ, P6, !PT ;  /* 0x00000025ff134210 */ /* 0x000fc400037fe4ff */
[----:B------:R-:W-:Y:S01]  /*0900*/  @P4 MOV R21, R53 ;  /* 0x0000003500154202 */ /* 0x000fe20000000f00 */
[----:B------:R-:W3:Y:S01]  /*0910*/  @P5 LDC.64 R50, c[0x0][0x248] ;  /* 0x00009200ff325b82 */ /* 0x000ee20000000a00 */
[----:B------:R-:W-:Y:S01]  /*0920*/  @P5 MOV R54, R38 ;  /* 0x0000002600365202 */ /* 0x000fe20000000f00 */
[-C--:B0-----:R-:W-:Y:S01]  /*0930*/  @P4 IMAD R18, R19, R16.reuse, RZ ;  /* 0x0000001013124224 */ /* 0x081fe200078e02ff */
[C---:B------:R-:W-:Y:S02]  /*0940*/  @P5 IADD3 R19, P6, R36.reuse, 0x40, RZ ;  /* 0x0000004024135810 */ /* 0x040fe40007fde0ff */
[----:B------:R-:W-:Y:S01]  /*0950*/  @P5 MOV R55, R39 ;  /* 0x0000002700375202 */ /* 0x000fe20000000f00 */
[C---:B------:R-:W-:Y:S01]  /*0960*/  @P4 IMAD R25, R27.reuse, R17, R18 ;  /* 0x000000111b194224 */ /* 0x040fe200078e0212 */
[----:B------:R-:W-:Y:S01]  /*0970*/  @P5 IADD3.X R23, RZ, R37, RZ, P6, !PT ;  /* 0x00000025ff175210 */ /* 0x000fe200037fe4ff */
[----:B------:R-:W0:Y:S01]  /*0980*/  @P2 LDC.64 R34, c[0x0][0x228] ;  /* 0x00008a00ff222b82 */ /* 0x000e220000000a00 */
[----:B------:R-:W-:Y:S01]  /*0990*/  @P5 IADD3 R18, P6, R36, 0x40, RZ ;  /* 0x0000004024125810 */ /* 0x000fe20007fde0ff */
[----:B------:R-:W-:-:S03]  /*09a0*/  @P4 IMAD.WIDE.U32 R16, R27, R16, R20 ;  /* 0x000000101b104225 */ /* 0x000fc600078e0014 */
[----:B------:R-:W-:Y:S02]  /*09b0*/  @P5 IADD3.X R49, RZ, R37, RZ, P6, !PT ;  /* 0x00000025ff315210 */ /* 0x000fe400037fe4ff */
[----:B------:R-:W-:Y:S01]  /*09c0*/  @P4 IADD3 R17, R17, R25, RZ ;  /* 0x0000001911114210 */ /* 0x000fe20007ffe0ff */
[----:B------:R-:W0:Y:S01]  /*09d0*/  @P5 LDC.64 R30, c[0x0][0x210] ;  /* 0x00008400ff1e5b82 */ /* 0x000e220000000a00 */
[C---:B-1----:R-:W-:Y:S01]  /*09e0*/  @P4 LEA R32, P6, R16.reuse, R32, 0x1 ;  /* 0x0000002010204211 */ /* 0x042fe200078c08ff */
[-C--:B--2---:R-:W-:Y:S01]  /*09f0*/  @P5 IMAD R20, R23, R56.reuse, RZ ;  /* 0x0000003817145224 */ /* 0x084fe200078e02ff */
[----:B------:R-:W-:Y:S01]  /*0a00*/  CS2R R22, SRZ ;  /* 0x0000000000167805 */ /* 0x000fe2000001ff00 */
[C---:B------:R-:W-:Y:S01]  /*0a10*/  @P5 IMAD.WIDE.U32 R54, R19.reuse, R56, R54 ;  /* 0x0000003813365225 */ /* 0x040fe200078e0036 */
[----:B------:R-:W-:Y:S02]  /*0a20*/  @P4 LEA.HI.X R33, R16, R33, R17, 0x1, P6 ;  /* 0x0000002110214211 */ /* 0x000fe400030f0c11 */
[----:B------:R-:W-:Y:S01]  /*0a30*/  @P2 IADD3 R52, P6, R36, 0x60, RZ ;  /* 0x0000006024342810 */ /* 0x000fe20007fde0ff */
[----:B------:R-:W1:Y:S01]  /*0a40*/  @P2 LDC.64 R24, c[0x0][0x248] ;  /* 0x00009200ff182b82 */ /* 0x000e620000000a00 */
[----:B------:R-:W-:Y:S01]  /*0a50*/  @P5 IMAD R57, R19, R57, R20 ;  /* 0x0000003913395224 */ /* 0x000fe200078e0214 */
[----:B------:R-:W-:Y:S01]  /*0a60*/  @P5 MOV R16, R58 ;  /* 0x0000003a00105202 */ /* 0x000fe20000000f00 */
[----:B---3--:R-:W-:Y:S01]  /*0a70*/  @P5 IMAD R49, R49, R50, RZ ;  /* 0x0000003231315224 */ /* 0x008fe200078e02ff */
[----:B------:R-:W-:-:S02]  /*0a80*/  @P2 IADD3.X R21, RZ, R37, RZ, P6, !PT ;  /* 0x00000025ff152210 */ /* 0x000fc400037fe4ff */
[----:B------:R-:W-:Y:S01]  /*0a90*/  @P5 MOV R17, R53 ;  /* 0x0000003500115202 */ /* 0x000fe20000000f00 */
[C---:B------:R-:W-:Y:S01]  /*0aa0*/  @P5 IMAD R49, R18.reuse, R51, R49 ;  /* 0x0000003312315224 */ /* 0x040fe200078e0231 */
[----:B------:R-:W2:Y:S01]  /*0ab0*/  @P2 LDC.64 R28, c[0x0][0x210] ;  /* 0x00008400ff1c2b82 */ /* 0x000ea20000000a00 */
[----:B0-----:R-:W-:Y:S01]  /*0ac0*/  @P2 IMAD R56, R21, R34, RZ ;  /* 0x0000002215382224 */ /* 0x001fe200078e02ff */
[----:B------:R-:W-:Y:S01]  /*0ad0*/  CS2R R20, SRZ ;  /* 0x0000000000147805 */ /* 0x000fe2000001ff00 */
[----:B------:R-:W-:Y:S01]  /*0ae0*/  @P5 IMAD.WIDE.U32 R50, R18, R50, R16 ;  /* 0x0000003212325225 */ /* 0x000fe200078e0010 */
[----:B------:R-:W-:Y:S02]  /*0af0*/  CS2R R16, SRZ ;  /* 0x0000000000107805 */ /* 0x000fe4000001ff00 */
[----:B------:R-:W-:Y:S01]  /*0b00*/  CS2R R18, SRZ ;  /* 0x0000000000127805 */ /* 0x000fe2000001ff00 */
[----:B------:R-:W-:Y:S01]  /*0b10*/  @P2 IMAD R35, R52, R35, R56 ;  /* 0x0000002334232224 */ /* 0x000fe200078e0238 */
[----:B------:R-:W0:Y:S01]  /*0b20*/  @P5 LDC.64 R26, c[0x0][0x240] ;  /* 0x00009000ff1a5b82 */ /* 0x000e220000000a00 */
[----:B------:R3:W4:Y:S01]  /*0b30*/  @P4 LDG.E.128 R20, desc[UR4][R32.64] ;  /* 0x0000000420144981 */ /* 0x000722000c1e1d00 */
[----:B------:R-:W-:-:S03]  /*0b40*/  @P2 IADD3 R56, P6, R36, 0x60, RZ ;  /* 0x0000006024382810 */ /* 0x000fc60007fde0ff */
[----:B------:R-:W4:Y:S03]  /*0b50*/  @P4 LDG.E.128 R16, desc[UR4][R60.64] ;  /* 0x000000043c104981 */ /* 0x000f26000c1e1d00 */
[----:B---3--:R-:W3:Y:S01]  /*0b60*/  @P2 LDC.64 R32, c[0x0][0x240] ;  /* 0x00009000ff202b82 */ /* 0x008ee20000000a00 */
[----:B------:R-:W-:Y:S02]  /*0b70*/  @P5 LEA R36, P4, R54, R30, 0x1 ;  /* 0x0000001e36245211 */ /* 0x000fe400078808ff */
[----:B------:R-:W-:Y:S01]  /*0b80*/  @P2 IADD3.X R30, RZ, R37, RZ, P6, !PT ;  /* 0x00000025ff1e2210 */ /* 0x000fe200037fe4ff */
[----:B------:R-:W-:Y:S01]  /*0b90*/  @P2 IMAD.WIDE.U32 R38, R52, R34, R38 ;  /* 0x0000002234262225 */ /* 0x000fe200078e0026 */
[----:B------:R-:W-:Y:S02]  /*0ba0*/  @P5 IADD3 R55, R55, R57, RZ ;  /* 0x0000003937375210 */ /* 0x000fe40007ffe0ff */
[----:B------:R-:W-:Y:S01]  /*0bb0*/  @P2 MOV R59, R53 ;  /* 0x00000035003b2202 */ /* 0x000fe20000000f00 */
[----:B-1----:R-:W-:Y:S01]  /*0bc0*/  @P2 IMAD R30, R30, R24, RZ ;  /* 0x000000181e1e2224 */ /* 0x002fe200078e02ff */
[----:B------:R-:W-:-:S02]  /*0bd0*/  @P5 LEA.HI.X R37, R54, R31, R55, 0x1, P4 ;  /* 0x0000001f36255211 */ /* 0x000fc400020f0c37 */
[----:B------:R-:W-:Y:S01]  /*0be0*/  @P2 IADD3 R35, R39, R35, RZ ;  /* 0x0000002327232210 */ /* 0x000fe20007ffe0ff */
[----:B------:R-:W-:Y:S01]  /*0bf0*/  @P2 IMAD R31, R56, R25, R30 ;  /* 0x00000019381f2224 */ /* 0x000fe200078e021e */
[----:B--2---:R-:W-:Y:S01]  /*0c00*/  @P2 LEA R52, P4, R38, R28, 0x1 ;  /* 0x0000001c26342211 */ /* 0x004fe200078808ff */
[----:B------:R-:W-:Y:S01]  /*0c10*/  @P2 IMAD.WIDE.U32 R58, R56, R24, R58 ;  /* 0x00000018383a2225 */ /* 0x000fe200078e003a */
[----:B------:R-:W-:Y:S02]  /*0c20*/  @P5 IADD3 R49, R51, R49, RZ ;  /* 0x0000003133315210 */ /* 0x000fe40007ffe0ff */
[----:B0-----:R-:W-:Y:S02]  /*0c30*/  @P5 LEA R34, P6, R50, R26, 0x1 ;  /* 0x0000001a32225211 */ /* 0x001fe400078c08ff */
[----:B------:R-:W-:Y:S02]  /*0c40*/  @P2 LEA.HI.X R53, R38, R29, R35, 0x1, P4 ;  /* 0x0000001d26352211 */ /* 0x000fe400020f0c23 */
[----:B------:R-:W-:-:S02]  /*0c50*/  CS2R R24, SRZ ;  /* 0x0000000000187805 */ /* 0x000fc4000001ff00 */
[----:B------:R-:W-:Y:S02]  /*0c60*/  @P5 LEA.HI.X R35, R50, R27, R49, 0x1, P6 ;  /* 0x0000001b32235211 */ /* 0x000fe400030f0c31 */
[----:B------:R-:W-:Y:S02]  /*0c70*/  CS2R R26, SRZ ;  /* 0x00000000001a7805 */ /* 0x000fe4000001ff00 */
[----:B------:R-:W-:Y:S02]  /*0c80*/  @P2 IADD3 R38, R59, R31, RZ ;  /* 0x0000001f3b262210 */ /* 0x000fe40007ffe0ff */
[----:B------:R-:W-:Y:S02]  /*0c90*/  CS2R R28, SRZ ;  /* 0x00000000001c7805 */ /* 0x000fe4000001ff00 */
[----:B------:R-:W-:Y:S02]  /*0ca0*/  CS2R R30, SRZ ;  /* 0x00000000001e7805 */ /* 0x000fe4000001ff00 */
[C---:B---3--:R-:W-:Y:S01]  /*0cb0*/  @P2 LEA R50, P4, R58.reuse, R32, 0x1 ;  /* 0x000000203a322211 */ /* 0x048fe200078808ff */
[----:B------:R0:W2:Y:S03]  /*0cc0*/  @P5 LDG.E.128 R24, desc[UR4][R36.64] ;  /* 0x0000000424185981 */ /* 0x0000a6000c1e1d00 */
[----:B------:R-:W-:-:S02]  /*0cd0*/  @P2 LEA.HI.X R51, R58, R33, R38, 0x1, P4 ;  /* 0x000000213a332211 */ /* 0x000fc400020f0c26 */
[----:B------:R-:W-:Y:S01]  /*0ce0*/  CS2R R32, SRZ ;  /* 0x0000000000207805 */ /* 0x000fe2000001ff00 */
[----:B------:R1:W3:Y:S01]  /*0cf0*/  @P5 LDG.E.128 R28, desc[UR4][R34.64] ;  /* 0x00000004221c5981 */ /* 0x0002e2000c1e1d00 */
[----:B------:R-:W-:Y:S02]  /*0d00*/  CS2R R38, SRZ ;  /* 0x0000000000267805 */ /* 0x000fe4000001ff00 */
[----:B0-----:R-:W-:Y:S02]  /*0d10*/  CS2R R36, SRZ ;  /* 0x0000000000247805 */ /* 0x001fe4000001ff00 */
[----:B-1----:R-:W-:-:S04]  /*0d20*/  CS2R R34, SRZ ;  /* 0x0000000000227805 */ /* 0x002fc8000001ff00 */
[----:B------:R0:W3:Y:S04]  /*0d30*/  @P2 LDG.E.128 R36, desc[UR4][R50.64] ;  /* 0x0000000432242981 */ /* 0x0000e8000c1e1d00 */
[----:B------:R1:W3:Y:S01]  /*0d40*/  @P2 LDG.E.128 R32, desc[UR4][R52.64] ;  /* 0x0000000434202981 */ /* 0x0002e2000c1e1d00 */
[----:B------:R-:W-:Y:S02]  /*0d50*/  ISETP.NE.AND P5, PT, R45, RZ, PT ;  /* 0x000000ff2d00720c */ /* 0x000fe40003fa5270 */
[----:B------:R-:W-:Y:S01]  /*0d60*/  @P0 LEA R48, R0, R48, 0x7 ;  /* 0x0000003000300211 */ /* 0x000fe200078e38ff */
[----:B------:R-:W-:Y:S01]  /*0d70*/  BSSY B0, `(.L_x_2424) ;  /* 0x000009b000007945 */ /* 0x000fe20003800000 */
[-C--:B------:R-:W-:Y:S02]  /*0d80*/  ISETP.GE.AND P4, PT, R44, R47.reuse, PT ;  /* 0x0000002f2c00720c */ /* 0x080fe40003f86270 */
[----:B------:R-:W-:Y:S01]  /*0d90*/  ISETP.GE.AND P2, PT, R43, R47, PT ;  /* 0x0000002f2b00720c */ /* 0x000fe20003f46270 */
[----:B----4-:R-:W-:-:S02]  /*0da0*/  HADD2.F32 R49, -RZ, R8.H0_H0 ;  /* 0x20000008ff317230 */ /* 0x010fc40000004100 */
[----:B------:R-:W-:Y:S02]  /*0db0*/  HADD2.F32 R8, -RZ, R8.H1_H1 ;  /* 0x30000008ff087230 */ /* 0x000fe40000004100 */
[----:B------:R-:W-:Y:S02]  /*0dc0*/  HADD2.F32 R59, -RZ, R12.H1_H1 ;  /* 0x3000000cff3b7230 */ /* 0x000fe40000004100 */
[--C-:B------:R-:W-:Y:S02]  /*0dd0*/  HADD2.F32 R54, -RZ, R9.reuse.H0_H0 ;  /* 0x20000009ff367230 */ /* 0x100fe40000004100 */
[----:B------:R-:W-:Y:S02]  /*0de0*/  HADD2.F32 R55, -RZ, R9.H1_H1 ;  /* 0x30000009ff377230 */ /* 0x000fe40000004100 */
[----:B------:R-:W-:Y:S01]  /*0df0*/  FMUL.FTZ R8, R8, R59 ;  /* 0x0000003b08087220 */ /* 0x000fe20000410000 */
[--C-:B------:R-:W-:Y:S02]  /*0e00*/  HADD2.F32 R9, -RZ, R10.reuse.H0_H0 ;  /* 0x2000000aff097230 */ /* 0x100fe40000004100 */
[----:B------:R-:W-:-:S02]  /*0e10*/  HADD2.F32 R57, -RZ, R10.H1_H1 ;  /* 0x3000000aff397230 */ /* 0x000fc40000004100 */
[----:B------:R-:W-:Y:S02]  /*0e20*/  HADD2.F32 R58, -RZ, R12.H0_H0 ;  /* 0x2000000cff3a7230 */ /* 0x000fe40000004100 */
[--C-:B0-----:R-:W-:Y:S02]  /*0e30*/  HADD2.F32 R51, -RZ, R13.reuse.H0_H0 ;  /* 0x2000000dff337230 */ /* 0x101fe40000004100 */
[----:B------:R-:W-:Y:S02]  /*0e40*/  HADD2.F32 R50, -RZ, R13.H1_H1 ;  /* 0x3000000dff327230 */ /* 0x000fe40000004100 */
[--C-:B------:R-:W-:Y:S02]  /*0e50*/  HADD2.F32 R13, -RZ, R15.reuse.H0_H0 ;  /* 0x2000000fff0d7230 */ /* 0x100fe40000004100 */
[----:B------:R-:W-:Y:S02]  /*0e60*/  HADD2.F32 R10, -RZ, R15.H1_H1 ;  /* 0x3000000fff0a7230 */ /* 0x000fe40000004100 */
[----:B------:R-:W-:-:S02]  /*0e70*/  HADD2.F32 R12, -RZ, R14.H0_H0 ;  /* 0x2000000eff0c7230 */ /* 0x000fc40000004100 */
[----:B------:R-:W-:Y:S02]  /*0e80*/  HADD2.F32 R14, -RZ, R14.H1_H1 ;  /* 0x3000000eff0e7230 */ /* 0x000fe40000004100 */
[----:B-1----:R-:W-:Y:S02]  /*0e90*/  HADD2.F32 R52, -RZ, R20.H1_H1 ;  /* 0x30000014ff347230 */ /* 0x002fe40000004100 */
[--C-:B------:R-:W-:Y:S02]  /*0ea0*/  HADD2.F32 R53, -RZ, R16.reuse.H1_H1 ;  /* 0x30000010ff357230 */ /* 0x100fe40000004100 */
[----:B------:R-:W-:Y:S02]  /*0eb0*/  HADD2.F32 R16, -RZ, R16.H0_H0 ;  /* 0x20000010ff107230 */ /* 0x000fe40000004100 */
[----:B------:R-:W-:Y:S02]  /*0ec0*/  HADD2.F32 R15, -RZ, R20.H0_H0 ;  /* 0x20000014ff0f7230 */ /* 0x000fe40000004100 */
[----:B------:R-:W-:Y:S01]  /*0ed0*/  FMUL.FTZ R59, R53, R52 ;  /* 0x00000034353b7220 */ /* 0x000fe20000410000 */
[----:B------:R-:W-:Y:S01]  /*0ee0*/  FFMA.FTZ R53, R49, R58, R8 ;  /* 0x0000003a31357223 */ /* 0x000fe20000010008 */
[----:B------:R-:W-:-:S02]  /*0ef0*/  HADD2.F32 R8, -RZ, R17.H0_H0 ;  /* 0x20000011ff087230 */ /* 0x000fc40000004100 */
[----:B------:R-:W-:Y:S02]  /*0f00*/  HADD2.F32 R49, -RZ, R21.H0_H0 ;  /* 0x20000015ff317230 */ /* 0x000fe40000004100 */
[----:B------:R-:W-:Y:S01]  /*0f10*/  FFMA.FTZ R15, R16, R15, R59 ;  /* 0x0000000f100f7223 */ /* 0x000fe2000001003b */
[----:B------:R-:W-:Y:S02]  /*0f20*/  HADD2.F32 R17, -RZ, R17.H1_H1 ;  /* 0x30000011ff117230 */ /* 0x000fe40000004100 */
[----:B------:R-:W-:Y:S02]  /*0f30*/  HADD2.F32 R16, -RZ, R21.H1_H1 ;  /* 0x30000015ff107230 */ /* 0x000fe40000004100 */
[----:B------:R-:W-:Y:S01]  /*0f40*/  FFMA.FTZ R20, R8, R49, R15 ;  /* 0x0000003108147223 */ /* 0x000fe2000001000f */
[----:B------:R-:W-:Y:S01]  /*0f50*/  FFMA.FTZ R54, R54, R51, R53 ;  /* 0x0000003336367223 */ /* 0x000fe20000010035 */
[----:B------:R-:W-:Y:S02]  /*0f60*/  HADD2.F32 R8, -RZ, R18.H0_H0 ;  /* 0x20000012ff087230 */ /* 0x000fe40000004100 */
[----:B------:R-:W-:-:S02]  /*0f70*/  HADD2.F32 R15, -RZ, R22.H0_H0 ;  /* 0x20000016ff0f7230 */ /* 0x000fc40000004100 */
[----:B------:R-:W-:Y:S01]  /*0f80*/  FFMA.FTZ R17, R17, R16, R20 ;  /* 0x0000001011117223 */ /* 0x000fe20000010014 */
[----:B------:R-:W-:-:S03]  /*0f90*/  FFMA.FTZ R50, R55, R50, R54 ;  /* 0x0000003237327223 */ /* 0x000fc60000010036 */
[----:B------:R-:W-:Y:S01]  /*0fa0*/  FFMA.FTZ R17, R8, R15, R17 ;  /* 0x0000000f08117223 */ /* 0x000fe20000010011 */
[----:B------:R-:W-:Y:S01]  /*0fb0*/  FFMA.FTZ R12, R9, R12, R50 ;  /* 0x0000000c090c7223 */ /* 0x000fe20000010032 */
[--C-:B------:R-:W-:Y:S02]  /*0fc0*/  HADD2.F32 R15, -RZ, R23.reuse.H0_H0 ;  /* 0x20000017ff0f7230 */ /* 0x100fe40000004100 */
[----:B------:R-:W-:Y:S02]  /*0fd0*/  HADD2.F32 R8, -RZ, R23.H1_H1 ;  /* 0x30000017ff087230 */ /* 0x000fe40000004100 */
[----:B------:R-:W-:Y:S02]  /*0fe0*/  HADD2.F32 R9, -RZ, R22.H1_H1 ;  /* 0x30000016ff097230 */ /* 0x000fe40000004100 */
[----:B------:R-:W-:Y:S02]  /*0ff0*/  HADD2.F32 R18, -RZ, R18.H1_H1 ;  /* 0x30000012ff127230 */ /* 0x000fe40000004100 */
[----:B--2---:R-:W-:-:S02]  /*1000*/  HADD2.F32 R21, -RZ, R24.H0_H0 ;  /* 0x20000018ff157230 */ /* 0x004fc40000004100 */
[----:B------:R-:W-:Y:S02]  /*1010*/  HADD2.F32 R24, -RZ, R24.H1_H1 ;  /* 0x30000018ff187230 */ /* 0x000fe40000004100 */
[--C-:B---3--:R-:W-:Y:S02]  /*1020*/  HADD2.F32 R50, -RZ, R28.reuse.H0_H0 ;  /* 0x2000001cff327230 */ /* 0x108fe40000004100 */
[----:B------:R-:W-:Y:S02]  /*1030*/  HADD2.F32 R23, -RZ, R28.H1_H1 ;  /* 0x3000001cff177230 */ /* 0x000fe40000004100 */
[--C-:B------:R-:W-:Y:S02]  /*1040*/  HADD2.F32 R28, -RZ, R29.reuse.H0_H0 ;  /* 0x2000001dff1c7230 */ /* 0x100fe40000004100 */
[----:B------:R-:W-:Y:S02]  /*1050*/  HADD2.F32 R20, -RZ, R29.H1_H1 ;  /* 0x3000001dff147230 */ /* 0x000fe40000004100 */
[----:B------:R-:W-:Y:S01]  /*1060*/  FMUL.FTZ R24, R24, R23 ;  /* 0x0000001718187220 */ /* 0x000fe20000410000 */
[----:B------:R-:W-:-:S02]  /*1070*/  HADD2.F32 R29, -RZ, R36.H1_H1 ;  /* 0x30000024ff1d7230 */ /* 0x000fc40000004100 */
[--C-:B------:R-:W-:Y:S02]  /*1080*/  HADD2.F32 R22, -RZ, R32.reuse.H1_H1 ;  /* 0x30000020ff167230 */ /* 0x100fe40000004100 */
[----:B------:R-:W-:Y:S01]  /*1090*/  FFMA.FTZ R9, R18, R9, R17 ;  /* 0x0000000912097223 */ /* 0x000fe20000010011 */
[----:B------:R-:W-:Y:S02]  /*10a0*/  HADD2.F32 R32, -RZ, R32.H0_H0 ;  /* 0x20000020ff207230 */ /* 0x000fe40000004100 */
[----:B------:R-:W-:Y:S02]  /*10b0*/  HADD2.F32 R23, -RZ, R36.H0_H0 ;  /* 0x20000024ff177230 */ /* 0x000fe40000004100 */
[----:B------:R-:W-:Y:S01]  /*10c0*/  FMUL.FTZ R29, R22, R29 ;  /* 0x0000001d161d7220 */ /* 0x000fe20000410000 */
[----:B------:R-:W-:Y:S02]  /*10d0*/  HADD2.F32 R17, -RZ, R25.H0_H0 ;  /* 0x20000019ff117230 */ /* 0x000fe40000004100 */
[----:B------:R-:W-:Y:S01]  /*10e0*/  FFMA.FTZ R24, R21, R50, R24 ;  /* 0x0000003215187223 */ /* 0x000fe20000010018 */
[----:B------:R-:W-:-:S02]  /*10f0*/  HADD2.F32 R56, -RZ, R11.H0_H0 ;  /* 0x2000000bff387230 */ /* 0x000fc40000004100 */
[----:B------:R-:W-:Y:S01]  /*1100*/  FFMA.FTZ R57, R57, R14, R12 ;  /* 0x0000000e39397223 */ /* 0x000fe2000001000c */
[----:B------:R-:W-:Y:S02]  /*1110*/  HADD2.F32 R21, -RZ, R33.H0_H0 ;  /* 0x20000021ff157230 */ /* 0x000fe40000004100 */
[----:B------:R-:W-:Y:S01]  /*1120*/  FFMA.FTZ R32, R32, R23, R29 ;  /* 0x0000001720207223 */ /* 0x000fe2000001001d */
[----:B------:R-:W-:Y:S02]  /*1130*/  HADD2.F32 R22, -RZ, R37.H0_H0 ;  /* 0x20000025ff167230 */ /* 0x000fe40000004100 */
[----:B------:R-:W-:Y:S01]  /*1140*/  FFMA.FTZ R28, R17, R28, R24 ;  /* 0x0000001c111c7223 */ /* 0x000fe20000010018 */
[----:B------:R-:W-:Y:S02]  /*1150*/  HADD2.F32 R25, -RZ, R25.H1_H1 ;  /* 0x30000019ff197230 */ /* 0x000fe40000004100 */
[----:B------:R-:W-:Y:S01]  /*1160*/  FFMA.FTZ R56, R56, R13, R57 ;  /* 0x0000000d38387223 */ /* 0x000fe20000010039 */
[----:B------:R-:W-:-:S02]  /*1170*/  HADD2.F32 R12, -RZ, R19.H0_H0 ;  /* 0x20000013ff0c7230 */ /* 0x000fc40000004100 */
[----:B------:R-:W-:Y:S01]  /*1180*/  FFMA.FTZ R22, R21, R22, R32 ;  /* 0x0000001615167223 */ /* 0x000fe20000010020 */
[----:B------:R-:W-:Y:S02]  /*1190*/  HADD2.F32 R33, -RZ, R33.H1_H1 ;  /* 0x30000021ff217230 */ /* 0x000fe40000004100 */
[----:B------:R-:W-:Y:S02]  /*11a0*/  HADD2.F32 R24, -RZ, R37.H1_H1 ;  /* 0x30000025ff187230 */ /* 0x000fe40000004100 */
[----:B------:R-:W-:Y:S01]  /*11b0*/  FFMA.FTZ R28, R25, R20, R28 ;  /* 0x00000014191c7223 */ /* 0x000fe2000001001c */
[----:B------:R-:W-:Y:S02]  /*11c0*/  HADD2.F32 R13, -RZ, R26.H0_H0 ;  /* 0x2000001aff0d7230 */ /* 0x000fe40000004100 */
[----:B------:R-:W-:Y:S02]  /*11d0*/  HADD2.F32 R18, -RZ, R30.H0_H0 ;  /* 0x2000001eff127230 */ /* 0x000fe40000004100 */
[----:B------:R-:W-:Y:S01]  /*11e0*/  FFMA.FTZ R12, R12, R15, R9 ;  /* 0x0000000f0c0c7223 */ /* 0x000fe20000010009 */
[----:B------:R-:W-:-:S02]  /*11f0*/  HADD2.F32 R17, -RZ, R34.H0_H0 ;  /* 0x20000022ff117230 */ /* 0x000fc40000004100 */
[----:B------:R-:W-:Y:S01]  /*1200*/  FFMA.FTZ R22, R33, R24, R22 ;  /* 0x0000001821167223 */ /* 0x000fe20000010016 */
[----:B------:R-:W-:Y:S02]  /*1210*/  HADD2.F32 R20, -RZ, R38.H0_H0 ;  /* 0x20000026ff147230 */ /* 0x000fe40000004100 */
[----:B------:R-:W-:Y:S01]  /*1220*/  FFMA.FTZ R13, R13, R18, R28 ;  /* 0x000000120d0d7223 */ /* 0x000fe2000001001c */
[----:B------:R-:W-:Y:S02]  /*1230*/  HADD2.F32 R26, -RZ, R26.H1_H1 ;  /* 0x3000001aff1a7230 */ /* 0x000fe40000004100 */
[----:B------:R-:W-:Y:S02]  /*1240*/  HADD2.F32 R15, -RZ, R30.H1_H1 ;  /* 0x3000001eff0f7230 */ /* 0x000fe40000004100 */
[----:B------:R-:W-:Y:S01]  /*1250*/  FFMA.FTZ R17, R17, R20, R22 ;  /* 0x0000001411117223 */ /* 0x000fe20000010016 */
[----:B------:R-:W-:Y:S02]  /*1260*/  HADD2.F32 R34, -RZ, R34.H1_H1 ;  /* 0x30000022ff227230 */ /* 0x000fe40000004100 */
[----:B------:R-:W-:-:S02]  /*1270*/  HADD2.F32 R21, -RZ, R38.H1_H1 ;  /* 0x30000026ff157230 */ /* 0x000fc40000004100 */
[----:B------:R-:W-:Y:S01]  /*1280*/  FFMA.FTZ R26, R26, R15, R13 ;  /* 0x0000000f1a1a7223 */ /* 0x000fe2000001000d */
[----:B------:R-:W-:Y:S02]  /*1290*/  HADD2.F32 R9, -RZ, R27.H0_H0 ;  /* 0x2000001bff097230 */ /* 0x000fe40000004100 */
[----:B------:R-:W-:Y:S02]  /*12a0*/  HADD2.F32 R16, -RZ, R31.H0_H0 ;  /* 0x2000001fff107230 */ /* 0x000fe40000004100 */
[----:B------:R-:W-:Y:S01]  /*12b0*/  FFMA.FTZ R34, R34, R21, R17 ;  /* 0x0000001522227223 */ /* 0x000fe20000010011 */
[----:B------:R-:W-:Y:S02]  /*12c0*/  HADD2.F32 R13, -RZ, R35.H0_H0 ;  /* 0x20000023ff0d7230 */ /* 0x000fe40000004100 */
[----:B------:R-:W-:Y:S02]  /*12d0*/  HADD2.F32 R18, -RZ, R39.H0_H0 ;  /* 0x20000027ff127230 */ /* 0x000fe40000004100 */
[----:B------:R-:W-:Y:S01]  /*12e0*/  FFMA.FTZ R26, R9, R16, R26 ;  /* 0x00000010091a7223 */ /* 0x000fe2000001001a */
[----:B------:R-:W-:-:S02]  /*12f0*/  HADD2.F32 R11, -RZ, R11.H1_H1 ;  /* 0x3000000bff0b7230 */ /* 0x000fc40000004100 */
[----:B------:R-:W-:Y:S02]  /*1300*/  HADD2.F32 R19, -RZ, R19.H1_H1 ;  /* 0x30000013ff137230 */ /* 0x000fe40000004100 */
[----:B------:R-:W-:Y:S01]  /*1310*/  FFMA.FTZ R18, R13, R18, R34 ;  /* 0x000000120d127223 */ /* 0x000fe20000010022 */
[----:B------:R-:W-:Y:S02]  /*1320*/  HADD2.F32 R27, -RZ, R27.H1_H1 ;  /* 0x3000001bff1b7230 */ /* 0x000fe40000004100 */
[----:B------:R-:W-:Y:S02]  /*1330*/  HADD2.F32 R14, -RZ, R31.H1_H1 ;  /* 0x3000001fff0e7230 */ /* 0x000fe40000004100 */
[----:B------:R-:W-:Y:S02]  /*1340*/  HADD2.F32 R35, -RZ, R35.H1_H1 ;  /* 0x30000023ff237230 */ /* 0x000fe40000004100 */
[----:B------:R-:W-:Y:S02]  /*1350*/  HADD2.F32 R16, -RZ, R39.H1_H1 ;  /* 0x30000027ff107230 */ /* 0x000fe40000004100 */
[----:B------:R-:W-:Y:S01]  /*1360*/  FFMA.FTZ R10, R11, R10, R56 ;  /* 0x0000000a0b0a7223 */ /* 0x000fe20000010038 */
[----:B------:R-:W-:Y:S01]  /*1370*/  FFMA.FTZ R12, R19, R8, R12 ;  /* 0x00000008130c7223 */ /* 0x000fe2000001000c */
[----:B------:R-:W-:Y:S01]  /*1380*/  FFMA.FTZ R26, R27, R14, R26 ;  /* 0x0000000e1b1a7223 */ /* 0x000fe2000001001a */
        /* <DEDUP_REMOVED lines=13> */
[----:B0-----:R-:W-:-:S02]  /*1460*/  FADD.FTZ R12, R9, R8 ;  /* 0x00000008090c7221 */ /* 0x001fc40000010000 */
[----:B------:R-:W0:Y:S01]  /*1470*/  LDC.64 R8, c[0x0][0x2d0] ;  /* 0x0000b400ff087b82 */ /* 0x000e220000000a00 */
[----:B-1----:R-:W-:Y:S01]  /*1480*/  FADD.FTZ R14, R11, R14 ;  /* 0x0000000e0b0e7221 */ /* 0x002fe20000010000 */
[----:B--2---:R-:W-:Y:S01]  /*1490*/  FADD.FTZ R17, R16, R13 ;  /* 0x0000000d10117221 */ /* 0x004fe20000010000 */
[----:B---3--:R-:W-:Y:S01]  /*14a0*/  FADD.FTZ R20, R19, R10 ;  /* 0x0000000a13147221 */ /* 0x008fe20000010000 */
[----:B------:R-:W1:Y:S04]  /*14b0*/  SHFL.BFLY PT, R13, R12, 0x1, 0x1f ;  /* 0x0c201f000c0d7f89 */ /* 0x000e6800000e0000 */
[----:B------:R-:W2:Y:S04]  /*14c0*/  SHFL.BFLY PT, R15, R14, 0x1, 0x1f ;  /* 0x0c201f000e0f7f89 */ /* 0x000ea800000e0000 */
[----:B------:R-:W3:Y:S04]  /*14d0*/  SHFL.BFLY PT, R18, R17, 0x1, 0x1f ;  /* 0x0c201f0011127f89 */ /* 0x000ee800000e0000 */
[----:B------:R-:W4:Y:S01]  /*14e0*/  SHFL.BFLY PT, R21, R20, 0x1, 0x1f ;  /* 0x0c201f0014157f89 */ /* 0x000f2200000e0000 */
[----:B------:R-:W-:Y:S01]  /*14f0*/  @P0 SHF.R.S32.HI R11, RZ, 0x1f, R48 ;  /* 0x0000001fff0b0819 */ /* 0x000fe20000011430 */
[----:B------:R-:W-:-:S03]  /*1500*/  HFMA2.MMA R10, -RZ, RZ, 0, 0 ;  /* 0x00000000ff0a7435 */ /* 0x000fc600000001ff */
[----:B------:R-:W-:-:S04]  /*1510*/  @P0 LEA.HI R11, R11, R48, RZ, 0x7 ;  /* 0x000000300b0b0211 */ /* 0x000fc800078f38ff */
[----:B------:R-:W-:Y:S02]  /*1520*/  @P0 LOP3.LUT R10, R11, 0xffffff80, RZ, 0xc0, !PT ;  /* 0xffffff800b0a0812 */ /* 0x000fe400078ec0ff */
[----:B------:R-:W-:Y:S01]  /*1530*/  ISETP.GE.AND P0, PT, R46, R47, PT ;  /* 0x0000002f2e00720c */ /* 0x000fe20003f06270 */
[----:B-1----:R-:W-:Y:S01]  /*1540*/  FADD.FTZ R19, R12, R13 ;  /* 0x0000000d0c137221 */ /* 0x002fe20000010000 */
[----:B--2---:R-:W-:Y:S01]  /*1550*/  FADD.FTZ R15, R14, R15 ;  /* 0x0000000f0e0f7221 */ /* 0x004fe20000010000 */
[----:B---3--:R-:W-:Y:S01]  /*1560*/  FADD.FTZ R18, R17, R18 ;  /* 0x0000001211127221 */ /* 0x008fe20000010000 */
[----:B----4-:R-:W-:Y:S01]  /*1570*/  FADD.FTZ R21, R20, R21 ;  /* 0x0000001514157221 */ /* 0x010fe20000010000 */
[----:B0-----:R-:W-:Y:S08]  /*1580*/  @P5 BRA `(.L_x_2425) ;  /* 0x0000000000645947 */ /* 0x001ff00003800000 */
[----:B------:R-:W0:Y:S01]  /*1590*/  LDC.64 R16, c[0x0][0x278] ;  /* 0x00009e00ff107b82 */ /* 0x000e220000000a00 */
[----:B------:R-:W-:Y:S01]  /*15a0*/  SHF.R.S32.HI R14, RZ, 0x1f, R10 ;  /* 0x0000001fff0e7819 */ /* 0x000fe2000001140a */
[----:B------:R-:W-:Y:S01]  /*15b0*/  ULDC.64 UR8, c[0x0][0x280] ;  /* 0x0000a00000087ab9 */ /* 0x000fe20000000a00 */
[----:B------:R-:W-:Y:S02]  /*15c0*/  IADD3 R12, P5, R5, R10, RZ ;  /* 0x0000000a050c7210 */ /* 0x000fe40007fbe0ff */
[----:B------:R-:W-:Y:S02]  /*15d0*/  FSEL R15, R15, RZ, !P4 ;  /* 0x000000ff0f0f7208 */ /* 0x000fe40006000000 */
[----:B------:R-:W-:Y:S01]  /*15e0*/  LEA.HI.X.SX32 R13, R5, R14, 0x1, P5 ;  /* 0x0000000e050d7211 */ /* 0x000fe200028f0eff */
[C---:B0-----:R-:W-:Y:S02]  /*15f0*/  IMAD R14, R16.reuse, UR7, RZ ;  /* 0x00000007100e7c24 */ /* 0x041fe4000f8e02ff */
[----:B------:R-:W-:-:S04]  /*1600*/  IMAD.WIDE.U32 R12, R16, UR6, R12 ;  /* 0x00000006100c7c25 */ /* 0x000fc8000f8e000c */
[----:B------:R-:W-:Y:S01]  /*1610*/  IMAD R11, R17, UR6, R14 ;  /* 0x00000006110b7c24 */ /* 0x000fe2000f8e020e */
[----:B------:R-:W-:Y:S01]  /*1620*/  FSEL R17, R18, RZ, !P2 ;  /* 0x000000ff12117208 */ /* 0x000fe20005000000 */
[----:B------:R-:W-:-:S03]  /*1630*/  IMAD R14, R41, UR8, RZ ;  /* 0x00000008290e7c24 */ /* 0x000fc6000f8e02ff */
[----:B------:R-:W-:Y:S01]  /*1640*/  IADD3 R13, R13, R11, RZ ;  /* 0x0000000b0d0d7210 */ /* 0x000fe20007ffe0ff */
[C---:B------:R-:W-:Y:S02]  /*1650*/  IMAD R11, R7.reuse, UR9, R14 ;  /* 0x00000009070b7c24 */ /* 0x040fe4000f8e020e */
[----:B------:R-:W-:Y:S01]  /*1660*/  IMAD.WIDE.U32 R12, R7, UR8, R12 ;  /* 0x00000008070c7c25 */ /* 0x000fe2000f8e000c */
[----:B------:R-:W-:Y:S02]  /*1670*/  ULDC.64 UR8, c[0x0][0x260] ;  /* 0x0000980000087ab9 */ /* 0x000fe40000000a00 */
[----:B------:R-:W-:-:S04]  /*1680*/  IADD3 R6, P5, R6, R12, RZ ;  /* 0x0000000c06067210 */ /* 0x000fc80007fbe0ff */
[----:B------:R-:W-:Y:S02]  /*1690*/  IADD3.X R13, R42, R13, R11, P5, !PT ;  /* 0x0000000d2a0d7210 */ /* 0x000fe40002ffe40b */
[C---:B------:R-:W-:Y:S02]  /*16a0*/  LEA R12, P5, R6.reuse, UR8, 0x2 ;  /* 0x00000008060c7c11 */ /* 0x040fe4000f8a10ff */
[----:B------:R-:W-:Y:S02]  /*16b0*/  FSEL R11, R19, RZ, !P3 ;  /* 0x000000ff130b7208 */ /* 0x000fe40005800000 */
[----:B------:R-:W-:Y:S02]  /*16c0*/  LEA.HI.X R13, R6, UR9, R13, 0x2, P5 ;  /* 0x00000009060d7c11 */ /* 0x000fe4000a8f140d */
[----:B------:R-:W-:-:S03]  /*16d0*/  FSEL R19, R21, RZ, !P0 ;  /* 0x000000ff15137208 */ /* 0x000fc60004000000 */
[----:B------:R0:W-:Y:S04]  /*16e0*/  STG.E desc[UR4][R12.64], R11 ;  /* 0x0000000b0c007986 */ /* 0x0001e8000c101904 */
[----:B------:R0:W-:Y:S04]  /*16f0*/  STG.E desc[UR4][R12.64+0x80], R15 ;  /* 0x0000800f0c007986 */ /* 0x0001e8000c101904 */
[----:B------:R0:W-:Y:S04]  /*1700*/  STG.E desc[UR4][R12.64+0x100], R17 ;  /* 0x000100110c007986 */ /* 0x0001e8000c101904 */
[----:B------:R0:W-:Y:S02]  /*1710*/  STG.E desc[UR4][R12.64+0x180], R19 ;  /* 0x000180130c007986 */ /* 0x0001e4000c101904 */
.L_x_2425:
[----:B------:R-:W-:Y:S05]  /*1720*/  BSYNC B0 ;  /* 0x0000000000007941 */ /* 0x000fea0003800000 */
.L_x_2424:
[----:B------:R-:W-:Y:S01]  /*1730*/  IADD3 R4, R4, 0x7f, RZ ;  /* 0x0000007f04047810 */ /* 0x000fe20007ffe0ff */
[----:B------:R-:W-:Y:S01]  /*1740*/  BSSY B0, `(.L_x_2426) ;  /* 0x0000029000007945 */ /* 0x000fe20003800000 */
[----:B0-----:R-:W-:Y:S02]  /*1750*/  SHF.L.U32 R12, R10, 0x6, RZ ;  /* 0x000000060a0c7819 */ /* 0x001fe400000006ff */
[----:B------:R-:W-:Y:S02]  /*1760*/  SHF.R.S32.HI R11, RZ, 0x1f, R4 ;  /* 0x0000001fff0b7819 */ /* 0x000fe40000011404 */
[----:B------:R-:W-:Y:S02]  /*1770*/  SHF.L.U32 R13, R2, 0xd, RZ ;  /* 0x0000000d020d7819 */ /* 0x000fe400000006ff */
[----:B------:R-:W-:Y:S02]  /*1780*/  LEA.HI R11, R11, R4, RZ, 0x7 ;  /* 0x000000040b0b7211 */ /* 0x000fe400078f38ff */
[----:B------:R-:W-:-:S02]  /*1790*/  SHF.L.U32 R6, R3, 0x2, RZ ;  /* 0x0000000203067819 */ /* 0x000fc400000006ff */
[----:B------:R-:W-:Y:S02]  /*17a0*/  LOP3.LUT R4, R11, 0xffffff80, RZ, 0xc0, !PT ;  /* 0xffffff800b047812 */ /* 0x000fe400078ec0ff */
[----:B------:R-:W-:Y:S02]  /*17b0*/  SHF.R.S32.HI R14, RZ, 0x1f, R12 ;  /* 0x0000001fff0e7819 */ /* 0x000fe4000001140c */
[----:B------:R-:W-:Y:S02]  /*17c0*/  IADD3 R4, -R5, R4, RZ ;  /* 0x0000000405047210 */ /* 0x000fe40007ffe1ff */
[--C-:B------:R-:W-:Y:S02]  /*17d0*/  IADD3 R12, P0, P2, R12, R6, R13.reuse ;  /* 0x000000060c0c7210 */ /* 0x100fe40007a1e00d */
[----:B------:R-:W-:Y:S02]  /*17e0*/  ISETP.GE.OR P1, PT, R3, R4, P1 ;  /* 0x000000040300720c */ /* 0x000fe40000f26670 */
[----:B------:R-:W-:-:S02]  /*17f0*/  SHF.R.S32.HI R13, RZ, 0x1f, R13 ;  /* 0x0000001fff0d7819 */ /* 0x000fc4000001140d */
[----:B------:R-:W-:-:S04]  /*1800*/  SHF.R.S32.HI R6, RZ, 0x1f, R6 ;  /* 0x0000001fff067819 */ /* 0x000fc80000011406 */
[----:B------:R-:W-:Y:S01]  /*1810*/  IADD3.X R13, R14, R6, R13, P0, P2 ;  /* 0x000000060e0d7210 */ /* 0x000fe200007e440d */
[----:B------:R-:W-:-:S04]  /*1820*/  IMAD R6, R8, UR7, RZ ;  /* 0x0000000708067c24 */ /* 0x000fc8000f8e02ff */
[----:B------:R-:W-:Y:S02]  /*1830*/  IMAD R9, R9, UR6, R6 ;  /* 0x0000000609097c24 */ /* 0x000fe4000f8e0206 */
[----:B------:R-:W-:-:S05]  /*1840*/  IMAD.WIDE.U32 R12, R8, UR6, R12 ;  /* 0x00000006080c7c25 */ /* 0x000fca000f8e000c */
[----:B------:R-:W-:Y:S01]  /*1850*/  IADD3 R11, R13, R9, RZ ;  /* 0x000000090d0b7210 */ /* 0x000fe20007ffe0ff */
[----:B------:R-:W-:Y:S06]  /*1860*/  @P1 BRA `(.L_x_2427) ;  /* 0x0000000000581947 */ /* 0x000fec0003800000 */
[----:B------:R-:W0:Y:S01]  /*1870*/  LDC.64 R8, c[0x0][0x2a8] ;  /* 0x0000aa00ff087b82 */ /* 0x000e220000000a00 */
[----:B------:R-:W-:Y:S01]  /*1880*/  SHF.R.S32.HI R6, RZ, 0x1f, R5 ;  /* 0x0000001fff067819 */ /* 0x000fe20000011405 */
[----:B------:R-:W-:Y:S01]  /*1890*/  ULDC.64 UR8, c[0x0][0x2b0] ;  /* 0x0000ac0000087ab9 */ /* 0x000fe20000000a00 */
[--C-:B------:R-:W-:Y:S02]  /*18a0*/  IADD3 R4, P0, P1, R10, R5, R3.reuse ;  /* 0x000000050a047210 */ /* 0x100fe4000791e003 */
[----:B------:R-:W-:Y:S02]  /*18b0*/  SHF.R.S32.HI R14, RZ, 0x1f, R10 ;  /* 0x0000001fff0e7819 */ /* 0x000fe4000001140a */
[----:B------:R-:W-:-:S04]  /*18c0*/  SHF.R.S32.HI R5, RZ, 0x1f, R3 ;  /* 0x0000001fff057819 */ /* 0x000fc80000011403 */
[----:B------:R-:W-:Y:S02]  /*18d0*/  IADD3.X R5, R14, R6, R5, P0, P1 ;  /* 0x000000060e057210 */ /* 0x000fe400007e2405 */
[----:B-----5:R-:W-:Y:S01]  /*18e0*/  FSETP.NEU.FTZ.AND P0, PT, R40, -INF , PT ;  /* 0xff8000002800780b */ /* 0x020fe20003f1d000 */
[C---:B0-----:R-:W-:Y:S02]  /*18f0*/  IMAD R6, R8.reuse, UR7, RZ ;  /* 0x0000000708067c24 */ /* 0x041fe4000f8e02ff */
[----:B------:R-:W-:-:S04]  /*1900*/  IMAD.WIDE.U32 R4, R8, UR6, R4 ;  /* 0x0000000608047c25 */ /* 0x000fc8000f8e0004 */
[----:B------:R-:W-:Y:S02]  /*1910*/  IMAD R9, R9, UR6, R6 ;  /* 0x0000000609097c24 */ /* 0x000fe4000f8e0206 */
[----:B------:R-:W-:-:S03]  /*1920*/  IMAD R6, R41, UR8, RZ ;  /* 0x0000000829067c24 */ /* 0x000fc6000f8e02ff */
[----:B------:R-:W-:Y:S01]  /*1930*/  IADD3 R5, R5, R9, RZ ;  /* 0x0000000905057210 */ /* 0x000fe20007ffe0ff */
[C---:B------:R-:W-:Y:S02]  /*1940*/  IMAD R9, R7.reuse, UR9, R6 ;  /* 0x0000000907097c24 */ /* 0x040fe4000f8e0206 */
[----:B------:R-:W-:Y:S01]  /*1950*/  FMUL.FTZ R6, R40, 1.4426950216293334961 ;  /* 0x3fb8aa3b28067820 */ /* 0x000fe20000410000 */
[----:B------:R-:W-:Y:S01]  /*1960*/  IMAD.WIDE.U32 R4, R7, UR8, R4 ;  /* 0x0000000807047c25 */ /* 0x000fe2000f8e0004 */
[----:B------:R-:W-:-:S04]  /*1970*/  ULDC.64 UR8, c[0x0][0x2a0] ;  /* 0x0000a80000087ab9 */ /* 0x000fc80000000a00 */
[----:B------:R-:W-:Y:S02]  /*1980*/  IADD3 R5, R5, R9, RZ ;  /* 0x0000000905057210 */ /* 0x000fe40007ffe0ff */
[----:B------:R-:W-:-:S04]  /*1990*/  LEA R8, P1, R4, UR8, 0x2 ;  /* 0x0000000804087c11 */ /* 0x000fc8000f8210ff */
[----:B------:R-:W-:Y:S02]  /*19a0*/  LEA.HI.X R9, R4, UR9, R5, 0x2, P1 ;  /* 0x0000000904097c11 */ /* 0x000fe400088f1405 */
[----:B------:R-:W-:-:S05]  /*19b0*/  FSEL R5, R6, RZ, P0 ;  /* 0x000000ff06057208 */ /* 0x000fca0000000000 */
[----:B------:R0:W-:Y:S02]  /*19c0*/  STG.E desc[UR4][R8.64], R5 ;  /* 0x0000000508007986 */ /* 0x0001e4000c101904 */
.L_x_2427:
[----:B------:R-:W-:Y:S05]  /*19d0*/  BSYNC B0 ;  /* 0x0000000000007941 */ /* 0x000fea0003800000 */
.L_x_2426:
[----:B------:R-:W-:Y:S01]  /*19e0*/  ULDC.64 UR10, c[0x0][0x2e8] ;  /* 0x0000ba00000a7ab9 */ /* 0x000fe20000000a00 */
[----:B------:R-:W-:Y:S01]  /*19f0*/  ULDC.64 UR8, c[0x0][0x2d8] ;  /* 0x0000b60000087ab9 */ /* 0x000fe20000000a00 */
[----:B------:R-:W-:Y:S01]  /*1a00*/  MOV R10, R12 ;  /* 0x0000000c000a7202 */ /* 0x000fe20000000f00 */
[----:B------:R-:W-:Y:S01]  /*1a10*/  IMAD R6, R41, UR8, RZ ;  /* 0x0000000829067c24 */ /* 0x000fe2000f8e02ff */
[----:B------:R-:W-:-:S03]  /*1a20*/  ISETP.NE.U32.AND P0, PT, RZ, UR10, PT ;  /* 0x0000000aff007c0c */ /* 0x000fc6000bf05070 */
[----:B0-----:R-:W-:Y:S01]  /*1a30*/  IMAD.WIDE.U32 R4, R7, UR8, R10 ;  /* 0x0000000807047c25 */ /* 0x001fe2000f8e000a */
[----:B------:R-:W-:-:S03]  /*1a40*/  ISETP.NE.AND.EX P0, PT, RZ, UR11, PT, P0 ;  /* 0x0000000bff007c0c */ /* 0x000fc6000bf05300 */
[----:B------:R-:W-:Y:S01]  /*1a50*/  IMAD R7, R7, UR9, R6 ;  /* 0x0000000907077c24 */ /* 0x000fe2000f8e0206 */
[----:B------:R-:W-:Y:S01]  /*1a60*/  ISETP.NE.OR P0, PT, R3, RZ, !P0 ;  /* 0x000000ff0300720c */ /* 0x000fe20004705670 */
[----:B------:R-:W-:Y:S02]  /*1a70*/  ULDC.64 UR8, c[0x0][0x2b8] ;  /* 0x0000ae0000087ab9 */ /* 0x000fe40000000a00 */
[----:B------:R-:W-:Y:S02]  /*1a80*/  LEA R6, P1, R4, UR8, 0x2 ;  /* 0x0000000804067c11 */ /* 0x000fe4000f8210ff */
[----:B------:R-:W-:-:S04]  /*1a90*/  IADD3 R5, R5, R7, RZ ;  /* 0x0000000705057210 */ /* 0x000fc80007ffe0ff */
[----:B------:R-:W-:-:S05]  /*1aa0*/  LEA.HI.X R7, R4, UR9, R5, 0x2, P1 ;  /* 0x0000000904077c11 */ /* 0x000fca00088f1405 */
        /* <DEDUP_REMOVED lines=9> */
[----:B------:R-:W1:Y:S08]  /*1b40*/  LDC R3, c[0x0][0x2e0] ;  /* 0x0000b800ff037b82 */ /* 0x000e700000000800 */
[----:B0-----:R-:W0:Y:S08]  /*1b50*/  LDC R7, c[0x0][0x220] ;  /* 0x00008800ff077b82 */ /* 0x001e300000000800 */
[----:B------:R-:W2:Y:S01]  /*1b60*/  LDC.64 R4, c[0x0][0x2e8] ;  /* 0x0000ba00ff047b82 */ /* 0x000ea20000000a00 */
[----:B-1----:R-:W-:-:S04]  /*1b70*/  IMAD R0, R2, R3, R0 ;  /* 0x0000000302007224 */ /* 0x002fc800078e0200 */
[----:B0-----:R-:W-:-:S04]  /*1b80*/  IMAD R3, R0, R7, UR6 ;  /* 0x0000000600037e24 */ /* 0x001fc8000f8e0207 */
[----:B--2---:R-:W-:-:S05]  /*1b90*/  IMAD.WIDE R2, R3, 0x4, R4 ;  /* 0x0000000403027825 */ /* 0x004fca00078e0204 */
[----:B------:R-:W-:Y:S01]  /*1ba0*/  STG.E desc[UR4][R2.64], RZ ;  /* 0x000000ff02007986 */ /* 0x000fe2000c101904 */
[----:B------:R-:W-:Y:S05]  /*1bb0*/  EXIT ;  /* 0x000000000000794d */ /* 0x000fea0003800000 */
.L_x_2428:
        /* <DEDUP_REMOVED lines=12> */
.L_x_3736:


//--------------------- .text._ZN7cutlass13device_kernelIN5flash11enable_sm90INS1_16FlashAttnBwdSm90INS1_25CollectiveMainloopBwdSm90ILi2ELi2ELi2EN4cute5tupleIJNS5_1CILi1EEES8_S8_EEENS6_IJNS7_ILi96EEENS7_ILi128EEENS7_ILi64EEEEEENS_6half_tEfNS_4arch4Sm90ELb1ELb0ELb1ELb0ELb0ELb1ELb0ELb1ELi2ELi1ELi2ELi2ELb0EEENS1_21CollectiveEpilogueBwdISD_SE_SG_Li256ELb0ELb0ELi1EEENS1_25SingleTileBwdLPTSchedulerILb0ELi128ELb0EEEEEEEEEvNT_6ParamsE --------------------------
	.section	.text._ZN7cutlass13device_kernelIN5flash11enable_sm90INS1_16FlashAttnBwdSm90INS1_25CollectiveMainloopBwdSm90ILi2ELi2ELi2EN4cute5tupleIJNS5_1CILi1EEES8_S8_EEENS6_IJNS7_ILi96EEENS7_ILi128EEENS7_ILi64EEEEEENS_6half_tEfNS_4arch4Sm90ELb1ELb0ELb1ELb0ELb0ELb1ELb0ELb1ELi2ELi1ELi2ELi2ELb0EEENS1_21CollectiveEpilogueBwdISD_SE_SG_Li256ELb0ELb0ELi1EEENS1_25SingleTileBwdLPTSchedulerILb0ELi128ELb0EEEEEEEEEvNT_6ParamsE,"ax",@progbits
	.align	128
.text._ZN7cutlass13device_kernelIN5flash11enable_sm90INS1_16FlashAttnBwdSm90INS1_25CollectiveMainloopBwdSm90ILi2ELi2ELi2EN4cute5tupleIJNS5_1CILi1EEES8_S8_EEENS6_IJNS7_ILi96EEENS7_ILi128EEENS7_ILi64EEEEEENS_6half_tEfNS_4arch4Sm90ELb1ELb0ELb1ELb0ELb0ELb1ELb0ELb1ELi2ELi1ELi2ELi2ELb0EEENS1_21CollectiveEpilogueBwdISD_SE_SG_Li256ELb0ELb0ELi1EEENS1_25SingleTileBwdLPTSchedulerILb0ELi128ELb0EEEEEEEEEvNT_6ParamsE:
        .type           _ZN7cutlass13device_kernelIN5flash11enable_sm90INS1_16FlashAttnBwdSm90INS1_25CollectiveMainloopBwdSm90ILi2ELi2ELi2EN4cute5tupleIJNS5_1CILi1EEES8_S8_EEENS6_IJNS7_ILi96EEENS7_ILi128EEENS7_ILi64EEEEEENS_6half_tEfNS_4arch4Sm90ELb1ELb0ELb1ELb0ELb0ELb1ELb0ELb1ELi2ELi1ELi2ELi2ELb0EEENS1_21CollectiveEpilogueBwdISD_SE_SG_Li256ELb0ELb0ELi1EEENS1_25SingleTileBwdLPTSchedulerILb0ELi128ELb0EEEEEEEEEvNT_6ParamsE,@function
        .size           _ZN7cutlass13device_kernelIN5flash11enable_sm90INS1_16FlashAttnBwdSm90INS1_25CollectiveMainloopBwdSm90ILi2ELi2ELi2EN4cute5tupleIJNS5_1CILi1EEES8_S8_EEENS6_IJNS7_ILi96EEENS7_ILi128EEENS7_ILi64EEEEEENS_6half_tEfNS_4arch4Sm90ELb1ELb0ELb1ELb0ELb0ELb1ELb0ELb1ELi2ELi1ELi2ELi2ELb0EEENS1_21CollectiveEpilogueBwdISD_SE_SG_Li256ELb0ELb0ELi1EEENS1_25SingleTileBwdLPTSchedulerILb0ELi128ELb0EEEEEEEEEvNT_6ParamsE,(.L_x_3737 - _ZN7cutlass13device_kernelIN5flash11enable_sm90INS1_16FlashAttnBwdSm90INS1_25CollectiveMainloopBwdSm90ILi2ELi2ELi2EN4cute5tupleIJNS5_1CILi1EEES8_S8_EEENS6_IJNS7_ILi96EEENS7_ILi128EEENS7_ILi64EEEEEENS_6half_tEfNS_4arch4Sm90ELb1ELb0ELb1ELb0ELb0ELb1ELb0ELb1ELi2ELi1ELi2ELi2ELb0EEENS1_21CollectiveEpilogueBwdISD_SE_SG_Li256ELb0ELb0ELi1EEENS1_25SingleTileBwdLPTSchedulerILb0ELi128ELb0EEEEEEEEEvNT_6ParamsE)
        .other          _ZN7cutlass13device_kernelIN5flash11enable_sm90INS1_16FlashAttnBwdSm90INS1_25CollectiveMainloopBwdSm90ILi2ELi2ELi2EN4cute5tupleIJNS5_1CILi1EEES8_S8_EEENS6_IJNS7_ILi96EEENS7_ILi128EEENS7_ILi64EEEEEENS_6half_tEfNS_4arch4Sm90ELb1ELb0ELb1ELb0ELb0ELb1ELb0ELb1ELi2ELi1ELi2ELi2ELb0EEENS1_21CollectiveEpilogueBwdISD_SE_SG_Li256ELb0ELb0ELi1EEENS1_25SingleTileBwdLPTSchedulerILb0ELi128ELb0EEEEEEEEEvNT_6ParamsE,@"STO_CUDA_ENTRY STV_DEFAULT"
_ZN7cutlass13device_kernelIN5flash11enable_sm90INS1_16FlashAttnBwdSm90INS1_25CollectiveMainloopBwdSm90ILi2ELi2ELi2EN4cute5tupleIJNS5_1CILi1EEES8_S8_EEENS6_IJNS7_ILi96EEENS7_ILi128EEENS7_ILi64EEEEEENS_6half_tEfNS_4arch4Sm90ELb1ELb0ELb1ELb0ELb0ELb1ELb0ELb1ELi2ELi1ELi2ELi2ELb0EEENS1_21CollectiveEpilogueBwdISD_SE_SG_Li256ELb0ELb0ELi1EEENS1_25SingleTileBwdLPTSchedulerILb0ELi128ELb0EEEEEEEEEvNT_6ParamsE:
        /* <DEDUP_REMOVED lines=29> */
.L_x_2430:
[----:B------:R-:W-:Y:S05]  /*01d0*/  BSYNC B0 ;  /* 0x0000000000007941 */ /* 0x000fea0003800000 */
.L_x_2429:
        /* <DEDUP_REMOVED lines=34> */
.L_x_2431:
        /* <DEDUP_REMOVED lines=22> */
.L_x_2432:
[----:B---3--:R-:W-:Y:S01]  /*0560*/  ISETP.NE.AND P0, PT, R2, RZ, PT ;  /* 0x000000ff0200720c */ /* 0x008fe20003f05270 */
[----:B------:R-:W-:Y:S01]  /*0570*/  IMAD.MOV.U32 R2, RZ, RZ, 0x1 ;  /* 0x00000001ff027424 */ /* 0x000fe200078e00ff */
[----:B------:R-:W-:Y:S01]  /*0580*/  NOP ;  /* 0x0000000000007918 */ /* 0x000fe20000000000 */
[----:B------:R-:W-:Y:S03]  /*0590*/  BSSY B6, `(.L_x_2433) ;  /* 0x0000db8000067945 */ /* 0x000fe60003800000 */
[----:B------:R-:W-:-:S05]  /*05a0*/  SEL R2, R2, 0x2, !P0 ;  /* 0x0000000202027807 */ /* 0x000fca0004000000 */
[----:B------:R3:W-:Y:S01]  /*05b0*/  STL [R1+0xc], R2 ;  /* 0x00000c0201007387 */ /* 0x0007e20000100800 */
[----:B-12-4-:R-:W-:Y:S06]  /*05c0*/  BAR.SYNC.DEFER_BLOCKING 0x0 ;  /* 0x0000000000007b1d */ /* 0x016fec0000010000 */
[----:B------:R-:W-:Y:S05]  /*05d0*/  @!P0 BRA `(.L_x_2434) ;  /* 0x000000ac00608947 */ /* 0x000fea0003800000 */
.L_x_2435:
[----:B------:R-:W-:-:S08]  /*05e0*/  NOP ;  /* 0x0000000000007918 */ /* 0x000fd00000000000 */
[----:B------:R-:W1:Y:S02]  /*05f0*/  USETMAXREG.TRY_ALLOC.CTAPOOL UP0, 0xf0 ;  /* 0x000000f0000079c8 */ /* 0x000e640008000600 */
[----:B-1----:R-:W-:-:S13]  /*0600*/  PLOP3.LUT P0, PT, PT, PT, UP0, 0x80, 0x0 ;  /* 0x000000000000781c */ /* 0x002fda0003f0f008 */
[----:B------:R-:W-:Y:S05]  /*0610*/  @!P0 BRA `(.L_x_2435) ;  /* 0xfffffffc00f08947 */ /* 0x000fea000383ffff */
[----:B------:R-:W-:Y:S01]  /*0620*/  LOP3.LUT R0, R0, 0x3, RZ, 0xc0, !PT ;  /* 0x0000000300007812 */ /* 0x000fe200078ec0ff */
[----:B---3--:R-:W1:Y:S01]  /*0630*/  S2R R2, SR_TID.X ;  /* 0x0000000000027919 */ /* 0x008e620000002100 */
[----:B------:R-:W2:Y:S01]  /*0640*/  S2UR UR7, SR_CTAID.X ;  /* 0x00000000000779c3 */ /* 0x000ea20000002500 */
[----:B------:R-:W-:Y:S02]  /*0650*/  ULDC UR8, c[0x0][0xb50] ;  /* 0x0002d40000087ab9 */ /* 0x000fe40000000800 */
[----:B------:R-:W-:Y:S01]  /*0660*/  UISETP.NE.AND UP0, UPT, UR8, 0x1, UPT ;  /* 0x000000010800788c */ /* 0x000fe2000bf05270 */
[----:B------:R-:W3:Y:S04]  /*0670*/  SHFL.IDX PT, R0, R0, RZ, 0x1f ;  /* 0x00001fff00007589 */ /* 0x000ee800000e0000 */
[----:B------:R-:W4:Y:S06]  /*0680*/  LDC R3, c[0x0][0xb68] ;  /* 0x0002da00ff037b82 */ /* 0x000f2c0000000800 */
[----:B------:R-:W-:Y:S01]  /*0690*/  @UP0 ULDC UR4, c[0x0][0xb54] ;  /* 0x0002d50000040ab9 */ /* 0x000fe20000000800 */
[----:B------:R-:W-:Y:S01]  /*06a0*/  @UP0 ULDC UR9, c[0x0][0xb58] ;  /* 0x0002d60000090ab9 */ /* 0x000fe20000000800 */
[----:B--2---:R-:W-:-:S02]  /*06b0*/  UIMAD.WIDE.U32 UR4, UR7, UR4, URZ ;  /* 0x00000004070472a5 */ /* 0x004fc4000f8e003f */
[----:B------:R-:W-:Y:S01]  /*06c0*/  UMOV UR6, UR7 ;  /* 0x0000000700067c82 */ /* 0x000fe20008000000 */
[----:B---3--:R-:W-:Y:S01]  /*06d0*/  ISETP.NE.AND P0, PT, R0, RZ, PT ;  /* 0x000000ff0000720c */ /* 0x008fe20003f05270 */
[----:B------:R-:W-:Y:S01]  /*06e0*/  @UP0 USHF.R.U32.HI UR6, URZ, UR9, UR5 ;  /* 0x000000093f060299 */ /* 0x000fe20008011605 */
[----:B-1----:R-:W-:-:S03]  /*06f0*/  SHF.R.U32.HI R2, RZ, 0x7, R2 ;  /* 0x00000007ff027819 */ /* 0x002fc60000011602 */
[----:B------:R-:W-:-:S04]  /*0700*/  UIADD3 UR4, -UR6, URZ, URZ ;  /* 0x0000003f06047290 */ /* 0x000fc8000fffe13f */
[----:B------:R-:W-:-:S04]  /*0710*/  UIMAD UR10, UR8, UR4, UR7 ;  /* 0x00000004080a72a4 */ /* 0x000fc8000f8e0207 */
[----:B------:R-:W-:-:S05]  /*0720*/  @!P0 IADD3 R2, R2, 0x9, RZ ;  /* 0x0000000902028810 */ /* 0x000fca0007ffe0ff */
[----:B------:R1:W-:Y:S06]  /*0730*/  @!P0 BAR.ARV R2, 0xa0 ;  /* 0x000280020000851d */ /* 0x0003ec0000002000 */
[----:B----4-:R-:W-:-:S13]  /*0740*/  ISETP.LE.AND P0, PT, R3, UR6, PT ;  /* 0x0000000603007c0c */ /* 0x010fda000bf03270 */
[----:B-1----:R-:W-:Y:S05]  /*0750*/  @!P0 BRA `(.L_x_2436) ;  /* 0x0000000000208947 */ /* 0x002fea0003800000 */
[----:B------:R-:W-:Y:S01]  /*0760*/  ULDC UR7, c[0x0][0xb5c] ;  /* 0x0002d70000077ab9 */ /* 0x000fe20000000800 */
[----:B------:R-:W-:Y:S01]  /*0770*/  UMOV UR36, UR10 ;  /* 0x0000000a00247c82 */ /* 0x000fe20008000000 */
[----:B------:R-:W-:-:S11]  /*0780*/  UISETP.NE.AND UP0, UPT, UR7, 0x1, UPT ;  /* 0x000000010700788c */ /* 0x000fd6000bf05270 */
[----:B------:R-:W-:Y:S02]  /*0790*/  @UP0 ULDC.64 UR8, c[0x0][0xb60] ;  /* 0x0002d80000080ab9 */ /* 0x000fe40000000a00 */
[----:B------:R-:W-:-:S04]  /*07a0*/  UIMAD.WIDE.U32 UR4, UR10, UR8, URZ ;  /* 0x000000080a0472a5 */ /* 0x000fc8000f8e003f */
[----:B------:R-:W-:-:S04]  /*07b0*/  @UP0 USHF.R.U32.HI UR36, URZ, UR9, UR5 ;  /* 0x000000093f240299 */ /* 0x000fc80008011605 */
[----:B------:R-:W-:Y:S01]  /*07c0*/  UIMAD UR4, UR36, UR7, URZ ;  /* 0x00000007240472a4 */ /* 0x000fe2000f8e023f */
[----:B------:R-:W-:Y:S11]  /*07d0*/  BRA `(.L_x_2437) ;  /* 0x00000000001c7947 */ /* 0x000ff60003800000 */
.L_x_2436:
[----:B------:R-:W-:Y:S01]  /*07e0*/  ULDC UR7, c[0x0][0xb44] ;  /* 0x0002d10000077ab9 */ /* 0x000fe20000000800 */
[----:B------:R-:W-:Y:S01]  /*07f0*/  UMOV UR36, UR10 ;  /* 0x0000000a00247c82 */ /* 0x000fe20008000000 */
[----:B------:R-:W-:-:S11]  /*0800*/  UISETP.NE.AND UP0, UPT, UR7, 0x1, UPT ;  /* 0x000000010700788c */ /* 0x000fd6000bf05270 */
[----:B------:R-:W-:Y:S02]  /*0810*/  @UP0 ULDC.64 UR8, c[0x0][0xb48] ;  /* 0x0002d20000080ab9 */ /* 0x000fe40000000a00 */
[----:B------:R-:W-:-:S04]  /*0820*/  UIMAD.WIDE.U32 UR4, UR10, UR8, URZ ;  /* 0x000000080a0472a5 */ /* 0x000fc8000f8e003f */
[----:B------:R-:W-:-:S04]  /*0830*/  @UP0 USHF.R.U32.HI UR36, URZ, UR9, UR5 ;  /* 0x000000093f240299 */ /* 0x000fc80008011605 */
[----:B------:R-:W-:-:S12]  /*0840*/  UIMAD UR4, UR36, UR7, URZ ;  /* 0x00000007240472a4 */ /* 0x000fd8000f8e023f */
.L_x_2437:
[----:B------:R-:W-:Y:S01]  /*0850*/  ULDC UR43, c[0x0][0xb38] ;  /* 0x0002ce00002b7ab9 */ /* 0x000fe20000000800 */
[----:B------:R-:W-:Y:S02]  /*0860*/  UIADD3 UR4, UR10, -UR4, URZ ;  /* 0x800000040a047290 */ /* 0x000fe4000fffe03f */
[----:B------:R-:W-:Y:S01]  /*0870*/  UISETP.NE.AND UP0, UPT, UR43, 0x1, UPT ;  /* 0x000000012b00788c */ /* 0x000fe2000bf05270 */
[----:B------:R-:W-:Y:S02]  /*0880*/  ULDC UR5, c[0x0][0xb44] ;  /* 0x0002d10000057ab9 */ /* 0x000fe40000000800 */
[----:B------:R-:W-:-:S08]  /*0890*/  UIMAD UR6, UR6, UR5, UR4 ;  /* 0x00000005060672a4 */ /* 0x000fd0000f8e0204 */
[----:B------:R-:W-:Y:S01]  /*08a0*/  @UP0 ULDC UR4, c[0x0][0xb3c] ;  /* 0x0002cf0000040ab9 */ /* 0x000fe20000000800 */
[----:B------:R-:W-:Y:S01]  /*08b0*/  @UP0 ULDC UR7, c[0x0][0xb40] ;  /* 0x0002d00000070ab9 */ /* 0x000fe20000000800 */
[----:B------:R-:W-:Y:S02]  /*08c0*/  UIMAD.WIDE.U32 UR4, UR6, UR4, URZ ;  /* 0x00000004060472a5 */ /* 0x000fe4000f8e003f */
[----:B------:R-:W-:Y:S02]  /*08d0*/  UMOV UR44, UR6 ;  /* 0x00000006002c7c82 */ /* 0x000fe40008000000 */
[----:B------:R-:W-:-:S04]  /*08e0*/  @UP0 USHF.R.U32.HI UR44, URZ, UR7, UR5 ;  /* 0x000000073f2c0299 */ /* 0x000fc80008011605 */
[----:B------:R-:W-:Y:S02]  /*08f0*/  UIADD3 UR4, -UR44, URZ, URZ ;  /* 0x0000003f2c047290 */ /* 0x000fe4000fffe13f */
[----:B------:R-:W-:Y:S02]  /*0900*/  ISETP.LE.AND P0, PT, RZ, UR44, PT ;  /* 0x0000002cff007c0c */ /* 0x000fe4000bf03270 */
[----:B------:R-:W-:-:S11]  /*0910*/  UIMAD UR43, UR43, UR4, UR6 ;  /* 0x000000042b2b72a4 */ /* 0x000fd6000f8e0206 */
[----:B------:R-:W-:Y:S05]  /*0920*/  @!P0 BRA `(.L_x_2438) ;  /* 0x000000d400f88947 */ /* 0x000fea0003800000 */
[----:B------:R-:W-:Y:S01]  /*0930*/  ULDC UR5, c[0x0][0x280] ;  /* 0x0000a00000057ab9 */ /* 0x000fe20000000800 */
[----:B------:R-:W-:Y:S01]  /*0940*/  ULDC UR6, c[0x0][0x290] ;  /* 0x0000a40000067ab9 */ /* 0x000fe20000000800 */
[----:B------:R-:W-:Y:S01]  /*0950*/  ULEA UR4, UR36, UR5, 0x7 ;  /* 0x0000000524047291 */ /* 0x000fe2000f8e383f */
[----:B------:R-:W-:Y:S01]  /*0960*/  PLOP3.LUT P0, PT, PT, PT, PT, 0x80, 0x0 ;  /* 0x000000000000781c */ /* 0x000fe20003f0f070 */
[----:B------:R-:W-:Y:S01]  /*0970*/  ULDC UR7, c[0x0][0x74c] ;  /* 0x0001d30000077ab9 */ /* 0x000fe20000000800 */
[----:B------:R-:W-:Y:S01]  /*0980*/  CS2R R150, SRZ ;  /* 0x0000000000967805 */ /* 0x000fe2000001ff00 */
[----:B------:R-:W-:Y:S01]  /*0990*/  UIADD3 UR6, -UR7, UR4, -UR6 ;  /* 0x0000000407067290 */ /* 0x000fe2000fffe906 */
[----:B------:R-:W-:Y:S01]  /*09a0*/  CS2R R148, SRZ ;  /* 0x0000000000947805 */ /* 0x000fe2000001ff00 */
[----:B------:R-:W-:Y:S01]  /*09b0*/  UIADD3 UR4, UR5, 0x5f, URZ ;  /* 0x0000005f05047890 */ /* 0x000fe2000fffe03f */
[----:B------:R-:W-:Y:S01]  /*09c0*/  CS2R R146, SRZ ;  /* 0x0000000000927805 */ /* 0x000fe2000001ff00 */
[----:B------:R-:W-:Y:S01]  /*09d0*/  UIMAD.WIDE UR6, UR6, 0x2aaaaaab, URZ ;  /* 0x2aaaaaab060678a5 */ /* 0x000fe2000f8e023f */
[----:B------:R-:W-:Y:S01]  /*09e0*/  CS2R R144, SRZ ;  /* 0x0000000000907805 */ /* 0x000fe2000001ff00 */
[----:B------:R-:W-:Y:S01]  /*09f0*/  UIMAD.WIDE UR4, UR4, 0x2aaaaaab, URZ ;  /* 0x2aaaaaab040478a5 */ /* 0x000fe2000f8e023f */
[----:B------:R-:W-:Y:S01]  /*0a00*/  CS2R R142, SRZ ;  /* 0x00000000008e7805 */ /* 0x000fe2000001ff00 */
[----:B------:R-:W-:Y:S01]  /*0a10*/  USHF.R.U32.HI UR6, URZ, 0x1f, UR7 ;  /* 0x0000001f3f067899 */ /* 0x000fe20008011607 */
[----:B------:R-:W-:Y:S01]  /*0a20*/  CS2R R140, SRZ ;  /* 0x00000000008c7805 */ /* 0x000fe2000001ff00 */
[----:B------:R-:W-:Y:S01]  /*0a30*/  USHF.R.U32.HI UR37, URZ, 0x1f, UR5 ;  /* 0x0000001f3f257899 */ /* 0x000fe20008011605 */
[----:B------:R-:W-:Y:S01]  /*0a40*/  CS2R R138, SRZ ;  /* 0x00000000008a7805 */ /* 0x000fe2000001ff00 */
[----:B------:R-:W-:Y:S01]  /*0a50*/  ULEA.HI.SX32 UR6, UR7, UR6, 0x1c ;  /* 0x0000000607067291 */ /* 0x000fe2000f8fe23f */
[----:B------:R-:W-:Y:S01]  /*0a60*/  CS2R R136, SRZ ;  /* 0x0000000000887805 */ /* 0x000fe2000001ff00 */
[----:B------:R-:W-:Y:S01]  /*0a70*/  ULEA.HI.SX32 UR37, UR5, UR37, 0x1c ;  /* 0x0000002505257291 */ /* 0x000fe2000f8fe23f */
[----:B------:R-:W-:-:S02]  /*0a80*/  CS2R R134, SRZ ;  /* 0x0000000000867805 */ /* 0x000fc4000001ff00 */
[----:B------:R-:W-:Y:S02]  /*0a90*/  CS2R R132, SRZ ;  /* 0x0000000000847805 */ /* 0x000fe4000001ff00 */
[----:B------:R-:W-:Y:S02]  /*0aa0*/  CS2R R130, SRZ ;  /* 0x0000000000827805 */ /* 0x000fe4000001ff00 */
[----:B------:R-:W-:Y:S02]  /*0ab0*/  VIMNMX R16, RZ, UR6, !PT ;  /* 0x00000006ff107c48 */ /* 0x000fe4000ffe0100 */
[----:B------:R-:W-:Y:S02]  /*0ac0*/  CS2R R128, SRZ ;  /* 0x0000000000807805 */ /* 0x000fe4000001ff00 */
[----:B------:R-:W-:Y:S02]  /*0ad0*/  CS2R R126, SRZ ;  /* 0x00000000007e7805 */ /* 0x000fe4000001ff00 */
[----:B------:R-:W-:-:S02]  /*0ae0*/  CS2R R124, SRZ ;  /* 0x00000000007c7805 */ /* 0x000fc4000001ff00 */
[----:B------:R-:W-:Y:S02]  /*0af0*/  ISETP.LT.AND P1, PT, R16, UR37, PT ;  /* 0x0000002510007c0c */ /* 0x000fe4000bf21270 */
        /* <DEDUP_REMOVED lines=18> */
[----:B------:R-:W-:Y:S06]  /*0c20*/  @!P1 BRA `(.L_x_2439) ;  /* 0x0000009000009947 */ /* 0x000fec0003800000 */
        /* <DEDUP_REMOVED lines=21> */
.L_x_2441:
        /* <DEDUP_REMOVED lines=15> */
.L_x_2440:
        /* <DEDUP_REMOVED lines=22> */
.L_x_2443:
        /* <DEDUP_REMOVED lines=15> */
.L_x_2442:
[----:B------:R-:W-:Y:S01]  /*10c0*/  SHF.R.S32.HI R7, RZ, 0x1f, R18 ;  /* 0x0000001fff077819 */ /* 0x000fe20000011412 */
[----:B------:R-:W-:-:S03]  /*10d0*/  UMOV UR4, 0xffffffff ;  /* 0xffffffff00047882 */ /* 0x000fc60000000000 */
[----:B------:R-:W-:-:S04]  /*10e0*/  LEA.HI R0, R7, R18, RZ, 0x7 ;  /* 0x0000001207007211 */ /* 0x000fc800078f38ff */
[----:B------:R-:W-:Y:S01]  /*10f0*/  SHF.R.S32.HI R13, RZ, 0x7, R0 ;  /* 0x00000007ff0d7819 */ /* 0x000fe20000011400 */
[----:B------:R-:W-:Y:S06]  /*1100*/  BRA.DIV UR4, `(.L_x_2444) ;  /* 0x000000d204087947 */ /* 0x000fec000b800000 */
[----:B------:R1:W2:Y:S02]  /*1110*/  SHFL.IDX PT, R14, R13, RZ, 0x1f ;  /* 0x00001fff0d0e7589 */ /* 0x0002a400000e0000 */
.L_x_2547:
[----:B------:R-:W-:Y:S01]  /*1120*/  SHF.L.U32 R2, RZ, 0x1f, RZ ;  /* 0x0000001fff027819 */ /* 0x000fe200000006ff */
[----:B------:R-:W3:Y:S01]  /*1130*/  LDC R10, c[0x0][0x74c] ;  /* 0x0001d300ff0a7b82 */ /* 0x000ee20000000800 */
[----:B------:R-:W-:Y:S02]  /*1140*/  SHF.L.U32 R3, R18, 0x6, RZ ;  /* 0x0000000612037819 */ /* 0x000fe400000006ff */
[----:B------:R-:W4:Y:S02]  /*1150*/  SYNCS.PHASECHK.TRANS64.TRYWAIT P0, [R17+URZ+0x26800], R2 ;  /* 0x02680002110075a7 */ /* 0x000f24000800017f */
[----:B----4-:R-:W-:Y:S05]  /*1160*/  @P0 BRA `(.L_x_2445) ;  /* 0x0000000000080947 */ /* 0x010fea0003800000 */
[----:B------:R-:W4:Y:S02]  /*1170*/  SYNCS.PHASECHK.TRANS64.TRYWAIT P0, [R17+URZ+0x26800], R2 ;  /* 0x02680002110075a7 */ /* 0x000f24000800017f */
[----:B----4-:R-:W-:Y:S05]  /*1180*/  @!P0 BRA `(.L_x_2446) ;  /* 0x000000d000048947 */ /* 0x010fea0003800000 */
.L_x_2445:
[CC--:B------:R-:W-:Y:S01]  /*1190*/  LEA.HI R8, R7.reuse, R18.reuse, RZ, 0x5 ;  /* 0x0000001207087211 */ /* 0x0c0fe200078f28ff */
[----:B------:R-:W-:Y:S01]  /*11a0*/  ULDC UR4, c[0x0][0x280] ;  /* 0x0000a00000047ab9 */ /* 0x000fe20000000800 */
[----:B------:R-:W-:Y:S01]  /*11b0*/  ULDC UR5, c[0x0][0x290] ;  /* 0x0000a40000057ab9 */ /* 0x000fe20000000800 */
[----:B------:R-:W-:Y:S01]  /*11c0*/  LEA.HI R5, R7, R18, RZ, 0x4 ;  /* 0x0000001207057211 */ /* 0x000fe200078f20ff */
[----:B------:R-:W-:Y:S01]  /*11d0*/  UIADD3 UR4, -UR5, 0x7f, UR4 ;  /* 0x0000007f05047890 */ /* 0x000fe2000fffe104 */
[----:B----4-:R-:W-:Y:S02]  /*11e0*/  SHF.R.S32.HI R2, RZ, 0x5, R8 ;  /* 0x00000005ff027819 */ /* 0x010fe40000011408 */
[----:B------:R-:W-:Y:S02]  /*11f0*/  CS2R R150, SRZ ;  /* 0x0000000000967805 */ /* 0x000fe4000001ff00 */
[----:B------:R-:W-:Y:S01]  /*1200*/  SHF.R.S32.HI R6, RZ, 0x4, R5 ;  /* 0x00000004ff067819 */ /* 0x000fe20000011405 */
[----:B------:R-:W-:Y:S01]  /*1210*/  ULEA UR4, UR36, UR4, 0x7 ;  /* 0x0000000424047291 */ /* 0x000fe2000f8e383f */
[----:B------:R-:W-:Y:S01]  /*1220*/  LOP3.LUT R3, R3, 0x1c0, RZ, 0xc0, !PT ;  /* 0x000001c003037812 */ /* 0x000fe200078ec0ff */
[----:B------:R-:W-:Y:S01]  /*1230*/  IMAD.SHL.U32 R4, R2, 0x10, RZ ;  /* 0x0000001002047824 */ /* 0x000fe200078e00ff */
[----:B------:R-:W-:-:S02]  /*1240*/  LEA.HI R9, R5, R6, RZ, 0x1 ;  /* 0x0000000605097211 */ /* 0x000fc400078f08ff */
[----:B------:R-:W-:Y:S02]  /*1250*/  CS2R R148, SRZ ;  /* 0x0000000000947805 */ /* 0x000fe4000001ff00 */
[----:B------:R-:W-:Y:S02]  /*1260*/  LEA.HI R2, R7, R18, RZ, 0x3 ;  /* 0x0000001207027211 */ /* 0x000fe400078f18ff */
[----:B------:R-:W-:Y:S02]  /*1270*/  CS2R R146, SRZ ;  /* 0x0000000000927805 */ /* 0x000fe4000001ff00 */
[----:B------:R-:W-:Y:S02]  /*1280*/  LOP3.LUT R5, R3, 0x30, R4, 0xf8, !PT ;  /* 0x0000003003057812 */ /* 0x000fe400078ef804 */
[----:B------:R-:W-:Y:S02]  /*1290*/  CS2R R144, SRZ ;  /* 0x0000000000907805 */ /* 0x000fe4000001ff00 */
[----:B---3--:R-:W-:-:S02]  /*12a0*/  IADD3 R4, -R10, UR4, RZ ;  /* 0x000000040a047c10 */ /* 0x008fc4000fffe1ff */
[----:B------:R-:W-:Y:S02]  /*12b0*/  CS2R R142, SRZ ;  /* 0x00000000008e7805 */ /* 0x000fe4000001ff00 */
[----:B------:R-:W-:Y:S02]  /*12c0*/  LOP3.LUT R5, R5, 0x8, R2, 0xf8, !PT ;  /* 0x0000000805057812 */ /* 0x000fe400078ef802 */
[----:B------:R-:W-:Y:S02]  /*12d0*/  CS2R R140, SRZ ;  /* 0x00000000008c7805 */ /* 0x000fe4000001ff00 */
[----:B--2---:R-:W-:Y:S01]  /*12e0*/  LEA.HI R2, R14, R14, RZ, 0x1 ;  /* 0x0000000e0e027211 */ /* 0x004fe200078f08ff */
[----:B------:R-:W-:Y:S01]  /*12f0*/  IMAD.HI R10, R4, 0x2aaaaaab, RZ ;  /* 0x2aaaaaab040a7827 */ /* 0x000fe200078e02ff */
[----:B------:R-:W-:Y:S02]  /*1300*/  SHF.R.U32.HI R4, RZ, 0x3, R3 ;  /* 0x00000003ff047819 */ /* 0x000fe40000011603 */
[----:B------:R-:W-:-:S02]  /*1310*/  CS2R R138, SRZ ;  /* 0x00000000008a7805 */ /* 0x000fc4000001ff00 */
[----:B------:R-:W-:Y:S02]  /*1320*/  LOP3.LUT R9, R9, 0x7ffffe, RZ, 0xc0, !PT ;  /* 0x007ffffe09097812 */ /* 0x000fe400078ec0ff */
[----:B------:R-:W-:Y:S02]  /*1330*/  CS2R R136, SRZ ;  /* 0x0000000000887805 */ /* 0x000fe4000001ff00 */
[----:B------:R-:W-:Y:S02]  /*1340*/  SHF.R.U32.HI R3, RZ, 0x1f, R10 ;  /* 0x0000001fff037819 */ /* 0x000fe4000001160a */
[----:B------:R-:W-:Y:S02]  /*1350*/  CS2R R134, SRZ ;  /* 0x0000000000867805 */ /* 0x000fe4000001ff00 */
[----:B------:R-:W-:Y:S01]  /*1360*/  LOP3.LUT R4, R5, R4, RZ, 0x3c, !PT ;  /* 0x0000000405047212 */ /* 0x000fe200078e3cff */
[----:B------:R-:W-:Y:S01]  /*1370*/  IMAD.IADD R6, R6, 0x1, -R9 ;  /* 0x0000000106067824 */ /* 0x000fe200078e0a09 */
[----:B------:R-:W-:-:S02]  /*1380*/  LOP3.LUT R5, R2, 0xfffffffe, RZ, 0xc0, !PT ;  /* 0xfffffffe02057812 */ /* 0x000fc400078ec0ff */
[----:B------:R-:W-:Y:S02]  /*1390*/  CS2R R132, SRZ ;  /* 0x0000000000847805 */ /* 0x000fe4000001ff00 */
[----:B------:R-:W-:Y:S01]  /*13a0*/  LEA.HI.SX32 R3, R10, R3, 0x1c ;  /* 0x000000030a037211 */ /* 0x000fe200078fe2ff */
[----:B------:R-:W-:Y:S01]  /*13b0*/  IMAD R9, R13, 0xc, R6 ;  /* 0x0000000c0d097824 */ /* 0x000fe200078e0206 */
[----:B------:R-:W-:Y:S01]  /*13c0*/  MOV R2, UR37 ;  /* 0x0000002500027c02 */ /* 0x000fe20008000f00 */
[----:B------:R-:W-:Y:S01]  /*13d0*/  IMAD.IADD R5, R14, 0x1, -R5 ;  /* 0x000000010e057824 */ /* 0x000fe200078e0a05 */
[----:B------:R-:W-:Y:S01]  /*13e0*/  CS2R R130, SRZ ;  /* 0x0000000000827805 */ /* 0x000fe2000001ff00 */
[----:B------:R-:W-:Y:S01]  /*13f0*/  IMAD.U32 R4, R9, 0x200, R4 ;  /* 0x0000020009047824 */ /* 0x000fe200078e0004 */
[----:B------:R-:W-:Y:S02]  /*1400*/  VIADDMNMX R237, R3, 0x1, R2, PT ;  /* 0x0000000103ed7846 */ /* 0x000fe40003800102 */
[----:B------:R-:W-:-:S02]  /*1410*/  CS2R R128, SRZ ;  /* 0x0000000000807805 */ /* 0x000fc4000001ff00 */
[----:B------:R-:W-:Y:S02]  /*1420*/  LOP3.LUT R3, R0, 0xffffff80, RZ, 0xc0, !PT ;  /* 0xffffff8000037812 */ /* 0x000fe400078ec0ff */
[----:B------:R-:W-:Y:S01]  /*1430*/  CS2R R126, SRZ ;  /* 0x00000000007e7805 */ /* 0x000fe2000001ff00 */
[----:B------:R2:W-:Y:S01]  /*1440*/  STL [R1+0x18], R4 ;  /* 0x0000180401007387 */ /* 0x0005e20000100800 */
[----:B------:R-:W-:Y:S02]  /*1450*/  ISETP.GE.AND P0, PT, R16, R237, PT ;  /* 0x000000ed1000720c */ /* 0x000fe40003f06270 */
[----:B------:R-:W-:Y:S01]  /*1460*/  CS2R R124, SRZ ;  /* 0x00000000007c7805 */ /* 0x000fe2000001ff00 */
[----:B------:R-:W-:Y:S01]  /*1470*/  IMAD.IADD R6, R18, 0x1, -R3 ;  /* 0x0000000112067824 */ /* 0x000fe200078e0a03 */
[----:B------:R-:W-:Y:S02]  /*1480*/  MOV R0, RZ ;  /* 0x000000ff00007202 */ /* 0x000fe40000000f00 */
[----:B------:R-:W-:-:S02]  /*1490*/  CS2R R122, SRZ ;  /* 0x00000000007a7805 */ /* 0x000fc4000001ff00 */
[----:B------:R-:W-:Y:S01]  /*14a0*/  CS2R R120, SRZ ;  /* 0x0000000000787805 */ /* 0x000fe2000001ff00 */
[--C-:B------:R-:W-:Y:S01]  /*14b0*/  IMAD R2, R13, 0x300, R6.reuse ;  /* 0x000003000d027824 */ /* 0x100fe200078e0206 */
[----:B------:R-:W-:Y:S02]  /*14c0*/  SHF.R.S32.HI R11, RZ, 0x1f, R6 ;  /* 0x0000001fff0b7819 */ /* 0x000fe40000011406 */
[----:B------:R-:W-:Y:S01]  /*14d0*/  CS2R R182, SRZ ;  /* 0x0000000000b67805 */ /* 0x000fe2000001ff00 */
[----:B--2---:R-:W-:Y:S01]  /*14e0*/  IMAD.MOV.U32 R4, RZ, RZ, RZ ;  /* 0x000000ffff047224 */ /* 0x004fe200078e00ff */
[----:B------:R-:W-:Y:S02]  /*14f0*/  CS2R R180, SRZ ;  /* 0x0000000000b47805 */ /* 0x000fe4000001ff00 */
[----:B------:R-:W-:Y:S01]  /*1500*/  LEA.HI R10, R11, R6, RZ, 0x2 ;  /* 0x000000060b0a7211 */ /* 0x000fe200078f10ff */
[----:B------:R2:W-:Y:S01]  /*1510*/  STL [R1+0x1c], R11 ;  /* 0x00001c0b01007387 */ /* 0x0005e20000100800 */
[----:B------:R-:W-:-:S02]  /*1520*/  SHF.L.U32 R2, R2, 0x2, RZ ;  /* 0x0000000202027819 */ /* 0x000fc400000006ff */
[----:B------:R-:W-:Y:S02]  /*1530*/  CS2R R178, SRZ ;  /* 0x0000000000b27805 */ /* 0x000fe4000001ff00 */
[----:B------:R-:W-:Y:S01]  /*1540*/  LOP3.LUT R3, R10, 0xfffffffc, RZ, 0xc0, !PT ;  /* 0xfffffffc0a037812 */ /* 0x000fe200078ec0ff */
[----:B------:R2:W-:Y:S01]  /*1550*/  STL [R1+0x10], R10 ;  /* 0x0000100a01007387 */ /* 0x0005e20000100800 */
        /* <DEDUP_REMOVED lines=13> */
[----:B------:R-:W-:Y:S02]  /*1630*/  IMAD R2, R2, 0x4, R17 ;  /* 0x0000000402027824 */ /* 0x000fe400078e0211 */
[----:B------:R-:W-:Y:S01]  /*1640*/  IMAD.IADD R3, R6, 0x1, -R3 ;  /* 0x0000000106037824 */ /* 0x000fe200078e0a03 */
[----:B--2---:R-:W-:Y:S06]  /*1650*/  @P0 BRA `(.L_x_2447) ;  /* 0x0000004000780947 */ /* 0x004fec0003800000 */
[----:B------:R-:W-:Y:S01]  /*1660*/  LOP3.LUT R9, R8, 0xffffffe0, RZ, 0xc0, !PT ;  /* 0xffffffe008097812 */ /* 0x000fe200078ec0ff */
[----:B------:R-:W-:Y:S01]  /*1670*/  UIMAD UR4, UR36, -0x80, UR5 ;  /* 0xffffff80240478a4 */ /* 0x000fe2000f8e0205 */
[----:B------:R-:W-:Y:S01]  /*1680*/  LEA.HI R6, R11, R6, RZ, 0x5 ;  /* 0x000000060b067211 */ /* 0x000fe200078f28ff */
[----:B------:R-:W-:Y:S01]  /*1690*/  IMAD.MOV.U32 R151, RZ, RZ, RZ ;  /* 0x000000ffff977224 */ /* 0x000fe200078e00ff */
[----:B------:R-:W-:Y:S02]  /*16a0*/  IADD3 R9, R18, -R9, RZ ;  /* 0x8000000912097210 */ /* 0x000fe40007ffe0ff */
[----:B------:R-:W-:Y:S01]  /*16b0*/  LEA.HI R4, R13, R13, RZ, 0x1 ;  /* 0x0000000d0d047211 */ /* 0x000fe200078f08ff */
[----:B------:R-:W-:Y:S01]  /*16c0*/  IMAD.U32 R23, RZ, RZ, UR4 ;  /* 0x00000004ff177e24 */ /* 0x000fe2000f8e00ff */
[----:B------:R-:W-:Y:S02]  /*16d0*/  SHF.R.S32.HI R0, RZ, 0x1f, R9 ;  /* 0x0000001fff007819 */ /* 0x000fe40000011409 */
[----:B------:R-:W-:-:S02]  /*16e0*/  SHF.R.S32.HI R8, RZ, 0x5, R6 ;  /* 0x00000005ff087819 */ /* 0x000fc40000011406 */
[----:B------:R-:W-:Y:S02]  /*16f0*/  LOP3.LUT R6, R4, 0xfffffffe, RZ, 0xc0, !PT ;  /* 0xfffffffe04067812 */ /* 0x000fe400078ec0ff */
[-C--:B------:R-:W-:Y:S01]  /*1700*/  LEA.HI R4, R0, R9.reuse, RZ, 0x2 ;  /* 0x0000000900047211 */ /* 0x080fe200078f10ff */
[----:B------:R-:W-:Y:S01]  /*1710*/  IMAD R23, R8, -0x10, R23 ;  /* 0xfffffff008177824 */ /* 0x000fe200078e0217 */
[----:B------:R-:W-:Y:S01]  /*1720*/  LEA.HI R0, R0, R9, RZ, 0x3 ;  /* 0x0000000900007211 */ /* 0x000fe200078f18ff */
[----:B------:R-:W-:Y:S01]  /*1730*/  IMAD.IADD R22, R13, 0x1, -R6 ;  /* 0x000000010d167824 */ /* 0x000fe200078e0a06 */
[----:B------:R-:W-:Y:S02]  /*1740*/  SHF.R.S32.HI R9, RZ, 0x2, R4 ;  /* 0x00000002ff097819 */ /* 0x000fe40000011404 */
[----:B------:R-:W-:Y:S02]  /*1750*/  LEA.HI R6, R7, R18, RZ, 0x2 ;  /* 0x0000001207067211 */ /* 0x000fe400078f10ff */
[--C-:B------:R-:W-:Y:S01]  /*1760*/  SHF.R.S32.HI R14, RZ, 0x2, R10.reuse ;  /* 0x00000002ff0e7819 */ /* 0x100fe2000001140a */
[----:B------:R-:W-:Y:S01]  /*1770*/  VIADD R15, R9, 0x10 ;  /* 0x00000010090f7836 */ /* 0x000fe20000000000 */
[----:B------:R-:W-:-:S02]  /*1780*/  SHF.R.S32.HI R7, RZ, 0x1f, R10 ;  /* 0x0000001fff077819 */ /* 0x000fc4000001140a */
[----:B-1----:R-:W-:Y:S02]  /*1790*/  LOP3.LUT R13, R6, 0xfffffffc, RZ, 0xc0, !PT ;  /* 0xfffffffc060d7812 */ /* 0x002fe400078ec0ff */
[----:B------:R-:W-:Y:S02]  /*17a0*/  IADD3 R10, R9, 0x8, RZ ;  /* 0x00000008090a7810 */ /* 0x000fe40007ffe0ff */
[----:B------:R-:W-:Y:S01]  /*17b0*/  SHF.R.S32.HI R0, RZ, 0x3, R0 ;  /* 0x00000003ff007819 */ /* 0x000fe20000011400 */
[----:B------:R-:W-:Y:S01]  /*17c0*/  IMAD.IADD R6, R18, 0x1, -R13 ;  /* 0x0000000112067824 */ /* 0x000fe200078e0a0d */
[----:B------:R-:W-:Y:S02]  /*17d0*/  LEA.HI R11, R10, R10, RZ, 0x1 ;  /* 0x0000000a0a0b7211 */ /* 0x000fe400078f08ff */
[----:B------:R-:W-:Y:S02]  /*17e0*/  LEA.HI R18, R15, R15, RZ, 0x1 ;  /* 0x0000000f0f127211 */ /* 0x000fe400078f08ff */
[----:B------:R-:W-:-:S02]  /*17f0*/  SHF.R.S32.HI R12, RZ, 0x1, R11 ;  /* 0x00000001ff0c7819 */ /* 0x000fc4000001140b */
[----:B------:R-:W-:Y:S01]  /*1800*/  LEA.HI R8, R7, R14, RZ, 0x3 ;  /* 0x0000000e07087211 */ /* 0x000fe200078f18ff */
[----:B------:R-:W-:Y:S01]  /*1810*/  IMAD.HI R7, R0, 0x2aaaaaab, RZ ;  /* 0x2aaaaaab00077827 */ /* 0x000fe200078e02ff */
[----:B------:R-:W-:Y:S02]  /*1820*/  SHF.R.S32.HI R19, RZ, 0x1, R18 ;  /* 0x00000001ff137819 */ /* 0x000fe40000011412 */
[----:B------:R-:W-:Y:S01]  /*1830*/  LOP3.LUT R21, R8, 0xfffffff8, RZ, 0xc0, !PT ;  /* 0xfffffff808157812 */ /* 0x000fe200078ec0ff */
[----:B------:R-:W-:Y:S01]  /*1840*/  IMAD.HI R13, R12, 0x2aaaaaab, RZ ;  /* 0x2aaaaaab0c0d7827 */ /* 0x000fe200078e02ff */
[----:B------:R-:W-:Y:S02]  /*1850*/  LEA.HI R4, R4, R9, RZ, 0x1 ;  /* 0x0000000904047211 */ /* 0x000fe400078f08ff */
[----:B------:R-:W-:Y:S01]  /*1860*/  SHF.R.U32.HI R8, RZ, 0x1, R7 ;  /* 0x00000001ff087819 */ /* 0x000fe20000011607 */
[----:B------:R-:W-:Y:S01]  /*1870*/  IMAD.HI R20, R19, 0x2aaaaaab, RZ ;  /* 0x2aaaaaab13147827 */ /* 0x000fe200078e02ff */
[----:B------:R-:W-:-:S02]  /*1880*/  IADD3 R23, R23, R21, -R14 ;  /* 0x0000001517177210 */ /* 0x000fc40007ffe80e */
[----:B------:R-:W-:Y:S02]  /*1890*/  SHF.R.U32.HI R14, RZ, 0x1, R13 ;  /* 0x00000001ff0e7819 */ /* 0x000fe4000001160d */
[----:B------:R-:W-:Y:S02]  /*18a0*/  SHF.R.U32.HI R21, RZ, 0x1, R20 ;  /* 0x00000001ff157819 */ /* 0x000fe40000011614 */
[----:B------:R-:W-:Y:S02]  /*18b0*/  LOP3.LUT R4, R4, 0xfffffffe, RZ, 0xc0, !PT ;  /* 0xfffffffe04047812 */ /* 0x000fe400078ec0ff */
[----:B------:R-:W-:Y:S02]  /*18c0*/  LEA.HI R7, R7, R8, RZ, 0x1 ;  /* 0x0000000807077211 */ /* 0x000fe400078f08ff */
[----:B------:R-:W-:Y:S02]  /*18d0*/  LEA.HI R13, R13, R14, RZ, 0x1 ;  /* 0x0000000e0d0d7211 */ /* 0x000fe400078f08ff */
[----:B------:R-:W-:-:S02]  /*18e0*/  LOP3.LUT R11, R11, 0xfffffffe, RZ, 0xc0, !PT ;  /* 0xfffffffe0b0b7812 */ /* 0x000fc400078ec0ff */
[----:B------:R-:W-:Y:S01]  /*18f0*/  LEA.HI R20, R20, R21, RZ, 0x1 ;  /* 0x0000001514147211 */ /* 0x000fe200078f08ff */
[----:B------:R-:W-:Y:S01]  /*1900*/  IMAD R12, R13, -0xc, R12 ;  /* 0xfffffff40d0c7824 */ /* 0x000fe200078e020c */
[----:B------:R-:W-:Y:S01]  /*1910*/  LOP3.LUT R18, R18, 0xfffffffe, RZ, 0xc0, !PT ;  /* 0xfffffffe12127812 */ /* 0x000fe200078ec0ff */
[----:B------:R-:W-:Y:S01]  /*1920*/  IMAD.IADD R11, R10, 0x1, -R11 ;  /* 0x000000010a0b7824 */ /* 0x000fe200078e0a0b */
[----:B------:R-:W-:Y:S01]  /*1930*/  IADD3 R4, R9, -R4, RZ ;  /* 0x8000000409047210 */ /* 0x000fe20007ffe0ff */
[----:B------:R-:W-:Y:S02]  /*1940*/  IMAD R9, R7, -0xc, R0 ;  /* 0xfffffff407097824 */ /* 0x000fe400078e0200 */
[----:B------:R-:W-:Y:S02]  /*1950*/  IMAD R19, R20, -0xc, R19 ;  /* 0xfffffff414137824 */ /* 0x000fe400078e0213 */
[----:B------:R-:W-:Y:S01]  /*1960*/  IMAD.IADD R18, R15, 0x1, -R18 ;  /* 0x000000010f127824 */ /* 0x000fe200078e0a12 */
[----:B------:R-:W-:Y:S01]  /*1970*/  LEA R4, R9, R4, 0x3 ;  /* 0x0000000409047211 */ /* 0x000fe200078e18ff */
[----:B------:R-:W-:-:S02]  /*1980*/  IMAD R0, R12, 0x8, R11 ;  /* 0x000000080c007824 */ /* 0x000fc400078e020b */
[----:B------:R-:W-:Y:S02]  /*1990*/  IMAD R8, R19, 0x8, R18 ;  /* 0x0000000813087824 */ /* 0x000fe400078e0212 */
[----:B------:R1:W-:Y:S01]  /*19a0*/  STL [R1+0x8], R4 ;  /* 0x0000080401007387 */ /* 0x0003e20000100800 */
[----:B------:R-:W-:-:S03]  /*19b0*/  IMAD R7, R22, -0x40, R23 ;  /* 0xffffffc016077824 */ /* 0x000fc600078e0217 */
[----:B------:R2:W-:Y:S04]  /*19c0*/  STL [R1+0x4], R0 ;  /* 0x0000040001007387 */ /* 0x0005e80000100800 */
[----:B------:R3:W-:Y:S01]  /*19d0*/  STL [R1], R8 ;  /* 0x0000000801007387 */ /* 0x0007e20000100800 */
[----:B-1----:R-:W-:Y:S01]  /*19e0*/  MOV R4, RZ ;  /* 0x000000ff00047202 */ /* 0x002fe20000000f00 */
[----:B--2---:R-:W-:-:S07]  /*19f0*/  IMAD.MOV.U32 R0, RZ, RZ, RZ ;  /* 0x000000ffff007224 */ /* 0x004fce00078e00ff */
.L_x_2458:
[----:B--23--:R-:W2:Y:S01]  /*1a00*/  LDL R8, [R1+0xc] ;  /* 0x00000c0001087983 */ /* 0x00cea20000100800 */
[----:B------:R-:W-:Y:S05]  /*1a10*/  YIELD ;  /* 0x0000000000007946 */ /* 0x000fea0003800000 */
[----:B--2---:R-:W-:-:S04]  /*1a20*/  LOP3.LUT R8, R8, 0x1, RZ, 0xfc, !PT ;  /* 0x0000000108087812 */ /* 0x004fc800078efcff */
[----:B------:R-:W-:-:S13]  /*1a30*/  ISETP.NE.AND P0, PT, R8, 0x3, PT ;  /* 0x000000030800780c */ /* 0x000fda0003f05270 */
[----:B------:R-:W-:Y:S05]  /*1a40*/  @!P0 BRA `(.L_x_2448) ;  /* 0x0000000000048947 */ /* 0x000fea0003800000 */
[----:B------:R-:W-:Y:S01]  /*1a50*/  BPT.TRAP 0x1 ;  /* 0x000000040000795c */ /* 0x000fe20000300000 */
.L_x_2448:
[----:B------:R-:W-:Y:S02]  /*1a60*/  LEA R8, R0, R17, 0x3 ;  /* 0x0000001100087211 */ /* 0x000fe400078e18ff */
[----:B------:R-:W-:-:S04]  /*1a70*/  SHF.L.U32 R21, R4, 0x1f, RZ ;  /* 0x0000001f04157819 */ /* 0x000fc800000006ff */
[----:B------:R1:W2:Y:S01]  /*1a80*/  SYNCS.PHASECHK.TRANS64.TRYWAIT P1, [R8+URZ+0x26810], R21 ;  /* 0x02681015080075a7 */ /* 0x0002a2000802017f */
[----:B------:R-:W-:Y:S05]  /*1a90*/  @!P0 BRA `(.L_x_2449) ;  /* 0x0000000000048947 */ /* 0x000fea0003800000 */
[----:B------:R-:W-:Y:S01]  /*1aa0*/  BPT.TRAP 0x1 ;  /* 0x000000040000795c */ /* 0x000fe20000300000 */
.L_x_2449:
[----:B------:R-:W-:-:S05]  /*1ab0*/  VIADD R9, R17, 0xe000 ;  /* 0x0000e00011097836 */ /* 0x000fca0000000000 */
[----:B------:R-:W-:-:S04]  /*1ac0*/  SHF.R.U32.HI R9, RZ, 0x4, R9 ;  /* 0x00000004ff097819 */ /* 0x000fc80000011609 */
[----:B------:R-:W-:Y:S01]  /*1ad0*/  LOP3.LUT R9, R9, 0x3fff, RZ, 0xc0, !PT ;  /* 0x00003fff09097812 */ /* 0x000fe200078ec0ff */
[----:B--2---:R-:W-:Y:S06]  /*1ae0*/  @P1 BRA `(.L_x_2450) ;  /* 0x0000000000081947 */ /* 0x004fec0003800000 */
[----:B------:R-:W2:Y:S02]  /*1af0*/  SYNCS.PHASECHK.TRANS64.TRYWAIT P1, [R8+URZ+0x26810], R21 ;  /* 0x02681015080075a7 */ /* 0x000ea4000802017f */
[----:B--2---:R-:W-:Y:S05]  /*1b00*/  @!P1 BRA `(.L_x_2451) ;  /* 0x000000c400b89947 */ /* 0x004fea0003800000 */
.L_x_2450:
        /* <DEDUP_REMOVED lines=8> */
[----:B------:R-:W5:Y:S01]  /*1b90*/  LDL R13, [R1] ;  /* 0x00000000010d7983 */ /* 0x000f620000100800 */
[----:B------:R-:W-:Y:S01]  /*1ba0*/  WARPGROUP.ARRIVE ;  /* 0x00000000000079c5 */ /* 0x000fe20000000000 */
[----:B------:R-:W-:Y:S01]  /*1bb0*/  UMOV UR7, 0x40000040 ;  /* 0x4000004000077882 */ /* 0x000fe20000000000 */
[----:B------:R-:W-:Y:S01]  /*1bc0*/  UMOV UR5, 0x40000040 ;  /* 0x4000004000057882 */ /* 0x000fe20000000000 */
[----:B------:R-:W-:-:S02]  /*1bd0*/  IADD3 R19, R17, 0x1a000, RZ ;  /* 0x0001a00011137810 */ /* 0x000fc40007ffe0ff */
[----:B------:R-:W-:-:S04]  /*1be0*/  USHF.R.U32.HI UR4, URZ, 0x4, UR9 ;  /* 0x000000043f047899 */ /* 0x000fc80008011609 */
[----:B------:R-:W-:Y:S02]  /*1bf0*/  ULOP3.LUT UR4, UR4, 0x3fff, URZ, 0xc0, !UPT ;  /* 0x00003fff04047892 */ /* 0x000fe4000f8ec03f */
[----:B------:R-:W-:Y:S02]  /*1c00*/  UMOV UR6, UR8 ;  /* 0x0000000800067c82 */ /* 0x000fe40008000000 */
[----:B------:R-:W-:-:S07]  /*1c10*/  ULOP3.LUT UR10, UR4, 0x10000, URZ, 0xfc, !UPT ;  /* 0x00010000040a7892 */ /* 0x000fce000f8efc3f */
[----:B------:R-:W-:Y:S02]  /*1c20*/  UMOV UR4, UR10 ;  /* 0x0000000a00047c82 */ /* 0x000fe40008000000 */
[----:B------:R-:W-:Y:S01]  /*1c30*/  HGMMA.64x96x16.F32 R72, gdesc[UR4], RZ, !UPT, gsb0 ;  /* 0x01600000044879f0 */ /* 0x000fe2000c0008ff */
[----:B------:R-:W-:Y:S02]  /*1c40*/  UIADD3 UR6, UR8, 0x2, URZ ;  /* 0x0000000208067890 */ /* 0x000fe4000fffe03f */
[----:B------:R-:W-:Y:S01]  /*1c50*/  UIADD3 UR4, UR10, 0x2, URZ ;  /* 0x000000020a047890 */ /* 0x000fe2000fffe03f */
[----:B------:R-:W-:Y:S01]  /*1c60*/  UMOV UR7, 0x40000040 ;  /* 0x4000004000077882 */ /* 0x000fe20000000000 */
[----:B------:R-:W-:Y:S01]  /*1c70*/  UMOV UR5, 0x40000040 ;  /* 0x4000004000057882 */ /* 0x000fe20000000000 */
[----:B------:R-:W-:Y:S02]  /*1c80*/  WARPGROUP.DEPBAR.LE gsb0, 0x0 ;  /* 0x00008000000079c5 */ /* 0x000fe40000010000 */
[----:B------:R-:W-:-:S06]  /*1c90*/  WARPGROUP.ARRIVE ;  /* 0x00000000000079c5 */ /* 0x000fcc0000000000 */
[----:B------:R-:W-:Y:S01]  /*1ca0*/  HGMMA.64x96x16.F32 R72, gdesc[UR4], R72, gsb0 ;  /* 0x01600000044879f0 */ /* 0x000fe20008000848 */
        /* <DEDUP_REMOVED lines=11> */
[----:B---3--:R-:W-:-:S04]  /*1d60*/  LEA R10, R0, R14, 0x7 ;  /* 0x0000000e000a7211 */ /* 0x008fc800078e38ff */
[----:B------:R-:W-:Y:S01]  /*1d70*/  LEA R10, R3, R10, 0x1 ;  /* 0x0000000a030a7211 */ /* 0x000fe200078e08ff */
[----:B----4-:R-:W-:-:S03]  /*1d80*/  IMAD R12, R0, 0x80, R12 ;  /* 0x00000080000c7824 */ /* 0x010fc600078e020c */
[C---:B------:R-:W-:Y:S01]  /*1d90*/  LEA R15, R10.reuse, R17, 0x2 ;  /* 0x000000110a0f7211 */ /* 0x040fe200078e10ff */
[----:B------:R-:W-:Y:S02]  /*1da0*/  IMAD R190, R10, 0x4, R19 ;  /* 0x000000040abe7824 */ /* 0x000fe400078e0213 */
[----:B-----5:R-:W-:Y:S02]  /*1db0*/  IMAD R14, R0, 0x80, R13 ;  /* 0x00000080000e7824 */ /* 0x020fe400078e020d */
[C---:B------:R-:W-:Y:S02]  /*1dc0*/  IMAD R12, R3.reuse, 0x2, R12 ;  /* 0x00000002030c7824 */ /* 0x040fe400078e020c */
[----:B------:R-:W-:Y:S02]  /*1dd0*/  IMAD R18, R3, 0x2, R14 ;  /* 0x0000000203127824 */ /* 0x000fe400078e020e */
[--C-:B------:R-:W-:Y:S02]  /*1de0*/  IMAD R14, R12, 0x4, R17.reuse ;  /* 0x000000040c0e7824 */ /* 0x100fe400078e0211 */
[C---:B------:R-:W-:Y:S01]  /*1df0*/  IMAD R13, R18.reuse, 0x4, R17 ;  /* 0x00000004120d7824 */ /* 0x040fe200078e0211 */
[----:B------:R-:W-:Y:S01]  /*1e00*/  LEA R10, R18, R19, 0x2 ;  /* 0x00000013120a7211 */ /* 0x000fe200078e10ff */
[----:B------:R-:W-:Y:S01]  /*1e10*/  IMAD R11, R12, 0x4, R19 ;  /* 0x000000040c0b7824 */ /* 0x000fe200078e0213 */
[----:B------:R-:W-:-:S02]  /*1e20*/  WARPGROUP.DEPBAR.LE gsb0, 0x0 ;  /* 0x00008000000079c5 */ /* 0x000fc40000010000 */
[----:B------:R-:W-:-:S06]  /*1e30*/  WARPGROUP.ARRIVE ;  /* 0x00000000000079c5 */ /* 0x000fcc0000000000 */
[----:B------:R-:W-:Y:S03]  /*1e40*/  HGMMA.64x96x16.F32 R72, gdesc[UR4], R72, gsb0 ;  /* 0x01600000044879f0 */ /* 0x000fe60008000848 */
[----:B------:R-:W-:Y:S02]  /*1e50*/  WARPGROUP.DEPBAR.LE gsb0, 0x0 ;  /* 0x00008000000079c5 */ /* 0x000fe40000010000 */
[----:B------:R-:W3:Y:S04]  /*1e60*/  LDS R15, [R15+0x1a000] ;  /* 0x01a000000f0f7984 */ /* 0x000ee80000000800 */
[----:B------:R-:W4:Y:S04]  /*1e70*/  LDS R14, [R14+0x1a000] ;  /* 0x01a000000e0e7984 */ /* 0x000f280000000800 */
[----:B------:R-:W1:Y:S01]  /*1e80*/  LDS R13, [R13+0x1a000] ;  /* 0x01a000000d0d7984 */ /* 0x000e620000000800 */
[----:B------:R-:W-:Y:S05]  /*1e90*/  @!P0 BRA `(.L_x_2452) ;  /* 0x0000000000048947 */ /* 0x000fea0003800000 */
[----:B------:R-:W-:Y:S01]  /*1ea0*/  BPT.TRAP 0x1 ;  /* 0x000000040000795c */ /* 0x000fe20000300000 */
.L_x_2452:
[----:B------:R1:W1:Y:S01]  /*1eb0*/  SYNCS.PHASECHK.TRANS64.TRYWAIT P1, [R8+URZ+0x26830], R21 ;  /* 0x02683015080075a7 */ /* 0x000262000802017f */
[----:B------:R-:W-:Y:S05]  /*1ec0*/  @!P0 BRA `(.L_x_2453) ;  /* 0x0000000000048947 */ /* 0x000fea0003800000 */
[----:B------:R-:W-:Y:S01]  /*1ed0*/  BPT.TRAP 0x1 ;  /* 0x000000040000795c */ /* 0x000fe20000300000 */
.L_x_2453:
[----:B------:R-:W-:-:S05]  /*1ee0*/  VIADD R12, R17, 0x14000 ;  /* 0x00014000110c7836 */ /* 0x000fca0000000000 */
[----:B------:R-:W-:-:S04]  /*1ef0*/  SHF.R.U32.HI R12, RZ, 0x4, R12 ;  /* 0x00000004ff0c7819 */ /* 0x000fc8000001160c */
[----:B------:R-:W-:-:S04]  /*1f00*/  LOP3.LUT R12, R12, 0x3fff, RZ, 0xc0, !PT ;  /* 0x00003fff0c0c7812 */ /* 0x000fc800078ec0ff */
[----:B------:R-:W-:Y:S01]  /*1f10*/  LOP3.LUT R19, R12, 0x10000, RZ, 0xfc, !PT ;  /* 0x000100000c137812 */ /* 0x000fe200078efcff */
[----:B-1----:R-:W-:Y:S06]  /*1f20*/  @P1 BRA `(.L_x_2454) ;  /* 0x0000000000081947 */ /* 0x002fec0003800000 */
[----:B------:R-:W1:Y:S02]  /*1f30*/  SYNCS.PHASECHK.TRANS64.TRYWAIT P1, [R8+URZ+0x26830], R21 ;  /* 0x02683015080075a7 */ /* 0x000e64000802017f */
[----:B-1----:R-:W-:Y:S05]  /*1f40*/  @!P1 BRA `(.L_x_2455) ;  /* 0x000000c000bc9947 */ /* 0x002fea0003800000 */
.L_x_2454:
[----:B------:R-:W-:Y:S01]  /*1f50*/  UIADD3 UR9, UR9, 0x4000, URZ ;  /* 0x0000400009097890 */ /* 0x000fe2000fffe03f */
[C---:B------:R-:W-:Y:S01]  /*1f60*/  IMAD R19, R0.reuse, 0x300, R19 ;  /* 0x0000030000137824 */ /* 0x040fe200078e0213 */
[----:B------:R-:W-:Y:S01]  /*1f70*/  WARPGROUP.ARRIVE ;  /* 0x00000000000079c5 */ /* 0x000fe20000000000 */
[----:B------:R-:W-:Y:S01]  /*1f80*/  UMOV UR7, 0x40000040 ;  /* 0x4000004000077882 */ /* 0x000fe20000000000 */
[----:B------:R-:W-:Y:S01]  /*1f90*/  USHF.R.U32.HI UR9, URZ, 0x4, UR9 ;  /* 0x000000043f097899 */ /* 0x000fe20008011609 */
[----:B------:R-:W-:Y:S01]  /*1fa0*/  ISETP.GT.AND P2, PT, R7, RZ, PT ;  /* 0x000000ff0700720c */ /* 0x000fe20003f44270 */
[----:B------:R-:W-:Y:S01]  /*1fb0*/  UMOV UR5, 0x40000040 ;  /* 0x4000004000057882 */ /* 0x000fe20000000000 */
[----:B------:R-:W-:Y:S01]  /*1fc0*/  R2UR UR8, R19 ;  /* 0x00000000130872ca */ /* 0x000fe200000e0000 */
[----:B------:R-:W-:Y:S01]  /*1fd0*/  ULOP3.LUT UR9, UR9, 0x3fff, URZ, 0xc0, !UPT ;  /* 0x00003fff09097892 */ /* 0x000fe2000f8ec03f */
[----:B------:R-:W-:Y:S01]  /*1fe0*/  ISETP.GT.AND P1, PT, R7, 0x8, PT ;  /* 0x000000080700780c */ /* 0x000fe20003f24270 */
[----:B------:R-:W-:Y:S01]  /*1ff0*/  ULDC UR10, c[0x0][0x75c] ;  /* 0x0001d700000a7ab9 */ /* 0x000fe20000000800 */
[----:B------:R-:W-:Y:S01]  /*2000*/  IMAD R236, R0, 0x300, R12 ;  /* 0x0000030000ec7824 */ /* 0x000fe200078e020c */
[----:B------:R-:W-:Y:S01]  /*2010*/  ULOP3.LUT UR9, UR9, 0x10000, URZ, 0xfc, !UPT ;  /* 0x0001000009097892 */ /* 0x000fe2000f8efc3f */
[----:B------:R-:W-:Y:S01]  /*2020*/  FMUL.FTZ R192, R72, UR10 ;  /* 0x0000000a48c07c20 */ /* 0x000fe20008410000 */
[----:B------:R-:W-:Y:S01]  /*2030*/  FMUL.FTZ R72, R79, UR10 ;  /* 0x0000000a4f487c20 */ /* 0x000fe20008410000 */
[----:B------:R-:W-:Y:S01]  /*2040*/  FMUL.FTZ R79, R86, UR10 ;  /* 0x0000000a564f7c20 */ /* 0x000fe20008410000 */
[----:B------:R-:W-:Y:S01]  /*2050*/  FMUL.FTZ R86, R93, UR10 ;  /* 0x0000000a5d567c20 */ /* 0x000fe20008410000 */
[----:B------:R-:W-:Y:S01]  /*2060*/  FMUL.FTZ R23, R78, UR10 ;  /* 0x0000000a4e177c20 */ /* 0x000fe20008410000 */
[----:B------:R-:W1:Y:S01]  /*2070*/  LDC R93, c[0x0][0x280] ;  /* 0x0000a000ff5d7b82 */ /* 0x000e620000000800 */
[----:B------:R-:W-:Y:S01]  /*2080*/  UMOV UR4, UR9 ;  /* 0x0000000900047c82 */ /* 0x000fe20008000000 */
[----:B------:R-:W-:Y:S01]  /*2090*/  UMOV UR6, UR8 ;  /* 0x0000000800067c82 */ /* 0x000fe20008000000 */
[----:B------:R-:W-:Y:S01]  /*20a0*/  FMUL.FTZ R18, R73, UR10 ;  /* 0x0000000a49127c20 */ /* 0x000fe20008410000 */
[----:B------:R-:W-:Y:S01]  /*20b0*/  HGMMA.64x96x16.F32 R24, gdesc[UR4], RZ, !UPT, gsb0 ;  /* 0x01600000041879f0 */ /* 0x000fe2000c0008ff */
        /* <DEDUP_REMOVED lines=9> */
[----:B------:R-:W-:Y:S01]  /*2150*/  FMUL.FTZ R20, R75, UR10 ;  /* 0x0000000a4b147c20 */ /* 0x000fe20008410000 */
[----:B------:R-:W-:Y:S01]  /*2160*/  FMUL.FTZ R74, R81, UR10 ;  /* 0x0000000a514a7c20 */ /* 0x000fe20008410000 */
[----:B------:R-:W-:Y:S01]  /*2170*/  FMUL.FTZ R77, R84, UR10 ;  /* 0x0000000a544d7c20 */ /* 0x000fe20008410000 */
[----:B------:R-:W5:Y:S01]  /*2180*/  MUFU.TANH R192, R192 ;  /* 0x000000c000c07308 */ /* 0x000f620000002400 */
[----:B------:R-:W-:Y:S01]  /*2190*/  FMUL.FTZ R75, R82, UR10 ;  /* 0x0000000a524b7c20 */ /* 0x000fe20008410000 */
[----:B------:R-:W-:Y:S01]  /*21a0*/  FMUL.FTZ R82, R89, UR10 ;  /* 0x0000000a59527c20 */ /* 0x000fe20008410000 */
[----:B------:R-:W-:Y:S01]  /*21b0*/  FMUL.FTZ R185, R100, UR10 ;  /* 0x0000000a64b97c20 */ /* 0x000fe20008410000 */
[----:B------:R-:W-:Y:S01]  /*21c0*/  FMUL.FTZ R188, R103, UR10 ;  /* 0x0000000a67bc7c20 */ /* 0x000fe20008410000 */
[----:B------:R-:W-:Y:S01]  /*21d0*/  FMUL.FTZ R186, R101, UR10 ;  /* 0x0000000a65ba7c20 */ /* 0x000fe20008410000 */
[----:B--2---:R-:W-:Y:S01]  /*21e0*/  FMUL.FTZ R21, R76, UR10 ;  /* 0x0000000a4c157c20 */ /* 0x004fe20008410000 */
[----:B-1----:R-:W-:Y:S01]  /*21f0*/  IMAD R92, R16, -0x60, R93 ;  /* 0xffffffa0105c7824 */ /* 0x002fe200078e025d */
[----:B------:R-:W1:Y:S01]  /*2200*/  MUFU.TANH R18, R18 ;  /* 0x0000001200127308 */ /* 0x000e620000002400 */
[----:B------:R-:W-:Y:S01]  /*2210*/  FMUL.FTZ R191, R113, UR10 ;  /* 0x0000000a71bf7c20 */ /* 0x000fe20008410000 */
[----:B------:R-:W-:Y:S01]  /*2220*/  FMUL.FTZ R76, R83, UR10 ;  /* 0x0000000a534c7c20 */ /* 0x000fe20008410000 */
[----:B------:R-:W-:-:S02]  /*2230*/  IMAD R92, R3, -0x2, R92 ;  /* 0xfffffffe035c7824 */ /* 0x000fc400078e025c */
[----:B------:R-:W-:Y:S01]  /*2240*/  FMUL.FTZ R80, R87, UR10 ;  /* 0x0000000a57507c20 */ /* 0x000fe20008410000 */
[----:B------:R-:W-:Y:S01]  /*2250*/  FMUL.FTZ R83, R90, UR10 ;  /* 0x0000000a5a537c20 */ /* 0x000fe20008410000 */
[----:B------:R-:W-:Y:S01]  /*2260*/  FMUL.FTZ R87, R94, UR10 ;  /* 0x0000000a5e577c20 */ /* 0x000fe20008410000 */
[----:B------:R-:W-:Y:S01]  /*2270*/  IMAD.IADD R92, R92, 0x1, -R7 ;  /* 0x000000015c5c7824 */ /* 0x000fe200078e0a07 */
[----:B------:R-:W2:Y:S01]  /*2280*/  MUFU.TANH R73, R73 ;  /* 0x0000004900497308 */ /* 0x000ea20000002400 */
[----:B------:R-:W-:Y:S01]  /*2290*/  FMUL.FTZ R90, R97, UR10 ;  /* 0x0000000a615a7c20 */ /* 0x000fe20008410000 */
[----:B------:R-:W-:Y:S01]  /*22a0*/  FMUL.FTZ R81, R88, UR10 ;  /* 0x0000000a58517c20 */ /* 0x000fe20008410000 */
[----:B------:R-:W-:Y:S01]  /*22b0*/  FMUL.FTZ R189, R104, UR10 ;  /* 0x0000000a68bd7c20 */ /* 0x000fe20008410000 */
[C---:B------:R-:W-:Y:S01]  /*22c0*/  SEL R103, R92.reuse, 0x60, P2 ;  /* 0x000000605c677807 */ /* 0x040fe20001000000 */
[----:B------:R-:W-:Y:S01]  /*22d0*/  FMUL.FTZ R88, R95, UR10 ;  /* 0x0000000a5f587c20 */ /* 0x000fe20008410000 */
[----:B------:R-:W-:Y:S01]  /*22e0*/  IADD3 R97, R92, 0x8, RZ ;  /* 0x000000085c617810 */ /* 0x000fe20007ffe0ff */
[----:B---3--:R-:W3:Y:S01]  /*22f0*/  SHFL.IDX PT, R104, R15, R6, 0x1f ;  /* 0x00001f060f687589 */ /* 0x008ee200000e0000 */
[----:B------:R-:W4:Y:S01]  /*2300*/  MUFU.TANH R74, R74 ;  /* 0x0000004a004a7308 */ /* 0x000f220000002400 */
[----:B------:R-:W-:Y:S01]  /*2310*/  ISETP.GT.AND P6, PT, R103, RZ, PT ;  /* 0x000000ff6700720c */ /* 0x000fe20003fc4270 */
[----:B------:R-:W-:Y:S01]  /*2320*/  FMUL.FTZ R84, R91, UR10 ;  /* 0x0000000a5b547c20 */ /* 0x000fe20008410000 */
[C---:B------:R-:W-:Y:S01]  /*2330*/  ISETP.GT.AND P5, PT, R103.reuse, 0x1, PT ;  /* 0x000000016700780c */ /* 0x040fe20003fa4270 */
[----:B------:R-:W-:Y:S01]  /*2340*/  FMUL.FTZ R91, R98, UR10 ;  /* 0x0000000a625b7c20 */ /* 0x000fe20008410000 */
[----:B------:R-:W-:Y:S01]  /*2350*/  ISETP.GT.AND P4, PT, R103, 0x10, PT ;  /* 0x000000106700780c */ /* 0x000fe20003f84270 */
[----:B------:R-:W-:Y:S01]  /*2360*/  FMUL.FTZ R89, R96, UR10 ;  /* 0x0000000a60597c20 */ /* 0x000fe20008410000 */
[----:B-----5:R-:W-:Y:S01]  /*2370*/  FSEL R113, R192, -INF , !P6 ;  /* 0xff800000c0717808 */ /* 0x020fe20007000000 */
[----:B------:R-:W5:Y:S01]  /*2380*/  MUFU.TANH R77, R77 ;  /* 0x0000004d004d7308 */ /* 0x000f620000002400 */
[----:B-1----:R-:W-:Y:S01]  /*2390*/  FSEL R197, R18, -INF , !P5 ;  /* 0xff80000012c57808 */ /* 0x002fe20006800000 */
[----:B------:R-:W-:Y:S01]  /*23a0*/  FMUL.FTZ R184, R99, UR10 ;  /* 0x0000000a63b87c20 */ /* 0x000fe20008410000 */
[C---:B------:R-:W-:Y:S01]  /*23b0*/  ISETP.GT.AND P6, PT, R103.reuse, 0x11, PT ;  /* 0x000000116700780c */ /* 0x040fe20003fc4270 */
[----:B------:R-:W-:Y:S01]  /*23c0*/  FMUL.FTZ R187, R102, UR10 ;  /* 0x0000000a66bb7c20 */ /* 0x000fe20008410000 */
[----:B------:R-:W-:Y:S01]  /*23d0*/  ISETP.GT.AND P5, PT, R103, 0x18, PT ;  /* 0x000000186700780c */ /* 0x000fe20003fa4270 */
[----:B------:R-:W-:Y:S01]  /*23e0*/  FMUL.FTZ R105, R105, UR10 ;  /* 0x0000000a69697c20 */ /* 0x000fe20008410000 */
[----:B--2---:R-:W-:Y:S01]  /*23f0*/  FSEL R94, R73, -INF , !P4 ;  /* 0xff800000495e7808 */ /* 0x004fe20006000000 */
[----:B------:R-:W1:Y:S01]  /*2400*/  MUFU.TANH R82, R82 ;  /* 0x0000005200527308 */ /* 0x000e620000002400 */
[----:B------:R-:W-:Y:S01]  /*2410*/  ISETP.GT.AND P4, PT, R103, 0x21, PT ;  /* 0x000000216700780c */ /* 0x000fe20003f84270 */
[----:B------:R-:W-:Y:S01]  /*2420*/  FMUL.FTZ R108, R108, UR10 ;  /* 0x0000000a6c6c7c20 */ /* 0x000fe20008410000 */
[----:B----4-:R-:W-:Y:S01]  /*2430*/  FSEL R93, R74, -INF , !P6 ;  /* 0xff8000004a5d7808 */ /* 0x010fe20007000000 */
[----:B------:R-:W-:Y:S01]  /*2440*/  FMUL.FTZ R109, R109, UR10 ;  /* 0x0000000a6d6d7c20 */ /* 0x000fe20008410000 */
[----:B------:R-:W-:Y:S01]  /*2450*/  ISETP.GT.AND P6, PT, R103, 0x28, PT ;  /* 0x000000286700780c */ /* 0x000fe20003fc4270 */
[----:B------:R-:W-:Y:S01]  /*2460*/  FMUL.FTZ R106, R106, UR10 ;  /* 0x0000000a6a6a7c20 */ /* 0x000fe20008410000 */
[----:B------:R-:W-:Y:S01]  /*2470*/  SEL R193, R97, 0x60, P1 ;  /* 0x0000006061c17807 */ /* 0x000fe20000800000 */
[----:B------:R-:W2:Y:S01]  /*2480*/  MUFU.TANH R85, R85 ;  /* 0x0000005500557308 */ /* 0x000ea20000002400 */
[----:B-----5:R-:W-:Y:S01]  /*2490*/  FSEL R95, R77, -INF , !P5 ;  /* 0xff8000004d5f7808 */ /* 0x020fe20006800000 */
[----:B------:R-:W-:Y:S01]  /*24a0*/  FMUL.FTZ R107, R107, UR10 ;  /* 0x0000000a6b6b7c20 */ /* 0x000fe20008410000 */
[C---:B------:R-:W-:Y:S01]  /*24b0*/  ISETP.GT.AND P5, PT, R103.reuse, 0x29, PT ;  /* 0x000000296700780c */ /* 0x040fe20003fa4270 */
[----:B------:R-:W-:Y:S01]  /*24c0*/  FMUL.FTZ R112, R112, UR10 ;  /* 0x0000000a70707c20 */ /* 0x000fe20008410000 */
[C---:B------:R-:W-:Y:S01]  /*24d0*/  ISETP.GT.AND P3, PT, R103.reuse, 0x8, PT ;  /* 0x000000086700780c */ /* 0x040fe20003f64270 */
[----:B------:R-:W-:Y:S01]  /*24e0*/  FMUL.FTZ R110, R110, UR10 ;  /* 0x0000000a6e6e7c20 */ /* 0x000fe20008410000 */
[----:B------:R-:W-:Y:S01]  /*24f0*/  ISETP.GT.AND P2, PT, R103, 0x9, PT ;  /* 0x000000096700780c */ /* 0x000fe20003f44270 */
[----:B------:R-:W4:Y:S01]  /*2500*/  MUFU.TANH R86, R86 ;  /* 0x0000005600567308 */ /* 0x000f220000002400 */
[----:B-1----:R-:W-:Y:S01]  /*2510*/  FSEL R98, R82, -INF , !P4 ;  /* 0xff80000052627808 */ /* 0x002fe20006000000 */
[----:B------:R-:W-:Y:S01]  /*2520*/  FMUL.FTZ R111, R111, UR10 ;  /* 0x0000000a6f6f7c20 */ /* 0x000fe20008410000 */
[C---:B------:R-:W-:Y:S01]  /*2530*/  ISETP.GT.AND P4, PT, R103.reuse, 0x38, PT ;  /* 0x000000386700780c */ /* 0x040fe20003f84270 */
[----:B------:R-:W-:Y:S01]  /*2540*/  FMUL.FTZ R114, R114, UR10 ;  /* 0x0000000a72727c20 */ /* 0x000fe20008410000 */
[----:B------:R-:W-:Y:S01]  /*2550*/  ISETP.GT.AND P1, PT, R103, 0x40, PT ;  /* 0x000000406700780c */ /* 0x000fe20003f24270 */
[----:B------:R-:W-:Y:S01]  /*2560*/  FFMA.FTZ R192, -R192, R192, 1 ;  /* 0x3f800000c0c07423 */ /* 0x000fe200000101c0 */
[----:B------:R-:W-:Y:S01]  /*2570*/  FMUL.FTZ R194, R117, UR10 ;  /* 0x0000000a75c27c20 */ /* 0x000fe20008410000 */
[----:B------:R-:W1:Y:S01]  /*2580*/  MUFU.TANH R185, R185 ;  /* 0x000000b900b97308 */ /* 0x000e620000002400 */
[----:B--2---:R-:W-:Y:S01]  /*2590*/  FSEL R96, R85, -INF , !P6 ;  /* 0xff80000055607808 */ /* 0x004fe20007000000 */
[----:B------:R-:W-:Y:S01]  /*25a0*/  VIADD R117, R6, 0x8 ;  /* 0x0000000806757836 */ /* 0x000fe20000000000 */
[----:B------:R-:W-:Y:S01]  /*25b0*/  ISETP.GT.AND P6, PT, R103, 0x39, PT ;  /* 0x000000396700780c */ /* 0x000fe20003fc4270 */
[----:B------:R-:W-:Y:S01]  /*25c0*/  FMUL.FTZ R201, R119, UR10 ;  /* 0x0000000a77c97c20 */ /* 0x000fe20008410000 */
[----:B------:R-:W-:Y:S01]  /*25d0*/  FMUL.FTZ R196, R118, UR10 ;  /* 0x0000000a76c47c20 */ /* 0x000fe20008410000 */
[----:B------:R-:W-:Y:S01]  /*25e0*/  IADD3 R118, R6, 0xc, RZ ;  /* 0x0000000c06767810 */ /* 0x000fe20007ffe0ff */
[----:B------:R-:W2:Y:S01]  /*25f0*/  SHFL.IDX PT, R228, R15, R117, 0x1f ;  /* 0x00001f750fe47589 */ /* 0x000ea200000e0000 */
[----:B------:R-:W5:Y:S01]  /*2600*/  MUFU.TANH R19, R19 ;  /* 0x0000001300137308 */ /* 0x000f620000002400 */
[----:B----4-:R-:W-:Y:S01]  /*2610*/  FSEL R97, R86, -INF , !P5 ;  /* 0xff80000056617808 */ /* 0x010fe20006800000 */
[----:B------:R-:W-:Y:S01]  /*2620*/  FMUL.FTZ R115, R115, UR10 ;  /* 0x0000000a73737c20 */ /* 0x000fe20008410000 */
[----:B------:R-:W-:Y:S01]  /*2630*/  ISETP.GT.AND P5, PT, R193, RZ, PT ;  /* 0x000000ffc100720c */ /* 0x000fe20003fa4270 */
[----:B------:R-:W4:Y:S04]  /*2640*/  SHFL.IDX PT, R225, R15, R118, 0x1f ;  /* 0x00001f760fe17589 */ /* 0x000f2800000e0000 */
[----:B------:R-:W3:Y:S01]  /*2650*/  MUFU.TANH R186, R186 ;  /* 0x000000ba00ba7308 */ /* 0x000ee20000002400 */
[----:B-1----:R-:W-:-:S02]  /*2660*/  FSEL R100, R185, -INF , !P4 ;  /* 0xff800000b9647808 */ /* 0x002fc40006000000 */
[----:B------:R-:W-:-:S05]  /*2670*/  ISETP.GT.AND P4, PT, R193, 0x1, PT ;  /* 0x00000001c100780c */ /* 0x000fca0003f84270 */
[----:B------:R-:W1:Y:S01]  /*2680*/  MUFU.TANH R20, R20 ;  /* 0x0000001400147308 */ /* 0x000e620000002400 */
[----:B------:R-:W-:Y:S02]  /*2690*/  WARPGROUP.DEPBAR.LE gsb0, 0x0 ;  /* 0x00008000000079c5 */ /* 0x000fe40000010000 */
[----:B------:R-:W-:Y:S01]  /*26a0*/  WARPGROUP.ARRIVE ;  /* 0x00000000000079c5 */ /* 0x000fe20000000000 */
[C---:B-----5:R-:W-:Y:S01]  /*26b0*/  FSEL R226, R19.reuse, -INF , !P5 ;  /* 0xff80000013e27808 */ /* 0x060fe20006800000 */
[----:B------:R-:W-:Y:S01]  /*26c0*/  FFMA.FTZ R19, -R19, R19, 1 ;  /* 0x3f80000013137423 */ /* 0x000fe20000010113 */
[C---:B------:R-:W-:Y:S02]  /*26d0*/  ISETP.GT.AND P5, PT, R193.reuse, 0x9, PT ;  /* 0x00000009c100780c */ /* 0x040fe40003fa4270 */
[----:B------:R-:W5:Y:S01]  /*26e0*/  MUFU.TANH R23, R23 ;  /* 0x0000001700177308 */ /* 0x000f620000002400 */
[----:B------:R-:W-:Y:S01]  /*26f0*/  HGMMA.64x96x16.F32 R24, gdesc[UR4], R24, gsb0 ;  /* 0x01600000041879f0 */ /* 0x000fe20008000818 */
[----:B------:R-:W-:Y:S01]  /*2700*/  UIADD3 UR6, UR8, 0x4, URZ ;  /* 0x0000000408067890 */ /* 0x000fe2000fffe03f */
[----:B---3--:R-:W-:Y:S01]  /*2710*/  FSEL R222, R186, -INF , !P6 ;  /* 0xff800000bade7808 */ /* 0x008fe20007000000 */
[----:B------:R-:W-:Y:S01]  /*2720*/  UIADD3 UR4, UR9, 0x4, URZ ;  /* 0x0000000409047890 */ /* 0x000fe2000fffe03f */
[----:B------:R-:W-:Y:S01]  /*2730*/  ISETP.GT.AND P6, PT, R193, 0x8, PT ;  /* 0x00000008c100780c */ /* 0x000fe20003fc4270 */
[----:B------:R-:W-:Y:S01]  /*2740*/  UMOV UR7, 0x40000040 ;  /* 0x4000004000077882 */ /* 0x000fe20000000000 */
[----:B------:R-:W-:Y:S01]  /*2750*/  UMOV UR5, 0x40000040 ;  /* 0x4000004000057882 */ /* 0x000fe20000000000 */
[----:B------:R-:W3:Y:S01]  /*2760*/  MUFU.TANH R72, R72 ;  /* 0x0000004800487308 */ /* 0x000ee20000002400 */
[----:B-1----:R-:W-:-:S02]  /*2770*/  FSEL R224, R20, -INF , !P4 ;  /* 0xff80000014e07808 */ /* 0x002fc40006000000 */
[----:B------:R-:W-:-:S05]  /*2780*/  ISETP.GT.AND P4, PT, R193, 0x10, PT ;  /* 0x00000010c100780c */ /* 0x000fca0003f84270 */
[----:B------:R-:W1:Y:S01]  /*2790*/  MUFU.TANH R75, R75 ;  /* 0x0000004b004b7308 */ /* 0x000e620000002400 */
[----:B-----5:R-:W-:Y:S02]  /*27a0*/  FSEL R219, R23, -INF , !P6 ;  /* 0xff80000017db7808 */ /* 0x020fe40007000000 */
[----:B------:R-:W-:-:S05]  /*27b0*/  ISETP.GT.AND P6, PT, R193, 0x11, PT ;  /* 0x00000011c100780c */ /* 0x000fca0003fc4270 */
[----:B------:R-:W5:Y:S01]  /*27c0*/  MUFU.TANH R21, R21 ;  /* 0x0000001500157308 */ /* 0x000f620000002400 */
[----:B---3--:R-:W-:Y:S02]  /*27d0*/  FSEL R221, R72, -INF , !P5 ;  /* 0xff80000048dd7808 */ /* 0x008fe40006800000 */
[----:B------:R-:W-:-:S05]  /*27e0*/  ISETP.GT.AND P5, PT, R193, 0x18, PT ;  /* 0x00000018c100780c */ /* 0x000fca0003fa4270 */
[----:B------:R-:W3:Y:S01]  /*27f0*/  MUFU.TANH R76, R76 ;  /* 0x0000004c004c7308 */ /* 0x000ee20000002400 */
[----:B-1----:R-:W-:Y:S02]  /*2800*/  FSEL R209, R75, -INF , !P4 ;  /* 0xff8000004bd17808 */ /* 0x002fe40006000000 */
        /* <DEDUP_REMOVED lines=24> */
[----:B------:R-:W-:Y:S01]  /*2990*/  ISETP.GT.AND P5, PT, R193, 0x30, PT ;  /* 0x00000030c100780c */ /* 0x000fe20003fa4270 */
[----:B------:R-:W-:Y:S02]  /*29a0*/  WARPGROUP.DEPBAR.LE gsb0, 0x0 ;  /* 0x00008000000079c5 */ /* 0x000fe40000010000 */
[----:B------:R-:W-:Y:S02]  /*29b0*/  WARPGROUP.ARRIVE ;  /* 0x00000000000079c5 */ /* 0x000fe40000000000 */
[----:B------:R-:W3:Y:S01]  /*29c0*/  MUFU.TANH R88, R88 ;  /* 0x0000005800587308 */ /* 0x000ee20000002400 */
[----:B-1----:R-:W-:Y:S02]  /*29d0*/  FSEL R206, R81, -INF , !P2 ;  /* 0xff80000051ce7808 */ /* 0x002fe40005000000 */
[----:B------:R-:W-:Y:S01]  /*29e0*/  ISETP.GT.AND P2, PT, R103, 0x31, PT ;  /* 0x000000316700780c */ /* 0x000fe20003f44270 */
[----:B------:R-:W-:Y:S01]  /*29f0*/  HGMMA.64x96x16.F32 R24, gdesc[UR4], R24, gsb0 ;  /* 0x01600000041879f0 */ /* 0x000fe20008000818 */
[----:B------:R-:W-:Y:S01]  /*2a00*/  UIADD3 UR6, UR8, 0x6, URZ ;  /* 0x0000000608067890 */ /* 0x000fe2000fffe03f */
[----:B-----5:R-:W-:Y:S01]  /*2a10*/  FSEL R204, R87, -INF , !P4 ;  /* 0xff80000057cc7808 */ /* 0x020fe20006000000 */
[----:B------:R-:W-:Y:S01]  /*2a20*/  UIADD3 UR4, UR9, 0x6, URZ ;  /* 0x0000000609047890 */ /* 0x000fe2000fffe03f */
[----:B------:R-:W1:Y:S01]  /*2a30*/  MUFU.TANH R89, R89 ;  /* 0x0000005900597308 */ /* 0x000e620000002400 */
[----:B------:R-:W-:Y:S01]  /*2a40*/  UMOV UR7, 0x40000040 ;  /* 0x4000004000077882 */ /* 0x000fe20000000000 */
[----:B------:R-:W-:Y:S01]  /*2a50*/  UMOV UR5, 0x40000040 ;  /* 0x4000004000057882 */ /* 0x000fe20000000000 */
        /* <DEDUP_REMOVED lines=35> */
[----:B-----5:R-:W-:Y:S01]  /*2c90*/  FSEL R214, R106, -INF , !P2 ;  /* 0xff8000006ad67808 */ /* 0x020fe20005000000 */
[----:B------:R-:W-:Y:S02]  /*2ca0*/  WARPGROUP.DEPBAR.LE gsb0, 0x0 ;  /* 0x00008000000079c5 */ /* 0x000fe40000010000 */
[----:B------:R-:W5:Y:S01]  /*2cb0*/  LDS R190, [R190+0x380] ;  /* 0x00038000bebe7984 */ /* 0x000f620000000800 */
[----:B------:R-:W-:Y:S01]  /*2cc0*/  WARPGROUP.ARRIVE ;  /* 0x00000000000079c5 */ /* 0x000fe20000000000 */
[----:B------:R-:W-:Y:S02]  /*2cd0*/  ISETP.GT.AND P2, PT, R193, 0x49, PT ;  /* 0x00000049c100780c */ /* 0x000fe40003f44270 */
[----:B------:R-:W4:Y:S01]  /*2ce0*/  MUFU.TANH R110, R110 ;  /* 0x0000006e006e7308 */ /* 0x000f220000002400 */
[----:B---3--:R-:W-:Y:S02]  /*2cf0*/  FSEL R216, R107, -INF , !P4 ;  /* 0xff8000006bd87808 */ /* 0x008fe40006000000 */
[----:B------:R-:W-:Y:S01]  /*2d00*/  HGMMA.64x96x16.F32 R24, gdesc[UR4], R24, gsb0 ;  /* 0x01600000041879f0 */ /* 0x000fe20008000818 */
[----:B------:R-:W-:Y:S01]  /*2d10*/  ULDC UR4, c[0x0][0x744] ;  /* 0x0001d10000047ab9 */ /* 0x000fe20000000800 */
[----:B------:R-:W-:Y:S01]  /*2d20*/  ISETP.GT.AND P4, PT, R193, 0x50, PT ;  /* 0x00000050c100780c */ /* 0x000fe20003f84270 */
[----:B------:R-:W-:Y:S01]  /*2d30*/  FFMA.FTZ R113, R113, UR4, -R104 ;  /* 0x0000000471717c23 */ /* 0x000fe20008010868 */
[----:B--2---:R-:W-:Y:S01]  /*2d40*/  FFMA.FTZ R198, R198, UR4, -R228 ;  /* 0x00000004c6c67c23 */ /* 0x004fe200080108e4 */
[----:B------:R-:W2:Y:S01]  /*2d50*/  MUFU.TANH R111, R111 ;  /* 0x0000006f006f7308 */ /* 0x000ea20000002400 */
[----:B-1----:R-:W-:Y:S01]  /*2d60*/  FSEL R220, R112, -INF , !P6 ;  /* 0xff80000070dc7808 */ /* 0x002fe20007000000 */
[----:B------:R-:W-:Y:S01]  /*2d70*/  FFMA.FTZ R104, R226, UR4, -R104 ;  /* 0x00000004e2687c23 */ /* 0x000fe20008010868 */
[----:B------:R-:W-:Y:S01]  /*2d80*/  ISETP.GT.AND P6, PT, R193, 0x48, PT ;  /* 0x00000048c100780c */ /* 0x000fe20003fc4270 */
[----:B----4-:R-:W-:Y:S01]  /*2d90*/  FFMA.FTZ R221, R221, UR4, -R225 ;  /* 0x00000004dddd7c23 */ /* 0x010fe200080108e1 */
[----:B------:R-:W-:-:S02]  /*2da0*/  FFMA.FTZ R219, R219, UR4, -R228 ;  /* 0x00000004dbdb7c23 */ /* 0x000fc400080108e4 */
[----:B------:R-:W1:Y:S01]  /*2db0*/  SHFL.IDX PT, R228, R14, R117, 0x1f ;  /* 0x00001f750ee47589 */ /* 0x000e6200000e0000 */
[----:B------:R-:W-:Y:S01]  /*2dc0*/  MUFU.EX2 R113, R113 ;  /* 0x0000007100717308 */ /* 0x000fe20000000800 */
[----:B------:R-:W-:Y:S02]  /*2dd0*/  FSEL R215, R110, -INF , !P6 ;  /* 0xff8000006ed77808 */ /* 0x000fe40007000000 */
[----:B------:R-:W-:-:S05]  /*2de0*/  ISETP.GT.AND P6, PT, R193, 0x51, PT ;  /* 0x00000051c100780c */ /* 0x000fca0003fc4270 */
[----:B------:R-:W3:Y:S01]  /*2df0*/  MUFU.TANH R114, R114 ;  /* 0x0000007200727308 */ /* 0x000ee20000002400 */
[----:B--2---:R-:W-:Y:S02]  /*2e00*/  FSEL R211, R111, -INF , !P2 ;  /* 0xff8000006fd37808 */ /* 0x004fe40005000000 */
[----:B------:R-:W-:-:S05]  /*2e10*/  ISETP.GT.AND P2, PT, R193, 0x58, PT ;  /* 0x00000058c100780c */ /* 0x000fca0003f44270 */
[----:B------:R-:W-:Y:S01]  /*2e20*/  MUFU.TANH R191, R191 ;  /* 0x000000bf00bf7308 */ /* 0x000fe20000002400 */
[----:B-----5:R-:W2:Y:S01]  /*2e30*/  SHFL.IDX PT, R195, R190, R6, 0x1f ;  /* 0x00001f06bec37589 */ /* 0x020ea200000e0000 */
[----:B-1----:R-:W-:-:S06]  /*2e40*/  FFMA.FTZ R204, R204, UR4, -R228 ;  /* 0x00000004cccc7c23 */ /* 0x002fcc00080108e4 */
[----:B------:R-:W-:Y:S01]  /*2e50*/  MUFU.TANH R115, R115 ;  /* 0x0000007300737308 */ /* 0x000fe20000002400 */
[----:B---3--:R-:W-:Y:S01]  /*2e60*/  FSEL R212, R114, -INF , !P4 ;  /* 0xff80000072d47808 */ /* 0x008fe20006000000 */
[----:B------:R-:W1:Y:S01]  /*2e70*/  SHFL.IDX PT, R232, R190, R118, 0x1f ;  /* 0x00001f76bee87589 */ /* 0x000e6200000e0000 */
[----:B------:R-:W-:Y:S01]  /*2e80*/  ISETP.GT.AND P4, PT, R193, 0x59, PT ;  /* 0x00000059c100780c */ /* 0x000fe20003f84270 */
[----:B------:R-:W-:-:S04]  /*2e90*/  FMUL.FTZ R193, R116, UR10 ;  /* 0x0000000a74c17c20 */ /* 0x000fc80008410000 */
[----:B------:R-:W-:Y:S08]  /*2ea0*/  MUFU.TANH R196, R196 ;  /* 0x000000c400c47308 */ /* 0x000ff00000002400 */
[----:B------:R-:W-:Y:S08]  /*2eb0*/  MUFU.TANH R193, R193 ;  /* 0x000000c100c17308 */ /* 0x000ff00000002400 */
[----:B------:R-:W-:Y:S08]  /*2ec0*/  MUFU.TANH R194, R194 ;  /* 0x000000c200c27308 */ /* 0x000ff00000002400 */
[----:B------:R-:W-:Y:S08]  /*2ed0*/  MUFU.TANH R201, R201 ;  /* 0x000000c900c97308 */ /* 0x000ff00000002400 */
[----:B------:R-:W3:Y:S01]  /*2ee0*/  MUFU.EX2 R104, R104 ;  /* 0x0000006800687308 */ /* 0x000ee20000000800 */
[----:B------:R-:W-:-:S02]  /*2ef0*/  WARPGROUP.DEPBAR.LE gsb0, 0x0 ;  /* 0x00008000000079c5 */ /* 0x000fc40000010000 */
[--C-:B--2---:R-:W-:Y:S01]  /*2f00*/  FADD.FTZ R24, R24, -R195.reuse ;  /* 0x800000c318187221 */ /* 0x104fe20000010000 */
[----:B------:R-:W-:Y:S01]  /*2f10*/  FADD.FTZ R195, R26, -R195 ;  /* 0x800000c31ac37221 */ /* 0x000fe20000010000 */
[----:B------:R-:W-:Y:S01]  /*2f20*/  FFMA.FTZ R26, R200, UR4, -R225 ;  /* 0x00000004c81a7c23 */ /* 0x000fe200080108e1 */
[----:B------:R-:W-:Y:S02]  /*2f30*/  VIADD R200, R6, 0x1c ;  /* 0x0000001c06c87836 */ /* 0x000fe40000000000 */
[----:B------:R-:W-:Y:S01]  /*2f40*/  FMUL.FTZ R199, R113, R24 ;  /* 0x0000001871c77220 */ /* 0x000fe20000410000 */
[----:B------:R-:W-:Y:S03]  /*2f50*/  SHFL.IDX PT, R225, R14, R6, 0x1f ;  /* 0x00001f060ee17589 */ /* 0x000fe600000e0000 */
[----:B------:R-:W-:Y:S01]  /*2f60*/  FMUL.FTZ R116, R192, R199 ;  /* 0x000000c7c0747220 */ /* 0x000fe20000410000 */
[C---:B------:R-:W-:Y:S01]  /*2f70*/  VIADD R192, R6.reuse, 0x4 ;  /* 0x0000000406c07836 */ /* 0x040fe20000000000 */
[----:B------:R-:W2:Y:S01]  /*2f80*/  SHFL.IDX PT, R229, R15, R200, 0x1f ;  /* 0x00001fc80fe57589 */ /* 0x000ea200000e0000 */
[----:B------:R-:W-:-:S03]  /*2f90*/  VIADD R199, R6, 0x10 ;  /* 0x0000001006c77836 */ /* 0x000fc60000000000 */
[----:B------:R-:W-:Y:S01]  /*2fa0*/  LDS R11, [R11+0x380] ;  /* 0x000380000b0b7984 */ /* 0x000fe20000000800 */
[----:B---3--:R-:W-:Y:S01]  /*2fb0*/  FMUL.FTZ R195, R104, R195 ;  /* 0x000000c368c37220 */ /* 0x008fe20000410000 */
[--C-:B-1----:R-:W-:Y:S01]  /*2fc0*/  FADD.FTZ R29, R29, -R232.reuse ;  /* 0x800000e81d1d7221 */ /* 0x102fe20000010000 */
[----:B------:R-:W-:Y:S01]  /*2fd0*/  MUFU.EX2 R26, R26 ;  /* 0x0000001a001a7308 */ /* 0x000fe20000000800 */
[----:B------:R-:W1:Y:S04]  /*2fe0*/  SHFL.IDX PT, R24, R15, R192, 0x1f ;  /* 0x00001fc00f187589 */ /* 0x000e6800000e0000 */
[----:B------:R-:W3:Y:S04]  /*2ff0*/  SHFL.IDX PT, R227, R15, R199, 0x1f ;  /* 0x00001fc70fe37589 */ /* 0x000ee800000e0000 */
[----:B------:R-:W4:Y:S04]  /*3000*/  SHFL.IDX PT, R234, R190, R192, 0x1f ;  /* 0x00001fc0beea7589 */ /* 0x000f2800000e0000 */
[----:B------:R-:W-:Y:S01]  /*3010*/  SHFL.IDX PT, R233, R190, R199, 0x1f ;  /* 0x00001fc7bee97589 */ /* 0x000fe200000e0000 */
[--C-:B--2---:R-:W-:Y:S01]  /*3020*/  FFMA.FTZ R92, R92, UR4, -R229.reuse ;  /* 0x000000045c5c7c23 */ /* 0x104fe200080108e5 */
[----:B------:R-:W-:Y:S01]  /*3030*/  FFMA.FTZ R207, R207, UR4, -R229 ;  /* 0x00000004cfcf7c23 */ /* 0x000fe200080108e5 */
[--C-:B------:R-:W-:Y:S01]  /*3040*/  FFMA.FTZ R229, R206, UR4, -R225.reuse ;  /* 0x00000004cee57c23 */ /* 0x100fe200080108e1 */
[----:B------:R-:W-:Y:S01]  /*3050*/  FFMA.FTZ R206, R223, UR4, -R225 ;  /* 0x00000004dfce7c23 */ /* 0x000fe200080108e1 */
[----:B------:R-:W-:Y:S01]  /*3060*/  FMUL.FTZ R195, R19, R195 ;  /* 0x000000c313c37220 */ /* 0x000fe20000410000 */
[----:B------:R-:W-:Y:S01]  /*3070*/  FADD.FTZ R232, R31, -R232 ;  /* 0x800000e81fe87221 */ /* 0x000fe20000010000 */
[----:B------:R-:W-:Y:S01]  /*3080*/  FFMA.FTZ R76, -R76, R76, 1 ;  /* 0x3f8000004c4c7423 */ /* 0x000fe2000001014c */
[--C-:B-1----:R-:W-:Y:S01]  /*3090*/  FFMA.FTZ R119, R197, UR4, -R24.reuse ;  /* 0x00000004c5777c23 */ /* 0x102fe20008010818 */
[----:B------:R-:W-:Y:S01]  /*30a0*/  FFMA.FTZ R224, R224, UR4, -R24 ;  /* 0x00000004e0e07c23 */ /* 0x000fe20008010818 */
[----:B------:R-:W-:Y:S01]  /*30b0*/  VIADD R197, R6, 0x14 ;  /* 0x0000001406c57836 */ /* 0x000fe20000000000 */
[----:B------:R1:W-:Y:S01]  /*30c0*/  MUFU.EX2 R24, R198 ;  /* 0x000000c600187308 */ /* 0x0003e20000000800 */
[--C-:B---3--:R-:W-:Y:S01]  /*30d0*/  FFMA.FTZ R94, R94, UR4, -R227.reuse ;  /* 0x000000045e5e7c23 */ /* 0x108fe200080108e3 */
[----:B------:R-:W-:-:S02]  /*30e0*/  FFMA.FTZ R209, R209, UR4, -R227 ;  /* 0x00000004d1d17c23 */ /* 0x000fc400080108e3 */
[----:B------:R-:W2:Y:S04]  /*30f0*/  SHFL.IDX PT, R231, R15, R197, 0x1f ;  /* 0x00001fc50fe77589 */ /* 0x000ea800000e0000 */
[----:B------:R-:W3:Y:S01]  /*3100*/  SHFL.IDX PT, R227, R14, R118, 0x1f ;  /* 0x00001f760ee37589 */ /* 0x000ee200000e0000 */
[----:B-1----:R-:W-:Y:S01]  /*3110*/  IADD3 R198, R6, 0x18, RZ ;  /* 0x0000001806c67810 */ /* 0x002fe20007ffe0ff */
[----:B------:R-:W1:Y:S02]  /*3120*/  MUFU.EX2 R19, R224 ;  /* 0x000000e000137308 */ /* 0x000e640000000800 */
[----:B------:R-:W5:Y:S04]  /*3130*/  SHFL.IDX PT, R225, R14, R197, 0x1f ;  /* 0x00001fc50ee17589 */ /* 0x000f6800000e0000 */
[----:B------:R-:W1:Y:S02]  /*3140*/  SHFL.IDX PT, R226, R15, R198, 0x1f ;  /* 0x00001fc60fe27589 */ /* 0x000e6400000e0000 */
[----:B------:R-:W1:Y:S02]  /*3150*/  MUFU.EX2 R31, R219 ;  /* 0x000000db001f7308 */ /* 0x000e640000000800 */
[----:B------:R-:W1:Y:S01]  /*3160*/  SHFL.IDX PT, R15, R14, R192, 0x1f ;  /* 0x00001fc00e0f7589 */ /* 0x000e6200000e0000 */
[----:B----4-:R-:W-:-:S05]  /*3170*/  FADD.FTZ R27, R27, -R234 ;  /* 0x800000ea1b1b7221 */ /* 0x010fca0000010000 */
[----:B------:R-:W4:Y:S01]  /*3180*/  MUFU.EX2 R94, R94 ;  /* 0x0000005e005e7308 */ /* 0x000f220000000800 */
[--C-:B--2---:R-:W-:Y:S01]  /*3190*/  FFMA.FTZ R93, R93, UR4, -R231.reuse ;  /* 0x000000045d5d7c23 */ /* 0x104fe200080108e7 */
[----:B------:R-:W-:Y:S01]  /*31a0*/  FFMA.FTZ R208, R208, UR4, -R231 ;  /* 0x00000004d0d07c23 */ /* 0x000fe200080108e7 */
[----:B------:R-:W-:Y:S01]  /*31b0*/  FFMA.FTZ R231, R96, UR4, -R228 ;  /* 0x0000000460e77c23 */ /* 0x000fe200080108e4 */
[--C-:B---3--:R-:W-:Y:S01]  /*31c0*/  FFMA.FTZ R97, R97, UR4, -R227.reuse ;  /* 0x0000000461617c23 */ /* 0x108fe200080108e3 */
[----:B------:R-:W-:Y:S01]  /*31d0*/  FFMA.FTZ R203, R203, UR4, -R227 ;  /* 0x00000004cbcb7c23 */ /* 0x000fe200080108e3 */
[----:B------:R-:W2:Y:S02]  /*31e0*/  SHFL.IDX PT, R228, R13, R192, 0x1f ;  /* 0x00001fc00de47589 */ /* 0x000ea400000e0000 */
[----:B------:R-:W3:Y:S01]  /*31f0*/  MUFU.EX2 R209, R209 ;  /* 0x000000d100d17308 */ /* 0x000ee20000000800 */
[--C-:B-----5:R-:W-:Y:S01]  /*3200*/  FFMA.FTZ R99, R99, UR4, -R225.reuse ;  /* 0x0000000463637c23 */ /* 0x120fe200080108e1 */
[----:B------:R-:W-:Y:S01]  /*3210*/  FFMA.FTZ R217, R217, UR4, -R225 ;  /* 0x00000004d9d97c23 */ /* 0x000fe200080108e1 */
[----:B------:R-:W5:Y:S01]  /*3220*/  SHFL.IDX PT, R227, R13, R117, 0x1f ;  /* 0x00001f750de37589 */ /* 0x000f6200000e0000 */
[--C-:B-1----:R-:W-:Y:S01]  /*3230*/  FFMA.FTZ R95, R95, UR4, -R226.reuse ;  /* 0x000000045f5f7c23 */ /* 0x102fe200080108e2 */
[----:B------:R-:W-:-:S02]  /*3240*/  FFMA.FTZ R205, R205, UR4, -R226 ;  /* 0x00000004cdcd7c23 */ /* 0x000fc400080108e2 */
[----:B------:R-:W1:Y:S01]  /*3250*/  SHFL.IDX PT, R225, R13, R199, 0x1f ;  /* 0x00001fc70de17589 */ /* 0x000e6200000e0000 */
[----:B------:R-:W3:Y:S01]  /*3260*/  MUFU.EX2 R93, R93 ;  /* 0x0000005d005d7308 */ /* 0x000ee20000000800 */
[--C-:B------:R-:W-:Y:S01]  /*3270*/  FFMA.FTZ R223, R98, UR4, -R15.reuse ;  /* 0x0000000462df7c23 */ /* 0x100fe2000801080f */
[----:B------:R-:W-:Y:S01]  /*3280*/  FFMA.FTZ R202, R202, UR4, -R15 ;  /* 0x00000004caca7c23 */ /* 0x000fe2000801080f */
[----:B------:R-:W4:Y:S04]  /*3290*/  SHFL.IDX PT, R226, R14, R199, 0x1f ;  /* 0x00001fc70ee27589 */ /* 0x000f2800000e0000 */
[----:B------:R-:W3:Y:S01]  /*32a0*/  SHFL.IDX PT, R98, R14, R198, 0x1f ;  /* 0x00001fc60e627589 */ /* 0x000ee200000e0000 */
[----:B------:R5:W-:Y:S01]  /*32b0*/  MUFU.EX2 R96, R223 ;  /* 0x000000df00607308 */ /* 0x000be20000000800 */
[----:B--2---:R-:W-:-:S07]  /*32c0*/  FFMA.FTZ R102, R102, UR4, -R228 ;  /* 0x0000000466667c23 */ /* 0x004fce00080108e4 */
[----:B------:R2:W-:Y:S01]  /*32d0*/  MUFU.EX2 R15, R229 ;  /* 0x000000e5000f7308 */ /* 0x0005e20000000800 */
[----:B-----5:R-:W5:Y:S01]  /*32e0*/  SHFL.IDX PT, R223, R13, R6, 0x1f ;  /* 0x00001f060ddf7589 */ /* 0x020f6200000e0000 */
[----:B------:R-:W-:Y:S01]  /*32f0*/  FFMA.FTZ R216, R216, UR4, -R228 ;  /* 0x00000004d8d87c23 */ /* 0x000fe200080108e4 */
[--C-:B------:R-:W-:Y:S01]  /*3300*/  FFMA.FTZ R103, R103, UR4, -R227.reuse ;  /* 0x0000000467677c23 */ /* 0x100fe200080108e3 */
[----:B------:R-:W-:Y:S01]  /*3310*/  FFMA.FTZ R215, R215, UR4, -R227 ;  /* 0x00000004d7d77c23 */ /* 0x000fe200080108e3 */
[----:B------:R-:W-:Y:S01]  /*3320*/  FSEL R228, R193, -INF , !P1 ;  /* 0xff800000c1e47808 */ /* 0x000fe20004800000 */
[----:B------:R-:W5:Y:S01]  /*3330*/  SHFL.IDX PT, R227, R13, R198, 0x1f ;  /* 0x00001fc60de37589 */ /* 0x000f6200000e0000 */
[--C-:B-1----:R-:W-:Y:S01]  /*3340*/  FFMA.FTZ R220, R220, UR4, -R225.reuse ;  /* 0x00000004dcdc7c23 */ /* 0x102fe200080108e1 */
[----:B------:R-:W-:Y:S01]  /*3350*/  FFMA.FTZ R212, R212, UR4, -R225 ;  /* 0x00000004d4d47c23 */ /* 0x000fe200080108e1 */
[----:B------:R-:W-:Y:S01]  /*3360*/  FSEL R225, R115, -INF , !P6 ;  /* 0xff80000073e17808 */ /* 0x000fe20007000000 */
[----:B--2---:R1:W2:Y:S01]  /*3370*/  SHFL.IDX PT, R229, R14, R200, 0x1f ;  /* 0x00001fc80ee57589 */ /* 0x0042a200000e0000 */
[--C-:B----4-:R-:W-:Y:S01]  /*3380*/  FFMA.FTZ R230, R230, UR4, -R226.reuse ;  /* 0x00000004e6e67c23 */ /* 0x110fe200080108e2 */
[----:B------:R-:W-:Y:S01]  /*3390*/  FFMA.FTZ R218, R218, UR4, -R226 ;  /* 0x00000004dada7c23 */ /* 0x000fe200080108e2 */
[----:B------:R-:W4:Y:S01]  /*33a0*/  MUFU.EX2 R208, R208 ;  /* 0x000000d000d07308 */ /* 0x000f220000000800 */
[----:B------:R-:W4:Y:S01]  /*33b0*/  SHFL.IDX PT, R226, R13, R118, 0x1f ;  /* 0x00001f760de27589 */ /* 0x000f2200000e0000 */
[--C-:B---3--:R-:W-:Y:S01]  /*33c0*/  FFMA.FTZ R100, R100, UR4, -R98.reuse ;  /* 0x0000000464647c23 */ /* 0x108fe20008010862 */
[----:B------:R-:W-:-:S05]  /*33d0*/  FFMA.FTZ R213, R213, UR4, -R98 ;  /* 0x00000004d5d57c23 */ /* 0x000fca0008010862 */
[----:B-1----:R1:W-:Y:S01]  /*33e0*/  MUFU.EX2 R14, R231 ;  /* 0x000000e7000e7308 */ /* 0x0023e20000000800 */
[--C-:B-----5:R-:W-:Y:S01]  /*33f0*/  FFMA.FTZ R101, R101, UR4, -R223.reuse ;  /* 0x0000000465657c23 */ /* 0x120fe200080108df */
[----:B------:R-:W-:Y:S02]  /*3400*/  FFMA.FTZ R214, R214, UR4, -R223 ;  /* 0x00000004d6d67c23 */ /* 0x000fe400080108df */
[----:B------:R-:W3:Y:S04]  /*3410*/  SHFL.IDX PT, R223, R13, R197, 0x1f ;  /* 0x00001fc50ddf7589 */ /* 0x000ee800000e0000 */
[----:B------:R5:W-:Y:S01]  /*3420*/  MUFU.EX2 R98, R230 ;  /* 0x000000e600627308 */ /* 0x000be20000000800 */
[----:B------:R-:W-:Y:S01]  /*3430*/  FFMA.FTZ R228, R228, UR4, -R227 ;  /* 0x00000004e4e47c23 */ /* 0x000fe200080108e3 */
[----:B-1----:R-:W-:Y:S01]  /*3440*/  SHFL.IDX PT, R231, R190, R117, 0x1f ;  /* 0x00001f75bee77589 */ /* 0x002fe200000e0000 */
[--C-:B--2---:R-:W-:Y:S01]  /*3450*/  FFMA.FTZ R222, R222, UR4, -R229.reuse ;  /* 0x00000004dede7c23 */ /* 0x104fe200080108e5 */
[----:B------:R-:W-:Y:S01]  /*3460*/  FFMA.FTZ R210, R210, UR4, -R229 ;  /* 0x00000004d2d27c23 */ /* 0x000fe200080108e5 */
[----:B------:R-:W-:Y:S01]  /*3470*/  FSEL R229, R201, -INF , !P4 ;  /* 0xff800000c9e57808 */ /* 0x000fe20006000000 */
[----:B------:R-:W-:Y:S01]  /*3480*/  FFMA.FTZ R219, -R18, R18, 1 ;  /* 0x3f80000012db7423 */ /* 0x000fe20000010112 */
[--C-:B----4-:R-:W-:Y:S01]  /*3490*/  FFMA.FTZ R235, R235, UR4, -R226.reuse ;  /* 0x00000004ebeb7c23 */ /* 0x110fe200080108e2 */
[----:B------:R-:W-:Y:S01]  /*34a0*/  FFMA.FTZ R211, R211, UR4, -R226 ;  /* 0x00000004d3d37c23 */ /* 0x000fe200080108e2 */
[----:B-----5:R-:W-:Y:S01]  /*34b0*/  SHFL.IDX PT, R230, R190, R197, 0x1f ;  /* 0x00001fc5bee67589 */ /* 0x020fe200000e0000 */
[--C-:B------:R-:W-:Y:S01]  /*34c0*/  FADD.FTZ R32, R32, -R233.reuse ;  /* 0x800000e920207221 */ /* 0x100fe20000010000 */
[----:B------:R1:W-:Y:S02]  /*34d0*/  MUFU.EX2 R12, R235 ;  /* 0x000000eb000c7308 */ /* 0x0003e40000000800 */
[----:B------:R2:W4:Y:S01]  /*34e0*/  SHFL.IDX PT, R226, R13, R200, 0x1f ;  /* 0x00001fc80de27589 */ /* 0x00052200000e0000 */
[----:B------:R-:W-:-:S05]  /*34f0*/  FADD.FTZ R34, R34, -R233 ;  /* 0x800000e922227221 */ /* 0x000fca0000010000 */
[----:B------:R-:W-:Y:S01]  /*3500*/  MUFU.EX2 R95, R95 ;  /* 0x0000005f005f7308 */ /* 0x000fe20000000800 */
[----:B-1----:R-:W5:Y:S07]  /*3510*/  LDL R235, [R1+0x18] ;  /* 0x0000180001eb7983 */ /* 0x002f6e0000100800 */
[----:B--2---:R1:W-:Y:S01]  /*3520*/  MUFU.EX2 R13, R222 ;  /* 0x000000de000d7308 */ /* 0x0043e20000000800 */
[----:B------:R-:W-:-:S07]  /*3530*/  FFMA.FTZ R77, -R77, R77, 1 ;  /* 0x3f8000004d4d7423 */ /* 0x000fce000001014d */
[----:B------:R-:W-:Y:S01]  /*3540*/  MUFU.EX2 R207, R207 ;  /* 0x000000cf00cf7308 */ /* 0x000fe20000000800 */
[----:B-1----:R-:W-:-:S05]  /*3550*/  FSEL R222, R191, -INF , !P5 ;  /* 0xff800000bfde7808 */ /* 0x002fca0006800000 */
[--C-:B---3--:R-:W-:Y:S01]  /*3560*/  FFMA.FTZ R222, R222, UR4, -R223.reuse ;  /* 0x00000004dede7c23 */ /* 0x108fe200080108df */
[----:B------:R-:W-:Y:S01]  /*3570*/  FFMA.FTZ R223, R225, UR4, -R223 ;  /* 0x00000004e1df7c23 */ /* 0x000fe200080108df */
[----:B------:R-:W-:Y:S01]  /*3580*/  FSEL R225, R196, -INF , !P2 ;  /* 0xff800000c4e17808 */ /* 0x000fe20005000000 */
[----:B------:R-:W-:Y:S04]  /*3590*/  MUFU.EX2 R202, R202 ;  /* 0x000000ca00ca7308 */ /* 0x000fe80000000800 */
[----:B------:R-:W-:Y:S01]  /*35a0*/  FFMA.FTZ R227, R225, UR4, -R227 ;  /* 0x00000004e1e37c23 */ /* 0x000fe200080108e3 */
[----:B------:R-:W-:-:S03]  /*35b0*/  FSEL R225, R194, -INF , !P3 ;  /* 0xff800000c2e17808 */ /* 0x000fc60005800000 */
[----:B------:R-:W-:Y:S02]  /*35c0*/  MUFU.EX2 R97, R97 ;  /* 0x0000006100617308 */ /* 0x000fe40000000800 */
[--C-:B----4-:R-:W-:Y:S01]  /*35d0*/  FFMA.FTZ R225, R225, UR4, -R226.reuse ;  /* 0x00000004e1e17c23 */ /* 0x110fe200080108e2 */
[----:B------:R-:W-:Y:S02]  /*35e0*/  FFMA.FTZ R226, R229, UR4, -R226 ;  /* 0x00000004e5e27c23 */ /* 0x000fe400080108e2 */
[----:B------:R-:W-:Y:S03]  /*35f0*/  SHFL.IDX PT, R229, R190, R198, 0x1f ;  /* 0x00001fc6bee57589 */ /* 0x000fe600000e0000 */
[----:B------:R-:W-:Y:S01]  /*3600*/  MUFU.EX2 R218, R218 ;  /* 0x000000da00da7308 */ /* 0x000fe20000000800 */
[----:B------:R-:W1:Y:S01]  /*3610*/  SHFL.IDX PT, R190, R190, R200, 0x1f ;  /* 0x00001fc8bebe7589 */ /* 0x000e6200000e0000 */
[--C-:B------:R-:W-:Y:S01]  /*3620*/  FADD.FTZ R28, R28, -R231.reuse ;  /* 0x800000e71c1c7221 */ /* 0x100fe20000010000 */
[----:B------:R-:W-:Y:S01]  /*3630*/  FADD.FTZ R30, R30, -R231 ;  /* 0x800000e71e1e7221 */ /* 0x000fe20000010000 */
[----:B------:R-:W-:Y:S01]  /*3640*/  FFMA.FTZ R81, -R81, R81, 1 ;  /* 0x3f80000051517423 */ /* 0x000fe20000010151 */
[----:B------:R-:W-:-:S03]  /*3650*/  FFMA.FTZ R82, -R82, R82, 1 ;  /* 0x3f80000052527423 */ /* 0x000fc60000010152 */
[----:B------:R-:W-:Y:S01]  /*3660*/  MUFU.EX2 R206, R206 ;  /* 0x000000ce00ce7308 */ /* 0x000fe20000000800 */
[----:B------:R-:W-:-:S07]  /*3670*/  FFMA.FTZ R91, -R91, R91, 1 ;  /* 0x3f8000005b5b7423 */ /* 0x000fce000001015b */
[----:B------:R-:W-:Y:S08]  /*3680*/  MUFU.EX2 R99, R99 ;  /* 0x0000006300637308 */ /* 0x000ff00000000800 */
[----:B------:R-:W-:Y:S01]  /*3690*/  MUFU.EX2 R217, R217 ;  /* 0x000000d900d97308 */ /* 0x000fe20000000800 */
[--C-:B-1----:R-:W-:Y:S01]  /*36a0*/  FADD.FTZ R37, R37, -R190.reuse ;  /* 0x800000be25257221 */ /* 0x102fe20000010000 */
[----:B------:R-:W-:Y:S01]  /*36b0*/  FADD.FTZ R39, R39, -R190 ;  /* 0x800000be27277221 */ /* 0x000fe20000010000 */
[----:B------:R-:W-:Y:S01]  /*36c0*/  FFMA.FTZ R190, -R21, R21, 1 ;  /* 0x3f80000015be7423 */ /* 0x000fe20000010115 */
[----:B------:R-:W-:Y:S01]  /*36d0*/  FFMA.FTZ R21, -R20, R20, 1 ;  /* 0x3f80000014157423 */ /* 0x000fe20000010114 */
[----:B------:R-:W-:Y:S01]  /*36e0*/  FMUL.FTZ R20, R19, R27 ;  /* 0x0000001b13147220 */ /* 0x000fe20000410000 */
[----:B------:R-:W-:-:S02]  /*36f0*/  FMUL.FTZ R27, R24, R28 ;  /* 0x0000001c181b7220 */ /* 0x000fc40000410000 */
[----:B------:R-:W-:Y:S01]  /*3700*/  MUFU.EX2 R203, R203 ;  /* 0x000000cb00cb7308 */ /* 0x000fe20000000800 */
[----:B------:R-:W-:Y:S01]  /*3710*/  FMUL.FTZ R21, R21, R20 ;  /* 0x0000001415157220 */ /* 0x000fe20000410000 */
[----:B------:R-:W-:Y:S01]  /*3720*/  FMUL.FTZ R20, R190, R27 ;  /* 0x0000001bbe147220 */ /* 0x000fe20000410000 */
[----:B------:R-:W-:Y:S01]  /*3730*/  FFMA.FTZ R27, -R22, R22, 1 ;  /* 0x3f800000161b7423 */ /* 0x000fe20000010116 */
[----:B------:R-:W-:Y:S01]  /*3740*/  FFMA.FTZ R22, -R23, R23, 1 ;  /* 0x3f80000017167423 */ /* 0x000fe20000010117 */
[----:B------:R-:W-:Y:S01]  /*3750*/  FMUL.FTZ R23, R31, R30 ;  /* 0x0000001e1f177220 */ /* 0x000fe20000410000 */
[----:B------:R-:W-:Y:S01]  /*3760*/  FMUL.FTZ R28, R26, R29 ;  /* 0x0000001d1a1c7220 */ /* 0x000fe20000410000 */
[----:B------:R-:W-:Y:S01]  /*3770*/  FFMA.FTZ R30, -R72, R72, 1 ;  /* 0x3f800000481e7423 */ /* 0x000fe20000010148 */
[----:B------:R-:W-:Y:S01]  /*3780*/  MUFU.EX2 R100, R100 ;  /* 0x0000006400647308 */ /* 0x000fe20000000800 */
[----:B------:R-:W-:Y:S01]  /*3790*/  FMUL.FTZ R22, R22, R23 ;  /* 0x0000001716167220 */ /* 0x000fe20000410000 */
[----:B------:R-:W-:Y:S01]  /*37a0*/  FMUL.FTZ R23, R27, R28 ;  /* 0x0000001c1b177220 */ /* 0x000fe20000410000 */
[----:B------:R-:W-:Y:S04]  /*37b0*/  SHFL.IDX PT, R72, R11, R118, 0x1f ;  /* 0x00001f760b487589 */ /* 0x000fe800000e0000 */
[----:B------:R-:W1:Y:S01]  /*37c0*/  SHFL.IDX PT, R28, R11, R192, 0x1f ;  /* 0x00001fc00b1c7589 */ /* 0x000e6200000e0000 */
[----:B------:R-:W2:Y:S01]  /*37d0*/  MUFU.EX2 R18, R221 ;  /* 0x000000dd00127308 */ /* 0x000ea20000000800 */
[----:B------:R-:W-:Y:S01]  /*37e0*/  FFMA.FTZ R29, -R73, R73, 1 ;  /* 0x3f800000491d7423 */ /* 0x000fe20000010149 */
[----:B------:R-:W-:Y:S01]  /*37f0*/  FMUL.FTZ R32, R94, R32 ;  /* 0x000000205e207220 */ /* 0x000fe20000410000 */
[--C-:B------:R-:W-:Y:S01]  /*3800*/  FADD.FTZ R33, R33, -R230.reuse ;  /* 0x800000e621217221 */ /* 0x100fe20000010000 */
[----:B------:R-:W-:Y:S01]  /*3810*/  FMUL.FTZ R73, R209, R34 ;  /* 0x00000022d1497220 */ /* 0x000fe20000410000 */
[----:B------:R-:W-:Y:S01]  /*3820*/  FADD.FTZ R35, R35, -R230 ;  /* 0x800000e623237221 */ /* 0x000fe20000010000 */
[----:B------:R-:W-:Y:S01]  /*3830*/  FMUL.FTZ R29, R29, R32 ;  /* 0x000000201d1d7220 */ /* 0x000fe20000410000 */
[----:B------:R-:W-:Y:S01]  /*3840*/  FFMA.FTZ R32, -R75, R75, 1 ;  /* 0x3f8000004b207423 */ /* 0x000fe2000001014b */
[----:B------:R-:W-:Y:S01]  /*3850*/  FFMA.FTZ R34, -R74, R74, 1 ;  /* 0x3f8000004a227423 */ /* 0x000fe2000001014a */
[----:B------:R-:W-:Y:S01]  /*3860*/  FMUL.FTZ R33, R93, R33 ;  /* 0x000000215d217220 */ /* 0x000fe20000410000 */
[----:B------:R-:W-:Y:S01]  /*3870*/  FMUL.FTZ R35, R208, R35 ;  /* 0x00000023d0237220 */ /* 0x000fe20000410000 */
[----:B------:R-:W-:Y:S01]  /*3880*/  FMUL.FTZ R32, R32, R73 ;  /* 0x0000004920207220 */ /* 0x000fe20000410000 */
[----:B------:R-:W-:Y:S01]  /*3890*/  FADD.FTZ R36, R36, -R229 ;  /* 0x800000e524247221 */ /* 0x000fe20000010000 */
[----:B------:R-:W3:Y:S01]  /*38a0*/  SHFL.IDX PT, R73, R11, R6, 0x1f ;  /* 0x00001f060b497589 */ /* 0x000ee200000e0000 */
[----:B------:R-:W-:Y:S01]  /*38b0*/  FMUL.FTZ R34, R34, R33 ;  /* 0x0000002122227220 */ /* 0x000fe20000410000 */
[----:B------:R-:W-:Y:S01]  /*38c0*/  FMUL.FTZ R33, R76, R35 ;  /* 0x000000234c217220 */ /* 0x000fe20000410000 */
[----:B------:R-:W-:Y:S01]  /*38d0*/  MUFU.EX2 R204, R204 ;  /* 0x000000cc00cc7308 */ /* 0x000fe20000000800 */
[----:B--2---:R-:W-:Y:S01]  /*38e0*/  FMUL.FTZ R27, R18, R232 ;  /* 0x000000e8121b7220 */ /* 0x004fe20000410000 */
[----:B------:R-:W2:Y:S01]  /*38f0*/  SHFL.IDX PT, R76, R11, R197, 0x1f ;  /* 0x00001fc50b4c7589 */ /* 0x000ea200000e0000 */
[----:B------:R-:W-:Y:S01]  /*3900*/  FMUL.FTZ R36, R95, R36 ;  /* 0x000000245f247220 */ /* 0x000fe20000410000 */
[--C-:B-1----:R-:W-:Y:S01]  /*3910*/  FADD.FTZ R41, R41, -R28.reuse ;  /* 0x8000001c29297221 */ /* 0x102fe20000010000 */
[----:B------:R-:W-:Y:S01]  /*3920*/  FADD.FTZ R43, R43, -R28 ;  /* 0x8000001c2b2b7221 */ /* 0x000fe20000010000 */
[--C-:B------:R-:W-:Y:S01]  /*3930*/  FADD.FTZ R28, R45, -R72.reuse ;  /* 0x800000482d1c7221 */ /* 0x100fe20000010000 */
[----:B------:R-:W-:Y:S01]  /*3940*/  FADD.FTZ R72, R47, -R72 ;  /* 0x800000482f487221 */ /* 0x000fe20000010000 */
[----:B------:R-:W-:Y:S01]  /*3950*/  MUFU.EX2 R213, R213 ;  /* 0x000000d500d57308 */ /* 0x000fe20000000800 */
[----:B------:R-:W-:Y:S01]  /*3960*/  LDS R47, [R10+0x380] ;  /* 0x000380000a2f7984 */ /* 0x000fe20000000800 */
[----:B------:R-:W-:Y:S01]  /*3970*/  FMUL.FTZ R30, R30, R27 ;  /* 0x0000001b1e1e7220 */ /* 0x000fe20000410000 */
[----:B------:R-:W-:-:S02]  /*3980*/  FMUL.FTZ R36, R77, R36 ;  /* 0x000000244d247220 */ /* 0x000fc40000410000 */
[----:B------:R-:W1:Y:S03]  /*3990*/  SHFL.IDX PT, R77, R11, R199, 0x1f ;  /* 0x00001fc70b4d7589 */ /* 0x000e6600000e0000 */
[----:B------:R-:W4:Y:S01]  /*39a0*/  MUFU.EX2 R27, R205 ;  /* 0x000000cd001b7308 */ /* 0x000f220000000800 */
[----:B------:R-:W-:Y:S01]  /*39b0*/  FADD.FTZ R38, R38, -R229 ;  /* 0x800000e526267221 */ /* 0x000fe20000010000 */
[----:B------:R-:W-:Y:S01]  /*39c0*/  FFMA.FTZ R35, -R79, R79, 1 ;  /* 0x3f8000004f237423 */ /* 0x000fe2000001014f */
[--C-:B---3--:R-:W-:Y:S01]  /*39d0*/  FADD.FTZ R40, R40, -R73.reuse ;  /* 0x8000004928287221 */ /* 0x108fe20000010000 */
[----:B------:R-:W3:Y:S01]  /*39e0*/  SHFL.IDX PT, R79, R11, R117, 0x1f ;  /* 0x00001f750b4f7589 */ /* 0x000ee200000e0000 */
[----:B------:R-:W-:Y:S01]  /*39f0*/  FADD.FTZ R73, R42, -R73 ;  /* 0x800000492a497221 */ /* 0x000fe20000010000 */
[----:B------:R-:W-:Y:S01]  /*3a00*/  FMUL.FTZ R39, R207, R39 ;  /* 0x00000027cf277220 */ /* 0x000fe20000410000 */
[--C-:B--2---:R-:W-:Y:S01]  /*3a10*/  FADD.FTZ R42, R49, -R76.reuse ;  /* 0x8000004c312a7221 */ /* 0x104fe20000010000 */
[----:B------:R-:W-:Y:S01]  /*3a20*/  FMUL.FTZ R40, R15, R40 ;  /* 0x000000280f287220 */ /* 0x000fe20000410000 */
[----:B------:R-:W-:Y:S01]  /*3a30*/  FMUL.FTZ R49, R96, R41 ;  /* 0x0000002960317220 */ /* 0x000fe20000410000 */
[----:B------:R-:W-:Y:S01]  /*3a40*/  FADD.FTZ R76, R51, -R76 ;  /* 0x8000004c334c7221 */ /* 0x000fe20000010000 */
[----:B------:R-:W-:Y:S01]  /*3a50*/  FFMA.FTZ R84, -R84, R84, 1 ;  /* 0x3f80000054547423 */ /* 0x000fe20000010154 */
[----:B------:R-:W-:Y:S01]  /*3a60*/  MUFU.EX2 R92, R92 ;  /* 0x0000005c005c7308 */ /* 0x000fe20000000800 */
[----:B----4-:R-:W-:Y:S01]  /*3a70*/  FMUL.FTZ R38, R27, R38 ;  /* 0x000000261b267220 */ /* 0x010fe20000410000 */
[----:B------:R-:W2:Y:S01]  /*3a80*/  SHFL.IDX PT, R74, R11, R200, 0x1f ;  /* 0x00001fc80b4a7589 */ /* 0x000ea200000e0000 */
[----:B------:R-:W-:-:S05]  /*3a90*/  FFMA.FTZ R184, -R184, R184, 1 ;  /* 0x3f800000b8b87423 */ /* 0x000fca00000101b8 */
[----:B------:R-:W-:Y:S01]  /*3aa0*/  MUFU.EX2 R101, R101 ;  /* 0x0000006500657308 */ /* 0x000fe20000000800 */
[----:B------:R-:W-:Y:S01]  /*3ab0*/  FMUL.FTZ R35, R35, R38 ;  /* 0x0000002623237220 */ /* 0x000fe20000410000 */
[----:B------:R-:W-:Y:S01]  /*3ac0*/  FFMA.FTZ R38, -R80, R80, 1 ;  /* 0x3f80000050267423 */ /* 0x000fe20000010150 */
[----:B------:R-:W-:Y:S01]  /*3ad0*/  FMUL.FTZ R51, R202, R43 ;  /* 0x0000002bca337220 */ /* 0x000fe20000410000 */
[----:B------:R-:W-:Y:S01]  /*3ae0*/  FMUL.FTZ R43, R81, R40 ;  /* 0x00000028512b7220 */ /* 0x000fe20000410000 */
[----:B------:R-:W-:Y:S01]  /*3af0*/  FMUL.FTZ R40, R82, R49 ;  /* 0x0000003152287220 */ /* 0x000fe20000410000 */
[----:B------:R-:W-:Y:S01]  /*3b00*/  FMUL.FTZ R38, R38, R39 ;  /* 0x0000002726267220 */ /* 0x000fe20000410000 */
[--C-:B-1----:R-:W-:Y:S01]  /*3b10*/  FADD.FTZ R39, R48, -R77.reuse ;  /* 0x8000004d30277221 */ /* 0x102fe20000010000 */
[----:B------:R-:W-:Y:S01]  /*3b20*/  FFMA.FTZ R49, -R86, R86, 1 ;  /* 0x3f80000056317423 */ /* 0x000fe20000010156 */
[----:B------:R-:W-:Y:S01]  /*3b30*/  FMUL.FTZ R28, R97, R28 ;  /* 0x0000001c611c7220 */ /* 0x000fe20000410000 */
[----:B------:R3:W1:Y:S01]  /*3b40*/  SHFL.IDX PT, R75, R11, R198, 0x1f ;  /* 0x00001fc60b4b7589 */ /* 0x00066200000e0000 */
[----:B------:R-:W-:Y:S01]  /*3b50*/  FADD.FTZ R77, R50, -R77 ;  /* 0x8000004d324d7221 */ /* 0x000fe20000010000 */
[----:B------:R-:W-:Y:S01]  /*3b60*/  FFMA.FTZ R50, -R89, R89, 1 ;  /* 0x3f80000059327423 */ /* 0x000fe20000010159 */
[----:B------:R-:W-:Y:S01]  /*3b70*/  FMUL.FTZ R49, R49, R28 ;  /* 0x0000001c31317220 */ /* 0x000fe20000410000 */
[----:B------:R-:W-:Y:S01]  /*3b80*/  FMUL.FTZ R39, R98, R39 ;  /* 0x0000002762277220 */ /* 0x000fe20000410000 */
[----:B------:R-:W-:Y:S01]  /*3b90*/  FMUL.FTZ R28, R218, R77 ;  /* 0x0000004dda1c7220 */ /* 0x000fe20000410000 */
[----:B------:R-:W-:Y:S01]  /*3ba0*/  SHFL.IDX PT, R192, R47, R192, 0x1f ;  /* 0x00001fc02fc07589 */ /* 0x000fe200000e0000 */
[----:B------:R-:W-:Y:S01]  /*3bb0*/  MUFU.EX2 R102, R102 ;  /* 0x0000006600667308 */ /* 0x000fe20000000800 */
[----:B------:R-:W-:Y:S01]  /*3bc0*/  FMUL.FTZ R50, R50, R39 ;  /* 0x0000002732327220 */ /* 0x000fe20000410000 */
[----:B------:R-:W-:Y:S01]  /*3bd0*/  FMUL.FTZ R39, R91, R28 ;  /* 0x0000001c5b277220 */ /* 0x000fe20000410000 */
[----:B------:R-:W4:Y:S01]  /*3be0*/  SHFL.IDX PT, R77, R47, R6, 0x1f ;  /* 0x00001f062f4d7589 */ /* 0x000f2200000e0000 */
[----:B---3--:R-:W-:-:S03]  /*3bf0*/  FADD.FTZ R11, R44, -R79 ;  /* 0x8000004f2c0b7221 */ /* 0x008fc60000010000 */
[----:B------:R-:W3:Y:S01]  /*3c00*/  SHFL.IDX PT, R28, R47, R197, 0x1f ;  /* 0x00001fc52f1c7589 */ /* 0x000ee200000e0000 */
[----:B------:R-:W-:Y:S01]  /*3c10*/  FADD.FTZ R79, R46, -R79 ;  /* 0x8000004f2e4f7221 */ /* 0x000fe20000010000 */
[----:B------:R-:W-:Y:S02]  /*3c20*/  MUFU.EX2 R119, R119 ;  /* 0x0000007700777308 */ /* 0x000fe40000000800 */
[----:B------:R-:W3:Y:S01]  /*3c30*/  SHFL.IDX PT, R199, R47, R199, 0x1f ;  /* 0x00001fc72fc77589 */ /* 0x000ee200000e0000 */
[----:B------:R-:W-:-:S03]  /*3c40*/  FMUL.FTZ R46, R206, R73 ;  /* 0x00000049ce2e7220 */ /* 0x000fc60000410000 */
[----:B------:R-:W3:Y:S01]  /*3c50*/  SHFL.IDX PT, R118, R47, R118, 0x1f ;  /* 0x00001f762f767589 */ /* 0x000ee200000e0000 */
[----:B------:R-:W-:Y:S01]  /*3c60*/  FFMA.FTZ R48, -R85, R85, 1 ;  /* 0x3f80000055307423 */ /* 0x000fe20000010155 */
[----:B------:R-:W-:Y:S01]  /*3c70*/  FMUL.FTZ R11, R14, R11 ;  /* 0x0000000b0e0b7220 */ /* 0x000fe20000410000 */
[----:B------:R-:W-:Y:S01]  /*3c80*/  FFMA.FTZ R83, -R83, R83, 1 ;  /* 0x3f80000053537423 */ /* 0x000fe20000010153 */
[----:B------:R-:W3:Y:S01]  /*3c90*/  SHFL.IDX PT, R117, R47, R117, 0x1f ;  /* 0x00001f752f757589 */ /* 0x000ee200000e0000 */
[----:B------:R-:W3:Y:S03]  /*3ca0*/  MUFU.EX2 R210, R210 ;  /* 0x000000d200d27308 */ /* 0x000ee60000000800 */
[----:B------:R-:W3:Y:S04]  /*3cb0*/  SHFL.IDX PT, R73, R47, R198, 0x1f ;  /* 0x00001fc62f497589 */ /* 0x000ee800000e0000 */
[----:B------:R4:W3:Y:S01]  /*3cc0*/  SHFL.IDX PT, R200, R47, R200, 0x1f ;  /* 0x00001fc82fc87589 */ /* 0x0008e200000e0000 */
[----:B--2---:R-:W-:Y:S01]  /*3cd0*/  FADD.FTZ R44, R53, -R74 ;  /* 0x8000004a352c7221 */ /* 0x004fe20000010000 */
[----:B------:R-:W-:Y:S01]  /*3ce0*/  FMUL.FTZ R48, R48, R11 ;  /* 0x0000000b30307220 */ /* 0x000fe20000410000 */
[----:B------:R-:W-:Y:S01]  /*3cf0*/  FFMA.FTZ R53, -R90, R90, 1 ;  /* 0x3f8000005a357423 */ /* 0x000fe2000001015a */
[----:B------:R-:W-:Y:S01]  /*3d00*/  FMUL.FTZ R42, R99, R42 ;  /* 0x0000002a632a7220 */ /* 0x000fe20000410000 */
[----:B------:R-:W-:Y:S01]  /*3d10*/  FMUL.FTZ R11, R217, R76 ;  /* 0x0000004cd90b7220 */ /* 0x000fe20000410000 */
[----:B------:R-:W2:Y:S01]  /*3d20*/  MUFU.EX2 R223, R223 ;  /* 0x000000df00df7308 */ /* 0x000ea20000000800 */
[----:B------:R-:W-:Y:S01]  /*3d30*/  FMUL.FTZ R10, R84, R51 ;  /* 0x00000033540a7220 */ /* 0x000fe20000410000 */
[----:B------:R-:W-:Y:S01]  /*3d40*/  FFMA.FTZ R51, -R88, R88, 1 ;  /* 0x3f80000058337423 */ /* 0x000fe20000010158 */
[----:B------:R-:W-:Y:S01]  /*3d50*/  FMUL.FTZ R72, R203, R72 ;  /* 0x00000048cb487220 */ /* 0x000fe20000410000 */
[--C-:B-1----:R-:W-:Y:S01]  /*3d60*/  FADD.FTZ R45, R52, -R75.reuse ;  /* 0x8000004b342d7221 */ /* 0x102fe20000010000 */
[----:B------:R-:W-:-:S03]  /*3d70*/  FADD.FTZ R54, R54, -R75 ;  /* 0x8000004b36367221 */ /* 0x000fc60000010000 */
[----:B------:R-:W1:Y:S01]  /*3d80*/  MUFU.EX2 R212, R212 ;  /* 0x000000d400d47308 */ /* 0x000e620000000800 */
[----:B------:R-:W-:Y:S01]  /*3d90*/  FMUL.FTZ R53, R53, R42 ;  /* 0x0000002a35357220 */ /* 0x000fe20000410000 */
[----:B------:R-:W-:Y:S01]  /*3da0*/  FMUL.FTZ R42, R184, R11 ;  /* 0x0000000bb82a7220 */ /* 0x000fe20000410000 */
[----:B------:R-:W-:Y:S01]  /*3db0*/  FMUL.FTZ R75, R13, R44 ;  /* 0x0000002c0d4b7220 */ /* 0x000fe20000410000 */
[----:B------:R-:W-:-:S04]  /*3dc0*/  FMUL.FTZ R51, R51, R72 ;  /* 0x0000004833337220 */ /* 0x000fc80000410000 */
[----:B------:R-:W1:Y:S01]  /*3dd0*/  MUFU.EX2 R220, R220 ;  /* 0x000000dc00dc7308 */ /* 0x000e620000000800 */
[----:B------:R-:W-:Y:S01]  /*3de0*/  FFMA.FTZ R185, -R185, R185, 1 ;  /* 0x3f800000b9b97423 */ /* 0x000fe200000101b9 */
[----:B------:R-:W-:Y:S01]  /*3df0*/  FFMA.FTZ R186, -R186, R186, 1 ;  /* 0x3f800000baba7423 */ /* 0x000fe200000101ba */
[----:B------:R-:W-:Y:S01]  /*3e00*/  FMUL.FTZ R72, R100, R45 ;  /* 0x0000002d64487220 */ /* 0x000fe20000410000 */
[----:B------:R-:W-:-:S04]  /*3e10*/  FADD.FTZ R55, R55, -R74 ;  /* 0x8000004a37377221 */ /* 0x000fc80000010000 */
[----:B------:R-:W-:Y:S01]  /*3e20*/  MUFU.EX2 R228, R228 ;  /* 0x000000e400e47308 */ /* 0x000fe20000000800 */
[----:B------:R-:W-:Y:S01]  /*3e30*/  FMUL.FTZ R41, R83, R46 ;  /* 0x0000002e53297220 */ /* 0x000fe20000410000 */
[----:B------:R-:W-:Y:S01]  /*3e40*/  FFMA.FTZ R46, -R87, R87, 1 ;  /* 0x3f800000572e7423 */ /* 0x000fe20000010157 */
[----:B------:R-:W-:-:S05]  /*3e50*/  FMUL.FTZ R79, R204, R79 ;  /* 0x0000004fcc4f7220 */ /* 0x000fca0000410000 */
[----:B------:R-:W1:Y:S01]  /*3e60*/  MUFU.EX2 R215, R215 ;  /* 0x000000d700d77308 */ /* 0x000e620000000800 */
[----:B------:R-:W-:Y:S01]  /*3e70*/  FMUL.FTZ R74, R213, R54 ;  /* 0x00000036d54a7220 */ /* 0x000fe20000410000 */
[----:B------:R-:W-:Y:S01]  /*3e80*/  FMUL.FTZ R54, R185, R72 ;  /* 0x00000048b9367220 */ /* 0x000fe20000410000 */
[----:B----4-:R-:W-:-:S05]  /*3e90*/  FMUL.FTZ R47, R186, R75 ;  /* 0x0000004bba2f7220 */ /* 0x010fca0000410000 */
[----:B------:R-:W-:Y:S01]  /*3ea0*/  MUFU.EX2 R103, R103 ;  /* 0x0000006700677308 */ /* 0x000fe20000000800 */
[----:B------:R-:W-:Y:S01]  /*3eb0*/  FADD.FTZ R72, R56, -R77 ;  /* 0x8000004d38487221 */ /* 0x000fe20000010000 */
[----:B------:R-:W-:-:S06]  /*3ec0*/  FADD.FTZ R75, R57, -R192 ;  /* 0x800000c0394b7221 */ /* 0x000fcc0000010000 */
[----:B------:R-:W-:Y:S01]  /*3ed0*/  MUFU.EX2 R225, R225 ;  /* 0x000000e100e17308 */ /* 0x000fe20000000800 */
[----:B------:R-:W-:-:S07]  /*3ee0*/  FFMA.FTZ R187, -R187, R187, 1 ;  /* 0x3f800000bbbb7423 */ /* 0x000fce00000101bb */
[----:B------:R-:W4:Y:S01]  /*3ef0*/  MUFU.EX2 R214, R214 ;  /* 0x000000d600d67308 */ /* 0x000f220000000800 */
[----:B------:R-:W-:-:S07]  /*3f00*/  FFMA.FTZ R52, -R188, R188, 1 ;  /* 0x3f800000bc347423 */ /* 0x000fce00000101bc */
[----:B------:R-:W4:Y:S01]  /*3f10*/  MUFU.EX2 R11, R216 ;  /* 0x000000d8000b7308 */ /* 0x000f220000000800 */
[----:B---3--:R-:W-:-:S07]  /*3f20*/  FMUL.FTZ R55, R210, R55 ;  /* 0x00000037d2377220 */ /* 0x008fce0000410000 */
[----:B------:R-:W3:Y:S01]  /*3f30*/  MUFU.EX2 R44, R211 ;  /* 0x000000d3002c7308 */ /* 0x000ee20000000800 */
[----:B------:R-:W-:Y:S01]  /*3f40*/  FADD.FTZ R192, R59, -R192 ;  /* 0x800000c03bc07221 */ /* 0x000fe20000010000 */
[----:B------:R-:W-:-:S06]  /*3f50*/  FADD.FTZ R56, R67, -R28 ;  /* 0x8000001c43387221 */ /* 0x000fcc0000010000 */
[----:B------:R-:W3:Y:S01]  /*3f60*/  MUFU.EX2 R222, R222 ;  /* 0x000000de00de7308 */ /* 0x000ee20000000800 */
[----:B------:R-:W-:-:S07]  /*3f70*/  FMUL.FTZ R46, R46, R79 ;  /* 0x0000004f2e2e7220 */ /* 0x000fce0000410000 */
[----:B------:R-:W5:Y:S01]  /*3f80*/  MUFU.EX2 R227, R227 ;  /* 0x000000e300e37308 */ /* 0x000f620000000800 */
[----:B------:R-:W-:-:S07]  /*3f90*/  FADD.FTZ R59, R66, -R199 ;  /* 0x800000c7423b7221 */ /* 0x000fce0000010000 */
[----:B------:R-:W5:Y:S01]  /*3fa0*/  MUFU.EX2 R226, R226 ;  /* 0x000000e200e27308 */ /* 0x000f620000000800 */
[----:B------:R-:W-:Y:S01]  /*3fb0*/  FADD.FTZ R25, R25, -R234 ;  /* 0x800000ea19197221 */ /* 0x000fe20000010000 */
[----:B------:R-:W-:Y:S01]  /*3fc0*/  FADD.FTZ R79, R61, -R118 ;  /* 0x800000763d4f7221 */ /* 0x000fe20000010000 */
[----:B------:R-:W-:Y:S01]  /*3fd0*/  FADD.FTZ R57, R64, -R199 ;  /* 0x800000c740397221 */ /* 0x000fe20000010000 */
[----:B------:R-:W-:Y:S01]  /*3fe0*/  FMUL.FTZ R45, R187, R74 ;  /* 0x0000004abb2d7220 */ /* 0x000fe20000410000 */
[----:B------:R-:W-:Y:S01]  /*3ff0*/  FMUL.FTZ R52, R52, R55 ;  /* 0x0000003734347220 */ /* 0x000fe20000410000 */
[----:B------:R-:W-:Y:S01]  /*4000*/  FFMA.FTZ R115, -R115, R115, 1 ;  /* 0x3f80000073737423 */ /* 0x000fe20000010173 */
[----:B--2---:R-:W-:Y:S01]  /*4010*/  FMUL.FTZ R56, R223, R56 ;  /* 0x00000038df387220 */ /* 0x004fe20000410000 */
[----:B------:R-:W-:Y:S01]  /*4020*/  FFMA.FTZ R78, -R78, R78, 1 ;  /* 0x3f8000004e4e7423 */ /* 0x000fe2000001014e */
[----:B------:R-:W-:Y:S01]  /*4030*/  FMUL.FTZ R37, R92, R37 ;  /* 0x000000255c257220 */ /* 0x000fe20000410000 */
[----:B------:R-:W-:Y:S01]  /*4040*/  FADD.FTZ R77, R58, -R77 ;  /* 0x8000004d3a4d7221 */ /* 0x000fe20000010000 */
[----:B------:R-:W-:Y:S01]  /*4050*/  FADD.FTZ R62, R62, -R117 ;  /* 0x800000753e3e7221 */ /* 0x000fe20000010000 */
[----:B------:R-:W-:Y:S01]  /*4060*/  FADD.FTZ R65, R65, -R28 ;  /* 0x8000001c41417221 */ /* 0x000fe20000010000 */
[----:B------:R-:W-:Y:S01]  /*4070*/  FADD.FTZ R61, R68, -R73 ;  /* 0x80000049443d7221 */ /* 0x000fe20000010000 */
[----:B------:R-:W-:Y:S01]  /*4080*/  FFMA.FTZ R55, -R189, R189, 1 ;  /* 0x3f800000bd377423 */ /* 0x000fe200000101bd */
[----:B------:R-:W-:Y:S01]  /*4090*/  FMUL.FTZ R72, R101, R72 ;  /* 0x0000004865487220 */ /* 0x000fe20000410000 */
[----:B------:R-:W-:Y:S01]  /*40a0*/  FFMA.FTZ R74, -R105, R105, 1 ;  /* 0x3f800000694a7423 */ /* 0x000fe20000010169 */
[----:B------:R-:W-:Y:S01]  /*40b0*/  FMUL.FTZ R75, R102, R75 ;  /* 0x0000004b664b7220 */ /* 0x000fe20000410000 */
[----:B------:R-:W-:Y:S01]  /*40c0*/  FFMA.FTZ R114, -R114, R114, 1 ;  /* 0x3f80000072727423 */ /* 0x000fe20000010172 */
[----:B-1----:R-:W-:Y:S01]  /*40d0*/  FMUL.FTZ R59, R212, R59 ;  /* 0x0000003bd43b7220 */ /* 0x002fe20000410000 */
[----:B------:R-:W-:Y:S01]  /*40e0*/  FMUL.FTZ R25, R119, R25 ;  /* 0x0000001977197220 */ /* 0x000fe20000410000 */
[----:B------:R-:W-:Y:S01]  /*40f0*/  FADD.FTZ R60, R60, -R117 ;  /* 0x800000753c3c7221 */ /* 0x000fe20000010000 */
[----:B------:R-:W-:Y:S01]  /*4100*/  FADD.FTZ R81, R63, -R118 ;  /* 0x800000763f517221 */ /* 0x000fe20000010000 */
[--C-:B------:R-:W-:Y:S01]  /*4110*/  FADD.FTZ R28, R69, -R200.reuse ;  /* 0x800000c8451c7221 */ /* 0x100fe20000010000 */
[----:B------:R-:W-:Y:S01]  /*4120*/  FFMA.FTZ R109, -R109, R109, 1 ;  /* 0x3f8000006d6d7423 */ /* 0x000fe2000001016d */
[----:B------:R-:W-:Y:S01]  /*4130*/  FMUL.FTZ R58, R12, R79 ;  /* 0x0000004f0c3a7220 */ /* 0x000fe20000410000 */
[----:B------:R-:W-:Y:S01]  /*4140*/  FFMA.FTZ R112, -R112, R112, 1 ;  /* 0x3f80000070707423 */ /* 0x000fe20000010170 */
[----:B------:R-:W-:Y:S01]  /*4150*/  FMUL.FTZ R57, R220, R57 ;  /* 0x00000039dc397220 */ /* 0x000fe20000410000 */
[----:B------:R-:W-:Y:S01]  /*4160*/  FADD.FTZ R70, R70, -R73 ;  /* 0x8000004946467221 */ /* 0x000fe20000010000 */
[----:B------:R-:W-:Y:S01]  /*4170*/  FADD.FTZ R71, R71, -R200 ;  /* 0x800000c847477221 */ /* 0x000fe20000010000 */
        /* <DEDUP_REMOVED lines=12> */
[----:B------:R-:W-:Y:S01]  /*4240*/  FFMA.FTZ R75, -R108, R108, 1 ;  /* 0x3f8000006c4b7423 */ /* 0x000fe2000001016c */
[----:B------:R-:W-:Y:S01]  /*4250*/  FFMA.FTZ R76, -R110, R110, 1 ;  /* 0x3f8000006e4c7423 */ /* 0x000fe2000001016e */
[----:B------:R-:W-:Y:S01]  /*4260*/  FFMA.FTZ R111, -R111, R111, 1 ;  /* 0x3f8000006f6f7423 */ /* 0x000fe2000001016f */
[----:B------:R-:W-:Y:S01]  /*4270*/  FMUL.FTZ R60, R103, R60 ;  /* 0x0000003c673c7220 */ /* 0x000fe20000410000 */
[----:B---3--:R-:W-:Y:S01]  /*4280*/  FMUL.FTZ R62, R44, R81 ;  /* 0x000000512c3e7220 */ /* 0x008fe20000410000 */
[----:B------:R-:W-:Y:S01]  /*4290*/  FMUL.FTZ R78, R109, R58 ;  /* 0x0000003a6d4e7220 */ /* 0x000fe20000410000 */
[----:B------:R-:W-:Y:S01]  /*42a0*/  FMUL.FTZ R112, R112, R57 ;  /* 0x0000003970707220 */ /* 0x000fe20000410000 */
[----:B------:R-:W-:Y:S01]  /*42b0*/  FMUL.FTZ R59, R225, R28 ;  /* 0x0000001ce13b7220 */ /* 0x000fe20000410000 */
[----:B------:R-:W-:Y:S01]  /*42c0*/  F2FP.F16.F32.PACK_AB R61, R10, R41 ;  /* 0x000000290a3d723e */ /* 0x000fe200000000ff */
[----:B------:R-:W-:Y:S01]  /*42d0*/  FFMA.FTZ R191, -R191, R191, 1 ;  /* 0x3f800000bfbf7423 */ /* 0x000fe200000101bf */
[----:B------:R-:W-:Y:S01]  /*42e0*/  FMUL.FTZ R58, R222, R65 ;  /* 0x00000041de3a7220 */ /* 0x000fe20000410000 */
[----:B------:R-:W-:Y:S01]  /*42f0*/  FFMA.FTZ R193, -R193, R193, 1 ;  /* 0x3f800000c1c17423 */ /* 0x000fe200000101c1 */
[----:B------:R-:W-:Y:S01]  /*4300*/  FFMA.FTZ R194, -R194, R194, 1 ;  /* 0x3f800000c2c27423 */ /* 0x000fe200000101c2 */
[----:B------:R-:W-:Y:S01]  /*4310*/  FFMA.FTZ R196, -R196, R196, 1 ;  /* 0x3f800000c4c47423 */ /* 0x000fe200000101c4 */
[----:B------:R-:W-:Y:S01]  /*4320*/  FFMA.FTZ R201, -R201, R201, 1 ;  /* 0x3f800000c9c97423 */ /* 0x000fe200000101c9 */
[----:B-----5:R-:W-:Y:S01]  /*4330*/  FMUL.FTZ R57, R227, R70 ;  /* 0x00000046e3397220 */ /* 0x020fe20000410000 */
[----:B------:R-:W-:Y:S01]  /*4340*/  FMUL.FTZ R28, R226, R71 ;  /* 0x00000047e21c7220 */ /* 0x000fe20000410000 */
[----:B------:R-:W-:-:S02]  /*4350*/  IMAD R10, R0, 0x3000, R235 ;  /* 0x00003000000a7824 */ /* 0x000fc400078e02eb */
        /* <DEDUP_REMOVED lines=11> */
[----:B------:R-:W-:Y:S01]  /*4410*/  IMAD R10, R10, 0x2, R17 ;  /* 0x000000020a0a7824 */ /* 0x000fe200078e0211 */
        /* <DEDUP_REMOVED lines=15> */
[----:B------:R-:W-:Y:S01]  /*4510*/  STSM.16.MT88.4 [R10+0x1a800], R68 ;  /* 0x01a800440a007844 */ /* 0x000fe20000004200 */
[----:B------:R-:W-:Y:S02]  /*4520*/  R2UR UR6, R236 ;  /* 0x00000000ec0672ca */ /* 0x000fe400000e0000 */
[----:B------:R-:W-:Y:S02]  /*4530*/  F2FP.F16.F32.PACK_AB R53, R73, R72 ;  /* 0x000000484935723e */ /* 0x000fe400000000ff */
[----:B------:R-:W-:Y:S02]  /*4540*/  F2FP.F16.F32.PACK_AB R54, R78, R75 ;  /* 0x0000004b4e36723e */ /* 0x000fe400000000ff */
[----:B------:R-:W-:Y:S01]  /*4550*/  F2FP.F16.F32.PACK_AB R55, R111, R76 ;  /* 0x0000004c6f37723e */ /* 0x000fe200000000ff */
[----:B------:R-:W-:Y:S01]  /*4560*/  STSM.16.MT88.4 [R10+0x1b000], R64 ;  /* 0x01b000400a007844 */ /* 0x000fe20000004200 */
[----:B------:R-:W-:-:S02]  /*4570*/  F2FP.F16.F32.PACK_AB R48, R191, R112 ;  /* 0x00000070bf30723e */ /* 0x000fc400000000ff */
[----:B------:R-:W-:Y:S02]  /*4580*/  F2FP.F16.F32.PACK_AB R49, R115, R114 ;  /* 0x000000727331723e */ /* 0x000fe400000000ff */
[----:B------:R-:W-:Y:S02]  /*4590*/  F2FP.F16.F32.PACK_AB R50, R194, R193 ;  /* 0x000000c1c232723e */ /* 0x000fe400000000ff */
[----:B------:R-:W-:Y:S01]  /*45a0*/  F2FP.F16.F32.PACK_AB R51, R201, R196 ;  /* 0x000000c4c933723e */ /* 0x000fe200000000ff */
[----:B------:R-:W-:Y:S01]  /*45b0*/  STSM.16.MT88.4 [R10+0x1b800], R60 ;  /* 0x01b8003c0a007844 */ /* 0x000fe20000004200 */
[----:B------:R-:W-:Y:S02]  /*45c0*/  F2FP.F16.F32.PACK_AB R28, R119, R113 ;  /* 0x00000071771c723e */ /* 0x000fe400000000ff */
[----:B------:R-:W-:Y:S01]  /*45d0*/  F2FP.F16.F32.PACK_AB R30, R26, R24 ;  /* 0x000000181a1e723e */ /* 0x000fe200000000ff */
[----:B------:R-:W-:Y:S01]  /*45e0*/  STSM.16.MT88.4 [R10+0x1c000], R56 ;  /* 0x01c000380a007844 */ /* 0x000fe20000004200 */
[----:B------:R-:W-:-:S02]  /*45f0*/  F2FP.F16.F32.PACK_AB R29, R19, R104 ;  /* 0x00000068131d723e */ /* 0x000fc400000000ff */
[----:B------:R-:W-:Y:S01]  /*4600*/  F2FP.F16.F32.PACK_AB R31, R18, R31 ;  /* 0x0000001f121f723e */ /* 0x000fe200000000ff */
[----:B------:R-:W-:Y:S04]  /*4610*/  STSM.16.MT88.4 [R10+0x1c800], R52 ;  /* 0x01c800340a007844 */ /* 0x000fe80000004200 */
[----:B------:R1:W-:Y:S01]  /*4620*/  STSM.16.MT88.4 [R10+0x1d000], R48 ;  /* 0x01d000300a007844 */ /* 0x0003e20000004200 */
[----:B------:R-:W-:Y:S01]  /*4630*/  WARPGROUP.ARRIVE ;  /* 0x00000000000079c5 */ /* 0x000fe20000000000 */
[----:B------:R-:W-:-:S05]  /*4640*/  UMOV UR7, 0x40000040 ;  /* 0x4000004000077882 */ /* 0x000fca0000000000 */
        /* <DEDUP_REMOVED lines=51> */
[----:B------:R-:W-:-:S05]  /*4980*/  IADD3 R20, R17, 0x1a800, RZ ;  /* 0x0001a80011147810 */ /* 0x000fca0007ffe0ff */
[----:B-1----:R-:W-:-:S05]  /*4990*/  IMAD R10, R5, 0x800, R20 ;  /* 0x00000800050a7824 */ /* 0x002fca00078e0214 */
        /* <DEDUP_REMOVED lines=17> */
[----:B------:R-:W-:Y:S01]  /*4ab0*/  HGMMA.64x16x16.F32 R40, gdesc[UR8].tnspA, RZ, !UPT, gsb0 ;  /* 0x20200000082879f0 */ /* 0x000fe2000c0008ff */
[----:B------:R-:W-:Y:S01]  /*4ac0*/  UIADD3 UR5, UR4, 0x100, URZ ;  /* 0x0000010004057890 */ /* 0x000fe2000fffe03f */
[----:B------:R-:W-:-:S06]  /*4ad0*/  UMOV UR11, 0x40000040 ;  /* 0x40000040000b7882 */ /* 0x000fcc0000000000 */
[----:B------:R-:W-:Y:S01]  /*4ae0*/  UMOV UR10, UR5 ;  /* 0x00000005000a7c82 */ /* 0x000fe20008000000 */
[----:B------:R-:W-:Y:S02]  /*4af0*/  WARPGROUP.DEPBAR.LE gsb0, 0x0 ;  /* 0x00008000000079c5 */ /* 0x000fe40000010000 */
        /* <DEDUP_REMOVED lines=8> */
[----:B------:R-:W-:Y:S02]  /*4b80*/  UIADD3 UR10, UR4, 0x2, URZ ;  /* 0x00000002040a7890 */ /* 0x000fe4000fffe03f */
[----:B------:R-:W-:Y:S01]  /*4b90*/  UIADD3 UR8, UR6, 0x80, URZ ;  /* 0x0000008006087890 */ /* 0x000fe2000fffe03f */
[----:B------:R-:W-:Y:S01]  /*4ba0*/  UMOV UR11, 0x40000040 ;  /* 0x40000040000b7882 */ /* 0x000fe20000000000 */
[----:B------:R-:W-:Y:S01]  /*4bb0*/  UMOV UR9, 0x40000040 ;  /* 0x4000004000097882 */ /* 0x000fe20000000000 */
[----:B------:R-:W-:Y:S02]  /*4bc0*/  WARPGROUP.DEPBAR.LE gsb0, 0x0 ;  /* 0x00008000000079c5 */ /* 0x000fe40000010000 */
[----:B------:R-:W-:-:S06]  /*4bd0*/  WARPGROUP.ARRIVE ;  /* 0x00000000000079c5 */ /* 0x000fcc0000000000 */
[----:B------:R-:W-:Y:S01]  /*4be0*/  HGMMA.64x16x16.F32 R40, gdesc[UR8].tnspA, R40, gsb0 ;  /* 0x20200000082879f0 */ /* 0x000fe20008000828 */
[----:B------:R-:W-:Y:S01]  /*4bf0*/  UIADD3 UR5, UR4, 0x102, URZ ;  /* 0x0000010204057890 */ /* 0x000fe2000fffe03f */
[----:B------:R-:W-:-:S06]  /*4c00*/  UMOV UR11, 0x40000040 ;  /* 0x40000040000b7882 */ /* 0x000fcc0000000000 */
[----:B------:R-:W-:Y:S01]  /*4c10*/  UMOV UR10, UR5 ;  /* 0x00000005000a7c82 */ /* 0x000fe20008000000 */
        /* <DEDUP_REMOVED lines=105> */
[----:B------:R-:W-:Y:S02]  /*52b0*/  UIADD3 UR6, UR4, 0x306, URZ ;  /* 0x0000030604067890 */ /* 0x000fe4000fffe03f */
[----:B------:R-:W-:Y:S02]  /*52c0*/  UIADD3 UR8, UR4, 0x406, URZ ;  /* 0x0000040604087890 */ /* 0x000fe4000fffe03f */
[----:B------:R-:W-:Y:S01]  /*52d0*/  UIADD3 UR9, UR4, 0x506, URZ ;  /* 0x0000050604097890 */ /* 0x000fe2000fffe03f */
[----:B------:R-:W-:Y:S02]  /*52e0*/  UMOV UR5, 0x40000040 ;  /* 0x4000004000057882 */ /* 0x000fe40000000000 */
[----:B------:R-:W-:Y:S01]  /*52f0*/  UMOV UR4, UR7 ;  /* 0x0000000700047c82 */ /* 0x000fe20008000000 */
[----:B------:R-:W-:Y:S01]  /*5300*/  UMOV UR7, 0x40000040 ;  /* 0x4000004000077882 */ /* 0x000fe20000000000 */
[----:B------:R-:W-:-:S02]  /*5310*/  WARPGROUP.DEPBAR.LE gsb0, 0x0 ;  /* 0x00008000000079c5 */ /* 0x000fc40000010000 */
[----:B------:R-:W-:-:S06]  /*5320*/  WARPGROUP.ARRIVE ;  /* 0x00000000000079c5 */ /* 0x000fcc0000000000 */
[----:B------:R-:W-:Y:S01]  /*5330*/  HGMMA.64x16x16.F32 R40, gdesc[UR4].tnspA, R40, gsb0 ;  /* 0x20200000042879f0 */ /* 0x000fe20008000828 */
[----:B------:R-:W-:Y:S01]  /*5340*/  UMOV UR6, UR8 ;  /* 0x0000000800067c82 */ /* 0x000fe20008000000 */
[----:B------:R-:W-:Y:S01]  /*5350*/  UMOV UR7, 0x40000040 ;  /* 0x4000004000077882 */ /* 0x000fe20000000000 */
[----:B------:R-:W-:Y:S02]  /*5360*/  WARPGROUP.DEPBAR.LE gsb0, 0x0 ;  /* 0x00008000000079c5 */ /* 0x000fe40000010000 */
[----:B------:R-:W-:-:S06]  /*5370*/  WARPGROUP.ARRIVE ;  /* 0x00000000000079c5 */ /* 0x000fcc0000000000 */
[----:B------:R-:W-:Y:S01]  /*5380*/  HGMMA.64x16x16.F32 R32, gdesc[UR4].tnspA, R32, gsb0 ;  /* 0x20200000042079f0 */ /* 0x000fe20008000820 */
[----:B------:R-:W-:Y:S01]  /*5390*/  UMOV UR6, UR9 ;  /* 0x0000000900067c82 */ /* 0x000fe20008000000 */
[----:B------:R-:W-:Y:S01]  /*53a0*/  UMOV UR7, 0x40000040 ;  /* 0x4000004000077882 */ /* 0x000fe20000000000 */
[----:B------:R-:W-:Y:S02]  /*53b0*/  WARPGROUP.DEPBAR.LE gsb0, 0x0 ;  /* 0x00008000000079c5 */ /* 0x000fe40000010000 */
[----:B------:R-:W-:-:S06]  /*53c0*/  WARPGROUP.ARRIVE ;  /* 0x00000000000079c5 */ /* 0x000fcc0000000000 */
[----:B------:R-:W-:Y:S03]  /*53d0*/  HGMMA.64x16x16.F32 R24, gdesc[UR4].tnspA, R24, gsb0 ;  /* 0x20200000041879f0 */ /* 0x000fe60008000818 */
[----:B------:R-:W-:Y:S02]  /*53e0*/  WARPGROUP.DEPBAR.LE gsb0, 0x0 ;  /* 0x00008000000079c5 */ /* 0x000fe40000010000 */
[----:B------:R-:W-:Y:S05]  /*53f0*/  @!P0 BRA `(.L_x_2456) ;  /* 0x0000000000048947 */ /* 0x000fea0003800000 */
[----:B------:R-:W-:Y:S01]  /*5400*/  BPT.TRAP 0x1 ;  /* 0x000000040000795c */ /* 0x000fe20000300000 */
.L_x_2456:
[----:B------:R-:W-:Y:S01]  /*5410*/  IMAD R9, R0, 0x300, R9 ;  /* 0x0000030000097824 */ /* 0x000fe200078e0209 */
        /* <DEDUP_REMOVED lines=55> */
.L_x_2457:
[----:B------:R-:W-:Y:S01]  /*5790*/  VIADD R16, R16, 0x1 ;  /* 0x0000000110107836 */ /* 0x000fe20000000000 */
[----:B------:R-:W-:Y:S01]  /*57a0*/  IADD3 R0, R0, 0x1, RZ ;  /* 0x0000000100007810 */ /* 0x000fe20007ffe0ff */
[----:B------:R-:W-:-:S03]  /*57b0*/  VIADD R8, R8, 0x26820 ;  /* 0x0002682008087836 */ /* 0x000fc60000000000 */
[----:B------:R-:W-:Y:S02]  /*57c0*/  ISETP.GE.AND P1, PT, R16, R237, PT ;  /* 0x000000ed1000720c */ /* 0x000fe40003f26270 */
[C---:B------:R-:W-:Y:S02]  /*57d0*/  ISETP.NE.AND P0, PT, R0.reuse, 0x2, PT ;  /* 0x000000020000780c */ /* 0x040fe40003f05270 */
[----:B------:R-:W-:Y:S02]  /*57e0*/  PRMT R8, RZ, 0x654, R8 ;  /* 0x00000654ff087816 */ /* 0x000fe40000000008 */
[----:B-1----:R-:W-:Y:S02]  /*57f0*/  SEL R9, RZ, 0x1, P0 ;  /* 0x00000001ff097807 */ /* 0x002fe40000000000 */
[----:B------:R2:W-:Y:S01]  /*5800*/  SYNCS.ARRIVE.TRANS64.RED.A1T0 RZ, [R8+URZ], RZ ;  /* 0x000000ff08ff79a7 */ /* 0x0005e2000810043f */
[----:B------:R-:W-:Y:S02]  /*5810*/  SEL R0, R0, RZ, P0 ;  /* 0x000000ff00007207 */ /* 0x000fe40000000000 */
[----:B------:R-:W-:-:S02]  /*5820*/  LOP3.LUT R4, R4, R9, RZ, 0x3c, !PT ;  /* 0x0000000904047212 */ /* 0x000fc400078e3cff */
[----:B------:R-:W-:Y:S05]  /*5830*/  @!P1 BRA `(.L_x_2458) ;  /* 0xffffffc000709947 */ /* 0x000fea000383ffff */
.L_x_2447:
[----:B------:R-:W-:-:S13]  /*5840*/  ISETP.GE.AND P0, PT, R16, UR37, PT ;  /* 0x0000002510007c0c */ /* 0x000fda000bf06270 */
[----:B------:R-:W-:Y:S05]  /*5850*/  @P0 BRA `(.L_x_2459) ;  /* 0x00000040006c0947 */ /* 0x000fea0003800000 */
[----:B------:R-:W3:Y:S01]  /*5860*/  LDL.LU R12, [R1+0x1c] ;  /* 0x00001c00010c7983 */ /* 0x000ee20000300800 */
[----:B------:R-:W-:-:S03]  /*5870*/  ULDC UR4, c[0x0][0x290] ;  /* 0x0000a40000047ab9 */ /* 0x000fc60000000800 */
[----:B------:R-:W4:Y:S01]  /*5880*/  LDL.LU R14, [R1+0x10] ;  /* 0x00001000010e7983 */ /* 0x000f220000300800 */
[----:B------:R-:W-:-:S03]  /*5890*/  UIMAD UR4, UR36, -0x80, UR4 ;  /* 0xffffff80240478a4 */ /* 0x000fc6000f8e0204 */
[----:B------:R-:W5:Y:S03]  /*58a0*/  LDL.LU R25, [R1+0xc] ;  /* 0x00000c0001197983 */ /* 0x000f660000300800 */
[----:B------:R-:W-:Y:S01]  /*58b0*/  IMAD.U32 R19, RZ, RZ, UR4 ;  /* 0x00000004ff137e24 */ /* 0x000fe2000f8e00ff */
[----:B------:R-:W1:Y:S02]  /*58c0*/  S2R R6, SR_TID.X ;  /* 0x0000000000067919 */ /* 0x000e640000002100 */
[----:B-1----:R-:W-:-:S05]  /*58d0*/  VIADD R6, R6, 0xffffff80 ;  /* 0xffffff8006067836 */ /* 0x002fca0000000000 */
[----:B------:R-:W-:-:S04]  /*58e0*/  SHF.R.S32.HI R7, RZ, 0x1f, R6 ;  /* 0x0000001fff077819 */ /* 0x000fc80000011406 */
[CC--:B------:R-:W-:Y:S02]  /*58f0*/  LEA.HI R9, R7.reuse, R6.reuse, RZ, 0x5 ;  /* 0x0000000607097211 */ /* 0x0c0fe400078f28ff */
[-C--:B--2---:R-:W-:Y:S02]  /*5900*/  LEA.HI R8, R7, R6.reuse, RZ, 0x7 ;  /* 0x0000000607087211 */ /* 0x084fe400078f38ff */
[----:B------:R-:W-:Y:S02]  /*5910*/  LOP3.LUT R9, R9, 0xffffffe0, RZ, 0xc0, !PT ;  /* 0xffffffe009097812 */ /* 0x000fe400078ec0ff */
[----:B------:R-:W-:Y:S02]  /*5920*/  LEA.HI R11, R7, R6, RZ, 0x2 ;  /* 0x00000006070b7211 */ /* 0x000fe400078f10ff */
[----:B------:R-:W-:Y:S02]  /*5930*/  SHF.R.S32.HI R10, RZ, 0x7, R8 ;  /* 0x00000007ff0a7819 */ /* 0x000fe40000011408 */
[----:B------:R-:W-:-:S02]  /*5940*/  LOP3.LUT R7, R8, 0xffffff80, RZ, 0xc0, !PT ;  /* 0xffffff8008077812 */ /* 0x000fc400078ec0ff */
[----:B------:R-:W-:Y:S02]  /*5950*/  IADD3 R8, R6, -R9, RZ ;  /* 0x8000000906087210 */ /* 0x000fe40007ffe0ff */
[----:B------:R-:W-:Y:S01]  /*5960*/  LEA.HI R9, R10, R10, RZ, 0x1 ;  /* 0x0000000a0a097211 */ /* 0x000fe200078f08ff */
[C---:B------:R-:W-:Y:S01]  /*5970*/  IMAD.IADD R7, R6.reuse, 0x1, -R7 ;  /* 0x0000000106077824 */ /* 0x040fe200078e0a07 */
[----:B------:R-:W-:Y:S02]  /*5980*/  LOP3.LUT R15, R11, 0xfffffffc, RZ, 0xc0, !PT ;  /* 0xfffffffc0b0f7812 */ /* 0x000fe400078ec0ff */
[----:B------:R-:W-:Y:S02]  /*5990*/  SHF.R.S32.HI R11, RZ, 0x1f, R8 ;  /* 0x0000001fff0b7819 */ /* 0x000fe40000011408 */
[----:B------:R-:W-:Y:S01]  /*59a0*/  LOP3.LUT R13, R9, 0xfffffffe, RZ, 0xc0, !PT ;  /* 0xfffffffe090d7812 */ /* 0x000fe200078ec0ff */
[----:B------:R-:W-:-:S03]  /*59b0*/  IMAD.IADD R9, R6, 0x1, -R15 ;  /* 0x0000000106097824 */ /* 0x000fc600078e0a0f */
[----:B------:R-:W-:Y:S01]  /*59c0*/  IADD3 R24, R10, -R13, RZ ;  /* 0x8000000d0a187210 */ /* 0x000fe20007ffe0ff */
[----:B------:R-:W-:Y:S01]  /*59d0*/  IMAD.MOV.U32 R185, RZ, RZ, 0x40000040 ;  /* 0x40000040ffb97424 */ /* 0x000fe200078e00ff */
[----:B------:R-:W-:Y:S01]  /*59e0*/  MOV R189, 0x40000040 ;  /* 0x4000004000bd7802 */ /* 0x000fe20000000f00 */
[----:B------:R-:W-:Y:S02]  /*59f0*/  IMAD.MOV.U32 R187, RZ, RZ, 0x40000040 ;  /* 0x40000040ffbb7424 */ /* 0x000fe400078e00ff */
[----:B------:R-:W-:Y:S02]  /*5a00*/  IMAD.MOV.U32 R191, RZ, RZ, 0x40000040 ;  /* 0x40000040ffbf7424 */ /* 0x000fe400078e00ff */
[----:B------:R-:W-:Y:S01]  /*5a10*/  IMAD.MOV.U32 R193, RZ, RZ, 0x40000040 ;  /* 0x40000040ffc17424 */ /* 0x000fe200078e00ff */
[----:B---3--:R-:W-:Y:S02]  /*5a20*/  LEA.HI R6, R12, R7, RZ, 0x5 ;  /* 0x000000070c067211 */ /* 0x008fe400078f28ff */
[----:B------:R-:W-:-:S02]  /*5a30*/  LEA.HI R7, R11, R8, RZ, 0x2 ;  /* 0x000000080b077211 */ /* 0x000fc400078f10ff */
[--C-:B----4-:R-:W-:Y:S02]  /*5a40*/  SHF.R.S32.HI R12, RZ, 0x2, R14.reuse ;  /* 0x00000002ff0c7819 */ /* 0x110fe4000001140e */
[----:B------:R-:W-:Y:S02]  /*5a50*/  SHF.R.S32.HI R10, RZ, 0x2, R7 ;  /* 0x00000002ff0a7819 */ /* 0x000fe40000011407 */
[----:B------:R-:W-:Y:S02]  /*5a60*/  SHF.R.S32.HI R15, RZ, 0x1f, R14 ;  /* 0x0000001fff0f7819 */ /* 0x000fe4000001140e */
[----:B------:R-:W-:Y:S01]  /*5a70*/  SHF.R.S32.HI R6, RZ, 0x5, R6 ;  /* 0x00000005ff067819 */ /* 0x000fe20000011406 */
[----:B------:R-:W-:Y:S01]  /*5a80*/  VIADD R13, R10, 0x8 ;  /* 0x000000080a0d7836 */ /* 0x000fe20000000000 */
[----:B------:R-:W-:Y:S02]  /*5a90*/  LEA.HI R8, R11, R8, RZ, 0x3 ;  /* 0x000000080b087211 */ /* 0x000fe400078f18ff */
[----:B------:R-:W-:-:S02]  /*5aa0*/  LEA.HI R15, R15, R12, RZ, 0x3 ;  /* 0x0000000c0f0f7211 */ /* 0x000fc400078f18ff */
[----:B------:R-:W-:Y:S01]  /*5ab0*/  LEA.HI R14, R13, R13, RZ, 0x1 ;  /* 0x0000000d0d0e7211 */ /* 0x000fe200078f08ff */
[----:B------:R-:W-:Y:S01]  /*5ac0*/  IMAD R18, R6, -0x10, R19 ;  /* 0xfffffff006127824 */ /* 0x000fe200078e0213 */
[----:B------:R-:W-:Y:S02]  /*5ad0*/  SHF.R.S32.HI R6, RZ, 0x3, R8 ;  /* 0x00000003ff067819 */ /* 0x000fe40000011408 */
[----:B------:R-:W-:Y:S02]  /*5ae0*/  LOP3.LUT R19, R15, 0xfffffff8, RZ, 0xc0, !PT ;  /* 0xfffffff80f137812 */ /* 0x000fe400078ec0ff */
[----:B------:R-:W-:Y:S02]  /*5af0*/  IADD3 R20, R10, 0x10, RZ ;  /* 0x000000100a147810 */ /* 0x000fe40007ffe0ff */
[----:B------:R-:W-:Y:S01]  /*5b00*/  SHF.R.S32.HI R15, RZ, 0x1, R14 ;  /* 0x00000001ff0f7819 */ /* 0x000fe2000001140e */
[----:B------:R-:W-:Y:S01]  /*5b10*/  IMAD.HI R11, R6, 0x2aaaaaab, RZ ;  /* 0x2aaaaaab060b7827 */ /* 0x000fe200078e02ff */
[----:B------:R-:W-:-:S02]  /*5b20*/  LEA.HI R21, R20, R20, RZ, 0x1 ;  /* 0x0000001414157211 */ /* 0x000fc400078f08ff */
[----:B------:R-:W-:Y:S01]  /*5b30*/  IADD3 R19, R18, R19, -R12 ;  /* 0x0000001312137210 */ /* 0x000fe20007ffe80c */
[----:B------:R-:W-:Y:S01]  /*5b40*/  IMAD.HI R18, R15, 0x2aaaaaab, RZ ;  /* 0x2aaaaaab0f127827 */ /* 0x000fe200078e02ff */
[----:B------:R-:W-:Y:S02]  /*5b50*/  LEA.HI R7, R7, R10, RZ, 0x1 ;  /* 0x0000000a07077211 */ /* 0x000fe400078f08ff */
[----:B------:R-:W-:Y:S01]  /*5b60*/  SHF.R.S32.HI R22, RZ, 0x1, R21 ;  /* 0x00000001ff167819 */ /* 0x000fe20000011415 */
[----:B------:R-:W-:Y:S01]  /*5b70*/  IMAD R8, R24, -0x40, R19 ;  /* 0xffffffc018087824 */ /* 0x000fe200078e0213 */
[----:B------:R-:W-:Y:S02]  /*5b80*/  SHF.R.U32.HI R12, RZ, 0x1, R11 ;  /* 0x00000001ff0c7819 */ /* 0x000fe4000001160b */
[----:B------:R-:W-:Y:S01]  /*5b90*/  SHF.R.U32.HI R19, RZ, 0x1, R18 ;  /* 0x00000001ff137819 */ /* 0x000fe20000011612 */
[----:B------:R-:W-:Y:S01]  /*5ba0*/  IMAD.HI R23, R22, 0x2aaaaaab, RZ ;  /* 0x2aaaaaab16177827 */ /* 0x000fe200078e02ff */
[----:B------:R-:W-:-:S02]  /*5bb0*/  LOP3.LUT R7, R7, 0xfffffffe, RZ, 0xc0, !PT ;  /* 0xfffffffe07077812 */ /* 0x000fc400078ec0ff */
[----:B------:R-:W-:Y:S02]  /*5bc0*/  LEA.HI R11, R11, R12, RZ, 0x1 ;  /* 0x0000000c0b0b7211 */ /* 0x000fe400078f08ff */
[----:B------:R-:W-:Y:S02]  /*5bd0*/  LEA.HI R18, R18, R19, RZ, 0x1 ;  /* 0x0000001312127211 */ /* 0x000fe400078f08ff */
[----:B------:R-:W-:Y:S01]  /*5be0*/  LOP3.LUT R14, R14, 0xfffffffe, RZ, 0xc0, !PT ;  /* 0xfffffffe0e0e7812 */ /* 0x000fe200078ec0ff */
[----:B------:R-:W-:Y:S01]  /*5bf0*/  IMAD.IADD R7, R10, 0x1, -R7 ;  /* 0x000000010a077824 */ /* 0x000fe200078e0a07 */
[----:B------:R-:W-:Y:S01]  /*5c00*/  SHF.R.U32.HI R10, RZ, 0x1, R23 ;  /* 0x00000001ff0a7819 */ /* 0x000fe20000011617 */
[----:B------:R-:W-:Y:S02]  /*5c10*/  IMAD R6, R11, -0xc, R6 ;  /* 0xfffffff40b067824 */ /* 0x000fe400078e0206 */
[----:B------:R-:W-:Y:S02]  /*5c20*/  IMAD.IADD R14, R13, 0x1, -R14 ;  /* 0x000000010d0e7824 */ /* 0x000fe400078e0a0e */
[----:B------:R-:W-:Y:S01]  /*5c30*/  IMAD R15, R18, -0xc, R15 ;  /* 0xfffffff4120f7824 */ /* 0x000fe200078e020f */
[----:B------:R-:W-:Y:S01]  /*5c40*/  LEA.HI R23, R23, R10, RZ, 0x1 ;  /* 0x0000000a17177211 */ /* 0x000fe200078f08ff */
[----:B------:R-:W-:-:S02]  /*5c50*/  IMAD R7, R6, 0x8, R7 ;  /* 0x0000000806077824 */ /* 0x000fc400078e0207 */
[C---:B------:R-:W-:Y:S01]  /*5c60*/  IMAD R6, R5.reuse, 0x800, R17 ;  /* 0x0000080005067824 */ /* 0x040fe200078e0211 */
[----:B------:R-:W-:Y:S01]  /*5c70*/  LEA R5, R5, R17, 0xd ;  /* 0x0000001105057211 */ /* 0x000fe200078e68ff */
[----:B------:R-:W-:Y:S01]  /*5c80*/  IMAD R10, R15, 0x8, R14 ;  /* 0x000000080f0a7824 */ /* 0x000fe200078e020e */
[----:B------:R-:W-:Y:S01]  /*5c90*/  STL [R1+0x28], R7 ;  /* 0x0000280701007387 */ /* 0x000fe20000100800 */
[----:B------:R-:W-:Y:S02]  /*5ca0*/  LOP3.LUT R21, R21, 0xfffffffe, RZ, 0xc0, !PT ;  /* 0xfffffffe15157812 */ /* 0x000fe400078ec0ff */
[----:B------:R-:W-:Y:S01]  /*5cb0*/  IADD3 R6, R6, 0x1a800, RZ ;  /* 0x0001a80006067810 */ /* 0x000fe20007ffe0ff */
[----:B------:R1:W-:Y:S01]  /*5cc0*/  STL [R1+0x20], R10 ;  /* 0x0000200a01007387 */ /* 0x0003e20000100800 */
[----:B------:R-:W-:Y:S02]  /*5cd0*/  IADD3 R21, R20, -R21, RZ ;  /* 0x8000001514157210 */ /* 0x000fe40007ffe0ff */
[----:B------:R-:W-:Y:S01]  /*5ce0*/  SHF.R.U32.HI R6, RZ, 0x4, R6 ;  /* 0x00000004ff067819 */ /* 0x000fe20000011606 */
[----:B------:R-:W-:-:S02]  /*5cf0*/  IMAD R22, R23, -0xc, R22 ;  /* 0xfffffff417167824 */ /* 0x000fc400078e0216 */
[----:B-1----:R-:W-:Y:S01]  /*5d00*/  VIADD R10, R5, 0x4000 ;  /* 0x00004000050a7836 */ /* 0x002fe20000000000 */
[----:B------:R-:W-:-:S04]  /*5d10*/  SHF.R.U32.HI R5, RZ, 0x4, R5 ;  /* 0x00000004ff057819 */ /* 0x000fc80000011605 */
[----:B------:R-:W-:Y:S02]  /*5d20*/  SHF.R.U32.HI R10, RZ, 0x4, R10 ;  /* 0x00000004ff0a7819 */ /* 0x000fe4000001160a */
[----:B------:R-:W-:Y:S02]  /*5d30*/  LOP3.LUT R5, R5, 0x3fff, RZ, 0xc0, !PT ;  /* 0x00003fff05057812 */ /* 0x000fe400078ec0ff */
[----:B------:R-:W-:Y:S01]  /*5d40*/  LOP3.LUT R6, R6, 0x3fff, RZ, 0xc0, !PT ;  /* 0x00003fff06067812 */ /* 0x000fe200078ec0ff */
[----:B------:R-:W-:Y:S01]  /*5d50*/  IMAD R7, R22, 0x8, R21 ;  /* 0x0000000816077824 */ /* 0x000fe200078e0215 */
[----:B------:R-:W-:Y:S02]  /*5d60*/  LOP3.LUT R10, R10, 0x3fff, RZ, 0xc0, !PT ;  /* 0x00003fff0a0a7812 */ /* 0x000fe400078ec0ff */
[----:B------:R-:W-:Y:S02]  /*5d70*/  LOP3.LUT R11, R5, 0x10000, RZ, 0xfc, !PT ;  /* 0x00010000050b7812 */ /* 0x000fe400078efcff */
[----:B------:R-:W-:-:S02]  /*5d80*/  LOP3.LUT R6, R6, 0x10000, RZ, 0xfc, !PT ;  /* 0x0001000006067812 */ /* 0x000fc400078efcff */
[----:B------:R-:W-:Y:S01]  /*5d90*/  LOP3.LUT R5, R10, 0x10000, RZ, 0xfc, !PT ;  /* 0x000100000a057812 */ /* 0x000fe200078efcff */
[----:B------:R5:W-:Y:S04]  /*5da0*/  STL [R1+0x1c], R7 ;  /* 0x00001c0701007387 */ /* 0x000be80000100800 */
[----:B------:R-:W-:Y:S01]  /*5db0*/  STL [R1+0x14], R11 ;  /* 0x0000140b01007387 */ /* 0x000fe20000100800 */
[C---:B------:R-:W-:Y:S01]  /*5dc0*/  VIADD R188, R5.reuse, 0x2 ;  /* 0x0000000205bc7836 */ /* 0x040fe20000000000 */
[C---:B------:R-:W-:Y:S01]  /*5dd0*/  IADD3 R190, R5.reuse, 0x4, RZ ;  /* 0x0000000405be7810 */ /* 0x040fe20007ffe0ff */
[----:B------:R-:W-:Y:S01]  /*5de0*/  VIADD R192, R5, 0x6 ;  /* 0x0000000605c07836 */ /* 0x000fe20000000000 */
[----:B------:R1:W-:Y:S01]  /*5df0*/  STL [R1+0x24], R6 ;  /* 0x0000240601007387 */ /* 0x0003e20000100800 */
[----:B------:R-:W-:-:S03]  /*5e00*/  IADD3 R10, R9, 0x8, RZ ;  /* 0x00000008090a7810 */ /* 0x000fc60007ffe0ff */
[----:B------:R2:W-:Y:S01]  /*5e10*/  STL [R1+0x10], R5 ;  /* 0x0000100501007387 */ /* 0x0005e20000100800 */
[----:B-----5:R-:W-:Y:S01]  /*5e20*/  LOP3.LUT R7, R25, 0x1, RZ, 0xfc, !PT ;  /* 0x0000000119077812 */ /* 0x020fe200078efcff */
[C---:B------:R-:W-:Y:S01]  /*5e30*/  VIADD R22, R11.reuse, 0x2 ;  /* 0x000000020b167836 */ /* 0x040fe20000000000 */
[C---:B------:R-:W-:Y:S01]  /*5e40*/  IADD3 R184, R11.reuse, 0x4, RZ ;  /* 0x000000040bb87810 */ /* 0x040fe20007ffe0ff */
[----:B------:R-:W-:Y:S01]  /*5e50*/  VIADD R186, R11, 0x6 ;  /* 0x000000060bba7836 */ /* 0x000fe20000000000 */
[C---:B------:R-:W-:Y:S01]  /*5e60*/  IADD3 R10, R9.reuse, 0x14, RZ ;  /* 0x00000014090a7810 */ /* 0x040fe20007ffe0ff */
[C---:B-1----:R-:W-:Y:S01]  /*5e70*/  VIADD R6, R9.reuse, 0xc ;  /* 0x0000000c09067836 */ /* 0x042fe20000000000 */
[----:B------:R-:W-:Y:S01]  /*5e80*/  MOV R23, 0x40000040 ;  /* 0x4000004000177802 */ /* 0x000fe20000000f00 */
[C---:B------:R-:W-:Y:S02]  /*5e90*/  VIADD R6, R9.reuse, 0x18 ;  /* 0x0000001809067836 */ /* 0x040fe40000000000 */
[----:B--2---:R-:W-:-:S02]  /*5ea0*/  VIADD R5, R9, 0x4 ;  /* 0x0000000409057836 */ /* 0x004fc40000000000 */
[C---:B------:R-:W-:Y:S02]  /*5eb0*/  VIADD R5, R9.reuse, 0x10 ;  /* 0x0000001009057836 */ /* 0x040fe40000000000 */
[----:B------:R-:W-:-:S07]  /*5ec0*/  VIADD R5, R9, 0x1c ;  /* 0x0000001c09057836 */ /* 0x000fce0000000000 */
.L_x_2470:
[----:B------:R-:W-:Y:S01]  /*5ed0*/  ISETP.NE.AND P0, PT, R7, 0x3, PT ;  /* 0x000000030700780c */ /* 0x000fe20003f05270 */
[----:B------:R-:W-:-:S12]  /*5ee0*/  YIELD ;  /* 0x0000000000007946 */ /* 0x000fd80003800000 */
[----:B---3--:R-:W-:Y:S05]  /*5ef0*/  @!P0 BRA `(.L_x_2460) ;  /* 0x0000000000048947 */ /* 0x008fea0003800000 */
[----:B------:R-:W-:Y:S01]  /*5f00*/  BPT.TRAP 0x1 ;  /* 0x000000040000795c */ /* 0x000fe20000300000 */
.L_x_2460:
[----:B------:R-:W-:Y:S02]  /*5f10*/  LEA R6, R0, R17, 0x3 ;  /* 0x0000001100067211 */ /* 0x000fe400078e18ff */
[----:B------:R-:W-:-:S04]  /*5f20*/  SHF.L.U32 R15, R4, 0x1f, RZ ;  /* 0x0000001f040f7819 */ /* 0x000fc800000006ff */
[----:B------:R1:W2:Y:S01]  /*5f30*/  SYNCS.PHASECHK.TRANS64.TRYWAIT P1, [R6+URZ+0x26810], R15 ;  /* 0x0268100f060075a7 */ /* 0x0002a2000802017f */
[----:B------:R-:W-:Y:S05]  /*5f40*/  @!P0 BRA `(.L_x_2461) ;  /* 0x0000000000048947 */ /* 0x000fea0003800000 */
[----:B------:R-:W-:Y:S01]  /*5f50*/  BPT.TRAP 0x1 ;  /* 0x000000040000795c */ /* 0x000fe20000300000 */
.L_x_2461:
[----:B------:R-:W-:-:S05]  /*5f60*/  VIADD R5, R17, 0xe000 ;  /* 0x0000e00011057836 */ /* 0x000fca0000000000 */
[----:B------:R-:W-:-:S04]  /*5f70*/  SHF.R.U32.HI R5, RZ, 0x4, R5 ;  /* 0x00000004ff057819 */ /* 0x000fc80000011605 */
[----:B------:R-:W-:-:S04]  /*5f80*/  LOP3.LUT R5, R5, 0x3fff, RZ, 0xc0, !PT ;  /* 0x00003fff05057812 */ /* 0x000fc800078ec0ff */
[----:B------:R-:W-:Y:S01]  /*5f90*/  LOP3.LUT R11, R5, 0x10000, RZ, 0xfc, !PT ;  /* 0x00010000050b7812 */ /* 0x000fe200078efcff */
[----:B--2---:R-:W-:Y:S06]  /*5fa0*/  @P1 BRA `(.L_x_2462) ;  /* 0x0000000000081947 */ /* 0x004fec0003800000 */
[----:B------:R-:W2:Y:S02]  /*5fb0*/  SYNCS.PHASECHK.TRANS64.TRYWAIT P1, [R6+URZ+0x26810], R15 ;  /* 0x0268100f060075a7 */ /* 0x000ea4000802017f */
[----:B--2---:R-:W-:Y:S05]  /*5fc0*/  @!P1 BRA `(.L_x_2463) ;  /* 0x0000008000b09947 */ /* 0x004fea0003800000 */
.L_x_2462:
[----:B------:R-:W3:Y:S01]  /*5fd0*/  LDL R14, [R1+0x14] ;  /* 0x00001400010e7983 */ /* 0x000ee20000100800 */
[----:B------:R-:W-:Y:S01]  /*5fe0*/  IMAD R11, R0, 0x300, R11 ;  /* 0x00000300000b7824 */ /* 0x000fe200078e020b */
[----:B------:R-:W-:Y:S05]  /*5ff0*/  WARPSYNC.ALL ;  /* 0x0000000000007948 */ /* 0x000fea0003800000 */
[----:B------:R-:W-:Y:S01]  /*6000*/  R2UR UR6, R11 ;  /* 0x000000000b0672ca */ /* 0x000fe200000e0000 */
[----:B------:R-:W-:Y:S01]  /*6010*/  WARPGROUP.ARRIVE ;  /* 0x00000000000079c5 */ /* 0x000fe20000000000 */
[----:B------:R-:W-:Y:S01]  /*6020*/  UMOV UR5, 0x40000040 ;  /* 0x4000004000057882 */ /* 0x000fe20000000000 */
[----:B------:R-:W-:Y:S01]  /*6030*/  UMOV UR7, 0x40000040 ;  /* 0x4000004000077882 */ /* 0x000fe20000000000 */
[----:B------:R-:W4:Y:S04]  /*6040*/  LDL R10, [R1+0x28] ;  /* 0x00002800010a7983 */ /* 0x000f280000100800 */
[----:B------:R-:W5:Y:S04]  /*6050*/  LDL R12, [R1+0x20] ;  /* 0x00002000010c7983 */ /* 0x000f680000100800 */
[----:B------:R-:W2:Y:S01]  /*6060*/  LDL R13, [R1+0x1c] ;  /* 0x00001c00010d7983 */ /* 0x000ea20000100800 */
[----:B------:R-:W-:Y:S01]  /*6070*/  R2UR UR8, R22 ;  /* 0x00000000160872ca */ /* 0x000fe200000e0000 */
[----:B------:R-:W-:Y:S01]  /*6080*/  UMOV UR11, 0x40000040 ;  /* 0x40000040000b7882 */ /* 0x000fe20000000000 */
[----:B------:R-:W-:Y:S01]  /*6090*/  R2UR UR9, R23 ;  /* 0x00000000170972ca */ /* 0x000fe200000e0000 */
[----:B------:R-:W-:Y:S01]  /*60a0*/  VIADD R11, R17, 0x1a000 ;  /* 0x0001a000110b7836 */ /* 0x000fe20000000000 */
[----:B---3--:R-:W-:Y:S01]  /*60b0*/  R2UR UR4, R14 ;  /* 0x000000000e0472ca */ /* 0x008fe200000e0000 */
[----:B----4-:R-:W-:-:S12]  /*60c0*/  IMAD R10, R0, 0x80, R10 ;  /* 0x00000080000a7824 */ /* 0x010fd800078e020a */
[----:B------:R-:W-:Y:S01]  /*60d0*/  HGMMA.64x96x16.F32 R72, gdesc[UR4], RZ, !UPT, gsb0 ;  /* 0x01600000044879f0 */ /* 0x000fe2000c0008ff */
[----:B------:R-:W-:Y:S01]  /*60e0*/  UIADD3 UR4, UR6, 0x2, URZ ;  /* 0x0000000206047890 */ /* 0x000fe2000fffe03f */
[----:B------:R-:W-:Y:S01]  /*60f0*/  R2UR UR5, R187 ;  /* 0x00000000bb0572ca */ /* 0x000fe200000e0000 */
[----:B------:R-:W-:Y:S01]  /*6100*/  UMOV UR7, 0x40000040 ;  /* 0x4000004000077882 */ /* 0x000fe20000000000 */
[C---:B-----5:R-:W-:Y:S01]  /*6110*/  LEA R12, R0.reuse, R12, 0x7 ;  /* 0x0000000c000c7211 */ /* 0x060fe200078e38ff */
[C---:B------:R-:W-:Y:S02]  /*6120*/  IMAD R10, R3.reuse, 0x2, R10 ;  /* 0x00000002030a7824 */ /* 0x040fe400078e020a */
[----:B--2---:R-:W-:Y:S01]  /*6130*/  IMAD R14, R0, 0x80, R13 ;  /* 0x00000080000e7824 */ /* 0x004fe200078e020d */
[----:B------:R-:W-:Y:S01]  /*6140*/  UMOV UR10, UR4 ;  /* 0x00000004000a7c82 */ /* 0x000fe20008000000 */
[----:B------:R-:W-:Y:S01]  /*6150*/  UIADD3 UR4, UR6, 0x4, URZ ;  /* 0x0000000406047890 */ /* 0x000fe2000fffe03f */
[C---:B------:R-:W-:Y:S01]  /*6160*/  LEA R12, R3.reuse, R12, 0x1 ;  /* 0x0000000c030c7211 */ /* 0x040fe200078e08ff */
[----:B------:R-:W-:Y:S01]  /*6170*/  UIADD3 UR6, UR6, 0x6, URZ ;  /* 0x0000000606067890 */ /* 0x000fe2000fffe03f */
[----:B------:R-:W-:Y:S01]  /*6180*/  IMAD R18, R3, 0x2, R14 ;  /* 0x0000000203127824 */ /* 0x000fe200078e020e */
[C---:B------:R-:W-:Y:S01]  /*6190*/  LEA R227, R10.reuse, R11, 0x2 ;  /* 0x0000000b0ae37211 */ /* 0x040fe200078e10ff */
[--C-:B------:R-:W-:Y:S01]  /*61a0*/  IMAD R198, R10, 0x4, R17.reuse ;  /* 0x000000040ac67824 */ /* 0x100fe200078e0211 */
[----:B------:R-:W-:Y:S01]  /*61b0*/  LEA R14, R12, R17, 0x2 ;  /* 0x000000110c0e7211 */ /* 0x000fe200078e10ff */
[----:B------:R-:W-:-:S02]  /*61c0*/  IMAD R13, R18, 0x4, R17 ;  /* 0x00000004120d7824 */ /* 0x000fc400078e0211 */
[--C-:B------:R-:W-:Y:S02]  /*61d0*/  IMAD R10, R12, 0x4, R11.reuse ;  /* 0x000000040c0a7824 */ /* 0x100fe400078e020b */
[----:B------:R-:W-:Y:S01]  /*61e0*/  IMAD R11, R18, 0x4, R11 ;  /* 0x00000004120b7824 */ /* 0x000fe200078e020b */
[----:B------:R-:W-:Y:S02]  /*61f0*/  WARPGROUP.DEPBAR.LE gsb0, 0x0 ;  /* 0x00008000000079c5 */ /* 0x000fe40000010000 */
[----:B------:R-:W-:-:S06]  /*6200*/  WARPGROUP.ARRIVE ;  /* 0x00000000000079c5 */ /* 0x000fcc0000000000 */
[----:B------:R-:W-:Y:S01]  /*6210*/  HGMMA.64x96x16.F32 R72, gdesc[UR8], R72, gsb0 ;  /* 0x01600000084879f0 */ /* 0x000fe20008000848 */
[----:B------:R-:W-:Y:S01]  /*6220*/  R2UR UR8, R184 ;  /* 0x00000000b80872ca */ /* 0x000fe200000e0000 */
[----:B------:R-:W-:Y:S01]  /*6230*/  UMOV UR10, UR4 ;  /* 0x00000004000a7c82 */ /* 0x000fe20008000000 */
[----:B------:R-:W-:Y:S01]  /*6240*/  R2UR UR9, R185 ;  /* 0x00000000b90972ca */ /* 0x000fe200000e0000 */
[----:B------:R-:W-:Y:S01]  /*6250*/  UMOV UR11, 0x40000040 ;  /* 0x40000040000b7882 */ /* 0x000fe20000000000 */
[----:B------:R-:W-:Y:S01]  /*6260*/  R2UR UR4, R186 ;  /* 0x00000000ba0472ca */ /* 0x000fe200000e0000 */
[----:B------:R-:W-:Y:S02]  /*6270*/  WARPGROUP.DEPBAR.LE gsb0, 0x0 ;  /* 0x00008000000079c5 */ /* 0x000fe40000010000 */
[----:B------:R-:W-:-:S08]  /*6280*/  WARPGROUP.ARRIVE ;  /* 0x00000000000079c5 */ /* 0x000fd00000000000 */
[----:B------:R-:W-:Y:S03]  /*6290*/  HGMMA.64x96x16.F32 R72, gdesc[UR8], R72, gsb0 ;  /* 0x01600000084879f0 */ /* 0x000fe60008000848 */
[----:B------:R-:W-:Y:S02]  /*62a0*/  WARPGROUP.DEPBAR.LE gsb0, 0x0 ;  /* 0x00008000000079c5 */ /* 0x000fe40000010000 */
[----:B------:R-:W-:-:S06]  /*62b0*/  WARPGROUP.ARRIVE ;  /* 0x00000000000079c5 */ /* 0x000fcc0000000000 */
[----:B------:R-:W-:Y:S03]  /*62c0*/  HGMMA.64x96x16.F32 R72, gdesc[UR4], R72, gsb0 ;  /* 0x01600000044879f0 */ /* 0x000fe60008000848 */
[----:B------:R-:W-:Y:S02]  /*62d0*/  WARPGROUP.DEPBAR.LE gsb0, 0x0 ;  /* 0x00008000000079c5 */ /* 0x000fe40000010000 */
[----:B------:R-:W2:Y:S04]  /*62e0*/  LDS R198, [R198+0x1a000] ;  /* 0x01a00000c6c67984 */ /* 0x000ea80000000800 */
[----:B------:R-:W3:Y:S04]  /*62f0*/  LDS R14, [R14+0x1a000] ;  /* 0x01a000000e0e7984 */ /* 0x000ee80000000800 */
[----:B------:R-:W4:Y:S01]  /*6300*/  LDS R13, [R13+0x1a000] ;  /* 0x01a000000d0d7984 */ /* 0x000f220000000800 */
[----:B------:R-:W-:Y:S05]  /*6310*/  @!P0 BRA `(.L_x_2464) ;  /* 0x0000000000048947 */ /* 0x000fea0003800000 */
[----:B------:R-:W-:Y:S01]  /*6320*/  BPT.TRAP 0x1 ;  /* 0x000000040000795c */ /* 0x000fe20000300000 */
.L_x_2464:
[----:B------:R1:W1:Y:S01]  /*6330*/  SYNCS.PHASECHK.TRANS64.TRYWAIT P1, [R6+URZ+0x26830], R15 ;  /* 0x0268300f060075a7 */ /* 0x000262000802017f */
[----:B------:R-:W-:Y:S05]  /*6340*/  @!P0 BRA `(.L_x_2465) ;  /* 0x0000000000048947 */ /* 0x000fea0003800000 */
[----:B------:R-:W-:Y:S01]  /*6350*/  BPT.TRAP 0x1 ;  /* 0x000000040000795c */ /* 0x000fe20000300000 */
.L_x_2465:
[----:B------:R-:W-:-:S04]  /*6360*/  IADD3 R12, R17, 0x14000, RZ ;  /* 0x00014000110c7810 */ /* 0x000fc80007ffe0ff */
[----:B------:R-:W-:-:S04]  /*6370*/  SHF.R.U32.HI R12, RZ, 0x4, R12 ;  /* 0x00000004ff0c7819 */ /* 0x000fc8000001160c */
[----:B------:R-:W-:-:S04]  /*6380*/  LOP3.LUT R12, R12, 0x3fff, RZ, 0xc0, !PT ;  /* 0x00003fff0c0c7812 */ /* 0x000fc800078ec0ff */
[----:B------:R-:W-:-:S05]  /*6390*/  LOP3.LUT R19, R12, 0x10000, RZ, 0xfc, !PT ;  /* 0x000100000c137812 */ /* 0x000fca00078efcff */
[----:B------:R-:W-:Y:S01]  /*63a0*/  IMAD R19, R0, 0x300, R19 ;  /* 0x0000030000137824 */ /* 0x000fe200078e0213 */
[----:B-1----:R-:W-:Y:S06]  /*63b0*/  @P1 BRA `(.L_x_2466) ;  /* 0x0000000000081947 */ /* 0x002fec0003800000 */
[----:B------:R-:W1:Y:S02]  /*63c0*/  SYNCS.PHASECHK.TRANS64.TRYWAIT P1, [R6+URZ+0x26830], R15 ;  /* 0x0268300f060075a7 */ /* 0x000e64000802017f */
[----:B-1----:R-:W-:Y:S05]  /*63d0*/  @!P1 BRA `(.L_x_2467) ;  /* 0x0000007c00c09947 */ /* 0x002fea0003800000 */
.L_x_2466:
[----:B------:R-:W4:Y:S01]  /*63e0*/  LDL R18, [R1+0x10] ;  /* 0x0000100001127983 */ /* 0x000f220000100800 */
[----:B------:R-:W-:Y:S01]  /*63f0*/  R2UR UR6, R19 ;  /* 0x00000000130672ca */ /* 0x000fe200000e0000 */
[----:B------:R-:W-:Y:S01]  /*6400*/  WARPGROUP.ARRIVE ;  /* 0x00000000000079c5 */ /* 0x000fe20000000000 */
[----:B------:R-:W-:Y:S01]  /*6410*/  UMOV UR5, 0x40000040 ;  /* 0x4000004000057882 */ /* 0x000fe20000000000 */
[----:B------:R-:W-:Y:S01]  /*6420*/  UMOV UR7, 0x40000040 ;  /* 0x4000004000077882 */ /* 0x000fe20000000000 */
[----:B------:R-:W-:Y:S01]  /*6430*/  R2UR UR8, R188 ;  /* 0x00000000bc0872ca */ /* 0x000fe200000e0000 */
[----:B------:R-:W-:Y:S01]  /*6440*/  UMOV UR11, 0x40000040 ;  /* 0x40000040000b7882 */ /* 0x000fe20000000000 */
[----:B------:R-:W-:Y:S01]  /*6450*/  R2UR UR9, R189 ;  /* 0x00000000bd0972ca */ /* 0x000fe200000e0000 */
[----:B------:R-:W-:Y:S01]  /*6460*/  STL [R1+0x38], R5 ;  /* 0x0000380501007387 */ /* 0x000fe20000100800 */
[C---:B------:R-:W-:Y:S01]  /*6470*/  IADD3 R229, R9.reuse, 0xc, RZ ;  /* 0x0000000c09e57810 */ /* 0x040fe20007ffe0ff */
[C---:B------:R-:W-:Y:S01]  /*6480*/  VIADD R232, R9.reuse, 0x4 ;  /* 0x0000000409e87836 */ /* 0x040fe20000000000 */
[C---:B------:R-:W-:Y:S01]  /*6490*/  ISETP.GT.AND P2, PT, R8.reuse, RZ, PT ;  /* 0x000000ff0800720c */ /* 0x040fe20003f44270 */
[----:B------:R-:W-:Y:S01]  /*64a0*/  STL [R1+0x34], R4 ;  /* 0x0000340401007387 */ /* 0x000fe20000100800 */
[C---:B------:R-:W-:Y:S01]  /*64b0*/  VIADD R233, R9.reuse, 0x8 ;  /* 0x0000000809e97836 */ /* 0x040fe20000000000 */
[----:B------:R-:W-:Y:S01]  /*64c0*/  ISETP.GT.AND P1, PT, R8, 0x8, PT ;  /* 0x000000080800780c */ /* 0x000fe20003f24270 */
[C---:B------:R-:W-:Y:S01]  /*64d0*/  VIADD R208, R9.reuse, 0x10 ;  /* 0x0000001009d07836 */ /* 0x040fe20000000000 */
[----:B------:R1:W-:Y:S01]  /*64e0*/  STL [R1+0x30], R3 ;  /* 0x0000300301007387 */ /* 0x0003e20000100800 */
[C---:B------:R-:W-:Y:S01]  /*64f0*/  VIADD R230, R9.reuse, 0x14 ;  /* 0x0000001409e67836 */ /* 0x040fe20000000000 */
[C---:B------:R-:W-:Y:S01]  /*6500*/  IADD3 R231, R9.reuse, 0x18, RZ ;  /* 0x0000001809e77810 */ /* 0x040fe20007ffe0ff */
[C---:B------:R-:W-:Y:S01]  /*6510*/  VIADD R209, R9.reuse, 0x1c ;  /* 0x0000001c09d17836 */ /* 0x040fe20000000000 */
[----:B------:R1:W-:Y:S01]  /*6520*/  STL [R1+0x2c], R2 ;  /* 0x00002c0201007387 */ /* 0x0003e20000100800 */
[----:B------:R-:W-:Y:S01]  /*6530*/  IMAD R236, R0, 0x300, R12 ;  /* 0x0000030000ec7824 */ /* 0x000fe200078e020c */
[----:B------:R-:W-:-:S02]  /*6540*/  IADD3 R12, R9, 0x1c, RZ ;  /* 0x0000001c090c7810 */ /* 0x000fc40007ffe0ff */
[----:B--2---:R-:W-:Y:S04]  /*6550*/  SHFL.IDX PT, R204, R198, R231, 0x1f ;  /* 0x00001fe7c6cc7589 */ /* 0x004fe800000e0000 */
[----:B---3--:R-:W-:Y:S04]  /*6560*/  SHFL.IDX PT, R211, R14, R9, 0x1f ;  /* 0x00001f090ed37589 */ /* 0x008fe800000e0000 */
[----:B------:R-:W-:Y:S04]  /*6570*/  SHFL.IDX PT, R215, R14, R233, 0x1f ;  /* 0x00001fe90ed77589 */ /* 0x000fe800000e0000 */
[----:B------:R-:W-:Y:S04]  /*6580*/  SHFL.IDX PT, R222, R14, R208, 0x1f ;  /* 0x00001fd00ede7589 */ /* 0x000fe800000e0000 */
[----:B------:R-:W-:Y:S04]  /*6590*/  SHFL.IDX PT, R223, R14, R229, 0x1f ;  /* 0x00001fe50edf7589 */ /* 0x000fe800000e0000 */
[----:B------:R-:W-:Y:S04]  /*65a0*/  SHFL.IDX PT, R217, R14, R230, 0x1f ;  /* 0x00001fe60ed97589 */ /* 0x000fe800000e0000 */
[----:B------:R-:W-:Y:S04]  /*65b0*/  SHFL.IDX PT, R218, R14, R231, 0x1f ;  /* 0x00001fe70eda7589 */ /* 0x000fe800000e0000 */
[----:B------:R-:W-:Y:S04]  /*65c0*/  SHFL.IDX PT, R216, R14, R209, 0x1f ;  /* 0x00001fd10ed87589 */ /* 0x000fe800000e0000 */
[----:B----4-:R-:W-:Y:S04]  /*65d0*/  SHFL.IDX PT, R205, R13, R229, 0x1f ;  /* 0x00001fe50dcd7589 */ /* 0x010fe800000e0000 */
[----:B------:R-:W-:Y:S04]  /*65e0*/  SHFL.IDX PT, R210, R13, R230, 0x1f ;  /* 0x00001fe60dd27589 */ /* 0x000fe800000e0000 */
[----:B------:R-:W-:Y:S04]  /*65f0*/  SHFL.IDX PT, R212, R13, R231, 0x1f ;  /* 0x00001fe70dd47589 */ /* 0x000fe800000e0000 */
[----:B------:R-:W-:Y:S01]  /*6600*/  SHFL.IDX PT, R214, R13, R209, 0x1f ;  /* 0x00001fd10dd67589 */ /* 0x000fe200000e0000 */
[----:B------:R-:W-:-:S13]  /*6610*/  R2UR UR4, R18 ;  /* 0x00000000120472ca */ /* 0x000fda00000e0000 */
[----:B------:R-:W-:Y:S01]  /*6620*/  HGMMA.64x96x16.F32 R24, gdesc[UR4], RZ, !UPT, gsb0 ;  /* 0x01600000041879f0 */ /* 0x000fe2000c0008ff */
[----:B------:R-:W-:Y:S01]  /*6630*/  UIADD3 UR4, UR6, 0x2, URZ ;  /* 0x0000000206047890 */ /* 0x000fe2000fffe03f */
[----:B------:R-:W-:Y:S02]  /*6640*/  ULDC UR5, c[0x0][0x75c] ;  /* 0x0001d70000057ab9 */ /* 0x000fe40000000800 */
[----:B------:R-:W-:Y:S01]  /*6650*/  FMUL.FTZ R76, R76, UR5 ;  /* 0x000000054c4c7c20 */ /* 0x000fe20008410000 */
[----:B------:R-:W-:Y:S01]  /*6660*/  FMUL.FTZ R15, R72, UR5 ;  /* 0x00000005480f7c20 */ /* 0x000fe20008410000 */
[----:B------:R-:W-:Y:S02]  /*6670*/  FMUL.FTZ R18, R74, UR5 ;  /* 0x000000054a127c20 */ /* 0x000fe40008410000 */
[----:B------:R-:W-:Y:S01]  /*6680*/  UMOV UR10, UR4 ;  /* 0x00000004000a7c82 */ /* 0x000fe20008000000 */
[----:B------:R-:W-:Y:S01]  /*6690*/  UIADD3 UR4, UR6, 0x4, URZ ;  /* 0x0000000406047890 */ /* 0x000fe2000fffe03f */
[----:B-1----:R1:W-:Y:S01]  /*66a0*/  MUFU.TANH R3, R76 ;  /* 0x0000004c00037308 */ /* 0x0023e20000002400 */
[----:B------:R-:W-:Y:S01]  /*66b0*/  UIADD3 UR6, UR6, 0x6, URZ ;  /* 0x0000000606067890 */ /* 0x000fe2000fffe03f */
[----:B------:R-:W-:Y:S01]  /*66c0*/  FMUL.FTZ R235, R79, UR5 ;  /* 0x000000054feb7c20 */ /* 0x000fe20008410000 */
[----:B------:R-:W-:Y:S01]  /*66d0*/  FMUL.FTZ R77, R77, UR5 ;  /* 0x000000054d4d7c20 */ /* 0x000fe20008410000 */
[----:B------:R-:W-:Y:S01]  /*66e0*/  FMUL.FTZ R72, R83, UR5 ;  /* 0x0000000553487c20 */ /* 0x000fe20008410000 */
[----:B------:R-:W-:Y:S01]  /*66f0*/  FMUL.FTZ R83, R94, UR5 ;  /* 0x000000055e537c20 */ /* 0x000fe20008410000 */
[----:B------:R-:W-:Y:S01]  /*6700*/  FMUL.FTZ R237, R78, UR5 ;  /* 0x000000054eed7c20 */ /* 0x000fe20008410000 */
[----:B------:R-:W-:Y:S01]  /*6710*/  SHFL.IDX PT, R94, R198, R229, 0x1f ;  /* 0x00001fe5c65e7589 */ /* 0x000fe200000e0000 */
[----:B------:R-:W2:Y:S01]  /*6720*/  MUFU.TANH R15, R15 ;  /* 0x0000000f000f7308 */ /* 0x000ea20000002400 */
[----:B-1----:R-:W-:Y:S01]  /*6730*/  FMUL.FTZ R76, R87, UR5 ;  /* 0x00000005574c7c20 */ /* 0x002fe20008410000 */
[----:B------:R-:W-:Y:S01]  /*6740*/  FMUL.FTZ R73, R73, UR5 ;  /* 0x0000000549497c20 */ /* 0x000fe20008410000 */
[----:B------:R-:W1:Y:S01]  /*6750*/  SHFL.IDX PT, R87, R198, R9, 0x1f ;  /* 0x00001f09c6577589 */ /* 0x000e6200000e0000 */
[----:B------:R-:W-:Y:S01]  /*6760*/  FMUL.FTZ R75, R75, UR5 ;  /* 0x000000054b4b7c20 */ /* 0x000fe20008410000 */
[----:B------:R-:W-:Y:S01]  /*6770*/  FMUL.FTZ R21, R82, UR5 ;  /* 0x0000000552157c20 */ /* 0x000fe20008410000 */
[----:B------:R-:W-:Y:S01]  /*6780*/  FMUL.FTZ R79, R90, UR5 ;  /* 0x000000055a4f7c20 */ /* 0x000fe20008410000 */
[----:B------:R-:W-:Y:S01]  /*6790*/  FMUL.FTZ R82, R93, UR5 ;  /* 0x000000055d527c20 */ /* 0x000fe20008410000 */
[----:B------:R-:W-:Y:S01]  /*67a0*/  MUFU.TANH R18, R18 ;  /* 0x0000001200127308 */ /* 0x000fe20000002400 */
[----:B------:R-:W3:Y:S01]  /*67b0*/  SHFL.IDX PT, R90, R198, R232, 0x1f ;  /* 0x00001fe8c65a7589 */ /* 0x000ee200000e0000 */
[----:B------:R-:W-:Y:S01]  /*67c0*/  FMUL.FTZ R19, R80, UR5 ;  /* 0x0000000550137c20 */ /* 0x000fe20008410000 */
[----:B------:R-:W-:Y:S01]  /*67d0*/  FMUL.FTZ R20, R81, UR5 ;  /* 0x0000000551147c20 */ /* 0x000fe20008410000 */
[----:B------:R-:W-:Y:S01]  /*67e0*/  FMUL.FTZ R80, R91, UR5 ;  /* 0x000000055b507c20 */ /* 0x000fe20008410000 */
[----:B------:R-:W4:Y:S01]  /*67f0*/  SHFL.IDX PT, R93, R198, R233, 0x1f ;  /* 0x00001fe9c65d7589 */ /* 0x000f2200000e0000 */
[----:B------:R-:W-:Y:S01]  /*6800*/  FMUL.FTZ R81, R92, UR5 ;  /* 0x000000055c517c20 */ /* 0x000fe20008410000 */
[----:B------:R-:W-:Y:S01]  /*6810*/  FMUL.FTZ R74, R85, UR5 ;  /* 0x00000005554a7c20 */ /* 0x000fe20008410000 */
[----:B------:R1:W-:Y:S01]  /*6820*/  MUFU.TANH R2, R77 ;  /* 0x0000004d00027308 */ /* 0x0003e20000002400 */
[----:B------:R-:W4:Y:S01]  /*6830*/  SHFL.IDX PT, R91, R198, R208, 0x1f ;  /* 0x00001fd0c65b7589 */ /* 0x000f2200000e0000 */
[----:B--2---:R-:W-:Y:S01]  /*6840*/  FSEL R85, R15, -INF , P2 ;  /* 0xff8000000f557808 */ /* 0x004fe20001000000 */
[----:B------:R-:W-:Y:S01]  /*6850*/  FMUL.FTZ R195, R97, UR5 ;  /* 0x0000000561c37c20 */ /* 0x000fe20008410000 */
[----:B------:R-:W-:Y:S01]  /*6860*/  FMUL.FTZ R197, R118, UR5 ;  /* 0x0000000576c57c20 */ /* 0x000fe20008410000 */
[----:B------:R-:W2:Y:S01]  /*6870*/  SHFL.IDX PT, R92, R198, R230, 0x1f ;  /* 0x00001fe6c65c7589 */ /* 0x000ea200000e0000 */
[----:B------:R-:W-:Y:S01]  /*6880*/  FMUL.FTZ R78, R89, UR5 ;  /* 0x00000005594e7c20 */ /* 0x000fe20008410000 */
[----:B------:R-:W-:Y:S01]  /*6890*/  FMUL.FTZ R196, R117, UR5 ;  /* 0x0000000575c47c20 */ /* 0x000fe20008410000 */
[----:B------:R-:W3:Y:S01]  /*68a0*/  MUFU.TANH R235, R235 ;  /* 0x000000eb00eb7308 */ /* 0x000ee20000002400 */
[----:B------:R-:W2:Y:S01]  /*68b0*/  SHFL.IDX PT, R97, R198, R209, 0x1f ;  /* 0x00001fd1c6617589 */ /* 0x000ea200000e0000 */
[----:B-1----:R-:W-:Y:S01]  /*68c0*/  FMUL.FTZ R77, R88, UR5 ;  /* 0x00000005584d7c20 */ /* 0x002fe20008410000 */
[----:B------:R-:W-:Y:S01]  /*68d0*/  FMUL.FTZ R194, R96, UR5 ;  /* 0x0000000560c27c20 */ /* 0x000fe20008410000 */
[----:B------:R-:W-:Y:S01]  /*68e0*/  FMUL.FTZ R98, R98, UR5 ;  /* 0x0000000562627c20 */ /* 0x000fe20008410000 */
[----:B------:R-:W-:Y:S01]  /*68f0*/  FMUL.FTZ R99, R99, UR5 ;  /* 0x0000000563637c20 */ /* 0x000fe20008410000 */
[----:B------:R-:W-:Y:S01]  /*6900*/  FMUL.FTZ R100, R100, UR5 ;  /* 0x0000000564647c20 */ /* 0x000fe20008410000 */
[----:B------:R-:W-:Y:S01]  /*6910*/  FMUL.FTZ R102, R102, UR5 ;  /* 0x0000000566667c20 */ /* 0x000fe20008410000 */
[----:B------:R1:W4:Y:S01]  /*6920*/  MUFU.TANH R5, R73 ;  /* 0x0000004900057308 */ /* 0x0003220000002400 */
[----:B------:R-:W-:Y:S01]  /*6930*/  FMUL.FTZ R101, R101, UR5 ;  /* 0x0000000565657c20 */ /* 0x000fe20008410000 */
[----:B------:R-:W-:Y:S01]  /*6940*/  FMUL.FTZ R103, R103, UR5 ;  /* 0x0000000567677c20 */ /* 0x000fe20008410000 */
[----:B------:R-:W-:Y:S01]  /*6950*/  FMUL.FTZ R104, R104, UR5 ;  /* 0x0000000568687c20 */ /* 0x000fe20008410000 */
[----:B------:R-:W-:Y:S01]  /*6960*/  FMUL.FTZ R106, R106, UR5 ;  /* 0x000000056a6a7c20 */ /* 0x000fe20008410000 */
[----:B------:R-:W-:Y:S01]  /*6970*/  FMUL.FTZ R105, R105, UR5 ;  /* 0x0000000569697c20 */ /* 0x000fe20008410000 */
[----:B------:R-:W-:Y:S01]  /*6980*/  FMUL.FTZ R107, R107, UR5 ;  /* 0x000000056b6b7c20 */ /* 0x000fe20008410000 */
[----:B------:R-:W-:Y:S01]  /*6990*/  FMUL.FTZ R108, R108, UR5 ;  /* 0x000000056c6c7c20 */ /* 0x000fe20008410000 */
[----:B------:R2:W4:Y:S01]  /*69a0*/  MUFU.TANH R4, R75 ;  /* 0x0000004b00047308 */ /* 0x0005220000002400 */
[----:B-1----:R-:W-:Y:S01]  /*69b0*/  FMUL.FTZ R73, R84, UR5 ;  /* 0x0000000554497c20 */ /* 0x002fe20008410000 */
[----:B---3--:R-:W-:Y:S01]  /*69c0*/  FSEL R201, R235, -INF , P1 ;  /* 0xff800000ebc97808 */ /* 0x008fe20000800000 */
[----:B------:R-:W-:Y:S01]  /*69d0*/  FMUL.FTZ R84, R95, UR5 ;  /* 0x000000055f547c20 */ /* 0x000fe20008410000 */
[----:B------:R-:W-:Y:S01]  /*69e0*/  FMUL.FTZ R110, R110, UR5 ;  /* 0x000000056e6e7c20 */ /* 0x000fe20008410000 */
[----:B------:R-:W-:Y:S01]  /*69f0*/  FMUL.FTZ R109, R109, UR5 ;  /* 0x000000056d6d7c20 */ /* 0x000fe20008410000 */
[----:B------:R-:W-:Y:S01]  /*6a00*/  FMUL.FTZ R111, R111, UR5 ;  /* 0x000000056f6f7c20 */ /* 0x000fe20008410000 */
[----:B------:R-:W-:Y:S01]  /*6a10*/  FMUL.FTZ R112, R112, UR5 ;  /* 0x0000000570707c20 */ /* 0x000fe20008410000 */
[----:B------:R-:W-:Y:S01]  /*6a20*/  MUFU.TANH R237, R237 ;  /* 0x000000ed00ed7308 */ /* 0x000fe20000002400 */
[----:B--2---:R-:W-:Y:S01]  /*6a30*/  FMUL.FTZ R75, R86, UR5 ;  /* 0x00000005564b7c20 */ /* 0x004fe20008410000 */
[----:B------:R-:W-:Y:S01]  /*6a40*/  FSEL R86, R18, -INF , P1 ;  /* 0xff80000012567808 */ /* 0x000fe20000800000 */
[----:B------:R-:W-:Y:S01]  /*6a50*/  FMUL.FTZ R114, R114, UR5 ;  /* 0x0000000572727c20 */ /* 0x000fe20008410000 */
[----:B----4-:R-:W-:Y:S01]  /*6a60*/  FSEL R117, R5, -INF , P2 ;  /* 0xff80000005757808 */ /* 0x010fe20001000000 */
[----:B------:R-:W-:Y:S01]  /*6a70*/  SHFL.IDX PT, R208, R13, R208, 0x1f ;  /* 0x00001fd00dd07589 */ /* 0x000fe200000e0000 */
[----:B------:R-:W-:Y:S01]  /*6a80*/  FMUL.FTZ R113, R113, UR5 ;  /* 0x0000000571717c20 */ /* 0x000fe20008410000 */
[----:B------:R-:W-:Y:S01]  /*6a90*/  FMUL.FTZ R115, R115, UR5 ;  /* 0x0000000573737c20 */ /* 0x000fe20008410000 */
[----:B------:R-:W1:Y:S01]  /*6aa0*/  MUFU.TANH R19, R19 ;  /* 0x0000001300137308 */ /* 0x000e620000002400 */
[----:B------:R-:W-:Y:S01]  /*6ab0*/  FSEL R89, R4, -INF , P1 ;  /* 0xff80000004597808 */ /* 0x000fe20000800000 */
[----:B------:R-:W-:Y:S01]  /*6ac0*/  FMUL.FTZ R116, R116, UR5 ;  /* 0x0000000574747c20 */ /* 0x000fe20008410000 */
[----:B------:R-:W-:-:S05]  /*6ad0*/  FMUL.FTZ R119, R119, UR5 ;  /* 0x0000000577777c20 */ /* 0x000fca0008410000 */
[----:B------:R-:W2:Y:S08]  /*6ae0*/  MUFU.TANH R21, R21 ;  /* 0x0000001500157308 */ /* 0x000eb00000002400 */
[----:B------:R-:W3:Y:S01]  /*6af0*/  MUFU.TANH R20, R20 ;  /* 0x0000001400147308 */ /* 0x000ee20000002400 */
[----:B-1----:R-:W-:-:S07]  /*6b00*/  FSEL R200, R19, -INF , P2 ;  /* 0xff80000013c87808 */ /* 0x002fce0001000000 */
[----:B------:R-:W1:Y:S01]  /*6b10*/  MUFU.TANH R72, R72 ;  /* 0x0000004800487308 */ /* 0x000e620000002400 */
[----:B------:R-:W-:Y:S02]  /*6b20*/  WARPGROUP.DEPBAR.LE gsb0, 0x0 ;  /* 0x00008000000079c5 */ /* 0x000fe40000010000 */
[----:B------:R-:W-:-:S05]  /*6b30*/  WARPGROUP.ARRIVE ;  /* 0x00000000000079c5 */ /* 0x000fca0000000000 */
[----:B------:R-:W4:Y:S01]  /*6b40*/  MUFU.TANH R74, R74 ;  /* 0x0000004a004a7308 */ /* 0x000f220000002400 */
[----:B------:R-:W-:Y:S01]  /*6b50*/  HGMMA.64x96x16.F32 R24, gdesc[UR8], R24, gsb0 ;  /* 0x01600000081879f0 */ /* 0x000fe20008000818 */
[----:B------:R-:W-:Y:S01]  /*6b60*/  R2UR UR8, R190 ;  /* 0x00000000be0872ca */ /* 0x000fe200000e0000 */
[----:B------:R-:W-:Y:S01]  /*6b70*/  UMOV UR10, UR4 ;  /* 0x00000004000a7c82 */ /* 0x000fe20008000000 */
[----:B------:R-:W-:Y:S01]  /*6b80*/  R2UR UR9, R191 ;  /* 0x00000000bf0972ca */ /* 0x000fe200000e0000 */
[----:B------:R-:W-:Y:S01]  /*6b90*/  UMOV UR11, 0x40000040 ;  /* 0x40000040000b7882 */ /* 0x000fe20000000000 */
[----:B------:R-:W-:Y:S02]  /*6ba0*/  ULDC UR4, c[0x0][0x744] ;  /* 0x0001d10000047ab9 */ /* 0x000fe40000000800 */
[----:B------:R-:W4:Y:S01]  /*6bb0*/  MUFU.TANH R76, R76 ;  /* 0x0000004c004c7308 */ /* 0x000f220000002400 */
[--C-:B------:R-:W-:Y:S01]  /*6bc0*/  FFMA.FTZ R118, R85, UR4, -R87.reuse ;  /* 0x0000000455767c23 */ /* 0x100fe20008010857 */
[----:B------:R-:W-:Y:S01]  /*6bd0*/  FFMA.FTZ R88, R86, UR4, -R87 ;  /* 0x0000000456587c23 */ /* 0x000fe20008010857 */
[----:B------:R-:W-:Y:S01]  /*6be0*/  FSEL R87, R2, -INF , P2 ;  /* 0xff80000002577808 */ /* 0x000fe20001000000 */
[----:B------:R-:W-:Y:S01]  /*6bf0*/  FFMA.FTZ R201, R201, UR4, -R94 ;  /* 0x00000004c9c97c23 */ /* 0x000fe2000801085e */
[----:B------:R-:W-:Y:S01]  /*6c00*/  FSEL R86, R3, -INF , P2 ;  /* 0xff80000003567808 */ /* 0x000fe20001000000 */
[----:B------:R-:W-:Y:S01]  /*6c10*/  FFMA.FTZ R117, R117, UR4, -R90 ;  /* 0x0000000475757c23 */ /* 0x000fe2000801085a */
[----:B------:R-:W-:Y:S01]  /*6c20*/  FSEL R85, R237, -INF , P1 ;  /* 0xff800000ed557808 */ /* 0x000fe20000800000 */
[----:B------:R-:W4:Y:S01]  /*6c30*/  MUFU.TANH R73, R73 ;  /* 0x0000004900497308 */ /* 0x000f220000002400 */
[----:B------:R-:W-:Y:S01]  /*6c40*/  FFMA.FTZ R87, R87, UR4, -R94 ;  /* 0x0000000457577c23 */ /* 0x000fe2000801085e */
[----:B------:R-:W-:Y:S01]  /*6c50*/  FFMA.FTZ R89, R89, UR4, -R90 ;  /* 0x0000000459597c23 */ /* 0x000fe2000801085a */
[----:B------:R-:W4:Y:S01]  /*6c60*/  SHFL.IDX PT, R94, R14, R232, 0x1f ;  /* 0x00001fe80e5e7589 */ /* 0x000f2200000e0000 */
[--C-:B------:R-:W-:Y:S01]  /*6c70*/  FFMA.FTZ R86, R86, UR4, -R93.reuse ;  /* 0x0000000456567c23 */ /* 0x100fe2000801085d */
[----:B------:R-:W-:Y:S01]  /*6c80*/  FFMA.FTZ R85, R85, UR4, -R93 ;  /* 0x0000000455557c23 */ /* 0x000fe2000801085d */
[----:B--2---:R-:W-:Y:S01]  /*6c90*/  FSEL R90, R21, -INF , P1 ;  /* 0xff800000155a7808 */ /* 0x004fe20000800000 */
[----:B------:R-:W-:Y:S01]  /*6ca0*/  FFMA.FTZ R200, R200, UR4, -R91 ;  /* 0x00000004c8c87c23 */ /* 0x000fe2000801085b */
[----:B------:R-:W2:Y:S01]  /*6cb0*/  MUFU.TANH R75, R75 ;  /* 0x0000004b004b7308 */ /* 0x000ea20000002400 */
[----:B---3--:R-:W-:-:S02]  /*6cc0*/  FSEL R93, R20, -INF , P2 ;  /* 0xff800000145d7808 */ /* 0x008fc40001000000 */
[----:B-1----:R-:W-:Y:S01]  /*6cd0*/  FSEL R95, R72, -INF , P1 ;  /* 0xff800000485f7808 */ /* 0x002fe20000800000 */
[----:B------:R-:W-:Y:S01]  /*6ce0*/  FFMA.FTZ R91, R90, UR4, -R91 ;  /* 0x000000045a5b7c23 */ /* 0x000fe2000801085b */
[----:B----4-:R-:W-:Y:S01]  /*6cf0*/  FSEL R90, R74, -INF , P2 ;  /* 0xff8000004a5a7808 */ /* 0x010fe20001000000 */
[--C-:B------:R-:W-:Y:S01]  /*6d00*/  FFMA.FTZ R93, R93, UR4, -R92.reuse ;  /* 0x000000045d5d7c23 */ /* 0x100fe2000801085c */
[----:B------:R-:W-:Y:S01]  /*6d10*/  FSEL R96, R76, -INF , P1 ;  /* 0xff8000004c607808 */ /* 0x000fe20000800000 */
[----:B------:R-:W1:Y:S01]  /*6d20*/  MUFU.TANH R77, R77 ;  /* 0x0000004d004d7308 */ /* 0x000e620000002400 */
[----:B------:R-:W-:Y:S01]  /*6d30*/  FFMA.FTZ R92, R95, UR4, -R92 ;  /* 0x000000045f5c7c23 */ /* 0x000fe2000801085c */
[----:B------:R-:W-:Y:S01]  /*6d40*/  FSEL R95, R73, -INF , P2 ;  /* 0xff800000495f7808 */ /* 0x000fe20001000000 */
[--C-:B------:R-:W-:Y:S01]  /*6d50*/  FFMA.FTZ R90, R90, UR4, -R97.reuse ;  /* 0x000000045a5a7c23 */ /* 0x100fe20008010861 */
[----:B------:R-:W-:-:S03]  /*6d60*/  FFMA.FTZ R97, R96, UR4, -R97 ;  /* 0x0000000460617c23 */ /* 0x000fc60008010861 */
[----:B------:R-:W-:Y:S01]  /*6d70*/  FFMA.FTZ R202, R95, UR4, -R204 ;  /* 0x000000045fca7c23 */ /* 0x000fe200080108cc */
[----:B------:R-:W3:Y:S01]  /*6d80*/  MUFU.TANH R79, R79 ;  /* 0x0000004f004f7308 */ /* 0x000ee20000002400 */
[----:B--2---:R-:W-:-:S05]  /*6d90*/  FSEL R199, R75, -INF , P1 ;  /* 0xff8000004bc77808 */ /* 0x004fca0000800000 */
[----:B------:R-:W-:Y:S02]  /*6da0*/  FFMA.FTZ R204, R199, UR4, -R204 ;  /* 0x00000004c7cc7c23 */ /* 0x000fe400080108cc */
[----:B------:R-:W2:Y:S01]  /*6db0*/  MUFU.TANH R78, R78 ;  /* 0x0000004e004e7308 */ /* 0x000ea20000002400 */
[----:B-1----:R-:W-:-:S05]  /*6dc0*/  FSEL R96, R77, -INF , P2 ;  /* 0xff8000004d607808 */ /* 0x002fca0001000000 */
[----:B------:R-:W-:Y:S02]  /*6dd0*/  FFMA.FTZ R95, R96, UR4, -R211 ;  /* 0x00000004605f7c23 */ /* 0x000fe400080108d3 */
[----:B------:R-:W1:Y:S01]  /*6de0*/  MUFU.TANH R80, R80 ;  /* 0x0000005000507308 */ /* 0x000e620000002400 */
[----:B---3--:R-:W-:-:S05]  /*6df0*/  FSEL R198, R79, -INF , P1 ;  /* 0xff8000004fc67808 */ /* 0x008fca0000800000 */
[----:B------:R-:W-:Y:S02]  /*6e00*/  FFMA.FTZ R211, R198, UR4, -R211 ;  /* 0x00000004c6d37c23 */ /* 0x000fe400080108d3 */
        /* <DEDUP_REMOVED lines=14> */
[----:B------:R-:W-:Y:S01]  /*6ef0*/  FFMA.FTZ R224, R203, UR4, -R222 ;  /* 0x00000004cbe07c23 */ /* 0x000fe200080108de */
[----:B------:R-:W-:Y:S02]  /*6f00*/  WARPGROUP.DEPBAR.LE gsb0, 0x0 ;  /* 0x00008000000079c5 */ /* 0x000fe40000010000 */
[----:B------:R-:W-:Y:S01]  /*6f10*/  WARPGROUP.ARRIVE ;  /* 0x00000000000079c5 */ /* 0x000fe20000000000 */
[----:B------:R-:W1:Y:S01]  /*6f20*/  MUFU.TANH R84, R84 ;  /* 0x0000005400547308 */ /* 0x000e620000002400 */
[----:B---3--:R-:W-:-:S04]  /*6f30*/  FSEL R199, R98, -INF , P1 ;  /* 0xff80000062c77808 */ /* 0x008fc80000800000 */
[----:B------:R-:W-:Y:S01]  /*6f40*/  HGMMA.64x96x16.F32 R24, gdesc[UR8], R24, gsb0 ;  /* 0x01600000081879f0 */ /* 0x000fe20008000818 */
[----:B------:R-:W-:Y:S01]  /*6f50*/  R2UR UR8, R192 ;  /* 0x00000000c00872ca */ /* 0x000fe200000e0000 */
[----:B------:R-:W-:Y:S01]  /*6f60*/  UMOV UR10, UR6 ;  /* 0x00000006000a7c82 */ /* 0x000fe20008000000 */
[----:B------:R-:W-:Y:S01]  /*6f70*/  R2UR UR9, R193 ;  /* 0x00000000c10972ca */ /* 0x000fe200000e0000 */
[----:B------:R-:W-:Y:S01]  /*6f80*/  UMOV UR11, 0x40000040 ;  /* 0x40000040000b7882 */ /* 0x000fe20000000000 */
[----:B------:R-:W3:Y:S01]  /*6f90*/  MUFU.TANH R195, R195 ;  /* 0x000000c300c37308 */ /* 0x000ee20000002400 */
[----:B--2---:R-:W-:Y:S01]  /*6fa0*/  FSEL R206, R82, -INF , P2 ;  /* 0xff80000052ce7808 */ /* 0x004fe20001000000 */
[----:B------:R-:W-:Y:S02]  /*6fb0*/  FFMA.FTZ R222, R199, UR4, -R222 ;  /* 0x00000004c7de7c23 */ /* 0x000fe400080108de */
[----:B------:R-:W2:Y:S02]  /*6fc0*/  SHFL.IDX PT, R199, R13, R9, 0x1f ;  /* 0x00001f090dc77589 */ /* 0x000ea400000e0000 */
[--C-:B------:R-:W-:Y:S01]  /*6fd0*/  FFMA.FTZ R225, R206, UR4, -R223.reuse ;  /* 0x00000004cee17c23 */ /* 0x100fe200080108df */
[----:B-1----:R-:W-:Y:S01]  /*6fe0*/  FSEL R198, R84, -INF , P1 ;  /* 0xff80000054c67808 */ /* 0x002fe20000800000 */
[----:B------:R-:W1:Y:S04]  /*6ff0*/  MUFU.TANH R99, R99 ;  /* 0x0000006300637308 */ /* 0x000e680000002400 */
[----:B------:R-:W-:-:S04]  /*7000*/  FFMA.FTZ R223, R198, UR4, -R223 ;  /* 0x00000004c6df7c23 */ /* 0x000fc800080108df */
[----:B------:R-:W4:Y:S01]  /*7010*/  MUFU.TANH R100, R100 ;  /* 0x0000006400647308 */ /* 0x000f220000002400 */
[----:B---3--:R-:W-:-:S05]  /*7020*/  FSEL R220, R195, -INF , P2 ;  /* 0xff800000c3dc7808 */ /* 0x008fca0001000000 */
[----:B------:R-:W-:Y:S02]  /*7030*/  FFMA.FTZ R220, R220, UR4, -R217 ;  /* 0x00000004dcdc7c23 */ /* 0x000fe400080108d9 */
[----:B------:R-:W3:Y:S01]  /*7040*/  MUFU.TANH R102, R102 ;  /* 0x0000006600667308 */ /* 0x000ee20000002400 */
[----:B-1----:R-:W-:-:S05]  /*7050*/  FSEL R198, R99, -INF , P1 ;  /* 0xff80000063c67808 */ /* 0x002fca0000800000 */
[----:B------:R-:W-:Y:S01]  /*7060*/  FFMA.FTZ R217, R198, UR4, -R217 ;  /* 0x00000004c6d97c23 */ /* 0x000fe200080108d9 */
[----:B------:R-:W-:Y:S01]  /*7070*/  FFMA.FTZ R198, -R15, R15, 1 ;  /* 0x3f8000000fc67423 */ /* 0x000fe2000001010f */
[----:B------:R-:W-:Y:S01]  /*7080*/  MUFU.EX2 R118, R118 ;  /* 0x0000007600767308 */ /* 0x000fe20000000800 */
[----:B----4-:R-:W-:-:S05]  /*7090*/  FSEL R221, R100, -INF , P2 ;  /* 0xff80000064dd7808 */ /* 0x010fca0001000000 */
[----:B------:R-:W-:Y:S02]  /*70a0*/  FFMA.FTZ R221, R221, UR4, -R218 ;  /* 0x00000004dddd7c23 */ /* 0x000fe400080108da */
[----:B------:R-:W1:Y:S01]  /*70b0*/  MUFU.TANH R101, R101 ;  /* 0x0000006500657308 */ /* 0x000e620000002400 */
[----:B---3--:R-:W-:-:S05]  /*70c0*/  FSEL R203, R102, -INF , P1 ;  /* 0xff80000066cb7808 */ /* 0x008fca0000800000 */
[----:B------:R-:W-:Y:S02]  /*70d0*/  FFMA.FTZ R218, R203, UR4, -R218 ;  /* 0x00000004cbda7c23 */ /* 0x000fe400080108da */
[----:B------:R-:W-:Y:S01]  /*70e0*/  MUFU.TANH R103, R103 ;  /* 0x0000006700677308 */ /* 0x000fe20000002400 */
[----:B------:R-:W-:Y:S07]  /*70f0*/  SHFL.IDX PT, R203, R13, R233, 0x1f ;  /* 0x00001fe90dcb7589 */ /* 0x000fee00000e0000 */
[----:B------:R-:W3:Y:S01]  /*7100*/  MUFU.TANH R104, R104 ;  /* 0x0000006800687308 */ /* 0x000ee20000002400 */
[----:B-1----:R-:W-:-:S05]  /*7110*/  FSEL R219, R101, -INF , P2 ;  /* 0xff80000065db7808 */ /* 0x002fca0001000000 */
[----:B------:R-:W-:Y:S02]  /*7120*/  FFMA.FTZ R219, R219, UR4, -R216 ;  /* 0x00000004dbdb7c23 */ /* 0x000fe400080108d8 */
[----:B------:R-:W-:Y:S08]  /*7130*/  MUFU.TANH R106, R106 ;  /* 0x0000006a006a7308 */ /* 0x000ff00000002400 */
[----:B------:R1:W-:Y:S01]  /*7140*/  MUFU.EX2 R14, R201 ;  /* 0x000000c9000e7308 */ /* 0x0003e20000000800 */
[----:B---3--:R-:W-:-:S05]  /*7150*/  FSEL R206, R104, -INF , P2 ;  /* 0xff80000068ce7808 */ /* 0x008fca0001000000 */
[----:B--2---:R-:W-:Y:S02]  /*7160*/  FFMA.FTZ R206, R206, UR4, -R199 ;  /* 0x00000004cece7c23 */ /* 0x004fe400080108c7 */
[----:B------:R-:W-:Y:S01]  /*7170*/  MUFU.TANH R105, R105 ;  /* 0x0000006900697308 */ /* 0x000fe20000002400 */
[----:B-1----:R-:W1:Y:S07]  /*7180*/  SHFL.IDX PT, R201, R13, R232, 0x1f ;  /* 0x00001fe80dc97589 */ /* 0x002e6e00000e0000 */
[----:B------:R-:W-:Y:S08]  /*7190*/  MUFU.TANH R107, R107 ;  /* 0x0000006b006b7308 */ /* 0x000ff00000002400 */
[----:B------:R-:W2:Y:S01]  /*71a0*/  MUFU.TANH R108, R108 ;  /* 0x0000006c006c7308 */ /* 0x000ea20000002400 */
[----:B------:R-:W-:-:S02]  /*71b0*/  WARPGROUP.DEPBAR.LE gsb0, 0x0 ;  /* 0x00008000000079c5 */ /* 0x000fc40000010000 */
[----:B------:R-:W-:-:S05]  /*71c0*/  WARPGROUP.ARRIVE ;  /* 0x00000000000079c5 */ /* 0x000fca0000000000 */
[----:B------:R-:W-:Y:S01]  /*71d0*/  MUFU.TANH R110, R110 ;  /* 0x0000006e006e7308 */ /* 0x000fe20000002400 */
[----:B------:R-:W-:Y:S07]  /*71e0*/  HGMMA.64x96x16.F32 R24, gdesc[UR8], R24, gsb0 ;  /* 0x01600000081879f0 */ /* 0x000fee0008000818 */
[----:B------:R-:W-:Y:S01]  /*71f0*/  MUFU.TANH R109, R109 ;  /* 0x0000006d006d7308 */ /* 0x000fe20000002400 */
[----:B--2---:R-:W-:-:S07]  /*7200*/  FSEL R207, R108, -INF , P2 ;  /* 0xff8000006ccf7808 */ /* 0x004fce0001000000 */
[----:B------:R-:W-:Y:S08]  /*7210*/  MUFU.TANH R111, R111 ;  /* 0x0000006f006f7308 */ /* 0x000ff00000002400 */
[----:B------:R2:W-:Y:S08]  /*7220*/  MUFU.EX2 R15, R200 ;  /* 0x000000c8000f7308 */ /* 0x0005f00000000800 */
[----:B------:R-:W-:Y:S01]  /*7230*/  MUFU.TANH R112, R112 ;  /* 0x0000007000707308 */ /* 0x000fe20000002400 */
[----:B--2---:R-:W-:-:S05]  /*7240*/  FSEL R200, R105, -INF , P2 ;  /* 0xff80000069c87808 */ /* 0x004fca0001000000 */
[----:B-1----:R-:W-:Y:S02]  /*7250*/  FFMA.FTZ R200, R200, UR4, -R201 ;  /* 0x00000004c8c87c23 */ /* 0x002fe400080108c9 */
[----:B------:R-:W1:Y:S08]  /*7260*/  MUFU.TANH R114, R114 ;  /* 0x0000007200727308 */ /* 0x000e700000002400 */
[----:B------:R-:W2:Y:S08]  /*7270*/  MUFU.TANH R113, R113 ;  /* 0x0000007100717308 */ /* 0x000eb00000002400 */
[----:B------:R-:W-:Y:S01]  /*7280*/  MUFU.TANH R115, R115 ;  /* 0x0000007300737308 */ /* 0x000fe20000002400 */
[----:B-1----:R-:W-:-:S07]  /*7290*/  FSEL R13, R114, -INF , P1 ;  /* 0xff800000720d7808 */ /* 0x002fce0000800000 */
[----:B------:R-:W1:Y:S01]  /*72a0*/  MUFU.TANH R116, R116 ;  /* 0x0000007400747308 */ /* 0x000e620000002400 */
[----:B--2---:R-:W-:-:S05]  /*72b0*/  FSEL R209, R113, -INF , P2 ;  /* 0xff80000071d17808 */ /* 0x004fca0001000000 */
[----:B------:R-:W-:Y:S02]  /*72c0*/  FFMA.FTZ R209, R209, UR4, -R210 ;  /* 0x00000004d1d17c23 */ /* 0x000fe400080108d2 */
[----:B------:R-:W2:Y:S08]  /*72d0*/  MUFU.TANH R197, R197 ;  /* 0x000000c500c57308 */ /* 0x000eb00000002400 */
[----:B------:R-:W-:Y:S01]  /*72e0*/  MUFU.TANH R196, R196 ;  /* 0x000000c400c47308 */ /* 0x000fe20000002400 */
[----:B-1----:R-:W-:-:S07]  /*72f0*/  FSEL R228, R116, -INF , P2 ;  /* 0xff80000074e47808 */ /* 0x002fce0001000000 */
[----:B------:R-:W-:Y:S01]  /*7300*/  MUFU.TANH R119, R119 ;  /* 0x0000007700777308 */ /* 0x000fe20000002400 */
[----:B--2---:R-:W-:-:S07]  /*7310*/  FSEL R213, R197, -INF , P1 ;  /* 0xff800000c5d57808 */ /* 0x004fce0000800000 */
[----:B------:R-:W1:Y:S01]  /*7320*/  MUFU.EX2 R88, R88 ;  /* 0x0000005800587308 */ /* 0x000e620000000800 */
[----:B------:R-:W-:Y:S02]  /*7330*/  WARPGROUP.DEPBAR.LE gsb0, 0x0 ;  /* 0x00008000000079c5 */ /* 0x000fe40000010000 */
[----:B------:R-:W2:Y:S05]  /*7340*/  LDS R227, [R227+0x380] ;  /* 0x00038000e3e37984 */ /* 0x000eaa0000000800 */
[----:B------:R-:W-:Y:S08]  /*7350*/  MUFU.EX2 R117, R117 ;  /* 0x0000007500757308 */ /* 0x000ff00000000800 */
[----:B------:R-:W3:Y:S08]  /*7360*/  MUFU.EX2 R86, R86 ;  /* 0x0000005600567308 */ /* 0x000ef00000000800 */
[----:B------:R-:W4:Y:S08]  /*7370*/  MUFU.EX2 R87, R87 ;  /* 0x0000005700577308 */ /* 0x000f300000000800 */
[----:B------:R-:W-:Y:S01]  /*7380*/  MUFU.EX2 R91, R91 ;  /* 0x0000005b005b7308 */ /* 0x000fe20000000800 */
[----:B------:R-:W-:Y:S01]  /*7390*/  FFMA.FTZ R235, -R235, R235, 1 ;  /* 0x3f800000ebeb7423 */ /* 0x000fe200000101eb */
[----:B------:R-:W-:-:S06]  /*73a0*/  FFMA.FTZ R21, -R21, R21, 1 ;  /* 0x3f80000015157423 */ /* 0x000fcc0000010115 */
[----:B------:R-:W-:Y:S01]  /*73b0*/  MUFU.EX2 R96, R96 ;  /* 0x0000006000607308 */ /* 0x000fe20000000800 */
[----:B--2---:R-:W2:Y:S07]  /*73c0*/  SHFL.IDX PT, R234, R227, R9, 0x1f ;  /* 0x00001f09e3ea7589 */ /* 0x004eae00000e0000 */
[----:B------:R-:W-:Y:S01]  /*73d0*/  MUFU.EX2 R90, R90 ;  /* 0x0000005a005a7308 */ /* 0x000fe20000000800 */
[----:B------:R-:W-:Y:S04]  /*73e0*/  SHFL.IDX PT, R232, R227, R232, 0x1f ;  /* 0x00001fe8e3e87589 */ /* 0x000fe800000e0000 */
[----:B------:R-:W3:Y:S03]  /*73f0*/  SHFL.IDX PT, R233, R227, R233, 0x1f ;  /* 0x00001fe9e3e97589 */ /* 0x000ee600000e0000 */
[----:B------:R-:W-:Y:S01]  /*7400*/  MUFU.EX2 R89, R89 ;  /* 0x0000005900597308 */ /* 0x000fe20000000800 */
[----:B------:R-:W4:Y:S04]  /*7410*/  SHFL.IDX PT, R229, R227, R229, 0x1f ;  /* 0x00001fe5e3e57589 */ /* 0x000f2800000e0000 */
[----:B------:R-:W4:Y:S03]  /*7420*/  SHFL.IDX PT, R230, R227, R230, 0x1f ;  /* 0x00001fe6e3e67589 */ /* 0x000f2600000e0000 */
[----:B------:R-:W-:Y:S01]  /*7430*/  MUFU.EX2 R97, R97 ;  /* 0x0000006100617308 */ /* 0x000fe20000000800 */
[----:B------:R-:W4:Y:S01]  /*7440*/  SHFL.IDX PT, R231, R227, R231, 0x1f ;  /* 0x00001fe7e3e77589 */ /* 0x000f2200000e0000 */
[--C-:B--2---:R-:W-:Y:S01]  /*7450*/  FADD.FTZ R24, R24, -R234.reuse ;  /* 0x800000ea18187221 */ /* 0x104fe20000010000 */
[----:B------:R-:W-:-:S05]  /*7460*/  FADD.FTZ R234, R26, -R234 ;  /* 0x800000ea1aea7221 */ /* 0x000fca0000010000 */
[----:B------:R-:W-:Y:S01]  /*7470*/  MUFU.EX2 R93, R93 ;  /* 0x0000005d005d7308 */ /* 0x000fe20000000800 */
[----:B------:R-:W-:Y:S01]  /*7480*/  FMUL.FTZ R24, R118, R24 ;  /* 0x0000001876187220 */ /* 0x000fe20000410000 */
[----:B-1----:R-:W-:-:S03]  /*7490*/  FMUL.FTZ R234, R88, R234 ;  /* 0x000000ea58ea7220 */ /* 0x002fc60000410000 */
[----:B------:R-:W-:Y:S01]  /*74a0*/  FMUL.FTZ R198, R198, R24 ;  /* 0x00000018c6c67220 */ /* 0x000fe20000410000 */
[----:B------:R-:W-:Y:S02]  /*74b0*/  FSEL R24, R103, -INF , P1 ;  /* 0xff80000067187808 */ /* 0x000fe40000800000 */
[----:B------:R1:W-:Y:S01]  /*74c0*/  MUFU.EX2 R26, R202 ;  /* 0x000000ca001a7308 */ /* 0x0003e20000000800 */
[----:B---3--:R-:W-:Y:S01]  /*74d0*/  FADD.FTZ R28, R28, -R233 ;  /* 0x800000e91c1c7221 */ /* 0x008fe20000010000 */
[--C-:B----4-:R-:W-:Y:S01]  /*74e0*/  FADD.FTZ R29, R29, -R229.reuse ;  /* 0x800000e51d1d7221 */ /* 0x110fe20000010000 */
[----:B------:R-:W-:Y:S01]  /*74f0*/  FADD.FTZ R31, R31, -R229 ;  /* 0x800000e51f1f7221 */ /* 0x000fe20000010000 */
[----:B------:R-:W-:Y:S01]  /*7500*/  FFMA.FTZ R216, R24, UR4, -R216 ;  /* 0x0000000418d87c23 */ /* 0x000fe200080108d8 */
[----:B------:R-:W-:Y:S01]  /*7510*/  FSEL R24, R106, -INF , P1 ;  /* 0xff8000006a187808 */ /* 0x000fe20000800000 */
[----:B------:R-:W-:Y:S01]  /*7520*/  FADD.FTZ R35, R35, -R230 ;  /* 0x800000e623237221 */ /* 0x000fe20000010000 */
[----:B------:R-:W-:Y:S01]  /*7530*/  FFMA.FTZ R84, -R84, R84, 1 ;  /* 0x3f80000054547423 */ /* 0x000fe20000010154 */
[----:B------:R-:W-:Y:S01]  /*7540*/  FFMA.FTZ R194, -R194, R194, 1 ;  /* 0x3f800000c2c27423 */ /* 0x000fe200000101c2 */
[----:B-1----:R-:W-:Y:S01]  /*7550*/  FFMA.FTZ R202, R207, UR4, -R203 ;  /* 0x00000004cfca7c23 */ /* 0x002fe200080108cb */
[----:B------:R-:W-:Y:S01]  /*7560*/  FFMA.FTZ R199, R24, UR4, -R199 ;  /* 0x0000000418c77c23 */ /* 0x000fe200080108c7 */
[----:B------:R-:W-:Y:S01]  /*7570*/  FSEL R24, R107, -INF , P1 ;  /* 0xff8000006b187808 */ /* 0x000fe20000800000 */
[--C-:B------:R-:W-:Y:S01]  /*7580*/  FADD.FTZ R38, R38, -R231.reuse ;  /* 0x800000e726267221 */ /* 0x100fe20000010000 */
[----:B------:R-:W-:Y:S01]  /*7590*/  FSEL R207, R111, -INF , P1 ;  /* 0xff8000006fcf7808 */ /* 0x000fe20000800000 */
[----:B------:R-:W-:Y:S01]  /*75a0*/  FADD.FTZ R36, R36, -R231 ;  /* 0x800000e724247221 */ /* 0x000fe20000010000 */
[----:B------:R-:W-:Y:S01]  /*75b0*/  FFMA.FTZ R73, -R73, R73, 1 ;  /* 0x3f80000049497423 */ /* 0x000fe20000010149 */
[----:B------:R-:W-:Y:S01]  /*75c0*/  FFMA.FTZ R201, R24, UR4, -R201 ;  /* 0x0000000418c97c23 */ /* 0x000fe200080108c9 */
[----:B------:R-:W-:Y:S01]  /*75d0*/  FSEL R24, R110, -INF , P1 ;  /* 0xff8000006e187808 */ /* 0x000fe20000800000 */
[----:B------:R-:W-:Y:S01]  /*75e0*/  FFMA.FTZ R74, -R74, R74, 1 ;  /* 0x3f8000004a4a7423 */ /* 0x000fe2000001014a */
[----:B------:R-:W-:Y:S01]  /*75f0*/  MUFU.EX2 R95, R95 ;  /* 0x0000005f005f7308 */ /* 0x000fe20000000800 */
[----:B------:R-:W-:Y:S01]  /*7600*/  FFMA.FTZ R77, -R77, R77, 1 ;  /* 0x3f8000004d4d7423 */ /* 0x000fe2000001014d */
[----:B------:R-:W-:Y:S01]  /*7610*/  FADD.FTZ R30, R30, -R233 ;  /* 0x800000e91e1e7221 */ /* 0x000fe20000010000 */
[----:B------:R-:W-:-:S05]  /*7620*/  FFMA.FTZ R203, R24, UR4, -R203 ;  /* 0x0000000418cb7c23 */ /* 0x000fca00080108cb */
[----:B------:R1:W2:Y:S08]  /*7630*/  MUFU.EX2 R24, R204 ;  /* 0x000000cc00187308 */ /* 0x0002b00000000800 */
[----:B------:R-:W-:Y:S01]  /*7640*/  MUFU.EX2 R94, R94 ;  /* 0x0000005e005e7308 */ /* 0x000fe20000000800 */
[----:B-1----:R-:W-:-:S05]  /*7650*/  FSEL R204, R109, -INF , P2 ;  /* 0xff8000006dcc7808 */ /* 0x002fca0001000000 */
[--C-:B------:R-:W-:Y:S01]  /*7660*/  FFMA.FTZ R204, R204, UR4, -R205.reuse ;  /* 0x00000004cccc7c23 */ /* 0x100fe200080108cd */
[----:B------:R-:W-:Y:S01]  /*7670*/  FFMA.FTZ R205, R207, UR4, -R205 ;  /* 0x00000004cfcd7c23 */ /* 0x000fe200080108cd */
[----:B------:R-:W-:Y:S01]  /*7680*/  FSEL R207, R112, -INF , P2 ;  /* 0xff80000070cf7808 */ /* 0x000fe20001000000 */
[----:B------:R-:W1:Y:S04]  /*7690*/  MUFU.EX2 R92, R92 ;  /* 0x0000005c005c7308 */ /* 0x000e680000000800 */
[--C-:B------:R-:W-:Y:S01]  /*76a0*/  FFMA.FTZ R207, R207, UR4, -R208.reuse ;  /* 0x00000004cfcf7c23 */ /* 0x100fe200080108d0 */
[----:B------:R-:W-:Y:S01]  /*76b0*/  FFMA.FTZ R208, R13, UR4, -R208 ;  /* 0x000000040dd07c23 */ /* 0x000fe200080108d0 */
[----:B------:R-:W-:Y:S02]  /*76c0*/  FSEL R13, R115, -INF , P1 ;  /* 0xff800000730d7808 */ /* 0x000fe40000800000 */
[----:B------:R-:W3:Y:S03]  /*76d0*/  MUFU.EX2 R85, R85 ;  /* 0x0000005500557308 */ /* 0x000ee60000000800 */
[----:B------:R-:W-:-:S05]  /*76e0*/  FFMA.FTZ R210, R13, UR4, -R210 ;  /* 0x000000040dd27c23 */ /* 0x000fca00080108d2 */
[----:B------:R4:W-:Y:S02]  /*76f0*/  MUFU.EX2 R13, R211 ;  /* 0x000000d3000d7308 */ /* 0x0009e40000000800 */
[--C-:B----4-:R-:W-:Y:S01]  /*7700*/  FFMA.FTZ R211, R228, UR4, -R212.reuse ;  /* 0x00000004e4d37c23 */ /* 0x110fe200080108d4 */
[----:B------:R-:W-:Y:S01]  /*7710*/  FFMA.FTZ R212, R213, UR4, -R212 ;  /* 0x00000004d5d47c23 */ /* 0x000fe200080108d4 */
[----:B------:R-:W-:Y:S02]  /*7720*/  FSEL R213, R196, -INF , P2 ;  /* 0xff800000c4d57808 */ /* 0x000fe40001000000 */
[----:B------:R-:W-:-:S03]  /*7730*/  FSEL R228, R119, -INF , P1 ;  /* 0xff80000077e47808 */ /* 0x000fc60000800000 */
[--C-:B------:R-:W-:Y:S02]  /*7740*/  FFMA.FTZ R213, R213, UR4, -R214.reuse ;  /* 0x00000004d5d57c23 */ /* 0x100fe400080108d6 */
[----:B------:R-:W-:Y:S01]  /*7750*/  FFMA.FTZ R214, R228, UR4, -R214 ;  /* 0x00000004e4d67c23 */ /* 0x000fe200080108d6 */
[----:B------:R-:W-:Y:S02]  /*7760*/  VIADD R228, R9, 0x10 ;  /* 0x0000001009e47836 */ /* 0x000fe40000000000 */
[----:B------:R-:W-:Y:S01]  /*7770*/  FMUL.FTZ R28, R86, R28 ;  /* 0x0000001c561c7220 */ /* 0x000fe20000410000 */
[----:B------:R-:W-:Y:S01]  /*7780*/  FMUL.FTZ R29, R87, R29 ;  /* 0x0000001d571d7220 */ /* 0x000fe20000410000 */
[----:B--2---:R-:W-:Y:S01]  /*7790*/  FMUL.FTZ R38, R24, R38 ;  /* 0x0000002618267220 */ /* 0x004fe20000410000 */
[C---:B------:R-:W-:Y:S01]  /*77a0*/  IADD3 R231, R9.reuse, 0xc, RZ ;  /* 0x0000000c09e77810 */ /* 0x040fe20007ffe0ff */
[----:B------:R-:W2:Y:S01]  /*77b0*/  SHFL.IDX PT, R228, R227, R228, 0x1f ;  /* 0x00001fe4e3e47589 */ /* 0x000ea200000e0000 */
[----:B------:R-:W-:Y:S01]  /*77c0*/  FMUL.FTZ R36, R26, R36 ;  /* 0x000000241a247220 */ /* 0x000fe20000410000 */
[----:B------:R-:W-:-:S02]  /*77d0*/  VIADD R229, R9, 0x14 ;  /* 0x0000001409e57836 */ /* 0x000fc40000000000 */
[----:B------:R-:W-:Y:S01]  /*77e0*/  FFMA.FTZ R80, -R80, R80, 1 ;  /* 0x3f80000050507423 */ /* 0x000fe20000010150 */
[----:B------:R-:W4:Y:S01]  /*77f0*/  SHFL.IDX PT, R227, R227, R12, 0x1f ;  /* 0x00001f0ce3e37589 */ /* 0x000f2200000e0000 */
[----:B------:R-:W-:Y:S01]  /*7800*/  IADD3 R233, R9, 0x18, RZ ;  /* 0x0000001809e97810 */ /* 0x000fe20007ffe0ff */
[----:B------:R-:W-:Y:S01]  /*7810*/  FFMA.FTZ R79, -R79, R79, 1 ;  /* 0x3f8000004f4f7423 */ /* 0x000fe2000001014f */
[----:B------:R-:W-:Y:S01]  /*7820*/  FFMA.FTZ R76, -R76, R76, 1 ;  /* 0x3f8000004c4c7423 */ /* 0x000fe2000001014c */
[----:B-1----:R-:W-:Y:S01]  /*7830*/  FMUL.FTZ R35, R92, R35 ;  /* 0x000000235c237220 */ /* 0x002fe20000410000 */
[----:B------:R-:W-:Y:S01]  /*7840*/  FFMA.FTZ R72, -R72, R72, 1 ;  /* 0x3f80000048487423 */ /* 0x000fe20000010148 */
[----:B------:R-:W-:Y:S01]  /*7850*/  FFMA.FTZ R99, -R99, R99, 1 ;  /* 0x3f80000063637423 */ /* 0x000fe20000010163 */
[----:B------:R-:W-:Y:S01]  /*7860*/  MUFU.EX2 R201, R201 ;  /* 0x000000c900c97308 */ /* 0x000fe20000000800 */
[----:B------:R-:W-:Y:S01]  /*7870*/  FFMA.FTZ R82, -R82, R82, 1 ;  /* 0x3f80000052527423 */ /* 0x000fe20000010152 */
[----:B------:R-:W-:-:S06]  /*7880*/  FFMA.FTZ R81, -R81, R81, 1 ;  /* 0x3f80000051517423 */ /* 0x000fcc0000010151 */
[----:B------:R-:W-:Y:S08]  /*7890*/  MUFU.EX2 R199, R199 ;  /* 0x000000c700c77308 */ /* 0x000ff00000000800 */
[----:B------:R-:W-:Y:S01]  /*78a0*/  MUFU.EX2 R200, R200 ;  /* 0x000000c800c87308 */ /* 0x000fe20000000800 */
[----:B--2---:R-:W-:Y:S01]  /*78b0*/  FADD.FTZ R34, R34, -R228 ;  /* 0x800000e422227221 */ /* 0x004fe20000010000 */
[--C-:B----4-:R-:W-:Y:S01]  /*78c0*/  FADD.FTZ R37, R37, -R227.reuse ;  /* 0x800000e325257221 */ /* 0x110fe20000010000 */
[----:B------:R-:W-:-:S05]  /*78d0*/  FADD.FTZ R39, R39, -R227 ;  /* 0x800000e327277221 */ /* 0x000fca0000010000 */
[----:B------:R-:W-:Y:S01]  /*78e0*/  MUFU.EX2 R203, R203 ;  /* 0x000000cb00cb7308 */ /* 0x000fe20000000800 */
[----:B------:R-:W-:-:S07]  /*78f0*/  FFMA.FTZ R100, -R100, R100, 1 ;  /* 0x3f80000064647423 */ /* 0x000fce0000010164 */
[----:B------:R-:W-:Y:S08]  /*7900*/  MUFU.EX2 R209, R209 ;  /* 0x000000d100d17308 */ /* 0x000ff00000000800 */
[----:B------:R-:W-:Y:S08]  /*7910*/  MUFU.EX2 R210, R210 ;  /* 0x000000d200d27308 */ /* 0x000ff00000000800 */
[----:B------:R-:W-:Y:S08]  /*7920*/  MUFU.EX2 R202, R202 ;  /* 0x000000ca00ca7308 */ /* 0x000ff00000000800 */
[----:B------:R-:W-:Y:S08]  /*7930*/  MUFU.EX2 R204, R204 ;  /* 0x000000cc00cc7308 */ /* 0x000ff00000000800 */
[----:B------:R-:W-:Y:S01]  /*7940*/  MUFU.EX2 R205, R205 ;  /* 0x000000cd00cd7308 */ /* 0x000fe20000000800 */
[----:B------:R-:W-:-:S07]  /*7950*/  FFMA.FTZ R237, -R237, R237, 1 ;  /* 0x3f800000eded7423 */ /* 0x000fce00000101ed */
[----:B------:R-:W-:Y:S01]  /*7960*/  MUFU.EX2 R207, R207 ;  /* 0x000000cf00cf7308 */ /* 0x000fe20000000800 */
[----:B---3--:R-:W-:-:S07]  /*7970*/  FMUL.FTZ R30, R85, R30 ;  /* 0x0000001e551e7220 */ /* 0x008fce0000410000 */
[----:B------:R-:W-:Y:S08]  /*7980*/  MUFU.EX2 R208, R208 ;  /* 0x000000d000d07308 */ /* 0x000ff00000000800 */
[----:B------:R-:W-:Y:S08]  /*7990*/  MUFU.EX2 R211, R211 ;  /* 0x000000d300d37308 */ /* 0x000ff00000000800 */
[----:B------:R-:W-:Y:S01]  /*79a0*/  MUFU.EX2 R212, R212 ;  /* 0x000000d400d47308 */ /* 0x000fe20000000800 */
[----:B------:R-:W-:Y:S01]  /*79b0*/  FFMA.FTZ R101, -R101, R101, 1 ;  /* 0x3f80000065657423 */ /* 0x000fe20000010165 */
[----:B------:R-:W-:Y:S01]  /*79c0*/  FFMA.FTZ R103, -R103, R103, 1 ;  /* 0x3f80000067677423 */ /* 0x000fe20000010167 */
[----:B------:R-:W-:Y:S01]  /*79d0*/  FFMA.FTZ R108, -R108, R108, 1 ;  /* 0x3f8000006c6c7423 */ /* 0x000fe2000001016c */
[----:B------:R-:W-:Y:S01]  /*79e0*/  FFMA.FTZ R196, -R196, R196, 1 ;  /* 0x3f800000c4c47423 */ /* 0x000fe200000101c4 */
[----:B------:R-:W-:Y:S01]  /*79f0*/  FFMA.FTZ R116, -R116, R116, 1 ;  /* 0x3f80000074747423 */ /* 0x000fe20000010174 */
[----:B------:R-:W-:Y:S01]  /*7a00*/  FFMA.FTZ R197, -R197, R197, 1 ;  /* 0x3f800000c5c57423 */ /* 0x000fe200000101c5 */
[----:B------:R-:W-:Y:S01]  /*7a10*/  FFMA.FTZ R119, -R119, R119, 1 ;  /* 0x3f80000077777423 */ /* 0x000fe20000010177 */
[----:B------:R1:W-:Y:S01]  /*7a20*/  MUFU.EX2 R12, R226 ;  /* 0x000000e2000c7308 */ /* 0x0003e20000000800 */
[----:B------:R-:W-:Y:S01]  /*7a30*/  R2UR UR4, R236 ;  /* 0x00000000ec0472ca */ /* 0x000fe200000e0000 */
[----:B-1----:R-:W-:-:S06]  /*7a40*/  FFMA.FTZ R226, -R18, R18, 1 ;  /* 0x3f80000012e27423 */ /* 0x002fcc0000010112 */
[----:B------:R1:W-:Y:S02]  /*7a50*/  MUFU.EX2 R18, R215 ;  /* 0x000000d700127308 */ /* 0x0003e40000000800 */
[----:B-1----:R-:W-:Y:S01]  /*7a60*/  FMUL.FTZ R215, R226, R234 ;  /* 0x000000eae2d77220 */ /* 0x002fe20000410000 */
[----:B------:R-:W-:Y:S01]  /*7a70*/  FADD.FTZ R226, R25, -R232 ;  /* 0x800000e819e27221 */ /* 0x000fe20000010000 */
[----:B------:R-:W-:-:S04]  /*7a80*/  FMUL.FTZ R34, R91, R34 ;  /* 0x000000225b227220 */ /* 0x000fc80000410000 */
[----:B------:R1:W-:Y:S01]  /*7a90*/  MUFU.EX2 R25, R225 ;  /* 0x000000e100197308 */ /* 0x0003e20000000800 */
[----:B------:R-:W-:-:S07]  /*7aa0*/  FADD.FTZ R232, R27, -R232 ;  /* 0x800000e81be87221 */ /* 0x000fce0000010000 */
[----:B------:R2:W-:Y:S01]  /*7ab0*/  MUFU.EX2 R27, R223 ;  /* 0x000000df001b7308 */ /* 0x0005e20000000800 */
[----:B-1----:R-:W-:Y:S01]  /*7ac0*/  FADD.FTZ R225, R32, -R228 ;  /* 0x800000e420e17221 */ /* 0x002fe20000010000 */
[----:B------:R-:W-:Y:S01]  /*7ad0*/  FADD.FTZ R228, R33, -R230 ;  /* 0x800000e621e47221 */ /* 0x000fe20000010000 */
[----:B------:R-:W-:-:S05]  /*7ae0*/  FFMA.FTZ R33, -R5, R5, 1 ;  /* 0x3f80000005217423 */ /* 0x000fca0000010105 */
[----:B------:R1:W3:Y:S01]  /*7af0*/  MUFU.EX2 R32, R224 ;  /* 0x000000e000207308 */ /* 0x0002e20000000800 */
[----:B------:R-:W-:Y:S01]  /*7b00*/  FMUL.FTZ R225, R15, R225 ;  /* 0x000000e10fe17220 */ /* 0x000fe20000410000 */
[----:B------:R-:W-:Y:S01]  /*7b10*/  VIADD R230, R9, 0x10 ;  /* 0x0000001009e67836 */ /* 0x000fe20000000000 */
[----:B------:R4:W5:Y:S01]  /*7b20*/  LDL.LU R5, [R1+0x38] ;  /* 0x0000380001057983 */ /* 0x0009620000300800 */
[----:B--2---:R-:W-:-:S03]  /*7b30*/  FFMA.FTZ R223, -R4, R4, 1 ;  /* 0x3f80000004df7423 */ /* 0x004fc60000010104 */
[----:B------:R4:W5:Y:S01]  /*7b40*/  LDL.LU R4, [R1+0x34] ;  /* 0x0000340001047983 */ /* 0x0009620000300800 */
[----:B------:R-:W-:Y:S01]  /*7b50*/  FMUL.FTZ R37, R90, R37 ;  /* 0x000000255a257220 */ /* 0x000fe20000410000 */
[----:B-1----:R-:W-:Y:S01]  /*7b60*/  FMUL.FTZ R224, R117, R226 ;  /* 0x000000e275e07220 */ /* 0x002fe20000410000 */
[----:B------:R-:W-:Y:S01]  /*7b70*/  FMUL.FTZ R232, R89, R232 ;  /* 0x000000e859e87220 */ /* 0x000fe20000410000 */
[----:B------:R1:W2:Y:S02]  /*7b80*/  LDS R226, [R10+0x380] ;  /* 0x000380000ae27984 */ /* 0x0002a40000000800 */
[----:B------:R-:W-:Y:S01]  /*7b90*/  FMUL.FTZ R224, R33, R224 ;  /* 0x000000e021e07220 */ /* 0x000fe20000410000 */
[----:B------:R-:W-:Y:S01]  /*7ba0*/  FFMA.FTZ R33, -R3, R3, 1 ;  /* 0x3f80000003217423 */ /* 0x000fe20000010103 */
[----:B------:R-:W-:Y:S01]  /*7bb0*/  FMUL.FTZ R73, R73, R36 ;  /* 0x0000002449497220 */ /* 0x000fe20000410000 */
[----:B------:R4:W5:Y:S01]  /*7bc0*/  LDL.LU R3, [R1+0x30] ;  /* 0x0000300001037983 */ /* 0x0009620000300800 */
[----:B------:R-:W-:Y:S01]  /*7bd0*/  FMUL.FTZ R223, R223, R232 ;  /* 0x000000e8dfdf7220 */ /* 0x000fe20000410000 */
[----:B-1----:R1:W4:Y:S02]  /*7be0*/  MUFU.EX2 R10, R222 ;  /* 0x000000de000a7308 */ /* 0x0023240000000800 */
[----:B-1----:R-:W-:Y:S01]  /*7bf0*/  FMUL.FTZ R222, R33, R28 ;  /* 0x0000001c21de7220 */ /* 0x002fe20000410000 */
[----:B------:R-:W-:-:S05]  /*7c00*/  FFMA.FTZ R28, -R2, R2, 1 ;  /* 0x3f800000021c7423 */ /* 0x000fca0000010102 */
[----:B------:R1:W4:Y:S01]  /*7c10*/  MUFU.EX2 R33, R220 ;  /* 0x000000dc00217308 */ /* 0x0003220000000800 */
[----:B------:R1:W5:Y:S02]  /*7c20*/  LDL.LU R2, [R1+0x2c] ;  /* 0x00002c0001027983 */ /* 0x0003640000300800 */
[----:B-1----:R-:W-:Y:S01]  /*7c30*/  FMUL.FTZ R220, R14, R31 ;  /* 0x0000001f0edc7220 */ /* 0x002fe20000410000 */
[----:B------:R-:W-:-:S03]  /*7c40*/  FMUL.FTZ R31, R28, R29 ;  /* 0x0000001d1c1f7220 */ /* 0x000fc60000410000 */
[----:B------:R-:W-:Y:S01]  /*7c50*/  FMUL.FTZ R29, R235, R220 ;  /* 0x000000dceb1d7220 */ /* 0x000fe20000410000 */
[----:B------:R-:W-:Y:S01]  /*7c60*/  FFMA.FTZ R220, -R19, R19, 1 ;  /* 0x3f80000013dc7423 */ /* 0x000fe20000010113 */
[----:B------:R-:W-:Y:S01]  /*7c70*/  VIADD R235, R9, 0x4 ;  /* 0x0000000409eb7836 */ /* 0x000fe20000000000 */
[----:B------:R1:W4:Y:S02]  /*7c80*/  MUFU.EX2 R19, R217 ;  /* 0x000000d900137308 */ /* 0x0003240000000800 */
[----:B-1----:R-:W-:Y:S01]  /*7c90*/  FMUL.FTZ R217, R21, R34 ;  /* 0x0000002215d97220 */ /* 0x002fe20000410000 */
[----:B------:R-:W-:Y:S02]  /*7ca0*/  FFMA.FTZ R34, -R75, R75, 1 ;  /* 0x3f8000004b227423 */ /* 0x000fe4000001014b */
[----:B--2---:R-:W1:Y:S02]  /*7cb0*/  SHFL.IDX PT, R75, R226, R235, 0x1f ;  /* 0x00001febe24b7589 */ /* 0x004e6400000e0000 */
[----:B------:R-:W-:-:S02]  /*7cc0*/  FMUL.FTZ R38, R34, R38 ;  /* 0x0000002622267220 */ /* 0x000fc40000410000 */
[----:B------:R-:W2:Y:S01]  /*7cd0*/  SHFL.IDX PT, R28, R226, R9, 0x1f ;  /* 0x00001f09e21c7589 */ /* 0x000ea200000e0000 */
[----:B------:R3:W-:Y:S01]  /*7ce0*/  MUFU.EX2 R34, R219 ;  /* 0x000000db00227308 */ /* 0x0007e20000000800 */
[----:B------:R-:W-:Y:S02]  /*7cf0*/  FMUL.FTZ R220, R220, R225 ;  /* 0x000000e1dcdc7220 */ /* 0x000fe40000410000 */
[----:B------:R-:W4:Y:S04]  /*7d00*/  SHFL.IDX PT, R225, R226, R230, 0x1f ;  /* 0x00001fe6e2e17589 */ /* 0x000f2800000e0000 */
[----:B---3--:R-:W3:Y:S01]  /*7d10*/  SHFL.IDX PT, R219, R226, R231, 0x1f ;  /* 0x00001fe7e2db7589 */ /* 0x008ee200000e0000 */
[--C-:B-1----:R-:W-:Y:S01]  /*7d20*/  FADD.FTZ R41, R41, -R75.reuse ;  /* 0x8000004b29297221 */ /* 0x102fe20000010000 */
[----:B------:R-:W-:Y:S01]  /*7d30*/  FADD.FTZ R43, R43, -R75 ;  /* 0x8000004b2b2b7221 */ /* 0x000fe20000010000 */
[--C-:B--2---:R-:W-:Y:S01]  /*7d40*/  FADD.FTZ R40, R40, -R28.reuse ;  /* 0x8000001c28287221 */ /* 0x104fe20000010000 */
[----:B------:R-:W-:Y:S01]  /*7d50*/  FADD.FTZ R28, R42, -R28 ;  /* 0x8000001c2a1c7221 */ /* 0x000fe20000010000 */
[----:B------:R-:W-:Y:S01]  /*7d60*/  FFMA.FTZ R42, -R78, R78, 1 ;  /* 0x3f8000004e2a7423 */ /* 0x000fe2000001014e */
[----:B------:R-:W-:Y:S01]  /*7d70*/  FMUL.FTZ R75, R96, R41 ;  /* 0x00000029604b7220 */ /* 0x000fe20000410000 */
[----:B----4-:R-:W-:Y:S01]  /*7d80*/  FADD.FTZ R48, R48, -R225 ;  /* 0x800000e130307221 */ /* 0x010fe20000010000 */
[----:B---3--:R-:W-:-:S02]  /*7d90*/  FADD.FTZ R47, R47, -R219 ;  /* 0x800000db2f2f7221 */ /* 0x008fc40000010000 */
[----:B------:R-:W-:Y:S01]  /*7da0*/  FMUL.FTZ R42, R42, R75 ;  /* 0x0000004b2a2a7220 */ /* 0x000fe20000410000 */
[----:B------:R-:W-:Y:S01]  /*7db0*/  FMUL.FTZ R75, R32, R48 ;  /* 0x00000030204b7220 */ /* 0x000fe20000410000 */
[----:B------:R-:W-:-:S04]  /*7dc0*/  FMUL.FTZ R47, R27, R47 ;  /* 0x0000002f1b2f7220 */ /* 0x000fc80000410000 */
[----:B------:R-:W-:Y:S01]  /*7dd0*/  FMUL.FTZ R48, R84, R47 ;  /* 0x0000002f54307220 */ /* 0x000fe20000410000 */
[----:B------:R-:W-:Y:S02]  /*7de0*/  FMUL.FTZ R47, R194, R75 ;  /* 0x0000004bc22f7220 */ /* 0x000fe40000410000 */
[----:B------:R-:W2:Y:S01]  /*7df0*/  LDL R194, [R1+0x18] ;  /* 0x0000180001c27983 */ /* 0x000ea20000100800 */
[----:B------:R-:W-:Y:S01]  /*7e00*/  FFMA.FTZ R21, -R20, R20, 1 ;  /* 0x3f80000014157423 */ /* 0x000fe20000010114 */
[----:B------:R-:W-:Y:S01]  /*7e10*/  FMUL.FTZ R36, R97, R39 ;  /* 0x0000002761247220 */ /* 0x000fe20000410000 */
[----:B------:R1:W-:Y:S01]  /*7e20*/  MUFU.EX2 R20, R221 ;  /* 0x000000dd00147308 */ /* 0x0003e20000000800 */
[----:B------:R-:W-:Y:S01]  /*7e30*/  FMUL.FTZ R39, R74, R37 ;  /* 0x000000254a277220 */ /* 0x000fe20000410000 */
[----:B------:R-:W-:Y:S01]  /*7e40*/  VIADD R232, R9, 0x8 ;  /* 0x0000000809e87836 */ /* 0x000fe20000000000 */
[----:B------:R-:W-:Y:S01]  /*7e50*/  LDS R74, [R11+0x380] ;  /* 0x000380000b4a7984 */ /* 0x000fe20000000800 */
[----:B-1----:R-:W-:-:S04]  /*7e60*/  FMUL.FTZ R221, R93, R228 ;  /* 0x000000e45ddd7220 */ /* 0x002fc80000410000 */
[----:B------:R-:W-:Y:S02]  /*7e70*/  FMUL.FTZ R221, R21, R221 ;  /* 0x000000dd15dd7220 */ /* 0x000fe40000410000 */
[----:B------:R1:W-:Y:S01]  /*7e80*/  MUFU.EX2 R21, R218 ;  /* 0x000000da00157308 */ /* 0x0003e20000000800 */
[----:B------:R-:W3:Y:S04]  /*7e90*/  SHFL.IDX PT, R227, R226, R229, 0x1f ;  /* 0x00001fe5e2e37589 */ /* 0x000ee800000e0000 */
[----:B-1----:R-:W1:Y:S01]  /*7ea0*/  SHFL.IDX PT, R218, R226, R232, 0x1f ;  /* 0x00001fe8e2da7589 */ /* 0x002e6200000e0000 */
[----:B------:R-:W-:Y:S01]  /*7eb0*/  FMUL.FTZ R40, R95, R40 ;  /* 0x000000285f287220 */ /* 0x000fe20000410000 */
[----:B------:R-:W-:Y:S01]  /*7ec0*/  FMUL.FTZ R43, R94, R43 ;  /* 0x0000002b5e2b7220 */ /* 0x000fe20000410000 */
[----:B------:R-:W-:-:S02]  /*7ed0*/  VIADD R234, R9, 0x1c ;  /* 0x0000001c09ea7836 */ /* 0x000fc40000000000 */
[----:B------:R-:W-:Y:S01]  /*7ee0*/  FMUL.FTZ R41, R77, R40 ;  /* 0x000000284d297220 */ /* 0x000fe20000410000 */
[----:B------:R-:W-:Y:S01]  /*7ef0*/  FMUL.FTZ R40, R80, R43 ;  /* 0x0000002b50287220 */ /* 0x000fe20000410000 */
[----:B------:R-:W-:Y:S01]  /*7f00*/  FADD.FTZ R50, R50, -R225 ;  /* 0x800000e132327221 */ /* 0x000fe20000010000 */
[----:B------:R-:W-:Y:S01]  /*7f10*/  FFMA.FTZ R43, -R83, R83, 1 ;  /* 0x3f800000532b7423 */ /* 0x000fe20000010153 */
[----:B------:R-:W-:Y:S01]  /*7f20*/  SHFL.IDX PT, R228, R226, R233, 0x1f ;  /* 0x00001fe9e2e47589 */ /* 0x000fe200000e0000 */
[----:B------:R-:W-:Y:S01]  /*7f30*/  FMUL.FTZ R28, R13, R28 ;  /* 0x0000001c0d1c7220 */ /* 0x000fe20000410000 */
[----:B------:R-:W-:Y:S02]  /*7f40*/  FMUL.FTZ R77, R10, R50 ;  /* 0x000000320a4d7220 */ /* 0x000fe40000410000 */
[----:B------:R-:W4:Y:S01]  /*7f50*/  SHFL.IDX PT, R226, R226, R234, 0x1f ;  /* 0x00001feae2e27589 */ /* 0x000f2200000e0000 */
[--C-:B---3--:R-:W-:Y:S01]  /*7f60*/  FADD.FTZ R49, R49, -R227.reuse ;  /* 0x800000e331317221 */ /* 0x108fe20000010000 */
[----:B------:R-:W-:Y:S01]  /*7f70*/  FADD.FTZ R51, R51, -R227 ;  /* 0x800000e333337221 */ /* 0x000fe20000010000 */
[----:B-1----:R-:W-:-:S04]  /*7f80*/  FADD.FTZ R46, R46, -R218 ;  /* 0x800000da2e2e7221 */ /* 0x002fc80000010000 */
[----:B------:R-:W-:Y:S01]  /*7f90*/  FMUL.FTZ R46, R18, R46 ;  /* 0x0000002e122e7220 */ /* 0x000fe20000410000 */
[----:B------:R-:W-:Y:S01]  /*7fa0*/  FMUL.FTZ R11, R79, R28 ;  /* 0x0000001c4f0b7220 */ /* 0x000fe20000410000 */
[----:B------:R-:W1:Y:S02]  /*7fb0*/  SHFL.IDX PT, R80, R74, R235, 0x1f ;  /* 0x00001feb4a507589 */ /* 0x000e6400000e0000 */
[----:B------:R-:W-:Y:S01]  /*7fc0*/  FMUL.FTZ R43, R43, R46 ;  /* 0x0000002e2b2b7220 */ /* 0x000fe20000410000 */
[----:B------:R-:W-:Y:S01]  /*7fd0*/  FFMA.FTZ R46, -R98, R98, 1 ;  /* 0x3f800000622e7423 */ /* 0x000fe20000010162 */
[----:B------:R-:W-:Y:S01]  /*7fe0*/  FMUL.FTZ R37, R76, R36 ;  /* 0x000000244c257220 */ /* 0x000fe20000410000 */
[----:B------:R-:W-:Y:S01]  /*7ff0*/  FFMA.FTZ R50, -R195, R195, 1 ;  /* 0x3f800000c3327423 */ /* 0x000fe200000101c3 */
[----:B------:R-:W-:Y:S01]  /*8000*/  FMUL.FTZ R49, R33, R49 ;  /* 0x0000003121317220 */ /* 0x000fe20000410000 */
[----:B------:R-:W-:Y:S01]  /*8010*/  FMUL.FTZ R28, R19, R51 ;  /* 0x00000033131c7220 */ /* 0x000fe20000410000 */
[----:B------:R-:W3:Y:S01]  /*8020*/  SHFL.IDX PT, R79, R74, R232, 0x1f ;  /* 0x00001fe84a4f7589 */ /* 0x000ee200000e0000 */
[----:B------:R-:W-:-:S03]  /*8030*/  FMUL.FTZ R46, R46, R77 ;  /* 0x0000004d2e2e7220 */ /* 0x000fc60000410000 */
[----:B------:R-:W3:Y:S01]  /*8040*/  SHFL.IDX PT, R76, R74, R231, 0x1f ;  /* 0x00001fe74a4c7589 */ /* 0x000ee200000e0000 */
[----:B------:R-:W-:-:S03]  /*8050*/  FMUL.FTZ R50, R50, R49 ;  /* 0x0000003132327220 */ /* 0x000fc60000410000 */
[----:B------:R-:W3:Y:S01]  /*8060*/  SHFL.IDX PT, R75, R74, R233, 0x1f ;  /* 0x00001fe94a4b7589 */ /* 0x000ee200000e0000 */
[----:B------:R-:W-:Y:S01]  /*8070*/  FMUL.FTZ R72, R72, R35 ;  /* 0x0000002348487220 */ /* 0x000fe20000410000 */
[----:B------:R-:W-:Y:S02]  /*8080*/  FMUL.FTZ R49, R99, R28 ;  /* 0x0000001c63317220 */ /* 0x000fe40000410000 */
[----:B------:R-:W3:Y:S01]  /*8090*/  SHFL.IDX PT, R83, R74, R9, 0x1f ;  /* 0x00001f094a537589 */ /* 0x000ee200000e0000 */
[----:B------:R-:W1:Y:S03]  /*80a0*/  MUFU.EX2 R35, R216 ;  /* 0x000000d800237308 */ /* 0x000e660000000800 */
[----:B------:R-:W3:Y:S04]  /*80b0*/  SHFL.IDX PT, R77, R74, R230, 0x1f ;  /* 0x00001fe64a4d7589 */ /* 0x000ee800000e0000 */
[----:B------:R-:W3:Y:S01]  /*80c0*/  SHFL.IDX PT, R28, R74, R229, 0x1f ;  /* 0x00001fe54a1c7589 */ /* 0x000ee200000e0000 */
[----:B------:R-:W-:Y:S01]  /*80d0*/  FADD.FTZ R45, R45, -R219 ;  /* 0x800000db2d2d7221 */ /* 0x000fe20000010000 */
[----:B------:R-:W-:-:S02]  /*80e0*/  FADD.FTZ R44, R44, -R218 ;  /* 0x800000da2c2c7221 */ /* 0x000fc40000010000 */
[----:B------:R3:W3:Y:S01]  /*80f0*/  SHFL.IDX PT, R78, R74, R234, 0x1f ;  /* 0x00001fea4a4e7589 */ /* 0x0006e200000e0000 */
[----:B------:R-:W-:Y:S01]  /*8100*/  FMUL.FTZ R45, R25, R45 ;  /* 0x0000002d192d7220 */ /* 0x000fe20000410000 */
[----:B----4-:R-:W-:Y:S01]  /*8110*/  FADD.FTZ R55, R55, -R226 ;  /* 0x800000e237377221 */ /* 0x010fe20000010000 */
[----:B------:R-:W-:Y:S01]  /*8120*/  FMUL.FTZ R44, R12, R44 ;  /* 0x0000002c0c2c7220 */ /* 0x000fe20000410000 */
[----:B------:R-:W-:Y:S01]  /*8130*/  FADD.FTZ R52, R52, -R228 ;  /* 0x800000e434347221 */ /* 0x000fe20000010000 */
[----:B------:R-:W4:Y:S01]  /*8140*/  MUFU.EX2 R36, R206 ;  /* 0x000000ce00247308 */ /* 0x000f220000000800 */
[----:B------:R-:W-:Y:S01]  /*8150*/  FMUL.FTZ R45, R82, R45 ;  /* 0x0000002d522d7220 */ /* 0x000fe20000410000 */
[----:B------:R-:W-:Y:S01]  /*8160*/  FADD.FTZ R53, R53, -R226 ;  /* 0x800000e235357221 */ /* 0x000fe20000010000 */
[----:B------:R-:W-:Y:S01]  /*8170*/  FMUL.FTZ R44, R81, R44 ;  /* 0x0000002c512c7220 */ /* 0x000fe20000410000 */
[----:B-1----:R-:W-:Y:S01]  /*8180*/  FMUL.FTZ R82, R35, R55 ;  /* 0x0000003723527220 */ /* 0x002fe20000410000 */
[--C-:B------:R-:W-:Y:S01]  /*8190*/  FADD.FTZ R57, R57, -R80.reuse ;  /* 0x8000005039397221 */ /* 0x100fe20000010000 */
[----:B------:R-:W-:Y:S01]  /*81a0*/  FMUL.FTZ R81, R20, R52 ;  /* 0x0000003414517220 */ /* 0x000fe20000410000 */
[----:B------:R-:W-:Y:S01]  /*81b0*/  FADD.FTZ R80, R59, -R80 ;  /* 0x800000503b507221 */ /* 0x000fe20000010000 */
[----:B---3--:R-:W-:Y:S01]  /*81c0*/  FADD.FTZ R55, R60, -R79 ;  /* 0x8000004f3c377221 */ /* 0x008fe20000010000 */
[----:B------:R-:W-:Y:S01]  /*81d0*/  FADD.FTZ R60, R63, -R76 ;  /* 0x8000004c3f3c7221 */ /* 0x000fe20000010000 */
[--C-:B------:R-:W-:Y:S01]  /*81e0*/  FADD.FTZ R68, R68, -R75.reuse ;  /* 0x8000004b44447221 */ /* 0x100fe20000010000 */
[----:B------:R-:W-:Y:S01]  /*81f0*/  FADD.FTZ R63, R70, -R75 ;  /* 0x8000004b463f7221 */ /* 0x000fe20000010000 */
[----:B------:R-:W1:Y:S01]  /*8200*/  MUFU.EX2 R74, R213 ;  /* 0x000000d5004a7308 */ /* 0x000e620000000800 */
[----:B------:R-:W-:Y:S01]  /*8210*/  FMUL.FTZ R52, R34, R53 ;  /* 0x0000003522347220 */ /* 0x000fe20000410000 */
[----:B------:R-:W-:Y:S01]  /*8220*/  FADD.FTZ R58, R58, -R83 ;  /* 0x800000533a3a7221 */ /* 0x000fe20000010000 */
[--C-:B------:R-:W-:Y:S01]  /*8230*/  FADD.FTZ R64, R64, -R77.reuse ;  /* 0x8000004d40407221 */ /* 0x100fe20000010000 */
[----:B------:R-:W-:Y:S01]  /*8240*/  FADD.FTZ R59, R66, -R77 ;  /* 0x8000004d423b7221 */ /* 0x000fe20000010000 */
[----:B------:R-:W-:Y:S01]  /*8250*/  FMUL.FTZ R53, R100, R81 ;  /* 0x0000005164357220 */ /* 0x000fe20000410000 */
[----:B------:R-:W-:Y:S01]  /*8260*/  FFMA.FTZ R77, -R107, R107, 1 ;  /* 0x3f8000006b4d7423 */ /* 0x000fe2000001016b */
[----:B------:R-:W-:Y:S01]  /*8270*/  FMUL.FTZ R80, R201, R80 ;  /* 0x00000050c9507220 */ /* 0x000fe20000410000 */
[----:B------:R-:W3:Y:S01]  /*8280*/  MUFU.EX2 R75, R214 ;  /* 0x000000d6004b7308 */ /* 0x000ee20000000800 */
[----:B------:R-:W-:Y:S01]  /*8290*/  FADD.FTZ R81, R56, -R83 ;  /* 0x8000005338517221 */ /* 0x000fe20000010000 */
[----:B------:R-:W-:Y:S01]  /*82a0*/  FADD.FTZ R62, R62, -R79 ;  /* 0x8000004f3e3e7221 */ /* 0x000fe20000010000 */
[----:B------:R-:W-:Y:S01]  /*82b0*/  FADD.FTZ R56, R65, -R28 ;  /* 0x8000001c41387221 */ /* 0x000fe20000010000 */
[----:B------:R-:W-:Y:S01]  /*82c0*/  FADD.FTZ R54, R54, -R228 ;  /* 0x800000e436367221 */ /* 0x000fe20000010000 */
[----:B------:R-:W-:Y:S01]  /*82d0*/  FMUL.FTZ R65, R199, R58 ;  /* 0x0000003ac7417220 */ /* 0x000fe20000410000 */
[----:B------:R-:W-:Y:S01]  /*82e0*/  FMUL.FTZ R58, R200, R57 ;  /* 0x00000039c83a7220 */ /* 0x000fe20000410000 */
        /* <DEDUP_REMOVED lines=9> */
[----:B------:R-:W-:Y:S01]  /*8380*/  FFMA.FTZ R76, -R104, R104, 1 ;  /* 0x3f800000684c7423 */ /* 0x000fe20000010168 */
[----:B----4-:R-:W-:Y:S01]  /*8390*/  FMUL.FTZ R81, R36, R81 ;  /* 0x0000005124517220 */ /* 0x010fe20000410000 */
[----:B------:R-:W-:Y:S01]  /*83a0*/  FMUL.FTZ R57, R209, R56 ;  /* 0x00000038d1397220 */ /* 0x000fe20000410000 */
[----:B------:R-:W-:Y:S01]  /*83b0*/  FMUL.FTZ R51, R51, R54 ;  /* 0x0000003633337220 */ /* 0x000fe20000410000 */
[--C-:B------:R-:W-:Y:S01]  /*83c0*/  FADD.FTZ R69, R69, -R78.reuse ;  /* 0x8000004e45457221 */ /* 0x100fe20000010000 */
[----:B------:R-:W-:Y:S01]  /*83d0*/  FFMA.FTZ R98, -R113, R113, 1 ;  /* 0x3f80000071627423 */ /* 0x000fe20000010171 */
[----:B------:R-:W-:Y:S01]  /*83e0*/  FFMA.FTZ R99, -R115, R115, 1 ;  /* 0x3f80000073637423 */ /* 0x000fe20000010173 */
[----:B------:R-:W-:Y:S01]  /*83f0*/  FMUL.FTZ R56, R210, R67 ;  /* 0x00000043d2387220 */ /* 0x000fe20000410000 */
[----:B------:R-:W-:Y:S01]  /*8400*/  FMUL.FTZ R54, R101, R52 ;  /* 0x0000003465367220 */ /* 0x000fe20000410000 */
[----:B------:R-:W-:Y:S01]  /*8410*/  FADD.FTZ R28, R71, -R78 ;  /* 0x8000004e471c7221 */ /* 0x000fe20000010000 */
        /* <DEDUP_REMOVED lines=9> */
[----:B------:R-:W-:Y:S01]  /*84b0*/  FMUL.FTZ R98, R98, R57 ;  /* 0x0000003962627220 */ /* 0x000fe20000410000 */
[----:B------:R-:W-:Y:S01]  /*84c0*/  FMUL.FTZ R99, R99, R56 ;  /* 0x0000003863637220 */ /* 0x000fe20000410000 */
[----:B-1----:R-:W-:Y:S01]  /*84d0*/  FMUL.FTZ R69, R74, R69 ;  /* 0x000000454a457220 */ /* 0x002fe20000410000 */
[----:B------:R-:W-:Y:S01]  /*84e0*/  F2FP.F16.F32.PACK_AB R71, R29, R30 ;  /* 0x0000001e1d47723e */ /* 0x000fe200000000ff */
[----:B------:R-:W-:Y:S01]  /*84f0*/  FFMA.FTZ R83, -R112, R112, 1 ;  /* 0x3f80000070537423 */ /* 0x000fe20000010170 */
[----:B------:R-:W-:Y:S01]  /*8500*/  FFMA.FTZ R84, -R114, R114, 1 ;  /* 0x3f80000072547423 */ /* 0x000fe20000010172 */
        /* <DEDUP_REMOVED lines=25> */
[----:B------:R-:W-:Y:S01]  /*86a0*/  UMOV UR6, UR4 ;  /* 0x0000000400067c82 */ /* 0x000fe20008000000 */
[----:B------:R-:W-:Y:S01]  /*86b0*/  F2FP.F16.F32.PACK_AB R62, R45, R44 ;  /* 0x0000002c2d3e723e */ /* 0x000fe200000000ff */
[----:B------:R-:W-:Y:S01]  /*86c0*/  UMOV UR7, 0x40000040 ;  /* 0x4000004000077882 */ /* 0x000fe20000000000 */
[----:B------:R-:W-:Y:S01]  /*86d0*/  F2FP.F16.F32.PACK_AB R63, R48, R43 ;  /* 0x0000002b303f723e */ /* 0x000fe200000000ff */
[----:B------:R-:W3:Y:S01]  /*86e0*/  LDL R37, [R1+0x24] ;  /* 0x0000240001257983 */ /* 0x000ee20000100800 */
        /* <DEDUP_REMOVED lines=78> */
[----:B------:R-:W-:Y:S01]  /*8bd0*/  UMOV UR5, 0x40000040 ;  /* 0x4000004000057882 */ /* 0x000fe20000000000 */
[----:B------:R-:W-:Y:S02]  /*8be0*/  WARPGROUP.DEPBAR.LE gsb0, 0x0 ;  /* 0x00008000000079c5 */ /* 0x000fe40000010000 */
[----:B------:R2:W-:Y:S06]  /*8bf0*/  MEMBAR.ALL.CTA ;  /* 0x0000000000007992 */ /* 0x0005ec0000008000 */
[----:B--2---:R-:W2:Y:S02]  /*8c00*/  FENCE.VIEW.ASYNC.S ;  /* 0x00000000000073c6 */ /* 0x004ea40000000000 */
[----:B--2---:R-:W-:Y:S06]  /*8c10*/  BAR.SYNC.DEFER_BLOCKING 0x9, 0x100 ;  /* 0x0244000000007b1d */ /* 0x004fec0000010000 */
[----:B------:R-:W-:-:S06]  /*8c20*/  WARPGROUP.ARRIVE ;  /* 0x00000000000079c5 */ /* 0x000fcc0000000000 */
[----:B------:R-:W-:Y:S01]  /*8c30*/  HGMMA.64x16x16.F32 R40, gdesc[UR4].tnspA, RZ, !UPT, gsb0 ;  /* 0x20200000042879f0 */ /* 0x000fe2000c0008ff */
[----:B------:R-:W-:Y:S01]  /*8c40*/  UIADD3 UR10, UR6, 0x100, URZ ;  /* 0x00000100060a7890 */ /* 0x000fe2000fffe03f */
[----:B------:R-:W-:Y:S01]  /*8c50*/  UMOV UR8, UR4 ;  /* 0x0000000400087c82 */ /* 0x000fe20008000000 */
[----:B------:R-:W-:Y:S01]  /*8c60*/  UMOV UR9, UR5 ;  /* 0x0000000500097c82 */ /* 0x000fe20008000000 */
[----:B------:R-:W-:Y:S01]  /*8c70*/  UMOV UR11, 0x40000040 ;  /* 0x40000040000b7882 */ /* 0x000fe20000000000 */
[----:B------:R-:W-:Y:S02]  /*8c80*/  WARPGROUP.DEPBAR.LE gsb0, 0x0 ;  /* 0x00008000000079c5 */ /* 0x000fe40000010000 */
[----:B------:R-:W-:-:S06]  /*8c90*/  WARPGROUP.ARRIVE ;  /* 0x00000000000079c5 */ /* 0x000fcc0000000000 */
[----:B------:R-:W-:Y:S01]  /*8ca0*/  HGMMA.64x16x16.F32 R32, gdesc[UR8].tnspA, RZ, !UPT, gsb0 ;  /* 0x20200000082079f0 */ /* 0x000fe2000c0008ff */
[----:B------:R-:W-:Y:S01]  /*8cb0*/  UIADD3 UR12, UR6, 0x200, URZ ;  /* 0x00000200060c7890 */ /* 0x000fe2000fffe03f */
[----:B------:R-:W-:Y:S01]  /*8cc0*/  UMOV UR8, UR4 ;  /* 0x0000000400087c82 */ /* 0x000fe20008000000 */
[----:B------:R-:W-:Y:S01]  /*8cd0*/  UMOV UR9, UR5 ;  /* 0x0000000500097c82 */ /* 0x000fe20008000000 */
[----:B------:R-:W-:-:S04]  /*8ce0*/  UMOV UR11, 0x40000040 ;  /* 0x40000040000b7882 */ /* 0x000fc80000000000 */
        /* <DEDUP_REMOVED lines=139> */
[----:B-1----:R-:W-:Y:S05]  /*95a0*/  @!P0 BRA `(.L_x_2468) ;  /* 0x0000000000048947 */ /* 0x002fea0003800000 */
[----:B------:R-:W-:Y:S01]  /*95b0*/  BPT.TRAP 0x1 ;  /* 0x000000040000795c */ /* 0x000fe20000300000 */
.L_x_2468:
        /* <DEDUP_REMOVED lines=13> */
[----:B------:R-:W-:Y:S02]  /*9690*/  VIADD R11, R10, 0x9 ;  /* 0x000000090a0b7836 */ /* 0x000fe40000000000 */
[----:B------:R-:W1:Y:S02]  /*96a0*/  S2R R10, SR_TID.X ;  /* 0x00000000000a7919 */ /* 0x000e640000002100 */
        /* <DEDUP_REMOVED lines=43> */
.L_x_2469:
[----:B------:R-:W-:Y:S01]  /*9960*/  VIADD R16, R16, 0x1 ;  /* 0x0000000110107836 */ /* 0x000fe20000000000 */
[----:B------:R-:W-:Y:S01]  /*9970*/  IADD3 R6, R6, 0x26820, RZ ;  /* 0x0002682006067810 */ /* 0x000fe20007ffe0ff */
[----:B------:R-:W-:-:S03]  /*9980*/  VIADD R0, R0, 0x1 ;  /* 0x0000000100007836 */ /* 0x000fc60000000000 */
[----:B------:R-:W-:Y:S02]  /*9990*/  ISETP.GE.AND P1, PT, R16, UR37, PT ;  /* 0x0000002510007c0c */ /* 0x000fe4000bf26270 */
[C---:B------:R-:W-:Y:S02]  /*99a0*/  ISETP.NE.AND P0, PT, R0.reuse, 0x2, PT ;  /* 0x000000020000780c */ /* 0x040fe40003f05270 */
[----:B------:R-:W-:Y:S02]  /*99b0*/  PRMT R6, RZ, 0x654, R6 ;  /* 0x00000654ff067816 */ /* 0x000fe40000000006 */
[----:B--2---:R-:W-:Y:S02]  /*99c0*/  SEL R5, RZ, 0x1, P0 ;  /* 0x00000001ff057807 */ /* 0x004fe40000000000 */
[----:B------:R3:W-:Y:S01]  /*99d0*/  SYNCS.ARRIVE.TRANS64.RED.A1T0 RZ, [R6+URZ], RZ ;  /* 0x000000ff06ff79a7 */ /* 0x0007e2000810043f */
[----:B------:R-:W-:Y:S02]  /*99e0*/  SEL R0, R0, RZ, P0 ;  /* 0x000000ff00007207 */ /* 0x000fe40000000000 */
[----:B------:R-:W-:-:S02]  /*99f0*/  LOP3.LUT R4, R4, R5, RZ, 0x3c, !PT ;  /* 0x0000000504047212 */ /* 0x000fc400078e3cff */
[----:B------:R-:W-:Y:S05]  /*9a00*/  @!P1 BRA `(.L_x_2470) ;  /* 0xffffffc400309947 */ /* 0x000fea000383ffff */
.L_x_2459:
        /* <DEDUP_REMOVED lines=34> */
.L_x_2439:
[----:B------:R-:W-:Y:S05]  /*9c30*/  @P0 BRA `(.L_x_2471) ;  /* 0x0000000800c80947 */ /* 0x000fea0003800000 */
[----:B------:R-:W4:Y:S01]  /*9c40*/  S2R R3, SR_CgaCtaId ;  /* 0x0000000000037919 */ /* 0x000f220000008800 */
[----:B------:R-:W-:-:S04]  /*9c50*/  MOV R0, 0x400 ;  /* 0x0000040000007802 */ /* 0x000fc80000000f00 */
[----:B----4-:R-:W-:-:S04]  /*9c60*/  LEA R17, R3, R0, 0x18 ;  /* 0x0000000003117211 */ /* 0x010fc800078ec0ff */
[----:B------:R-:W-:-:S13]  /*9c70*/  LOP3.LUT P0, RZ, R17, 0x3ff, RZ, 0xc0, !PT ;  /* 0x000003ff11ff7812 */ /* 0x000fda000780c0ff */
[----:B------:R-:W-:Y:S05]  /*9c80*/  @!P0 BRA `(.L_x_2472) ;  /* 0x0000000000408947 */ /* 0x000fea0003800000 */
[----:B------:R-:W-:Y:S01]  /*9c90*/  MOV R0, 0x0 ;  /* 0x0000000000007802 */ /* 0x000fe20000000f00 */
[----:B------:R-:W-:Y:S01]  /*9ca0*/  ULDC.64 UR4, c[0x4][0x90] ;  /* 0x0100240000047ab9 */ /* 0x000fe20000000a00 */
[----:B------:R-:W-:Y:S01]  /*9cb0*/  ULDC.64 UR6, c[0x4][0x98] ;  /* 0x0100260000067ab9 */ /* 0x000fe20000000a00 */
[----:B------:R-:W-:Y:S01]  /*9cc0*/  MOV R4, UR4 ;  /* 0x0000000400047c02 */ /* 0x000fe20008000f00 */
[----:B------:R4:W4:Y:S01]  /*9cd0*/  LDC.64 R2, c[0x4][R0] ;  /* 0x0100000000027b82 */ /* 0x0009220000000a00 */
[----:B------:R-:W-:Y:S01]  /*9ce0*/  IMAD.U32 R5, RZ, RZ, UR5 ;  /* 0x00000005ff057e24 */ /* 0x000fe2000f8e00ff */
[----:B------:R-:W-:Y:S01]  /*9cf0*/  ULDC.64 UR4, c[0x4][0x18] ;  /* 0x0100060000047ab9 */ /* 0x000fe20000000a00 */
[----:B---3--:R-:W-:Y:S01]  /*9d00*/  IMAD.U32 R6, RZ, RZ, UR6 ;  /* 0x00000006ff067e24 */ /* 0x008fe2000f8e00ff */
[----:B------:R-:W-:Y:S01]  /*9d10*/  MOV R7, UR7 ;  /* 0x0000000700077c02 */ /* 0x000fe20008000f00 */
[----:B------:R-:W-:Y:S01]  /*9d20*/  IMAD.U32 R10, RZ, RZ, UR4 ;  /* 0x00000004ff0a7e24 */ /* 0x000fe2000f8e00ff */
[----:B--2---:R-:W-:Y:S01]  /*9d30*/  MOV R8, 0x70 ;  /* 0x0000007000087802 */ /* 0x004fe20000000f00 */
[----:B------:R-:W-:-:S02]  /*9d40*/  IMAD.U32 R11, RZ, RZ, UR5 ;  /* 0x00000005ff0b7e24 */ /* 0x000fc4000f8e00ff */
[----:B------:R-:W-:Y:S02]  /*9d50*/  IMAD.MOV.U32 R12, RZ, RZ, 0x1 ;  /* 0x00000001ff0c7424 */ /* 0x000fe400078e00ff */
[----:B-1----:R-:W-:-:S07]  /*9d60*/  IMAD.MOV.U32 R13, RZ, RZ, RZ ;  /* 0x000000ffff0d7224 */ /* 0x002fce00078e00ff */
[----:B------:R-:W-:-:S07]  /*9d70*/  LEPC R20, `(.L_x_2472) ;  /* 0x000000001014794e */ /* 0x000fce0000000000 */
[----:B----4-:R-:W-:Y:S05]  /*9d80*/  CALL.ABS.NOINC R2 ;  /* 0x0000000002007343 */ /* 0x010fea0003c00000 */
.L_x_2472:
        /* <DEDUP_REMOVED lines=11> */
[----:B---3--:R-:W-:Y:S01]  /*9e40*/  MOV R6, UR4 ;  /* 0x0000000400067c02 */ /* 0x008fe20008000f00 */
[----:B------:R-:W-:Y:S01]  /*9e50*/  IMAD.U32 R7, RZ, RZ, UR5 ;  /* 0x00000005ff077e24 */ /* 0x000fe2000f8e00ff */
[----:B------:R-:W-:Y:S01]  /*9e60*/  MOV R11, UR7 ;  /* 0x00000007000b7c02 */ /* 0x000fe20008000f00 */
[----:B--2---:R-:W-:Y:S01]  /*9e70*/  IMAD.MOV.U32 R8, RZ, RZ, 0x70 ;  /* 0x00000070ff087424 */ /* 0x004fe200078e00ff */
[----:B-1----:R-:W-:Y:S01]  /*9e80*/  MOV R13, RZ ;  /* 0x000000ff000d7202 */ /* 0x002fe20000000f00 */
[----:B------:R-:W-:-:S07]  /*9e90*/  IMAD.MOV.U32 R12, RZ, RZ, 0x1 ;  /* 0x00000001ff0c7424 */ /* 0x000fce00078e00ff */
[----:B------:R-:W-:-:S07]  /*9ea0*/  LEPC R20, `(.L_x_2473) ;  /* 0x000000001014794e */ /* 0x000fce0000000000 */
[----:B----4-:R-:W-:Y:S05]  /*9eb0*/  CALL.ABS.NOINC R2 ;  /* 0x0000000002007343 */ /* 0x010fea0003c00000 */
.L_x_2473:
        /* <DEDUP_REMOVED lines=9> */
[----:B---3--:R-:W-:Y:S01]  /*9f50*/  MOV R6, UR6 ;  /* 0x0000000600067c02 */ /* 0x008fe20008000f00 */
[----:B------:R-:W-:Y:S01]  /*9f60*/  IMAD.U32 R7, RZ, RZ, UR7 ;  /* 0x00000007ff077e24 */ /* 0x000fe2000f8e00ff */
[----:B------:R-:W-:Y:S01]  /*9f70*/  MOV R11, UR5 ;  /* 0x00000005000b7c02 */ /* 0x000fe20008000f00 */
[----:B------:R-:W-:Y:S01]  /*9f80*/  IMAD.U32 R10, RZ, RZ, UR4 ;  /* 0x00000004ff0a7e24 */ /* 0x000fe2000f8e00ff */
[----:B-1----:R-:W-:Y:S01]  /*9f90*/  MOV R13, RZ ;  /* 0x000000ff000d7202 */ /* 0x002fe20000000f00 */
[----:B--2---:R-:W-:-:S02]  /*9fa0*/  IMAD.MOV.U32 R8, RZ, RZ, 0x70 ;  /* 0x00000070ff087424 */ /* 0x004fc400078e00ff */
[----:B------:R-:W-:-:S07]  /*9fb0*/  IMAD.MOV.U32 R12, RZ, RZ, 0x1 ;  /* 0x00000001ff0c7424 */ /* 0x000fce00078e00ff */
[----:B------:R-:W-:-:S07]  /*9fc0*/  LEPC R20, `(.L_x_2474) ;  /* 0x000000001014794e */ /* 0x000fce0000000000 */
[----:B----4-:R-:W-:Y:S05]  /*9fd0*/  CALL.ABS.NOINC R2 ;  /* 0x0000000002007343 */ /* 0x010fea0003c00000 */
.L_x_2474:
        /* <DEDUP_REMOVED lines=18> */
.L_x_2475:
[----:B------:R-:W4:Y:S01]  /*a100*/  S2R R0, SR_TID.X ;  /* 0x0000000000007919 */ /* 0x000f220000002100 */
        /* <DEDUP_REMOVED lines=17> */
[----:B----4-:R-:W-:Y:S01]  /*a220*/  VIADD R7, R0, 0xffffff80 ;  /* 0xffffff8000077836 */ /* 0x010fe20000000000 */
        /* <DEDUP_REMOVED lines=8> */
[----:B---3--:R-:W-:Y:S01]  /*a2b0*/  SHF.R.S32.HI R6, RZ, 0x5, R2 ;  /* 0x00000005ff067819 */ /* 0x008fe20000011402 */
[----:B------:R-:W-:Y:S01]  /*a2c0*/  IMAD.IADD R0, R7, 0x1, -R0 ;  /* 0x0000000107007824 */ /* 0x000fe200078e0a00 */
[----:B------:R-:W-:Y:S01]  /*a2d0*/  F2FP.F16.F32.PACK_AB R122, R125, R124 ;  /* 0x0000007c7d7a723e */ /* 0x000fe200000000ff */
[----:B------:R-:W-:Y:S01]  /*a2e0*/  IMAD.SHL.U32 R7, R4, 0x8, RZ ;  /* 0x0000000804077824 */ /* 0x000fe200078e00ff */
[----:B------:R-:W-:Y:S02]  /*a2f0*/  F2FP.F16.F32.PACK_AB R123, R127, R126 ;  /* 0x0000007e7f7b723e */ /* 0x000fe400000000ff */
[----:B------:R-:W-:Y:S02]  /*a300*/  SHF.R.S32.HI R3, RZ, 0x1f, R0 ;  /* 0x0000001fff037819 */ /* 0x000fe40000011400 */
[----:B------:R-:W-:Y:S02]  /*a310*/  F2FP.F16.F32.PACK_AB R129, R131, R130 ;  /* 0x000000828381723e */ /* 0x000fe400000000ff */
[----:B------:R-:W-:-:S02]  /*a320*/  LEA.HI R3, R3, R0, RZ, 0x3 ;  /* 0x0000000003037211 */ /* 0x000fc400078f18ff */
[----:B------:R-:W-:Y:S02]  /*a330*/  F2FP.F16.F32.PACK_AB R136, R137, R136 ;  /* 0x000000888988723e */ /* 0x000fe400000000ff */
[C---:B------:R-:W-:Y:S02]  /*a340*/  LOP3.LUT R5, R3.reuse, 0xfffffff8, RZ, 0xc0, !PT ;  /* 0xfffffff803057812 */ /* 0x040fe400078ec0ff */
[----:B------:R-:W-:Y:S02]  /*a350*/  SHF.L.U32 R3, R3, 0x6, RZ ;  /* 0x0000000603037819 */ /* 0x000fe400000006ff */
[----:B------:R-:W-:Y:S02]  /*a360*/  IADD3 R5, R0, -R5, RZ ;  /* 0x8000000500057210 */ /* 0x000fe40007ffe0ff */
[----:B------:R-:W-:Y:S02]  /*a370*/  LOP3.LUT R3, R3, 0x7ffffe00, RZ, 0xc0, !PT ;  /* 0x7ffffe0003037812 */ /* 0x000fe400078ec0ff */
[C---:B------:R-:W-:Y:S01]  /*a380*/  R2P PR, R5.reuse, 0x6 ;  /* 0x0000000605007804 */ /* 0x040fe20000000000 */
[----:B------:R-:W-:Y:S01]  /*a390*/  IMAD.SHL.U32 R0, R5, 0x40, RZ ;  /* 0x0000004005007824 */ /* 0x000fe200078e00ff */
[----:B------:R-:W-:Y:S01]  /*a3a0*/  F2FP.F16.F32.PACK_AB R130, R133, R132 ;  /* 0x000000848582723e */ /* 0x000fe200000000ff */
[----:B------:R-:W-:Y:S01]  /*a3b0*/  IMAD R3, R6, 0x400, R3 ;  /* 0x0000040006037824 */ /* 0x000fe200078e0203 */
[----:B------:R-:W-:Y:S01]  /*a3c0*/  F2FP.F16.F32.PACK_AB R131, R135, R134 ;  /* 0x000000868783723e */ /* 0x000fe200000000ff */
[----:B------:R-:W-:Y:S01]  /*a3d0*/  IMAD.MOV.U32 R5, RZ, RZ, 0x40 ;  /* 0x00000040ff057424 */ /* 0x000fe200078e00ff */
[----:B------:R-:W-:-:S02]  /*a3e0*/  LOP3.LUT R0, R0, 0x1c0, RZ, 0xc0, !PT ;  /* 0x000001c000007812 */ /* 0x000fc400078ec0ff */
[----:B------:R-:W-:Y:S02]  /*a3f0*/  F2FP.F16.F32.PACK_AB R137, R139, R138 ;  /* 0x0000008a8b89723e */ /* 0x000fe400000000ff */
[----:B------:R-:W-:Y:S02]  /*a400*/  LOP3.LUT R7, R0, 0x8, R7, 0xf8, !PT ;  /* 0x0000000800077812 */ /* 0x000fe400078ef807 */
[----:B------:R-:W-:Y:S02]  /*a410*/  SHF.R.U32.HI R0, RZ, 0x3, R0 ;  /* 0x00000003ff007819 */ /* 0x000fe40000011600 */
[----:B------:R-:W-:Y:S02]  /*a420*/  SEL R5, R5, 0xffffffc0, !P2 ;  /* 0xffffffc005057807 */ /* 0x000fe40005000000 */
[----:B------:R-:W-:Y:S02]  /*a430*/  LOP3.LUT R0, R7, R0, RZ, 0x3c, !PT ;  /* 0x0000000007007212 */ /* 0x000fe400078e3cff */
[----:B------:R-:W-:-:S02]  /*a440*/  F2FP.F16.F32.PACK_AB R144, R145, R144 ;  /* 0x000000909190723e */ /* 0x000fc400000000ff */
[----:B------:R-:W-:Y:S01]  /*a450*/  F2FP.F16.F32.PACK_AB R138, R141, R140 ;  /* 0x0000008c8d8a723e */ /* 0x000fe200000000ff */
[----:B------:R-:W-:Y:S01]  /*a460*/  IMAD.IADD R0, R0, 0x1, R3 ;  /* 0x0000000100007824 */ /* 0x000fe200078e0203 */
[----:B------:R-:W-:Y:S02]  /*a470*/  MOV R3, 0x20 ;  /* 0x0000002000037802 */ /* 0x000fe40000000f00 */
[----:B------:R-:W-:Y:S01]  /*a480*/  F2FP.F16.F32.PACK_AB R139, R143, R142 ;  /* 0x0000008e8f8b723e */ /* 0x000fe200000000ff */
[----:B------:R-:W-:Y:S01]  /*a490*/  IMAD R0, R0, 0x2, R17 ;  /* 0x0000000200007824 */ /* 0x000fe200078e0211 */
[----:B------:R-:W-:Y:S02]  /*a4a0*/  SEL R3, R3, 0xffffffe0, !P1 ;  /* 0xffffffe003037807 */ /* 0x000fe40004800000 */
[----:B------:R-:W-:Y:S02]  /*a4b0*/  F2FP.F16.F32.PACK_AB R145, R147, R146 ;  /* 0x000000929391723e */ /* 0x000fe400000000ff */
[--C-:B------:R-:W-:Y:S01]  /*a4c0*/  IADD3 R4, R5, 0x4000, R0.reuse ;  /* 0x0000400005047810 */ /* 0x100fe20007ffe000 */
[----:B------:R-:W-:Y:S01]  /*a4d0*/  STSM.16.M88.4 [R0+0x4000], R152 ;  /* 0x0040009800007844 */ /* 0x000fe20000000200 */
[----:B------:R-:W-:-:S02]  /*a4e0*/  IADD3 R2, R3, 0x4000, R0 ;  /* 0x0000400003027810 */ /* 0x000fc40007ffe000 */
[----:B------:R-:W-:Y:S01]  /*a4f0*/  IADD3 R3, R3, R4, RZ ;  /* 0x0000000403037210 */ /* 0x000fe20007ffe0ff */
[----:B------:R-:W3:Y:S01]  /*a500*/  SHFL.IDX PT, R5, R6, RZ, 0x1f ;  /* 0x00001fff06057589 */ /* 0x000ee200000e0000 */
[----:B------:R-:W-:Y:S02]  /*a510*/  F2FP.F16.F32.PACK_AB R146, R149, R148 ;  /* 0x000000949592723e */ /* 0x000fe400000000ff */
[----:B------:R-:W-:Y:S01]  /*a520*/  F2FP.F16.F32.PACK_AB R147, R151, R150 ;  /* 0x000000969793723e */ /* 0x000fe200000000ff */
[----:B------:R4:W-:Y:S04]  /*a530*/  STSM.16.M88.4 [R2], R160 ;  /* 0x000000a002007844 */ /* 0x0009e80000000200 */
[----:B------:R4:W-:Y:S04]  /*a540*/  STSM.16.M88.4 [R4], R168 ;  /* 0x000000a804007844 */ /* 0x0009e80000000200 */
[----:B------:R4:W-:Y:S04]  /*a550*/  STSM.16.M88.4 [R3], R176 ;  /* 0x000000b003007844 */ /* 0x0009e80000000200 */
[----:B------:R4:W-:Y:S04]  /*a560*/  STSM.16.M88.4 [R0], R120 ;  /* 0x0000007800007844 */ /* 0x0009e80000000200 */
[----:B------:R4:W-:Y:S04]  /*a570*/  STSM.16.M88.4 [R2+-0x4000], R128 ;  /* 0xffc0008002007844 */ /* 0x0009e80000000200 */
[----:B------:R4:W-:Y:S01]  /*a580*/  STSM.16.M88.4 [R4+-0x4000], R136 ;  /* 0xffc0008804007844 */ /* 0x0009e20000000200 */
[----:B---3--:R-:W-:-:S03]  /*a590*/  ISETP.NE.AND P0, PT, R5, 0x7, PT ;  /* 0x000000070500780c */ /* 0x008fc60003f05270 */
[----:B------:R4:W-:Y:S01]  /*a5a0*/  STSM.16.M88.4 [R3+-0x4000], R144 ;  /* 0xffc0009003007844 */ /* 0x0009e20000000200 */
[----:B------:R-:W-:Y:S01]  /*a5b0*/  @!PT LDS RZ, [RZ] ;  /* 0x00000000fffff984 */ /* 0x000fe20000000800 */
[----:B------:R-:W-:Y:S01]  /*a5c0*/  @!PT LDS RZ, [RZ] ;  /* 0x00000000fffff984 */ /* 0x000fe20000000800 */
[----:B------:R-:W-:Y:S01]  /*a5d0*/  @!PT LDS RZ, [RZ] ;  /* 0x00000000fffff984 */ /* 0x000fe20000000800 */
[----:B------:R3:W-:Y:S06]  /*a5e0*/  MEMBAR.ALL.CTA ;  /* 0x0000000000007992 */ /* 0x0007ec0000008000 */
[----:B---3--:R-:W3:Y:S02]  /*a5f0*/  FENCE.VIEW.ASYNC.S ;  /* 0x00000000000073c6 */ /* 0x008ee40000000000 */
[----:B---3--:R-:W-:Y:S06]  /*a600*/  BAR.ARV 0x1, 0x120 ;  /* 0x0044800000007b1d */ /* 0x008fec0000002000 */
[----:B------:R-:W-:Y:S05]  /*a610*/  @P0 BRA `(.L_x_2476) ;  /* 0x0000000000480947 */ /* 0x000fea0003800000 */
[----:B------:R-:W-:Y:S01]  /*a620*/  BAR.SYNC.DEFER_BLOCKING 0x1, 0x120 ;  /* 0x0044800000007b1d */ /* 0x000fe20000010000 */
[----:B------:R-:W-:-:S05]  /*a630*/  ELECT P0, URZ, PT ;  /* 0x00000000003f782f */ /* 0x000fca0003800000 */
[----:B------:R-:W-:Y:S08]  /*a640*/  BSSY B0, `(.L_x_2476) ;  /* 0x000000f000007945 */ /* 0x000ff00003800000 */
[----:B------:R-:W-:Y:S05]  /*a650*/  @!P0 BRA `(.L_x_2477) ;  /* 0x0000000000348947 */ /* 0x000fea0003800000 */
[----:B------:R-:W-:Y:S01]  /*a660*/  R2UR UR6, R17 ;  /* 0x00000000110672ca */ /* 0x000fe200000e0000 */
[----:B------:R-:W-:Y:S01]  /*a670*/  ULDC.64 UR8, c[0x0][0x198] ;  /* 0x0000660000087ab9 */ /* 0x000fe20000000a00 */
[----:B------:R-:W-:Y:S02]  /*a680*/  USHF.L.U32 UR42, UR36, 0x7, URZ ;  /* 0x00000007242a7899 */ /* 0x000fe4000800063f */
[----:B------:R-:W-:Y:S02]  /*a690*/  UIADD3 UR4, UP0, UR8, 0x770, URZ ;  /* 0x0000077008047890 */ /* 0x000fe4000ff1e03f */
[----:B------:R-:W-:Y:S02]  /*a6a0*/  UIADD3 UR8, UP1, UR8, 0x670, URZ ;  /* 0x0000067008087890 */ /* 0x000fe4000ff3e03f */
[----:B------:R-:W-:Y:S02]  /*a6b0*/  UIADD3.X UR5, URZ, UR9, URZ, UP0, !UPT ;  /* 0x000000093f057290 */ /* 0x000fe400087fe43f */
[----:B------:R-:W-:Y:S01]  /*a6c0*/  UIADD3.X UR9, URZ, UR9, URZ, UP1, !UPT ;  /* 0x000000093f097290 */ /* 0x000fe20008ffe43f */
[----:B------:R-:W-:-:S02]  /*a6d0*/  UMOV UR41, URZ ;  /* 0x0000003f00297c82 */ /* 0x000fc40008000000 */
[----:B------:R-:W-:-:S09]  /*a6e0*/  UIADD3 UR40, UR6, 0x4000, URZ ;  /* 0x0000400006287890 */ /* 0x000fd2000fffe03f */
[----:B------:R3:W-:Y:S02]  /*a6f0*/  UTMASTG.4D [UR40], [UR4] ;  /* 0x00000028040073b5 */ /* 0x0007e40008018000 */
[----:B---3--:R-:W-:Y:S02]  /*a700*/  UMOV UR40, UR6 ;  /* 0x0000000600287c82 */ /* 0x008fe40008000000 */
[----:B------:R3:W-:Y:S02]  /*a710*/  UTMASTG.4D [UR40], [UR8] ;  /* 0x00000028080073b5 */ /* 0x0007e40008018000 */
[----:B---3--:R0:W-:Y:S02]  /*a720*/  UTMACMDFLUSH ;  /* 0x00000000000079b7 */ /* 0x0081e40000000000 */
.L_x_2477:
[----:B------:R-:W-:Y:S05]  /*a730*/  BSYNC B0 ;  /* 0x0000000000007941 */ /* 0x000fea0003800000 */
.L_x_2476:
[----:B------:R-:W-:-:S04]  /*a740*/  DEPBAR.LE SB0, 0x0 ;  /* 0x000080000000791a */ /* 0x000fc80000000000 */
[----:B------:R-:W-:Y:S05]  /*a750*/  BRA `(.L_x_2438) ;  /* 0x00000038006c7947 */ /* 0x000fea0003800000 */
.L_x_2471:
[----:B------:R-:W4:Y:S01]  /*a760*/  S2R R0, SR_TID.X ;  /* 0x0000000000007919 */ /* 0x000f220000002100 */
[----:B------:R-:W5:Y:S01]  /*a770*/  LDC.64 R2, c[0x0][0x820] ;  /* 0x00020800ff027b82 */ /* 0x000f620000000a00 */
[----:B------:R-:W-:Y:S01]  /*a780*/  IMAD.U32 R9, RZ, RZ, UR43 ;  /* 0x0000002bff097e24 */ /* 0x000fe2000f8e00ff */
[----:B------:R-:W-:Y:S01]  /*a790*/  BSSY B0, `(.L_x_2478) ;  /* 0x0000038000007945 */ /* 0x000fe20003800000 */
[----:B------:R-:W-:Y:S02]  /*a7a0*/  IMAD.U32 R27, RZ, RZ, UR36 ;  /* 0x00000024ff1b7e24 */ /* 0x000fe4000f8e00ff */
[----:B------:R-:W-:Y:S01]  /*a7b0*/  IMAD.U32 R25, RZ, RZ, UR44 ;  /* 0x0000002cff197e24 */ /* 0x000fe2000f8e00ff */
[----:B------:R-:W-:Y:S02]  /*a7c0*/  SHF.R.S32.HI R9, RZ, 0x1f, R9 ;  /* 0x0000001fff097819 */ /* 0x000fe40000011409 */
[----:B------:R-:W1:Y:S02]  /*a7d0*/  LDC.64 R18, c[0x0][0x808] ;  /* 0x00020200ff127b82 */ /* 0x000e640000000a00 */
[----:B------:R-:W-:-:S06]  /*a7e0*/  SHF.R.S32.HI R25, RZ, 0x1f, R25 ;  /* 0x0000001fff197819 */ /* 0x000fcc0000011419 */
[----:B------:R-:W5:Y:S08]  /*a7f0*/  LDC.64 R14, c[0x0][0x828] ;  /* 0x00020a00ff0e7b82 */ /* 0x000f700000000a00 */
[----:B------:R-:W5:Y:S01]  /*a800*/  LDC.64 R16, c[0x0][0x850] ;  /* 0x00021400ff107b82 */ /* 0x000f620000000a00 */
[----:B----4-:R-:W-:-:S07]  /*a810*/  VIADD R5, R0, 0xffffff80 ;  /* 0xffffff8000057836 */ /* 0x010fce0000000000 */
[----:B------:R-:W4:Y:S01]  /*a820*/  LDC R23, c[0x0][0x83c] ;  /* 0x00020f00ff177b82 */ /* 0x000f220000000800 */
[----:B-1----:R-:W-:Y:S01]  /*a830*/  IMAD R11, R27, -0x80, R18 ;  /* 0xffffff801b0b7824 */ /* 0x002fe200078e0212 */
[----:B------:R-:W-:-:S04]  /*a840*/  SHF.R.S32.HI R0, RZ, 0x1f, R5 ;  /* 0x0000001fff007819 */ /* 0x000fc80000011405 */
[----:B--2---:R-:W-:Y:S02]  /*a850*/  LEA.HI R8, R0, R5, RZ, 0x3 ;  /* 0x0000000500087211 */ /* 0x004fe400078f18ff */
[----:B------:R-:W1:Y:S02]  /*a860*/  LDC.64 R20, c[0x0][0x858] ;  /* 0x00021600ff147b82 */ /* 0x000e640000000a00 */
[----:B------:R-:W-:-:S04]  /*a870*/  LOP3.LUT R0, R8, 0x1ffffff8, RZ, 0xc0, !PT ;  /* 0x1ffffff808007812 */ /* 0x000fc800078ec0ff */
[----:B------:R-:W-:-:S05]  /*a880*/  IADD3 R0, R5, -R0, RZ ;  /* 0x8000000005007210 */ /* 0x000fca0007ffe0ff */
[----:B---3--:R-:W-:Y:S02]  /*a890*/  IMAD.SHL.U32 R6, R0, 0x8, RZ ;  /* 0x0000000800067824 */ /* 0x008fe400078e00ff */
[----:B-----5:R-:W-:-:S03]  /*a8a0*/  IMAD R0, R9, R2, RZ ;  /* 0x0000000209007224 */ /* 0x020fc600078e02ff */
[----:B------:R-:W-:Y:S01]  /*a8b0*/  SHF.R.S32.HI R7, RZ, 0x1f, R6 ;  /* 0x0000001fff077819 */ /* 0x000fe20000011406 */
[----:B------:R-:W-:Y:S02]  /*a8c0*/  IMAD R3, R3, UR43, R0 ;  /* 0x0000002b03037c24 */ /* 0x000fe4000f8e0200 */
[----:B------:R-:W-:Y:S01]  /*a8d0*/  IMAD.WIDE.U32 R4, R2, UR43, R6 ;  /* 0x0000002b02047c25 */ /* 0x000fe2000f8e0006 */
[----:B------:R-:W-:-:S03]  /*a8e0*/  SHF.R.S32.HI R2, RZ, 0x3, R8 ;  /* 0x00000003ff027819 */ /* 0x000fc60000011408 */
[----:B------:R-:W-:Y:S01]  /*a8f0*/  IMAD R8, R25, R14, RZ ;  /* 0x0000000e19087224 */ /* 0x000fe200078e02ff */
[----:B------:R-:W-:Y:S01]  /*a900*/  IADD3 R5, R5, R3, RZ ;  /* 0x0000000305057210 */ /* 0x000fe20007ffe0ff */
[C---:B------:R-:W-:Y:S01]  /*a910*/  VIADD R0, R2.reuse, 0x20 ;  /* 0x0000002002007836 */ /* 0x040fe20000000000 */
[CC--:B------:R-:W-:Y:S01]  /*a920*/  ISETP.GE.AND P2, PT, R2.reuse, R11.reuse, PT ;  /* 0x0000000b0200720c */ /* 0x0c0fe20003f46270 */
[----:B------:R-:W-:Y:S02]  /*a930*/  VIADD R3, R2, 0x60 ;  /* 0x0000006002037836 */ /* 0x000fe40000000000 */
[----:B------:R-:W-:Y:S01]  /*a940*/  IMAD R15, R15, UR44, R8 ;  /* 0x0000002c0f0f7c24 */ /* 0x000fe2000f8e0208 */
[-C--:B------:R-:W-:Y:S01]  /*a950*/  ISETP.GE.AND P3, PT, R0, R11.reuse, PT ;  /* 0x0000000b0000720c */ /* 0x080fe20003f66270 */
[----:B------:R-:W-:Y:S01]  /*a960*/  IMAD.WIDE.U32 R12, R14, UR44, R4 ;  /* 0x0000002c0e0c7c25 */ /* 0x000fe2000f8e0004 */
[----:B------:R-:W-:Y:S02]  /*a970*/  ISETP.GE.AND P1, PT, R3, R11, PT ;  /* 0x0000000b0300720c */ /* 0x000fe40003f26270 */
[----:B------:R-:W-:Y:S01]  /*a980*/  IADD3 R0, R2, 0x40, RZ ;  /* 0x0000004002007810 */ /* 0x000fe20007ffe0ff */
[----:B------:R-:W-:Y:S01]  /*a990*/  IMAD.IADD R5, R13, 0x1, R15 ;  /* 0x000000010d057824 */ /* 0x000fe200078e020f */
[----:B------:R-:W-:-:S02]  /*a9a0*/  SHF.R.S32.HI R3, RZ, 0x1f, R2 ;  /* 0x0000001fff037819 */ /* 0x000fc40000011402 */
[----:B------:R-:W-:Y:S01]  /*a9b0*/  ISETP.GE.AND P0, PT, R0, R11, PT ;  /* 0x0000000b0000720c */ /* 0x000fe20003f06270 */
[----:B------:R-:W-:Y:S01]  /*a9c0*/  IMAD R0, R9, R16, RZ ;  /* 0x0000001009007224 */ /* 0x000fe200078e02ff */
[CC--:B------:R-:W-:Y:S01]  /*a9d0*/  ISETP.GE.OR P6, PT, R6.reuse, R19.reuse, P2 ;  /* 0x000000130600720c */ /* 0x0c0fe200017c6670 */
[----:B------:R-:W-:Y:S01]  /*a9e0*/  IMAD.WIDE R10, R27, 0x80, R2 ;  /* 0x000000801b0a7825 */ /* 0x000fe200078e0202 */
[CC--:B------:R-:W-:Y:S01]  /*a9f0*/  ISETP.GE.OR P4, PT, R6.reuse, R19.reuse, P3 ;  /* 0x000000130600720c */ /* 0x0c0fe20001f86670 */
[----:B------:R-:W2:Y:S01]  /*aa00*/  LDC.64 R26, c[0x0][0x208] ;  /* 0x00008200ff1a7b82 */ /* 0x000ea20000000a00 */
[----:B------:R-:W-:Y:S01]  /*aa10*/  ISETP.GE.OR P5, PT, R6, R19, P0 ;  /* 0x000000130600720c */ /* 0x000fe200007a6670 */
[----:B------:R-:W-:Y:S02]  /*aa20*/  IMAD R17, R17, UR43, R0 ;  /* 0x0000002b11117c24 */ /* 0x000fe4000f8e0200 */
[----:B------:R-:W-:-:S06]  /*aa30*/  IMAD.WIDE.U32 R8, R16, UR43, R6 ;  /* 0x0000002b10087c25 */ /* 0x000fcc000f8e0006 */
[----:B-1--4-:R-:W-:Y:S05]  /*aa40*/  @P6 BRA `(.L_x_2479) ;  /* 0x0000000000306947 */ /* 0x012fea0003800000 */
[----:B------:R-:W-:Y:S01]  /*aa50*/  ULDC.64 UR4, c[0x0][0x818] ;  /* 0x0002060000047ab9 */ /* 0x000fe20000000a00 */
[----:B------:R-:W-:Y:S01]  /*aa60*/  MOV R4, R12 ;  /* 0x0000000c00047202 */ /* 0x000fe20000000f00 */
[----:B------:R-:W-:Y:S01]  /*aa70*/  IMAD R15, R11, UR4, RZ ;  /* 0x000000040b0f7c24 */ /* 0x000fe2000f8e02ff */
[----:B--2---:R-:W-:Y:S02]  /*aa80*/  R2UR UR6, R26 ;  /* 0x000000001a0672ca */ /* 0x004fe400000e0000 */
        /* <DEDUP_REMOVED lines=8> */
.L_x_2479:
[----:B------:R-:W-:Y:S05]  /*ab10*/  BSYNC B0 ;  /* 0x0000000000007941 */ /* 0x000fea0003800000 */
.L_x_2478:
[----:B------:R-:W-:Y:S01]  /*ab20*/  IMAD.IADD R9, R9, 0x1, R17 ;  /* 0x0000000109097824 */ /* 0x000fe200078e0211 */
[----:B------:R-:W-:Y:S01]  /*ab30*/  BSSY B0, `(.L_x_2480) ;  /* 0x0000019000007945 */ /* 0x000fe20003800000 */
[----:B------:R-:W-:Y:S01]  /*ab40*/  IMAD R0, R25, R20, RZ ;  /* 0x0000001419007224 */ /* 0x000fe200078e02ff */
[----:B------:R-:W-:Y:S01]  /*ab50*/  ISETP.GE.OR P6, PT, R6, R19, P1 ;  /* 0x000000130600720c */ /* 0x000fe20000fc6670 */
[----:B------:R-:W-:Y:S01]  /*ab60*/  IMAD.WIDE.U32 R8, R20, UR44, R8 ;  /* 0x0000002c14087c25 */ /* 0x000fe2000f8e0008 */
[CC--:B------:R-:W-:Y:S02]  /*ab70*/  ISETP.GE.OR P2, PT, R6.reuse, R23.reuse, P2 ;  /* 0x000000170600720c */ /* 0x0c0fe40001746670 */
[CC--:B------:R-:W-:Y:S01]  /*ab80*/  ISETP.GE.OR P3, PT, R6.reuse, R23.reuse, P3 ;  /* 0x000000170600720c */ /* 0x0c0fe20001f66670 */
[----:B-1----:R-:W-:Y:S01]  /*ab90*/  IMAD R15, R21, UR44, R0 ;  /* 0x0000002c150f7c24 */ /* 0x002fe2000f8e0200 */
[CC--:B------:R-:W-:Y:S02]  /*aba0*/  ISETP.GE.OR P0, PT, R6.reuse, R23.reuse, P0 ;  /* 0x000000170600720c */ /* 0x0c0fe40000706670 */
[----:B------:R-:W-:Y:S01]  /*abb0*/  ISETP.GE.OR P1, PT, R6, R23, P1 ;  /* 0x000000170600720c */ /* 0x000fe20000f26670 */
[----:B------:R-:W-:-:S12]  /*abc0*/  @P4 BRA `(.L_x_2481) ;  /* 0x00000000003c4947 */ /* 0x000fd80003800000 */
[----:B------:R-:W-:Y:S01]  /*abd0*/  IADD3 R7, P4, R10, 0x20, RZ ;  /* 0x000000200a077810 */ /* 0x000fe20007f9e0ff */
[----:B------:R-:W-:Y:S01]  /*abe0*/  ULDC.64 UR4, c[0x0][0x818] ;  /* 0x0002060000047ab9 */ /* 0x000fe20000000a00 */
[----:B------:R-:W-:Y:S01]  /*abf0*/  IMAD.MOV.U32 R2, RZ, RZ, R12 ;  /* 0x000000ffff027224 */ /* 0x000fe200078e000c */
[----:B--2---:R-:W-:Y:S01]  /*ac00*/  R2UR UR6, R26 ;  /* 0x000000001a0672ca */ /* 0x004fe200000e0000 */
[----:B------:R-:W-:Y:S01]  /*ac10*/  IMAD.MOV.U32 R3, RZ, RZ, R5 ;  /* 0x000000ffff037224 */ /* 0x000fe200078e0005 */
[----:B------:R-:W-:Y:S02]  /*ac20*/  IADD3.X R0, RZ, R11, RZ, P4, !PT ;  /* 0x0000000bff007210 */ /* 0x000fe400027fe4ff */
        /* <DEDUP_REMOVED lines=9> */
.L_x_2481:
[----:B------:R-:W-:Y:S05]  /*acc0*/  BSYNC B0 ;  /* 0x0000000000007941 */ /* 0x000fea0003800000 */
.L_x_2480:
[----:B------:R-:W-:Y:S04]  /*acd0*/  BSSY B0, `(.L_x_2482) ;  /* 0x0000011000007945 */ /* 0x000fe80003800000 */
[----:B------:R-:W-:Y:S05]  /*ace0*/  @P5 BRA `(.L_x_2483) ;  /* 0x00000000003c5947 */ /* 0x000fea0003800000 */
[----:B-1----:R-:W-:Y:S01]  /*acf0*/  IADD3 R7, P4, R10, 0x40, RZ ;  /* 0x000000400a077810 */ /* 0x002fe20007f9e0ff */
[----:B------:R-:W-:Y:S01]  /*ad00*/  ULDC.64 UR4, c[0x0][0x818] ;  /* 0x0002060000047ab9 */ /* 0x000fe20000000a00 */
[----:B------:R-:W-:Y:S01]  /*ad10*/  MOV R3, R5 ;  /* 0x0000000500037202 */ /* 0x000fe20000000f00 */
[----:B------:R-:W-:Y:S01]  /*ad20*/  IMAD.MOV.U32 R2, RZ, RZ, R12 ;  /* 0x000000ffff027224 */ /* 0x000fe200078e000c */
[----:B--2---:R-:W-:Y:S01]  /*ad30*/  R2UR UR6, R26 ;  /* 0x000000001a0672ca */ /* 0x004fe200000e0000 */
[----:B------:R-:W-:Y:S01]  /*ad40*/  IMAD.X R0, RZ, RZ, R11, P4 ;  /* 0x000000ffff007224 */ /* 0x000fe200020e060b */
[----:B------:R-:W-:Y:S01]  /*ad50*/  R2UR UR7, R27 ;  /* 0x000000001b0772ca */ /* 0x000fe200000e0000 */
        /* <DEDUP_REMOVED lines=8> */
.L_x_2483:
[----:B------:R-:W-:Y:S05]  /*ade0*/  BSYNC B0 ;  /* 0x0000000000007941 */ /* 0x000fea0003800000 */
.L_x_2482:
[----:B------:R-:W-:Y:S04]  /*adf0*/  BSSY B0, `(.L_x_2484) ;  /* 0x0000011000007945 */ /* 0x000fe80003800000 */
[----:B------:R-:W-:Y:S05]  /*ae00*/  @P6 BRA `(.L_x_2485) ;  /* 0x00000000003c6947 */ /* 0x000fea0003800000 */
[----:B-1-3--:R-:W-:Y:S01]  /*ae10*/  IADD3 R7, P4, R10, 0x60, RZ ;  /* 0x000000600a077810 */ /* 0x00afe20007f9e0ff */
        /* <DEDUP_REMOVED lines=14> */
.L_x_2485:
[----:B------:R-:W-:Y:S05]  /*af00*/  BSYNC B0 ;  /* 0x0000000000007941 */ /* 0x000fea0003800000 */
.L_x_2484:
[----:B------:R-:W-:Y:S01]  /*af10*/  BSSY B0, `(.L_x_2486) ;  /* 0x000000f000007945 */ /* 0x000fe20003800000 */
[----:B----4-:R-:W-:-:S03]  /*af20*/  IADD3 R5, R9, R15, RZ ;  /* 0x0000000f09057210 */ /* 0x010fc60007ffe0ff */
[----:B------:R-:W-:Y:S05]  /*af30*/  @P2 BRA `(.L_x_2487) ;  /* 0x0000000000302947 */ /* 0x000fea0003800000 */
[----:B------:R-:W-:Y:S01]  /*af40*/  ULDC.64 UR4, c[0x0][0x848] ;  /* 0x0002120000047ab9 */ /* 0x000fe20000000a00 */
[----:B------:R-:W-:Y:S01]  /*af50*/  IMAD.MOV.U32 R4, RZ, RZ, R8 ;  /* 0x000000ffff047224 */ /* 0x000fe200078e0008 */
[----:B--2---:R-:W-:Y:S01]  /*af60*/  R2UR UR6, R26 ;  /* 0x000000001a0672ca */ /* 0x004fe200000e0000 */
[----:B-1-3--:R-:W-:Y:S01]  /*af70*/  IMAD R7, R11, UR4, RZ ;  /* 0x000000040b077c24 */ /* 0x00afe2000f8e02ff */
        /* <DEDUP_REMOVED lines=8> */
.L_x_2487:
[----:B------:R-:W-:Y:S05]  /*b000*/  BSYNC B0 ;  /* 0x0000000000007941 */ /* 0x000fea0003800000 */
.L_x_2486:
[----:B------:R-:W-:Y:S04]  /*b010*/  BSSY B0, `(.L_x_2488) ;  /* 0x0000011000007945 */ /* 0x000fe80003800000 */
[----:B------:R-:W-:Y:S05]  /*b020*/  @P3 BRA `(.L_x_2489) ;  /* 0x00000000003c3947 */ /* 0x000fea0003800000 */
[----:B-1-34-:R-:W-:Y:S01]  /*b030*/  IADD3 R7, P2, R10, 0x20, RZ ;  /* 0x000000200a077810 */ /* 0x01afe20007f5e0ff */
        /* <DEDUP_REMOVED lines=14> */
.L_x_2489:
[----:B------:R-:W-:Y:S05]  /*b120*/  BSYNC B0 ;  /* 0x0000000000007941 */ /* 0x000fea0003800000 */
.L_x_2488:
[----:B------:R-:W-:Y:S04]  /*b130*/  BSSY B0, `(.L_x_2490) ;  /* 0x0000011000007945 */ /* 0x000fe80003800000 */
[----:B------:R-:W-:Y:S05]  /*b140*/  @P0 BRA `(.L_x_2491) ;  /* 0x00000000003c0947 */ /* 0x000fea0003800000 */
[----:B-1-34-:R-:W-:Y:S01]  /*b150*/  IADD3 R7, P0, R10, 0x40, RZ ;  /* 0x000000400a077810 */ /* 0x01afe20007f1e0ff */
        /* <DEDUP_REMOVED lines=14> */
.L_x_2491:
[----:B------:R-:W-:Y:S05]  /*b240*/  BSYNC B0 ;  /* 0x0000000000007941 */ /* 0x000fea0003800000 */
.L_x_2490:
        /* <DEDUP_REMOVED lines=17> */
.L_x_2434:
        /* <DEDUP_REMOVED lines=8> */
[----:B------:R-:W1:Y:S01]  /*b3e0*/  S2UR UR7, SR_CTAID.X ;  /* 0x00000000000779c3 */ /* 0x000e620000002500 */
[----:B------:R-:W-:Y:S02]  /*b3f0*/  ULDC UR8, c[0x0][0xb50] ;  /* 0x0002d40000087ab9 */ /* 0x000fe40000000800 */
[----:B------:R-:W-:-:S05]  /*b400*/  UISETP.NE.AND UP0, UPT, UR8, 0x1, UPT ;  /* 0x000000010800788c */ /* 0x000fca000bf05270 */
[----:B------:R-:W2:Y:S06]  /*b410*/  LDC R0, c[0x0][0xb68] ;  /* 0x0002da00ff007b82 */ /* 0x000eac0000000800 */
[----:B------:R-:W-:Y:S01]  /*b420*/  @UP0 ULDC UR4, c[0x0][0xb54] ;  /* 0x0002d50000040ab9 */ /* 0x000fe20000000800 */
[----:B------:R-:W-:Y:S01]  /*b430*/  @UP0 ULDC UR9, c[0x0][0xb58] ;  /* 0x0002d60000090ab9 */ /* 0x000fe20000000800 */
[----:B-1----:R-:W-:Y:S02]  /*b440*/  UIMAD.WIDE.U32 UR4, UR7, UR4, URZ ;  /* 0x00000004070472a5 */ /* 0x002fe4000f8e003f */
[----:B------:R-:W-:-:S02]  /*b450*/  UMOV UR6, UR7 ;  /* 0x0000000700067c82 */ /* 0x000fc40008000000 */
[----:B------:R-:W-:-:S04]  /*b460*/  @UP0 USHF.R.U32.HI UR6, URZ, UR9, UR5 ;  /* 0x000000093f060299 */ /* 0x000fc80008011605 */
[----:B------:R-:W-:Y:S02]  /*b470*/  UIADD3 UR4, -UR6, URZ, URZ ;  /* 0x0000003f06047290 */ /* 0x000fe4000fffe13f */
[----:B--2---:R-:W-:Y:S02]  /*b480*/  ISETP.LE.AND P0, PT, R0, UR6, PT ;  /* 0x0000000600007c0c */ /* 0x004fe4000bf03270 */
[----:B------:R-:W-:-:S11]  /*b490*/  UIMAD UR8, UR8, UR4, UR7 ;  /* 0x00000004080872a4 */ /* 0x000fd6000f8e0207 */
[----:B------:R-:W-:Y:S05]  /*b4a0*/  @!P0 BRA `(.L_x_2493) ;  /* 0x0000000000208947 */ /* 0x000fea0003800000 */
        /* <DEDUP_REMOVED lines=8> */
.L_x_2493:
[----:B------:R-:W-:Y:S01]  /*b530*/  ULDC UR9, c[0x0][0xb44] ;  /* 0x0002d10000097ab9 */ /* 0x000fe20000000800 */
[----:B------:R-:W-:Y:S01]  /*b540*/  UMOV UR7, UR8 ;  /* 0x0000000800077c82 */ /* 0x000fe20008000000 */
[----:B------:R-:W-:-:S11]  /*b550*/  UISETP.NE.AND UP0, UPT, UR9, 0x1, UPT ;  /* 0x000000010900788c */ /* 0x000fd6000bf05270 */
[----:B------:R-:W-:Y:S02]  /*b560*/  @UP0 ULDC.64 UR10, c[0x0][0xb48] ;  /* 0x0002d200000a0ab9 */ /* 0x000fe40000000a00 */
[----:B------:R-:W-:-:S04]  /*b570*/  UIMAD.WIDE.U32 UR4, UR8, UR10, URZ ;  /* 0x0000000a080472a5 */ /* 0x000fc8000f8e003f */
[----:B------:R-:W-:-:S04]  /*b580*/  @UP0 USHF.R.U32.HI UR7, URZ, UR11, UR5 ;  /* 0x0000000b3f070299 */ /* 0x000fc80008011605 */
[----:B------:R-:W-:-:S12]  /*b590*/  UIMAD UR4, UR7, UR9, URZ ;  /* 0x00000009070472a4 */ /* 0x000fd8000f8e023f */
.L_x_2494:
        /* <DEDUP_REMOVED lines=17> */
[----:B------:R-:W-:Y:S01]  /*b6b0*/  ULDC UR6, c[0x0][0x74c] ;  /* 0x0001d30000067ab9 */ /* 0x000fe20000000800 */
[----:B------:R-:W-:Y:S02]  /*b6c0*/  UIADD3 UR4, UR4, 0x5f, URZ ;  /* 0x0000005f04047890 */ /* 0x000fe4000fffe03f */
[----:B------:R-:W-:Y:S02]  /*b6d0*/  UIADD3 UR7, -UR6, UR7, -UR5 ;  /* 0x0000000706077290 */ /* 0x000fe4000fffe905 */
[----:B------:R-:W-:Y:S02]  /*b6e0*/  UIMAD.WIDE UR4, UR4, 0x2aaaaaab, URZ ;  /* 0x2aaaaaab040478a5 */ /* 0x000fe4000f8e023f */
[----:B------:R-:W-:-:S02]  /*b6f0*/  UIMAD.WIDE UR6, UR7, 0x2aaaaaab, URZ ;  /* 0x2aaaaaab070678a5 */ /* 0x000fc4000f8e023f */
[----:B------:R-:W-:Y:S02]  /*b700*/  USHF.R.U32.HI UR4, URZ, 0x1f, UR5 ;  /* 0x0000001f3f047899 */ /* 0x000fe40008011605 */
[----:B------:R-:W-:Y:S02]  /*b710*/  USHF.R.U32.HI UR6, URZ, 0x1f, UR7 ;  /* 0x0000001f3f067899 */ /* 0x000fe40008011607 */
[----:B------:R-:W-:Y:S02]  /*b720*/  ULEA.HI.SX32 UR5, UR5, UR4, 0x1c ;  /* 0x0000000405057291 */ /* 0x000fe4000f8fe23f */
[----:B------:R-:W-:-:S04]  /*b730*/  ULEA.HI.SX32 UR6, UR7, UR6, 0x1c ;  /* 0x0000000607067291 */ /* 0x000fc8000f8fe23f */
[----:B------:R-:W-:-:S04]  /*b740*/  UISETP.LT.AND UP0, UPT, URZ, UR6, UPT ;  /* 0x000000063f00728c */ /* 0x000fc8000bf01270 */
[----:B------:R-:W-:-:S04]  /*b750*/  USEL UR8, URZ, UR6, !UP0 ;  /* 0x000000063f087287 */ /* 0x000fc8000c000000 */
[----:B------:R-:W-:-:S06]  /*b760*/  UISETP.GT.AND UP0, UPT, UR5, UR8, UPT ;  /* 0x000000080500728c */ /* 0x000fcc000bf04270 */
[----:B------:R-:W-:-:S13]  /*b770*/  PLOP3.LUT P0, PT, PT, PT, UP0, 0x80, 0x0 ;  /* 0x000000000000781c */ /* 0x000fda0003f0f008 */
[----:B------:R-:W-:Y:S05]  /*b780*/  @!P0 BRA `(.L_x_2438) ;  /* 0x0000002800608947 */ /* 0x000fea0003800000 */
[----:B------:R-:W-:Y:S01]  /*b790*/  USHF.R.S32.HI UR4, URZ, 0x1f, UR11 ;  /* 0x0000001f3f047899 */ /* 0x000fe2000801140b */
[----:B------:R-:W-:Y:S01]  /*b7a0*/  ULDC.64 UR12, c[0x0][0x2d8] ;  /* 0x0000b600000c7ab9 */ /* 0x000fe20000000a00 */
[----:B------:R-:W-:Y:S02]  /*b7b0*/  ELECT P0, URZ, PT ;  /* 0x00000000003f782f */ /* 0x000fe40003800000 */
[----:B------:R-:W-:Y:S02]  /*b7c0*/  UIMAD UR9, UR4, UR12, URZ ;  /* 0x0000000c040972a4 */ /* 0x000fe4000f8e023f */
[----:B------:R-:W-:Y:S02]  /*b7d0*/  UIADD3 UR4, UR5, -UR8, URZ ;  /* 0x8000000805047290 */ /* 0x000fe4000fffe03f */
[----:B------:R-:W-:Y:S02]  /*b7e0*/  UIMAD.WIDE.U32 UR6, UR11, UR12, URZ ;  /* 0x0000000c0b0672a5 */ /* 0x000fe4000f8e003f */
[----:B------:R-:W-:-:S02]  /*b7f0*/  ULOP3.LUT UR4, UR4, 0x1, URZ, 0xc0, !UPT ;  /* 0x0000000104047892 */ /* 0x000fc4000f8ec03f */
[----:B------:R-:W-:Y:S02]  /*b800*/  UIMAD UR9, UR11, UR13, UR9 ;  /* 0x0000000d0b0972a4 */ /* 0x000fe4000f8e0209 */
[----:B------:R-:W-:Y:S02]  /*b810*/  UISETP.NE.U32.AND UP0, UPT, UR4, 0x1, UPT ;  /* 0x000000010400788c */ /* 0x000fe4000bf05070 */
[----:B------:R-:W-:Y:S01]  /*b820*/  USHF.R.S32.HI UR11, URZ, 0x1f, UR10 ;  /* 0x0000001f3f0b7899 */ /* 0x000fe2000801140a */
[----:B------:R-:W-:Y:S01]  /*b830*/  ULDC.64 UR12, c[0x0][0x2e0] ;  /* 0x0000b800000c7ab9 */ /* 0x000fe20000000a00 */
[----:B------:R-:W-:Y:S02]  /*b840*/  UIADD3 UR7, UR7, UR9, URZ ;  /* 0x0000000907077290 */ /* 0x000fe4000fffe03f */
[----:B------:R-:W-:Y:S01]  /*b850*/  PLOP3.LUT P1, PT, PT, PT, UP0, 0x80, 0x0 ;  /* 0x000000000000781c */ /* 0x000fe20003f2f008 */
[----:B------:R-:W-:Y:S02]  /*b860*/  UIMAD UR9, UR11, UR12, URZ ;  /* 0x0000000c0b0972a4 */ /* 0x000fe4000f8e023f */
[----:B------:R-:W-:-:S02]  /*b870*/  UIMAD.WIDE.U32 UR6, UR10, UR12, UR6 ;  /* 0x0000000c0a0672a5 */ /* 0x000fc4000f8e0006 */
[----:B------:R-:W-:-:S04]  /*b880*/  UIMAD UR9, UR10, UR13, UR9 ;  /* 0x0000000d0a0972a4 */ /* 0x000fc8000f8e0209 */
[----:B------:R-:W-:-:S04]  /*b890*/  UIADD3 UR23, UR7, UR9, URZ ;  /* 0x0000000907177290 */ /* 0x000fc8000fffe03f */
[----:B------:R-:W-:Y:S08]  /*b8a0*/  @P1 BRA `(.L_x_2495) ;  /* 0x0000000000bc1947 */ /* 0x000ff00003800000 */
[----:B------:R-:W-:Y:S01]  /*b8b0*/  UIMAD UR15, UR8, 0x1800, URZ ;  /* 0x00001800080f78a4 */ /* 0x000fe2000f8e023f */
        /* <DEDUP_REMOVED lines=9> */
[----:B------:R-:W-:Y:S01]  /*b950*/  UMOV UR16, 0x0 ;  /* 0x0000000000107882 */ /* 0x000fe20000000000 */
[----:B------:R-:W-:Y:S02]  /*b960*/  UMOV UR17, 0x14f00000 ;  /* 0x14f0000000117882 */ /* 0x000fe40000000000 */
[----:B------:R-:W-:-:S02]  /*b970*/  ULEA.HI.X UR11, UR13, UR11, UR14, 0x2, UP0 ;  /* 0x0000000b0d0b7291 */ /* 0x000fc400080f140e */
[----:B-1----:R-:W-:-:S03]  /*b980*/  ULEA UR4, UR12, UR4, 0x18 ;  /* 0x000000040c047291 */ /* 0x002fc6000f8ec03f */
[----:B------:R-:W-:Y:S01]  /*b990*/  UMOV UR12, 0x300 ;  /* 0x00000300000c7882 */ /* 0x000fe20000000000 */
[----:B------:R-:W-:-:S09]  /*b9a0*/  UIADD3 UR4, UR4, 0x8000, URZ ;  /* 0x0000800004047890 */ /* 0x000fd2000fffe03f */
[----:B------:R1:W-:Y:S02]  /*b9b0*/  UBLKRED.G.S.ADD.F32.RN [UR10], [UR4], UR12, desc[UR16] ;  /* 0x0000100a040073bb */ /* 0x0003e400080a140c */
[----:B-1----:R0:W-:Y:S02]  /*b9c0*/  UTMACMDFLUSH ;  /* 0x00000000000079b7 */ /* 0x0021e40000000000 */
.L_x_2497:
[----:B------:R-:W-:Y:S05]  /*b9d0*/  BSYNC B0 ;  /* 0x0000000000007941 */ /* 0x000fea0003800000 */
.L_x_2496:
        /* <DEDUP_REMOVED lines=9> */
[----:B------:R-:W-:Y:S02]  /*ba70*/  UMOV UR17, 0x14f00000 ;  /* 0x14f0000000117882 */ /* 0x000fe40000000000 */
[----:B------:R-:W-:Y:S02]  /*ba80*/  ULEA.HI.X.SX32 UR4, UR4, UR23, 0x1, UP0 ;  /* 0x0000001704047291 */ /* 0x000fe400080f0e3f */
[----:B------:R-:W-:-:S04]  /*ba90*/  ULEA UR10, UP0, UR14, UR10, 0x2 ;  /* 0x0000000a0e0a7291 */ /* 0x000fc8000f80103f */
[----:B------:R-:W-:-:S03]  /*baa0*/  ULEA.HI.X UR11, UR14, UR11, UR4, 0x2, UP0 ;  /* 0x0000000b0e0b7291 */ /* 0x000fc600080f1404 */
[----:B------:R-:W-:Y:S01]  /*bab0*/  UMOV UR4, 0x300 ;  /* 0x0000030000047882 */ /* 0x000fe20000000000 */
[----:B-1----:R-:W-:-:S04]  /*bac0*/  ULEA UR12, UR13, UR12, 0x18 ;  /* 0x0000000c0d0c7291 */ /* 0x002fc8000f8ec03f */
[----:B------:R-:W-:-:S09]  /*bad0*/  UIADD3 UR12, UR12, 0xb000, URZ ;  /* 0x0000b0000c0c7890 */ /* 0x000fd2000fffe03f */
[----:B------:R1:W-:Y:S01]  /*bae0*/  UBLKRED.G.S.ADD.F32.RN [UR10], [UR12], UR4, desc[UR16] ;  /* 0x0000100a0c0073bb */ /* 0x0003e200080a1404 */
[----:B------:R0:W-:Y:S01]  /*baf0*/  UTMACMDFLUSH ;  /* 0x00000000000079b7 */ /* 0x0001e20000000000 */
[----:B-1----:R-:W-:-:S04]  /*bb00*/  DEPBAR.LE SB0, 0x1 ;  /* 0x000080400000791a */ /* 0x002fc80000000000 */
.L_x_2499:
[----:B------:R-:W-:Y:S05]  /*bb10*/  BSYNC B0 ;  /* 0x0000000000007941 */ /* 0x000fea0003800000 */
.L_x_2498:
[----:B------:R-:W-:Y:S06]  /*bb20*/  BAR.ARV 0xa, 0xa0 ;  /* 0x0282800000007b1d */ /* 0x000fec0000002000 */
[----:B------:R-:W-:Y:S04]  /*bb30*/  BSSY B0, `(.L_x_2500) ;  /* 0x0000003000007945 */ /* 0x000fe80003800000 */
[----:B------:R-:W-:Y:S05]  /*bb40*/  @!P0 BRA `(.L_x_2501) ;  /* 0x0000000000048947 */ /* 0x000fea0003800000 */
[----:B------:R-:W-:-:S04]  /*bb50*/  DEPBAR.LE SB0, 0x0 ;  /* 0x000080000000791a */ /* 0x000fc80000000000 */
.L_x_2501:
[----:B------:R-:W-:Y:S05]  /*bb60*/  BSYNC B0 ;  /* 0x0000000000007941 */ /* 0x000fea0003800000 */
.L_x_2500:
[----:B------:R-:W-:Y:S06]  /*bb70*/  BAR.ARV 0xb, 0xa0 ;  /* 0x02c2800000007b1d */ /* 0x000fec0000002000 */
[----:B------:R-:W-:Y:S01]  /*bb80*/  UIADD3 UR12, UR8, 0x1, URZ ;  /* 0x00000001080c7890 */ /* 0x000fe2000fffe03f */
[----:B------:R-:W-:Y:S11]  /*bb90*/  BRA `(.L_x_2502) ;  /* 0x0000000000047947 */ /* 0x000ff60003800000 */
.L_x_2495:
[----:B------:R-:W-:-:S05]  /*bba0*/  UMOV UR12, UR8 ;  /* 0x00000008000c7c82 */ /* 0x000fca0008000000 */
.L_x_2502:
[----:B------:R-:W-:-:S04]  /*bbb0*/  UIADD3 UR4, UR8, 0x1, URZ ;  /* 0x0000000108047890 */ /* 0x000fc8000fffe03f */
[----:B------:R-:W-:-:S06]  /*bbc0*/  UISETP.NE.AND UP0, UPT, UR5, UR4, UPT ;  /* 0x000000040500728c */ /* 0x000fcc000bf05270 */
[----:B------:R-:W-:-:S13]  /*bbd0*/  PLOP3.LUT P1, PT, PT, PT, UP0, 0x80, 0x0 ;  /* 0x000000000000781c */ /* 0x000fda0003f2f008 */
[----:B------:R-:W-:Y:S05]  /*bbe0*/  @!P1 BRA `(.L_x_2438) ;  /* 0x0000002400489947 */ /* 0x000fea0003800000 */
[----:B------:R-:W-:Y:S01]  /*bbf0*/  ULDC.64 UR10, c[0x0][0x2c0] ;  /* 0x0000b000000a7ab9 */ /* 0x000fe20000000a00 */
[----:B------:R-:W-:Y:S02]  /*bc00*/  UIADD3 UR19, UR9, UR7, URZ ;  /* 0x0000000709137290 */ /* 0x000fe4000fffe03f */
[----:B------:R-:W-:Y:S02]  /*bc10*/  ULEA UR18, UP0, UR6, UR10, 0x2 ;  /* 0x0000000a06127291 */ /* 0x000fe4000f80103f */
[----:B------:R-:W-:Y:S02]  /*bc20*/  UIMAD UR13, UR12, 0x1800, URZ ;  /* 0x000018000c0d78a4 */ /* 0x000fe4000f8e023f */
[----:B------:R-:W-:Y:S02]  /*bc30*/  ULEA.HI.X UR19, UR6, UR11, UR19, 0x2, UP0 ;  /* 0x0000000b06137291 */ /* 0x000fe400080f1413 */
[----:B------:R-:W-:Y:S02]  /*bc40*/  UIADD3 UR14, UP0, UR18, 0x3000, URZ ;  /* 0x00003000120e7890 */ /* 0x000fe4000ff1e03f */
[----:B------:R-:W-:-:S02]  /*bc50*/  UIADD3 UR16, UP1, UR18, 0x6000, URZ ;  /* 0x0000600012107890 */ /* 0x000fc4000ff3e03f */
[----:B------:R-:W-:Y:S02]  /*bc60*/  UIADD3 UR18, UP2, UR18, 0x9000, URZ ;  /* 0x0000900012127890 */ /* 0x000fe4000ff5e03f */
[----:B------:R-:W-:Y:S02]  /*bc70*/  UIADD3.X UR15, URZ, UR19, URZ, UP0, !UPT ;  /* 0x000000133f0f7290 */ /* 0x000fe400087fe43f */
[----:B------:R-:W-:Y:S02]  /*bc80*/  UIADD3.X UR17, URZ, UR19, URZ, UP1, !UPT ;  /* 0x000000133f117290 */ /* 0x000fe40008ffe43f */
[----:B------:R-:W-:Y:S01]  /*bc90*/  UIADD3.X UR19, URZ, UR19, URZ, UP2, !UPT ;  /* 0x000000133f137290 */ /* 0x000fe200097fe43f */
[----:B------:R-:W-:Y:S01]  /*bca0*/  UMOV UR4, URZ ;  /* 0x0000003f00047c82 */ /* 0x000fe20008000000 */
[----:B------:R-:W-:Y:S01]  /*bcb0*/  ULDC.64 UR24, c[0x0][0x2c0] ;  /* 0x0000b00000187ab9 */ /* 0x000fe20000000a00 */
[----:B------:R-:W-:-:S09]  /*bcc0*/  UMOV UR20, UR13 ;  /* 0x0000000d00147c82 */ /* 0x000fd20008000000 */
.L_x_2515:
        /* <DEDUP_REMOVED lines=20> */
.L_x_2504:
[----:B------:R-:W-:Y:S05]  /*be10*/  BSYNC B0 ;  /* 0x0000000000007941 */ /* 0x000fea0003800000 */
.L_x_2503:
        /* <DEDUP_REMOVED lines=13> */
.L_x_2506:
[----:B------:R-:W-:Y:S05]  /*bef0*/  BSYNC B0 ;  /* 0x0000000000007941 */ /* 0x000fea0003800000 */
.L_x_2505:
[----:B------:R-:W-:Y:S06]  /*bf00*/  BAR.ARV 0xa, 0xa0 ;  /* 0x0282800000007b1d */ /* 0x000fec0000002000 */
[----:B------:R-:W-:Y:S04]  /*bf10*/  BSSY B0, `(.L_x_2507) ;  /* 0x0000003000007945 */ /* 0x000fe80003800000 */
[----:B------:R-:W-:Y:S05]  /*bf20*/  @!P0 BRA `(.L_x_2508) ;  /* 0x0000000000048947 */ /* 0x000fea0003800000 */
[----:B------:R-:W-:-:S04]  /*bf30*/  DEPBAR.LE SB0, 0x0 ;  /* 0x000080000000791a */ /* 0x000fc80000000000 */
.L_x_2508:
[----:B------:R-:W-:Y:S05]  /*bf40*/  BSYNC B0 ;  /* 0x0000000000007941 */ /* 0x000fea0003800000 */
.L_x_2507:
        /* <DEDUP_REMOVED lines=13> */
.L_x_2510:
[----:B------:R-:W-:Y:S05]  /*c020*/  BSYNC B0 ;  /* 0x0000000000007941 */ /* 0x000fea0003800000 */
.L_x_2509:
        /* <DEDUP_REMOVED lines=13> */
.L_x_2512:
[----:B------:R-:W-:Y:S05]  /*c100*/  BSYNC B0 ;  /* 0x0000000000007941 */ /* 0x000fea0003800000 */
.L_x_2511:
[----:B------:R-:W-:Y:S01]  /*c110*/  UIADD3 UR12, UR12, 0x2, URZ ;  /* 0x000000020c0c7890 */ /* 0x000fe2000fffe03f */
[----:B------:R-:W-:Y:S06]  /*c120*/  BAR.ARV 0xa, 0xa0 ;  /* 0x0282800000007b1d */ /* 0x000fec0000002000 */
[----:B------:R-:W-:Y:S01]  /*c130*/  UISETP.GE.AND UP0, UPT, UR12, UR5, UPT ;  /* 0x000000050c00728c */ /* 0x000fe2000bf06270 */
[----:B------:R-:W-:Y:S04]  /*c140*/  BSSY B0, `(.L_x_2513) ;  /* 0x0000003000007945 */ /* 0x000fe80003800000 */
[----:B------:R-:W-:Y:S06]  /*c150*/  @!P0 BRA `(.L_x_2514) ;  /* 0x0000000000048947 */ /* 0x000fec0003800000 */
[----:B------:R-:W-:-:S04]  /*c160*/  DEPBAR.LE SB0, 0x0 ;  /* 0x000080000000791a */ /* 0x000fc80000000000 */
.L_x_2514:
[----:B------:R-:W-:Y:S05]  /*c170*/  BSYNC B0 ;  /* 0x0000000000007941 */ /* 0x000fea0003800000 */
.L_x_2513:
[----:B------:R-:W-:Y:S06]  /*c180*/  BAR.ARV 0xb, 0xa0 ;  /* 0x02c2800000007b1d */ /* 0x000fec0000002000 */
[----:B------:R-:W-:Y:S01]  /*c190*/  PLOP3.LUT P1, PT, PT, PT, UP0, 0x80, 0x0 ;  /* 0x000000000000781c */ /* 0x000fe20003f2f008 */
[----:B------:R-:W-:Y:S02]  /*c1a0*/  UIADD3 UR20, UR20, 0x3000, URZ ;  /* 0x0000300014147890 */ /* 0x000fe4000fffe03f */
[----:B------:R-:W-:-:S10]  /*c1b0*/  UIADD3 UR4, UR4, 0x3000, URZ ;  /* 0x0000300004047890 */ /* 0x000fd4000fffe03f */
[----:B------:R-:W-:Y:S05]  /*c1c0*/  @!P1 BRA `(.L_x_2515) ;  /* 0xfffffff800c09947 */ /* 0x000fea000383ffff */
[----:B------:R-:W-:Y:S05]  /*c1d0*/  BRA `(.L_x_2438) ;  /* 0x0000001c00cc7947 */ /* 0x000fea0003800000 */
.L_x_2492:
        /* <DEDUP_REMOVED lines=21> */
.L_x_2516:
[----:B------:R-:W-:Y:S01]  /*c330*/  ULDC UR8, c[0x0][0xb44] ;  /* 0x0002d10000087ab9 */ /* 0x000fe20000000800 */
[----:B------:R-:W-:Y:S01]  /*c340*/  UMOV UR11, UR7 ;  /* 0x00000007000b7c82 */ /* 0x000fe20008000000 */
[----:B------:R-:W-:-:S11]  /*c350*/  UISETP.NE.AND UP0, UPT, UR8, 0x1, UPT ;  /* 0x000000010800788c */ /* 0x000fd6000bf05270 */
[----:B------:R-:W-:Y:S02]  /*c360*/  @UP0 ULDC.64 UR12, c[0x0][0xb48] ;  /* 0x0002d200000c0ab9 */ /* 0x000fe40000000a00 */
[----:B------:R-:W-:-:S04]  /*c370*/  UIMAD.WIDE.U32 UR4, UR7, UR12, URZ ;  /* 0x0000000c070472a5 */ /* 0x000fc8000f8e003f */
[----:B------:R-:W-:-:S04]  /*c380*/  @UP0 USHF.R.U32.HI UR11, URZ, UR13, UR5 ;  /* 0x0000000d3f0b0299 */ /* 0x000fc80008011605 */
[----:B------:R-:W-:-:S12]  /*c390*/  UIMAD UR4, UR11, UR8, URZ ;  /* 0x000000080b0472a4 */ /* 0x000fd8000f8e023f */
.L_x_2517:
[----:B------:R-:W-:Y:S01]  /*c3a0*/  ULDC UR8, c[0x0][0xb38] ;  /* 0x0002ce0000087ab9 */ /* 0x000fe20000000800 */
[----:B------:R-:W-:Y:S01]  /*c3b0*/  UIADD3 UR4, UR7, -UR4, URZ ;  /* 0x8000000407047290 */ /* 0x000fe2000fffe03f */
[----:B------:R-:W-:Y:S01]  /*c3c0*/  MOV R8, 0x1 ;  /* 0x0000000100087802 */ /* 0x000fe20000000f00 */
[----:B------:R-:W-:Y:S01]  /*c3d0*/  UISETP.NE.AND UP0, UPT, UR8, 0x1, UPT ;  /* 0x000000010800788c */ /* 0x000fe2000bf05270 */
[----:B------:R-:W-:Y:S01]  /*c3e0*/  IMAD.MOV.U32 R0, RZ, RZ, RZ ;  /* 0x000000ffff007224 */ /* 0x000fe200078e00ff */
[----:B------:R-:W-:Y:S02]  /*c3f0*/  ULDC UR5, c[0x0][0xb44] ;  /* 0x0002d10000057ab9 */ /* 0x000fe40000000800 */
[----:B------:R-:W-:-:S07]  /*c400*/  UIMAD UR6, UR6, UR5, UR4 ;  /* 0x00000005060672a4 */ /* 0x000fce000f8e0204 */
        /* <DEDUP_REMOVED lines=9> */
[----:B------:R-:W1:Y:S01]  /*c4a0*/  LDC R3, c[0x0][0x280] ;  /* 0x0000a000ff037b82 */ /* 0x000e620000000800 */
[----:B------:R-:W-:Y:S01]  /*c4b0*/  USHF.L.U32 UR11, UR11, 0x7, URZ ;  /* 0x000000070b0b7899 */ /* 0x000fe2000800063f */
[----:B------:R-:W-:-:S06]  /*c4c0*/  ULDC UR4, c[0x0][0x74c] ;  /* 0x0001d30000047ab9 */ /* 0x000fcc0000000800 */
[----:B------:R-:W1:Y:S02]  /*c4d0*/  LDC R2, c[0x0][0x290] ;  /* 0x0000a400ff027b82 */ /* 0x000e640000000800 */
[----:B-1----:R-:W-:Y:S02]  /*c4e0*/  IADD3 R2, -R2, UR11, R3 ;  /* 0x0000000b02027c10 */ /* 0x002fe4000fffe103 */
[----:B------:R-:W-:-:S03]  /*c4f0*/  IADD3 R3, R3, 0x5f, RZ ;  /* 0x0000005f03037810 */ /* 0x000fc60007ffe0ff */
[----:B------:R-:W-:Y:S02]  /*c500*/  VIADD R2, R2, -UR4 ;  /* 0x8000000402027c36 */ /* 0x000fe40008000000 */
[----:B------:R-:W-:-:S04]  /*c510*/  IMAD.HI R4, R3, 0x2aaaaaab, RZ ;  /* 0x2aaaaaab03047827 */ /* 0x000fc800078e02ff */
[----:B------:R-:W-:Y:S01]  /*c520*/  IMAD.HI R2, R2, 0x2aaaaaab, RZ ;  /* 0x2aaaaaab02027827 */ /* 0x000fe200078e02ff */
[----:B------:R-:W-:-:S04]  /*c530*/  SHF.R.U32.HI R5, RZ, 0x1f, R4 ;  /* 0x0000001fff057819 */ /* 0x000fc80000011604 */
[----:B------:R-:W-:Y:S02]  /*c540*/  SHF.R.U32.HI R3, RZ, 0x1f, R2 ;  /* 0x0000001fff037819 */ /* 0x000fe40000011602 */
[----:B------:R-:W-:Y:S02]  /*c550*/  LEA.HI.SX32 R4, R4, R5, 0x1c ;  /* 0x0000000504047211 */ /* 0x000fe400078fe2ff */
[----:B------:R-:W-:-:S04]  /*c560*/  LEA.HI.SX32 R3, R2, R3, 0x1c ;  /* 0x0000000302037211 */ /* 0x000fc800078fe2ff */
[----:B------:R-:W-:-:S04]  /*c570*/  VIMNMX R5, RZ, R3, !PT ;  /* 0x00000003ff057248 */ /* 0x000fc80007fe0100 */
[----:B------:R-:W-:-:S13]  /*c580*/  ISETP.GT.AND P0, PT, R4, R5, PT ;  /* 0x000000050400720c */ /* 0x000fda0003f04270 */
[----:B------:R-:W-:Y:S05]  /*c590*/  @!P0 BRA `(.L_x_2518) ;  /* 0x0000001800488947 */ /* 0x000fea0003800000 */
[----:B------:R-:W1:Y:S01]  /*c5a0*/  LDC.64 R2, c[0x0][0x718] ;  /* 0x0001c600ff027b82 */ /* 0x000e620000000a00 */
[----:B------:R-:W-:Y:S01]  /*c5b0*/  IMAD.U32 R9, RZ, RZ, UR20 ;  /* 0x00000014ff097e24 */ /* 0x000fe2000f8e00ff */
[----:B------:R-:W-:Y:S01]  /*c5c0*/  ULDC UR4, c[0x0][0x2e8] ;  /* 0x0000ba0000047ab9 */ /* 0x000fe20000000800 */
[----:B------:R-:W-:Y:S01]  /*c5d0*/  ELECT P0, URZ, PT ;  /* 0x00000000003f782f */ /* 0x000fe20003800000 */
[----:B------:R-:W-:Y:S01]  /*c5e0*/  BSSY B0, `(.L_x_2518) ;  /* 0x000018d000007945 */ /* 0x000fe20003800000 */
[----:B------:R-:W-:Y:S01]  /*c5f0*/  UISETP.NE.AND UP0, UPT, UR4, 0x1, UPT ;  /* 0x000000010400788c */ /* 0x000fe2000bf05270 */
[----:B------:R-:W-:Y:S01]  /*c600*/  SHF.R.S32.HI R9, RZ, 0x1f, R9 ;  /* 0x0000001fff097819 */ /* 0x000fe20000011409 */
[----:B------:R-:W-:Y:S01]  /*c610*/  UMOV UR12, UR20 ;  /* 0x00000014000c7c82 */ /* 0x000fe20008000000 */
[----:B------:R-:W2:Y:S08]  /*c620*/  LDC.64 R6, c[0x0][0x730] ;  /* 0x0001cc00ff067b82 */ /* 0x000eb00000000a00 */
[----:B------:R-:W3:Y:S01]  /*c630*/  LDC.64 R12, c[0x0][0x720] ;  /* 0x0001c800ff0c7b82 */ /* 0x000ee20000000a00 */
[----:B------:R-:W-:Y:S01]  /*c640*/  @UP0 ULDC UR4, c[0x0][0x2ec] ;  /* 0x0000bb0000040ab9 */ /* 0x000fe20000000800 */
[----:B------:R-:W-:Y:S01]  /*c650*/  @UP0 ULDC UR6, c[0x0][0x2f0] ;  /* 0x0000bc0000060ab9 */ /* 0x000fe20000000800 */
[----:B------:R-:W-:-:S04]  /*c660*/  UIMAD.WIDE.U32 UR4, UR20, UR4, URZ ;  /* 0x00000004140472a5 */ /* 0x000fc8000f8e003f */
[----:B------:R-:W-:Y:S01]  /*c670*/  @UP0 USHF.R.U32.HI UR12, URZ, UR6, UR5 ;  /* 0x000000063f0c0299 */ /* 0x000fe20008011605 */
[C---:B-1----:R-:W-:Y:S02]  /*c680*/  IMAD R0, R9.reuse, R2, RZ ;  /* 0x0000000209007224 */ /* 0x042fe400078e02ff */
[----:B--2---:R-:W-:Y:S02]  /*c690*/  IMAD R10, R9, R6, RZ ;  /* 0x00000006090a7224 */ /* 0x004fe400078e02ff */
[----:B------:R-:W-:Y:S02]  /*c6a0*/  IMAD R9, R3, UR20, R0 ;  /* 0x0000001403097c24 */ /* 0x000fe4000f8e0200 */
[----:B------:R-:W-:-:S04]  /*c6b0*/  IMAD.WIDE.U32 R2, R2, UR20, RZ ;  /* 0x0000001402027c25 */ /* 0x000fc8000f8e00ff */
[----:B------:R-:W-:Y:S02]  /*c6c0*/  IMAD R15, R7, UR20, R10 ;  /* 0x00000014070f7c24 */ /* 0x000fe4000f8e020a */
[----:B------:R-:W-:Y:S01]  /*c6d0*/  IMAD.IADD R3, R3, 0x1, R9 ;  /* 0x0000000103037824 */ /* 0x000fe200078e0209 */
[----:B------:R-:W1:Y:S01]  /*c6e0*/  LDC.64 R10, c[0x0][0x738] ;  /* 0x0001ce00ff0a7b82 */ /* 0x000e620000000a00 */
[----:B------:R-:W-:Y:S02]  /*c6f0*/  IMAD.U32 R9, RZ, RZ, UR21 ;  /* 0x00000015ff097e24 */ /* 0x000fe4000f8e00ff */
[----:B---3--:R-:W-:-:S03]  /*c700*/  IMAD.WIDE.U32 R2, R12, UR21, R2 ;  /* 0x000000150c027c25 */ /* 0x008fc6000f8e0002 */
[----:B------:R-:W-:Y:S01]  /*c710*/  SHF.R.S32.HI R9, RZ, 0x1f, R9 ;  /* 0x0000001fff097819 */ /* 0x000fe20000011409 */
[----:B------:R-:W-:Y:S01]  /*c720*/  IMAD.WIDE.U32 R6, R6, UR20, RZ ;  /* 0x0000001406067c25 */ /* 0x000fe2000f8e00ff */
[----:B------:R2:W-:Y:S03]  /*c730*/  STL.64 [R1], R2 ;  /* 0x0000000201007387 */ /* 0x0005e60000100a00 */
[----:B------:R-:W-:Y:S01]  /*c740*/  IMAD R0, R9, R12, RZ ;  /* 0x0000000c09007224 */ /* 0x000fe200078e02ff */
[----:B------:R-:W-:-:S03]  /*c750*/  IADD3 R7, R7, R15, RZ ;  /* 0x0000000f07077210 */ /* 0x000fc60007ffe0ff */
[----:B------:R-:W-:Y:S02]  /*c760*/  IMAD R13, R13, UR21, R0 ;  /* 0x000000150d0d7c24 */ /* 0x000fe4000f8e0200 */
[----:B-1----:R-:W-:Y:S02]  /*c770*/  IMAD R0, R9, R10, RZ ;  /* 0x0000000a09007224 */ /* 0x002fe400078e02ff */
[----:B------:R-:W-:-:S04]  /*c780*/  IMAD.WIDE.U32 R6, R10, UR21, R6 ;  /* 0x000000150a067c25 */ /* 0x000fc8000f8e0006 */
[----:B------:R-:W-:Y:S02]  /*c790*/  IMAD R11, R11, UR21, R0 ;  /* 0x000000150b0b7c24 */ /* 0x000fe4000f8e0200 */
[----:B------:R-:W-:Y:S01]  /*c7a0*/  IMAD.MOV.U32 R0, RZ, RZ, RZ ;  /* 0x000000ffff007224 */ /* 0x000fe200078e00ff */
[----:B--2---:R-:W-:Y:S06]  /*c7b0*/  @!P0 BRA `(.L_x_2519) ;  /* 0x0000001400bc8947 */ /* 0x004fec0003800000 */
        /* <DEDUP_REMOVED lines=10> */
.L_x_2548:
[----:B------:R-:W2:Y:S01]  /*c860*/  LDL.64 R14, [R1] ;  /* 0x00000000010e7983 */ /* 0x000ea20000100a00 */
[----:B------:R-:W-:Y:S01]  /*c870*/  IMAD.IADD R21, R7, 0x1, R11 ;  /* 0x0000000107157824 */ /* 0x000fe200078e020b */
[----:B------:R-:W-:Y:S01]  /*c880*/  MOV R8, 0x1 ;  /* 0x0000000100087802 */ /* 0x000fe20000000f00 */
[----:B--2---:R-:W-:-:S05]  /*c890*/  IMAD.IADD R10, R15, 0x1, R13 ;  /* 0x000000010f0a7824 */ /* 0x004fca00078e020d */
[----:B------:R2:W-:Y:S01]  /*c8a0*/  STL [R1+0x8], R10 ;  /* 0x0000080a01007387 */ /* 0x0005e20000100800 */
[----:B------:R-:W-:Y:S05]  /*c8b0*/  @P0 BRA `(.L_x_2521) ;  /* 0x0000000000180947 */ /* 0x000fea0003800000 */
[----:B------:R-:W3:Y:S01]  /*c8c0*/  S2R R2, SR_TID.X ;  /* 0x0000000000027919 */ /* 0x000ee20000002100 */
[----:B-1----:R-:W-:-:S04]  /*c8d0*/  IMAD.MOV.U32 R3, RZ, RZ, 0x3180 ;  /* 0x00003180ff037424 */ /* 0x002fc800078e00ff */
[----:B------:R4:W-:Y:S01]  /*c8e0*/  SYNCS.ARRIVE.TRANS64 RZ, [R0+URZ+0x26810], R3 ;  /* 0x0268100300ff79a7 */ /* 0x0009e2000800003f */
[----:B---3--:R-:W-:-:S13]  /*c8f0*/  LOP3.LUT P1, RZ, R2, 0x1f, RZ, 0xc0, !PT ;  /* 0x0000001f02ff7812 */ /* 0x008fda000782c0ff */
[----:B----4-:R-:W-:Y:S05]  /*c900*/  @!P1 BRA `(.L_x_2521) ;  /* 0x0000000000049947 */ /* 0x010fea0003800000 */
[----:B------:R-:W-:Y:S01]  /*c910*/  BPT.TRAP 0x1 ;  /* 0x000000040000795c */ /* 0x000fe20000300000 */
.L_x_2521:
[----:B------:R-:W-:Y:S01]  /*c920*/  R2UR UR19, R5 ;  /* 0x00000000051372ca */ /* 0x000fe200000e0000 */
[----:B------:R-:W3:Y:S01]  /*c930*/  LDC.64 R12, c[0x0][0x198] ;  /* 0x00006600ff0c7b82 */ /* 0x000ee20000000a00 */
[----:B------:R-:W-:Y:S01]  /*c940*/  ULDC.64 UR4, c[0x0][0x700] ;  /* 0x0001c00000047ab9 */ /* 0x000fe20000000a00 */
[----:B------:R-:W-:Y:S01]  /*c950*/  R2UR UR8, R0 ;  /* 0x00000000000872ca */ /* 0x000fe200000e0000 */
[----:B------:R-:W-:Y:S01]  /*c960*/  UMOV UR24, 0x0 ;  /* 0x0000000000187882 */ /* 0x000fe20000000000 */
[----:B------:R-:W-:Y:S01]  /*c970*/  MOV R9, UR4 ;  /* 0x0000000400097c02 */ /* 0x000fe20008000f00 */
[----:B------:R-:W-:Y:S01]  /*c980*/  UMOV UR25, 0x14f00000 ;  /* 0x14f0000000197882 */ /* 0x000fe20000000000 */
[----:B------:R-:W-:Y:S01]  /*c990*/  UMOV UR18, URZ ;  /* 0x0000003f00127c82 */ /* 0x000fe20008000000 */
[----:B------:R-:W-:Y:S01]  /*c9a0*/  UMOV UR9, 0x18 ;  /* 0x0000001800097882 */ /* 0x000fe20000000000 */
[----:B------:R-:W-:Y:S01]  /*c9b0*/  UMOV UR13, UR21 ;  /* 0x00000015000d7c82 */ /* 0x000fe20008000000 */
[----:B------:R-:W-:Y:S01]  /*c9c0*/  UMOV UR10, UR18 ;  /* 0x00000012000a7c82 */ /* 0x000fe20008000000 */
[----:B------:R-:W-:Y:S01]  /*c9d0*/  UMOV UR28, UR12 ;  /* 0x0000000c001c7c82 */ /* 0x000fe20008000000 */
[----:B------:R-:W-:Y:S01]  /*c9e0*/  UMOV UR29, UR21 ;  /* 0x00000015001d7c82 */ /* 0x000fe20008000000 */
[----:B------:R-:W-:-:S03]  /*c9f0*/  UIMAD UR19, UR19, 0x60, URZ ;  /* 0x00000060131378a4 */ /* 0x000fc6000f8e023f */
[----:B------:R-:W-:Y:S02]  /*ca00*/  UIADD3 UR16, UR8, 0xe000, URZ ;  /* 0x0000e00008107890 */ /* 0x000fe4000fffe03f */
[----:B------:R-:W-:Y:S01]  /*ca10*/  UIADD3 UR17, UR8, 0x26810, URZ ;  /* 0x0002681008117890 */ /* 0x000fe2000fffe03f */
[----:B-1----:R-:W-:Y:S01]  /*ca20*/  IMAD.U32 R3, RZ, RZ, UR19 ;  /* 0x00000013ff037e24 */ /* 0x002fe2000f8e00ff */
[----:B------:R-:W-:Y:S01]  /*ca30*/  IADD3 R2, P1, R14, UR19, RZ ;  /* 0x000000130e027c10 */ /* 0x000fe2000ff3e0ff */
[----:B------:R-:W-:Y:S01]  /*ca40*/  UIADD3 UR26, UR8, 0x1a000, URZ ;  /* 0x0001a000081a7890 */ /* 0x000fe2000fffe03f */
[----:B------:R-:W-:Y:S02]  /*ca50*/  VIADD R14, R4, 0xffffffff ;  /* 0xffffffff040e7836 */ /* 0x000fe40000000000 */
[----:B------:R-:W-:Y:S01]  /*ca60*/  LEA.HI.X.SX32 R3, R3, R10, 0x1, P1 ;  /* 0x0000000a03037211 */ /* 0x000fe200008f0eff */
[----:B--2---:R-:W-:Y:S01]  /*ca70*/  IMAD.U32 R10, RZ, RZ, UR5 ;  /* 0x00000005ff0a7e24 */ /* 0x004fe2000f8e00ff */
[C---:B------:R-:W-:Y:S01]  /*ca80*/  LEA R11, P1, R2.reuse, R9, 0x2 ;  /* 0x00000009020b7211 */ /* 0x040fe200078210ff */
[----:B------:R-:W-:Y:S01]  /*ca90*/  UMOV UR27, UR17 ;  /* 0x00000011001b7c82 */ /* 0x000fe20008000000 */
[----:B------:R1:W-:Y:S02]  /*caa0*/  STL [R1+0x1c], R14 ;  /* 0x00001c0e01007387 */ /* 0x0003e40000100800 */
[----:B------:R-:W-:Y:S01]  /*cab0*/  R2UR UR4, R11 ;  /* 0x000000000b0472ca */ /* 0x000fe200000e0000 */
[----:B---3--:R-:W-:Y:S01]  /*cac0*/  IMAD.MOV.U32 R11, RZ, RZ, R12 ;  /* 0x000000ffff0b7224 */ /* 0x008fe200078e000c */
[----:B------:R-:W-:Y:S01]  /*cad0*/  LEA.HI.X R2, R2, R10, R3, 0x2, P1 ;  /* 0x0000000a02027211 */ /* 0x000fe200008f1403 */
[----:B------:R1:W-:Y:S01]  /*cae0*/  STL [R1+0x10], RZ ;  /* 0x000010ff01007387 */ /* 0x0003e20000100800 */
[----:B------:R-:W-:Y:S01]  /*caf0*/  MOV R12, R13 ;  /* 0x0000000d000c7202 */ /* 0x000fe20000000f00 */
[----:B------:R-:W-:Y:S01]  /*cb00*/  IMAD.MOV.U32 R13, RZ, RZ, 0x8000 ;  /* 0x00008000ff0d7424 */ /* 0x000fe200078e00ff */
[----:B------:R-:W-:-:S02]  /*cb10*/  R2UR UR5, R2 ;  /* 0x00000000020572ca */ /* 0x000fc400000e0000 */
[----:B------:R-:W-:-:S04]  /*cb20*/  IADD3 R2, P1, R11, 0xf0, RZ ;  /* 0x000000f00b027810 */ /* 0x000fc80007f3e0ff */
[----:B------:R-:W-:Y:S01]  /*cb30*/  R2UR UR22, R2 ;  /* 0x00000000021672ca */ /* 0x000fe200000e0000 */
[----:B------:R-:W-:-:S05]  /*cb40*/  IMAD.X R3, RZ, RZ, R12, P1 ;  /* 0x000000ffff037224 */ /* 0x000fca00008e060c */
[----:B------:R-:W-:-:S13]  /*cb50*/  R2UR UR23, R3 ;  /* 0x00000000031772ca */ /* 0x000fda00000e0000 */
[----:B------:R-:W-:Y:S01]  /*cb60*/  UTMALDG.4D [UR16], [UR22], desc[UR24] ;  /* 0x00001810160075b4 */ /* 0x000fe20008019000 */
[----:B------:R2:W-:Y:S01]  /*cb70*/  UBLKCP.S.G [UR26], [UR4], UR9 ;  /* 0x0000001a040073ba */ /* 0x0005e20008000209 */
[----:B------:R3:W-:Y:S02]  /*cb80*/  SYNCS.ARRIVE.TRANS64 RZ, [R0+URZ+0x26800], R13 ;  /* 0x0268000d00ff79a7 */ /* 0x0007e4000800003f */
[----:B---3--:R-:W-:-:S04]  /*cb90*/  IADD3 R13, P1, R11, 0x2f0, RZ ;  /* 0x000002f00b0d7810 */ /* 0x008fc80007f3e0ff */
[----:B------:R-:W-:Y:S01]  /*cba0*/  R2UR UR6, R13 ;  /* 0x000000000d0672ca */ /* 0x000fe200000e0000 */
[----:B--2---:R-:W-:Y:S01]  /*cbb0*/  UIADD3 UR9, UR8, 0x26800, URZ ;  /* 0x0002680008097890 */ /* 0x004fe2000fffe03f */
[----:B------:R-:W-:Y:S01]  /*cbc0*/  IADD3.X R13, RZ, R12, RZ, P1, !PT ;  /* 0x0000000cff0d7210 */ /* 0x000fe20000ffe4ff */
[----:B------:R-:W-:Y:S01]  /*cbd0*/  UIADD3 UR24, UR8, 0x4000, URZ ;  /* 0x0000400008187890 */ /* 0x000fe2000fffe03f */
[----:B------:R-:W-:Y:S02]  /*cbe0*/  UMOV UR16, 0x0 ;  /* 0x0000000000107882 */ /* 0x000fe40000000000 */
[----:B------:R-:W-:Y:S01]  /*cbf0*/  R2UR UR7, R13 ;  /* 0x000000000d0772ca */ /* 0x000fe200000e0000 */
[----:B------:R-:W-:Y:S01]  /*cc00*/  UMOV UR17, 0x10000000 ;  /* 0x1000000000117882 */ /* 0x000fe20000000000 */
[----:B------:R-:W-:Y:S01]  /*cc10*/  IADD3 R13, P1, R11, 0x3f0, RZ ;  /* 0x000003f00b0d7810 */ /* 0x000fe20007f3e0ff */
[----:B------:R-:W-:Y:S01]  /*cc20*/  UMOV UR27, UR11 ;  /* 0x0000000b001b7c82 */ /* 0x000fe20008000000 */
[----:B------:R-:W-:Y:S01]  /*cc30*/  UMOV UR26, UR18 ;  /* 0x00000012001a7c82 */ /* 0x000fe20008000000 */
[----:B------:R-:W-:Y:S01]  /*cc40*/  UMOV UR25, UR9 ;  /* 0x0000000900197c82 */ /* 0x000fe20008000000 */
[----:B------:R-:W-:Y:S01]  /*cc50*/  R2UR UR14, R13 ;  /* 0x000000000d0e72ca */ /* 0x000fe200000e0000 */
[----:B------:R-:W-:Y:S01]  /*cc60*/  IMAD.X R13, RZ, RZ, R12, P1 ;  /* 0x000000ffff0d7224 */ /* 0x000fe200008e060c */
[----:B------:R-:W-:-:S04]  /*cc70*/  ISETP.GE.AND P1, PT, R5, R14, PT ;  /* 0x0000000e0500720c */ /* 0x000fc80003f26270 */
[----:B------:R-:W-:Y:S01]  /*cc80*/  R2UR UR15, R13 ;  /* 0x000000000d0f72ca */ /* 0x000fe200000e0000 */
[----:B------:R1:W-:-:S12]  /*cc90*/  UTMALDG.4D [UR8], [UR6], desc[UR16] ;  /* 0x00001008060075b4 */ /* 0x0003d80008019000 */
[----:B------:R1:W-:Y:S02]  /*cca0*/  UTMALDG.4D [UR24], [UR14], desc[UR16] ;  /* 0x000010180e0075b4 */ /* 0x0003e40008019000 */
[----:B-1----:R-:W-:Y:S05]  /*ccb0*/  @P1 BRA `(.L_x_2522) ;  /* 0x0000000c00b01947 */ /* 0x002fea0003800000 */
[-C--:B------:R-:W-:Y:S01]  /*ccc0*/  LOP3.LUT R16, RZ, R5.reuse, RZ, 0x33, !PT ;  /* 0x00000005ff107212 */ /* 0x080fe200078e33ff */
[----:B------:R-:W-:Y:S01]  /*ccd0*/  IMAD.MOV.U32 R8, RZ, RZ, 0x1 ;  /* 0x00000001ff087424 */ /* 0x000fe200078e00ff */
[----:B------:R-:W-:Y:S02]  /*cce0*/  MOV R13, R5 ;  /* 0x00000005000d7202 */ /* 0x000fe40000000f00 */
[C---:B------:R-:W-:Y:S01]  /*ccf0*/  IADD3 R16, R4.reuse, R16, RZ ;  /* 0x0000001004107210 */ /* 0x040fe20007ffe0ff */
[----:B------:R-:W-:-:S05]  /*cd00*/  VIADD R4, R4, 0xfffffffe ;  /* 0xfffffffe04047836 */ /* 0x000fca0000000000 */
[----:B------:R-:W-:Y:S02]  /*cd10*/  ISETP.NE.AND P1, PT, R4, R5, PT ;  /* 0x000000050400720c */ /* 0x000fe40003f25270 */
[----:B------:R-:W-:-:S05]  /*cd20*/  LOP3.LUT R4, R16, 0x1, RZ, 0xc0, !PT ;  /* 0x0000000110047812 */ /* 0x000fca00078ec0ff */
[----:B------:R1:W-:Y:S06]  /*cd30*/  STL [R1+0x18], R4 ;  /* 0x0000180401007387 */ /* 0x0003ec0000100800 */
[----:B------:R-:W-:Y:S05]  /*cd40*/  @!P1 BRA `(.L_x_2523) ;  /* 0x0000000800589947 */ /* 0x000fea0003800000 */
[----:B------:R-:W-:Y:S01]  /*cd50*/  IMAD.IADD R16, R16, 0x1, -R4 ;  /* 0x0000000110107824 */ /* 0x000fe200078e0a04 */
[----:B------:R-:W-:Y:S01]  /*cd60*/  MOV R8, 0x1 ;  /* 0x0000000100087802 */ /* 0x000fe20000000f00 */
[----:B------:R-:W-:-:S07]  /*cd70*/  IMAD.MOV.U32 R13, RZ, RZ, R5 ;  /* 0x000000ffff0d7224 */ /* 0x000fce00078e0005 */
.L_x_2532:
[----:B--23--:R-:W-:-:S04]  /*cd80*/  SHF.L.U32 R17, R8, 0x1f, RZ ;  /* 0x0000001f08117819 */ /* 0x00cfc800000006ff */
[----:B------:R-:W2:Y:S02]  /*cd90*/  SYNCS.PHASECHK.TRANS64.TRYWAIT P1, [R0+URZ+0x26840], R17 ;  /* 0x02684011000075a7 */ /* 0x000ea4000802017f */
[----:B--2---:R-:W-:Y:S05]  /*cda0*/  @!P1 BRA `(.L_x_2524) ;  /* 0x0000001400749947 */ /* 0x004fea0003800000 */
.L_x_2549:
[----:B------:R-:W-:Y:S05]  /*cdb0*/  @P0 BRA `(.L_x_2525) ;  /* 0x00000000001c0947 */ /* 0x000fea0003800000 */
[----:B------:R-:W3:Y:S01]  /*cdc0*/  S2R R2, SR_TID.X ;  /* 0x0000000000027919 */ /* 0x000ee20000002100 */
[----:B------:R-:W-:-:S04]  /*cdd0*/  IMAD.MOV.U32 R3, RZ, RZ, 0x3180 ;  /* 0x00003180ff037424 */ /* 0x000fc800078e00ff */
[----:B------:R4:W-:Y:S01]  /*cde0*/  SYNCS.ARRIVE.TRANS64 RZ, [R0+URZ+0x26830], R3 ;  /* 0x0268300300ff79a7 */ /* 0x0009e2000800003f */
[----:B---3--:R-:W-:-:S04]  /*cdf0*/  LOP3.LUT R2, R2, 0x1f, RZ, 0xc0, !PT ;  /* 0x0000001f02027812 */ /* 0x008fc800078ec0ff */
[----:B------:R-:W-:-:S13]  /*ce00*/  ISETP.NE.AND P1, PT, R2, RZ, PT ;  /* 0x000000ff0200720c */ /* 0x000fda0003f25270 */
[----:B----4-:R-:W-:Y:S05]  /*ce10*/  @!P1 BRA `(.L_x_2525) ;  /* 0x0000000000049947 */ /* 0x010fea0003800000 */
[----:B------:R-:W-:Y:S01]  /*ce20*/  BPT.TRAP 0x1 ;  /* 0x000000040000795c */ /* 0x000fe20000300000 */
.L_x_2525:
[----:B------:R-:W3:Y:S01]  /*ce30*/  LDC.64 R14, c[0x0][0x728] ;  /* 0x0001ca00ff0e7b82 */ /* 0x000ee20000000a00 */
[----:B------:R-:W-:Y:S01]  /*ce40*/  IMAD R18, R13, 0x60, RZ ;  /* 0x000000600d127824 */ /* 0x000fe200078e02ff */
[----:B------:R-:W-:Y:S01]  /*ce50*/  R2UR UR4, R0 ;  /* 0x00000000000472ca */ /* 0x000fe200000e0000 */
[----:B------:R-:W-:Y:S01]  /*ce60*/  UMOV UR14, 0x0 ;  /* 0x00000000000e7882 */ /* 0x000fe20000000000 */
[----:B------:R-:W-:Y:S01]  /*ce70*/  UMOV UR15, 0x14f00000 ;  /* 0x14f00000000f7882 */ /* 0x000fe20000000000 */
[----:B------:R-:W-:Y:S01]  /*ce80*/  UMOV UR18, URZ ;  /* 0x0000003f00127c82 */ /* 0x000fe20008000000 */
[C---:B------:R-:W-:Y:S01]  /*ce90*/  IADD3 R2, P1, R18.reuse, R6, RZ ;  /* 0x0000000612027210 */ /* 0x040fe20007f3e0ff */
[----:B------:R-:W-:Y:S01]  /*cea0*/  UMOV UR10, 0x18 ;  /* 0x00000018000a7882 */ /* 0x000fe20000000000 */
[----:B-1----:R-:W1:Y:S01]  /*ceb0*/  LDC.64 R4, c[0x0][0x198] ;  /* 0x00006600ff047b82 */ /* 0x002e620000000a00 */
        /* <DEDUP_REMOVED lines=20> */
.L_x_2550:
        /* <DEDUP_REMOVED lines=8> */
.L_x_2527:
[----:B------:R-:W3:Y:S01]  /*d080*/  LDL.64 R2, [R1] ;  /* 0x0000000001027983 */ /* 0x000ee20000100a00 */
[----:B------:R-:W-:Y:S01]  /*d090*/  IADD3 R19, R18, 0x60, RZ ;  /* 0x0000006012137810 */ /* 0x000fe20007ffe0ff */
[----:B------:R-:W-:Y:S02]  /*d0a0*/  ULDC.64 UR4, c[0x0][0x700] ;  /* 0x0001c00000047ab9 */ /* 0x000fe40000000a00 */
[----:B------:R-:W-:Y:S01]  /*d0b0*/  IMAD.U32 R9, RZ, RZ, UR4 ;  /* 0x00000004ff097e24 */ /* 0x000fe2000f8e00ff */
[----:B---3--:R-:W-:-:S04]  /*d0c0*/  IADD3 R2, P1, R19, R2, RZ ;  /* 0x0000000213027210 */ /* 0x008fc80007f3e0ff */
[----:B------:R-:W-:-:S04]  /*d0d0*/  LEA R3, P2, R2, R9, 0x2 ;  /* 0x0000000902037211 */ /* 0x000fc800078410ff */
[----:B------:R-:W-:Y:S02]  /*d0e0*/  R2UR UR14, R3 ;  /* 0x00000000030e72ca */ /* 0x000fe400000e0000 */
[----:B------:R-:W3:Y:S01]  /*d0f0*/  LDL R3, [R1+0x8] ;  /* 0x0000080001037983 */ /* 0x000ee20000100800 */
[----:B------:R-:W-:Y:S01]  /*d100*/  SHF.R.S32.HI R20, RZ, 0x1f, R19 ;  /* 0x0000001fff147819 */ /* 0x000fe20000011413 */
[----:B------:R-:W-:Y:S01]  /*d110*/  UMOV UR6, 0x0 ;  /* 0x0000000000067882 */ /* 0x000fe20000000000 */
[----:B------:R-:W-:Y:S01]  /*d120*/  MOV R10, UR5 ;  /* 0x00000005000a7c02 */ /* 0x000fe20008000f00 */
[----:B------:R-:W-:Y:S01]  /*d130*/  UMOV UR7, 0x14f00000 ;  /* 0x14f0000000077882 */ /* 0x000fe20000000000 */
[----:B------:R-:W-:Y:S01]  /*d140*/  R2UR UR8, R0 ;  /* 0x00000000000872ca */ /* 0x000fe200000e0000 */
[----:B------:R-:W-:Y:S01]  /*d150*/  UMOV UR18, URZ ;  /* 0x0000003f00127c82 */ /* 0x000fe20008000000 */
[----:B------:R-:W-:Y:S01]  /*d160*/  R2UR UR19, R19 ;  /* 0x00000000131372ca */ /* 0x000fe200000e0000 */
[----:B------:R-:W-:-:S10]  /*d170*/  UMOV UR10, 0x18 ;  /* 0x00000018000a7882 */ /* 0x000fd40000000000 */
[----:B------:R-:W-:Y:S02]  /*d180*/  UIADD3 UR16, UR8, 0x11000, URZ ;  /* 0x0001100008107890 */ /* 0x000fe4000fffe03f */
[----:B------:R-:W-:Y:S02]  /*d190*/  UIADD3 UR17, UR8, 0x26818, URZ ;  /* 0x0002681808117890 */ /* 0x000fe4000fffe03f */
[----:B------:R-:W-:-:S05]  /*d1a0*/  UIADD3 UR8, UR8, 0x1a200, URZ ;  /* 0x0001a20008087890 */ /* 0x000fca000fffe03f */
[----:B------:R-:W-:Y:S01]  /*d1b0*/  UMOV UR9, UR17 ;  /* 0x0000001100097c82 */ /* 0x000fe20008000000 */
[----:B---3--:R-:W-:-:S05]  /*d1c0*/  IMAD.X R3, R20, 0x1, R3, P1 ;  /* 0x0000000114037824 */ /* 0x008fca00008e0603 */
[----:B------:R-:W-:-:S04]  /*d1d0*/  LEA.HI.X R2, R2, R10, R3, 0x2, P2 ;  /* 0x0000000a02027211 */ /* 0x000fc800010f1403 */
[----:B------:R-:W-:Y:S02]  /*d1e0*/  R2UR UR15, R2 ;  /* 0x00000000020f72ca */ /* 0x000fe400000e0000 */
[----:B------:R-:W-:-:S04]  /*d1f0*/  IADD3 R2, P1, R11, 0xf0, RZ ;  /* 0x000000f00b027810 */ /* 0x000fc80007f3e0ff */
[----:B------:R-:W-:Y:S02]  /*d200*/  IADD3.X R3, RZ, R12, RZ, P1, !PT ;  /* 0x0000000cff037210 */ /* 0x000fe40000ffe4ff */
[----:B------:R-:W-:Y:S02]  /*d210*/  R2UR UR4, R2 ;  /* 0x00000000020472ca */ /* 0x000fe400000e0000 */
[----:B------:R-:W-:-:S13]  /*d220*/  R2UR UR5, R3 ;  /* 0x00000000030572ca */ /* 0x000fda00000e0000 */
[----:B------:R3:W-:Y:S01]  /*d230*/  UTMALDG.4D [UR16], [UR4], desc[UR6] ;  /* 0x00000610040075b4 */ /* 0x0007e20008019000 */
[----:B------:R3:W-:Y:S01]  /*d240*/  UBLKCP.S.G [UR8], [UR14], UR10 ;  /* 0x000000080e0073ba */ /* 0x0007e2000800020a */
[----:B------:R-:W4:Y:S02]  /*d250*/  SYNCS.PHASECHK.TRANS64.TRYWAIT P1, [R0+URZ+0x26848], R17 ;  /* 0x02684811000075a7 */ /* 0x000f24000802017f */
[----:B---34-:R-:W-:Y:S05]  /*d260*/  @!P1 BRA `(.L_x_2528) ;  /* 0x00000010006c9947 */ /* 0x018fea0003800000 */
.L_x_2551:
        /* <DEDUP_REMOVED lines=8> */
.L_x_2529:
        /* <DEDUP_REMOVED lines=24> */
.L_x_2553:
        /* <DEDUP_REMOVED lines=8> */
.L_x_2531:
[----:B----4-:R-:W4:Y:S04]  /*d4f0*/  LDL.64 R4, [R1] ;  /* 0x0000000001047983 */ /* 0x010f280000100a00 */
[----:B------:R-:W5:Y:S01]  /*d500*/  LDL R14, [R1+0x8] ;  /* 0x00000800010e7983 */ /* 0x000f620000100800 */
        /* <DEDUP_REMOVED lines=8> */
[----:B------:R-:W-:Y:S01]  /*d590*/  UMOV UR10, 0x18 ;  /* 0x00000018000a7882 */ /* 0x000fe20000000000 */
[----:B------:R-:W-:-:S04]  /*d5a0*/  IADD3 R13, R13, 0x2, RZ ;  /* 0x000000020d0d7810 */ /* 0x000fc80007ffe0ff */
[----:B------:R-:W-:Y:S02]  /*d5b0*/  UIADD3 UR19, UR19, 0xc0, URZ ;  /* 0x000000c013137890 */ /* 0x000fe4000fffe03f */
[----:B------:R-:W-:Y:S02]  /*d5c0*/  UIADD3 UR16, UR8, 0xe000, URZ ;  /* 0x0000e00008107890 */ /* 0x000fe4000fffe03f */
[----:B------:R-:W-:Y:S02]  /*d5d0*/  UIADD3 UR17, UR8, 0x26810, URZ ;  /* 0x0002681008117890 */ /* 0x000fe4000fffe03f */
[----:B------:R-:W-:-:S05]  /*d5e0*/  UIADD3 UR8, UR8, 0x1a000, URZ ;  /* 0x0001a00008087890 */ /* 0x000fca000fffe03f */
[----:B------:R-:W-:Y:S02]  /*d5f0*/  UMOV UR9, UR17 ;  /* 0x0000001100097c82 */ /* 0x000fe40008000000 */
[----:B------:R1:W-:Y:S01]  /*d600*/  UTMALDG.4D [UR16], [UR4], desc[UR6] ;  /* 0x00000610040075b4 */ /* 0x0003e20008019000 */
[----:B----4-:R-:W-:-:S04]  /*d610*/  IADD3 R4, P1, R4, UR19, RZ ;  /* 0x0000001304047c10 */ /* 0x010fc8000ff3e0ff */
[----:B------:R-:W-:-:S04]  /*d620*/  LEA R5, P2, R4, R9, 0x2 ;  /* 0x0000000904057211 */ /* 0x000fc800078410ff */
[----:B------:R-:W-:Y:S02]  /*d630*/  R2UR UR14, R5 ;  /* 0x00000000050e72ca */ /* 0x000fe400000e0000 */
[----:B------:R-:W-:-:S04]  /*d640*/  MOV R5, UR19 ;  /* 0x0000001300057c02 */ /* 0x000fc80008000f00 */
[----:B-----5:R-:W-:Y:S02]  /*d650*/  LEA.HI.X.SX32 R5, R5, R14, 0x1, P1 ;  /* 0x0000000e05057211 */ /* 0x020fe400008f0eff */
[----:B------:R-:W-:Y:S02]  /*d660*/  ISETP.NE.AND P1, PT, R16, RZ, PT ;  /* 0x000000ff1000720c */ /* 0x000fe40003f25270 */
[----:B------:R-:W-:-:S04]  /*d670*/  LEA.HI.X R5, R4, R10, R5, 0x2, P2 ;  /* 0x0000000a04057211 */ /* 0x000fc800010f1405 */
[----:B------:R-:W-:-:S13]  /*d680*/  R2UR UR15, R5 ;  /* 0x00000000050f72ca */ /* 0x000fda00000e0000 */
[----:B------:R1:W-:Y:S02]  /*d690*/  UBLKCP.S.G [UR8], [UR14], UR10 ;  /* 0x000000080e0073ba */ /* 0x0003e4000800020a */
[----:B-1----:R-:W-:Y:S05]  /*d6a0*/  @P1 BRA `(.L_x_2532) ;  /* 0xfffffff400b41947 */ /* 0x002fea000383ffff */
.L_x_2523:
[----:B-1----:R-:W4:Y:S04]  /*d6b0*/  LDL.LU R4, [R1+0x18] ;  /* 0x0000180001047983 */ /* 0x002f280000300800 */
[----:B------:R1:W5:Y:S01]  /*d6c0*/  LDL R5, [R1+0x1c] ;  /* 0x00001c0001057983 */ /* 0x0003620000100800 */
[----:B----4-:R-:W-:-:S13]  /*d6d0*/  ISETP.NE.AND P1, PT, R4, RZ, PT ;  /* 0x000000ff0400720c */ /* 0x010fda0003f25270 */
[----:B-1----:R-:W-:Y:S05]  /*d6e0*/  @!P1 BRA `(.L_x_2522) ;  /* 0x0000000400249947 */ /* 0x002fea0003800000 */
[----:B------:R-:W-:-:S04]  /*d6f0*/  SHF.L.U32 R14, R8, 0x1f, RZ ;  /* 0x0000001f080e7819 */ /* 0x000fc800000006ff */
[----:B------:R-:W1:Y:S02]  /*d700*/  SYNCS.PHASECHK.TRANS64.TRYWAIT P1, [R0+URZ+0x26840], R14 ;  /* 0x0268400e000075a7 */ /* 0x000e64000802017f */
[----:B-1----:R-:W-:Y:S05]  /*d710*/  @!P1 BRA `(.L_x_2533) ;  /* 0x0000000c006c9947 */ /* 0x002fea0003800000 */
.L_x_2554:
[----:B------:R-:W-:Y:S05]  /*d720*/  @P0 BRA `(.L_x_2534) ;  /* 0x00000000001c0947 */ /* 0x000fea0003800000 */
[----:B------:R-:W4:Y:S02]  /*d730*/  S2R R4, SR_TID.X ;  /* 0x0000000000047919 */ /* 0x000f240000002100 */
[----:B----45:R-:W-:Y:S01]  /*d740*/  LOP3.LUT R5, R4, 0x1f, RZ, 0xc0, !PT ;  /* 0x0000001f04057812 */ /* 0x030fe200078ec0ff */
[----:B------:R-:W-:-:S03]  /*d750*/  IMAD.MOV.U32 R4, RZ, RZ, 0x3180 ;  /* 0x00003180ff047424 */ /* 0x000fc600078e00ff */
[----:B------:R-:W-:Y:S01]  /*d760*/  ISETP.NE.AND P1, PT, R5, RZ, PT ;  /* 0x000000ff0500720c */ /* 0x000fe20003f25270 */
[----:B------:R4:W-:-:S12]  /*d770*/  SYNCS.ARRIVE.TRANS64 RZ, [R0+URZ+0x26830], R4 ;  /* 0x0268300400ff79a7 */ /* 0x0009d8000800003f */
[----:B----4-:R-:W-:Y:S05]  /*d780*/  @!P1 BRA `(.L_x_2534) ;  /* 0x0000000000049947 */ /* 0x010fea0003800000 */
[----:B------:R-:W-:Y:S01]  /*d790*/  BPT.TRAP 0x1 ;  /* 0x000000040000795c */ /* 0x000fe20000300000 */
.L_x_2534:
[----:B-----5:R-:W4:Y:S01]  /*d7a0*/  LDC.64 R4, c[0x0][0x728] ;  /* 0x0001ca00ff047b82 */ /* 0x020f220000000a00 */
[----:B------:R-:W-:Y:S01]  /*d7b0*/  IMAD R13, R13, 0x60, RZ ;  /* 0x000000600d0d7824 */ /* 0x000fe200078e02ff */
        /* <DEDUP_REMOVED lines=10> */
[----:B----4-:R-:W-:-:S04]  /*d860*/  LEA R4, P2, R15, R4, 0x2 ;  /* 0x000000040f047211 */ /* 0x010fc800078410ff */
[----:B------:R-:W-:Y:S01]  /*d870*/  UMOV UR9, UR17 ;  /* 0x0000001100097c82 */ /* 0x000fe20008000000 */
[----:B------:R-:W-:Y:S02]  /*d880*/  R2UR UR14, R4 ;  /* 0x00000000040e72ca */ /* 0x000fe400000e0000 */
[----:B------:R-:W-:-:S04]  /*d890*/  LEA.HI.X.SX32 R4, R13, R21, 0x1, P1 ;  /* 0x000000150d047211 */ /* 0x000fc800008f0eff */
[----:B------:R-:W-:-:S04]  /*d8a0*/  LEA.HI.X R4, R15, R5, R4, 0x2, P2 ;  /* 0x000000050f047211 */ /* 0x000fc800010f1404 */
[----:B------:R-:W-:Y:S02]  /*d8b0*/  R2UR UR15, R4 ;  /* 0x00000000040f72ca */ /* 0x000fe400000e0000 */
[----:B------:R-:W-:-:S04]  /*d8c0*/  IADD3 R4, P1, R11, 0x1f0, RZ ;  /* 0x000001f00b047810 */ /* 0x000fc80007f3e0ff */
[----:B------:R-:W-:Y:S02]  /*d8d0*/  R2UR UR4, R4 ;  /* 0x00000000040472ca */ /* 0x000fe400000e0000 */
[----:B------:R-:W-:-:S04]  /*d8e0*/  IADD3.X R4, RZ, R12, RZ, P1, !PT ;  /* 0x0000000cff047210 */ /* 0x000fc80000ffe4ff */
[----:B------:R-:W-:-:S13]  /*d8f0*/  R2UR UR5, R4 ;  /* 0x00000000040572ca */ /* 0x000fda00000e0000 */
[----:B------:R4:W-:Y:S01]  /*d900*/  UTMALDG.4D [UR16], [UR4], desc[UR6] ;  /* 0x00000610040075b4 */ /* 0x0009e20008019000 */
[----:B------:R4:W-:Y:S01]  /*d910*/  UBLKCP.S.G [UR8], [UR14], UR10 ;  /* 0x000000080e0073ba */ /* 0x0009e2000800020a */
[----:B------:R-:W1:Y:S02]  /*d920*/  SYNCS.PHASECHK.TRANS64.TRYWAIT P1, [R0+URZ+0x26828], R14 ;  /* 0x0268280e000075a7 */ /* 0x000e64000802017f */
[----:B-1--4-:R-:W-:Y:S05]  /*d930*/  @!P1 BRA `(.L_x_2535) ;  /* 0x0000000800f89947 */ /* 0x012fea0003800000 */
.L_x_2555:
[----:B------:R-:W-:Y:S05]  /*d940*/  @P0 BRA `(.L_x_2536) ;  /* 0x00000000001c0947 */ /* 0x000fea0003800000 */
[----:B------:R-:W4:Y:S01]  /*d950*/  S2R R4, SR_TID.X ;  /* 0x0000000000047919 */ /* 0x000f220000002100 */
[----:B------:R-:W-:-:S04]  /*d960*/  IMAD.MOV.U32 R5, RZ, RZ, 0x3180 ;  /* 0x00003180ff057424 */ /* 0x000fc800078e00ff */
[----:B------:R1:W-:Y:S01]  /*d970*/  SYNCS.ARRIVE.TRANS64 RZ, [R0+URZ+0x26818], R5 ;  /* 0x0268180500ff79a7 */ /* 0x0003e2000800003f */
[----:B----4-:R-:W-:-:S04]  /*d980*/  LOP3.LUT R4, R4, 0x1f, RZ, 0xc0, !PT ;  /* 0x0000001f04047812 */ /* 0x010fc800078ec0ff */
[----:B------:R-:W-:-:S13]  /*d990*/  ISETP.NE.AND P0, PT, R4, RZ, PT ;  /* 0x000000ff0400720c */ /* 0x000fda0003f05270 */
[----:B-1----:R-:W-:Y:S05]  /*d9a0*/  @!P0 BRA `(.L_x_2536) ;  /* 0x0000000000048947 */ /* 0x002fea0003800000 */
[----:B------:R-:W-:Y:S01]  /*d9b0*/  BPT.TRAP 0x1 ;  /* 0x000000040000795c */ /* 0x000fe20000300000 */
.L_x_2536:
[----:B------:R-:W4:Y:S04]  /*d9c0*/  LDL.LU.64 R4, [R1] ;  /* 0x0000000001047983 */ /* 0x000f280000300a00 */
[----:B-1----:R-:W2:Y:S01]  /*d9d0*/  LDL.LU R14, [R1+0x8] ;  /* 0x00000800010e7983 */ /* 0x002ea20000300800 */
[----:B------:R-:W-:Y:S01]  /*d9e0*/  R2UR UR19, R13 ;  /* 0x000000000d1372ca */ /* 0x000fe200000e0000 */
[----:B------:R-:W-:Y:S01]  /*d9f0*/  UMOV UR6, 0x0 ;  /* 0x0000000000067882 */ /* 0x000fe20000000000 */
[----:B------:R-:W-:Y:S01]  /*da00*/  R2UR UR8, R0 ;  /* 0x00000000000872ca */ /* 0x000fe200000e0000 */
[----:B------:R-:W-:Y:S01]  /*da10*/  UMOV UR7, 0x14f00000 ;  /* 0x14f0000000077882 */ /* 0x000fe20000000000 */
[----:B------:R-:W-:Y:S01]  /*da20*/  R2UR UR4, R2 ;  /* 0x00000000020472ca */ /* 0x000fe200000e0000 */
[----:B------:R-:W-:Y:S01]  /*da30*/  UMOV UR18, URZ ;  /* 0x0000003f00127c82 */ /* 0x000fe20008000000 */
[----:B------:R-:W-:Y:S01]  /*da40*/  R2UR UR5, R3 ;  /* 0x00000000030572ca */ /* 0x000fe200000e0000 */
[----:B------:R-:W-:-:S06]  /*da50*/  UMOV UR10, 0x18 ;  /* 0x00000018000a7882 */ /* 0x000fcc0000000000 */
[----:B------:R-:W-:Y:S02]  /*da60*/  UIADD3 UR19, UR19, 0x60, URZ ;  /* 0x0000006013137890 */ /* 0x000fe4000fffe03f */
[----:B------:R-:W-:Y:S02]  /*da70*/  UIADD3 UR16, UR8, 0x11000, URZ ;  /* 0x0001100008107890 */ /* 0x000fe4000fffe03f */
[----:B------:R-:W-:Y:S02]  /*da80*/  UIADD3 UR17, UR8, 0x26818, URZ ;  /* 0x0002681808117890 */ /* 0x000fe4000fffe03f */
[----:B------:R-:W-:Y:S01]  /*da90*/  UIADD3 UR8, UR8, 0x1a200, URZ ;  /* 0x0001a20008087890 */ /* 0x000fe2000fffe03f */
[----:B------:R-:W-:-:S04]  /*daa0*/  IMAD.MOV.U32 R2, RZ, RZ, 0x1 ;  /* 0x00000001ff027424 */ /* 0x000fc800078e00ff */
[----:B------:R-:W-:Y:S02]  /*dab0*/  UMOV UR9, UR17 ;  /* 0x0000001100097c82 */ /* 0x000fe40008000000 */
[----:B------:R1:W-:Y:S01]  /*dac0*/  UTMALDG.4D [UR16], [UR4], desc[UR6] ;  /* 0x00000610040075b4 */ /* 0x0003e20008019000 */
[----:B----4-:R-:W-:Y:S02]  /*dad0*/  IADD3 R4, P0, R4, UR19, RZ ;  /* 0x0000001304047c10 */ /* 0x010fe4000ff1e0ff */
[----:B------:R-:W-:-:S04]  /*dae0*/  MOV R5, UR19 ;  /* 0x0000001300057c02 */ /* 0x000fc80008000f00 */
[----:B--2---:R-:W-:Y:S02]  /*daf0*/  LEA.HI.X.SX32 R5, R5, R14, 0x1, P0 ;  /* 0x0000000e05057211 */ /* 0x004fe400000f0eff */
[----:B------:R-:W-:-:S04]  /*db00*/  LEA R9, P0, R4, R9, 0x2 ;  /* 0x0000000904097211 */ /* 0x000fc800078010ff */
[----:B------:R-:W-:Y:S02]  /*db10*/  LEA.HI.X R10, R4, R10, R5, 0x2, P0 ;  /* 0x0000000a040a7211 */ /* 0x000fe400000f1405 */
[----:B------:R-:W-:Y:S01]  /*db20*/  R2UR UR14, R9 ;  /* 0x00000000090e72ca */ /* 0x000fe200000e0000 */
[----:B------:R1:W5:Y:S01]  /*db30*/  LDL.LU R5, [R1+0x1c] ;  /* 0x00001c0001057983 */ /* 0x0003620000300800 */
[----:B------:R-:W-:-:S03]  /*db40*/  R2UR UR15, R10 ;  /* 0x000000000a0f72ca */ /* 0x000fc600000e0000 */
[----:B------:R1:W-:Y:S10]  /*db50*/  STL [R1+0x10], R2 ;  /* 0x0000100201007387 */ /* 0x0003f40000100800 */
[----:B------:R1:W-:Y:S02]  /*db60*/  UBLKCP.S.G [UR8], [UR14], UR10 ;  /* 0x000000080e0073ba */ /* 0x0003e4000800020a */
[----:B-1----:R-:W-:Y:S01]  /*db70*/  NOP ;  /* 0x0000000000007918 */ /* 0x002fe20000000000 */
.L_x_2522:
[----:B------:R-:W4:Y:S01]  /*db80*/  LDL R3, [R1+0x10] ;  /* 0x0000100001037983 */ /* 0x000f220000100800 */
[----:B------:R-:W1:Y:S02]  /*db90*/  S2R R2, SR_TID.X ;  /* 0x0000000000027919 */ /* 0x000e640000002100 */
[----:B-1----:R-:W-:-:S04]  /*dba0*/  LOP3.LUT R2, R2, 0x7f, RZ, 0xc0, !PT ;  /* 0x0000007f02027812 */ /* 0x002fc800078ec0ff */
[----:B------:R-:W-:Y:S02]  /*dbb0*/  ISETP.NE.AND P1, PT, R2, RZ, PT ;  /* 0x000000ff0200720c */ /* 0x000fe40003f25270 */
[----:B----4-:R-:W-:Y:S02]  /*dbc0*/  LEA R4, R3, R0, 0x3 ;  /* 0x0000000003047211 */ /* 0x010fe400078e18ff */
[----:B------:R-:W-:-:S04]  /*dbd0*/  SHF.L.U32 R3, R8, 0x1f, RZ ;  /* 0x0000001f08037819 */ /* 0x000fc800000006ff */
[----:B------:R-:W1:Y:S02]  /*dbe0*/  SYNCS.PHASECHK.TRANS64.TRYWAIT P0, [R4+URZ+0x26840], R3 ;  /* 0x02684003040075a7 */ /* 0x000e64000800017f */
[----:B-1----:R-:W-:Y:S05]  /*dbf0*/  @!P0 BRA `(.L_x_2537) ;  /* 0x00000008005c8947 */ /* 0x002fea0003800000 */
.L_x_2556:
[----:B------:R-:W-:Y:S05]  /*dc00*/  @P1 BRA `(.L_x_2538) ;  /* 0x0000000000181947 */ /* 0x000fea0003800000 */
[----:B------:R-:W4:Y:S01]  /*dc10*/  S2R R2, SR_TID.X ;  /* 0x0000000000027919 */ /* 0x000f220000002100 */
[----:B-1----:R-:W-:-:S04]  /*dc20*/  IMAD.MOV.U32 R3, RZ, RZ, 0x3180 ;  /* 0x00003180ff037424 */ /* 0x002fc800078e00ff */
[----:B------:R1:W-:Y:S01]  /*dc30*/  SYNCS.ARRIVE.TRANS64 RZ, [R4+URZ+0x26830], R3 ;  /* 0x0268300304ff79a7 */ /* 0x0003e2000800003f */
[----:B----4-:R-:W-:-:S13]  /*dc40*/  LOP3.LUT P0, RZ, R2, 0x1f, RZ, 0xc0, !PT ;  /* 0x0000001f02ff7812 */ /* 0x010fda000780c0ff */
[----:B-1----:R-:W-:Y:S05]  /*dc50*/  @!P0 BRA `(.L_x_2538) ;  /* 0x0000000000048947 */ /* 0x002fea0003800000 */
[----:B------:R-:W-:Y:S01]  /*dc60*/  BPT.TRAP 0x1 ;  /* 0x000000040000795c */ /* 0x000fe20000300000 */
.L_x_2538:
[----:B------:R-:W4:Y:S01]  /*dc70*/  LDL.LU R9, [R1+0x10] ;  /* 0x0000100001097983 */ /* 0x000f220000300800 */
[----:B-----5:R-:W-:Y:S01]  /*dc80*/  R2UR UR19, R5 ;  /* 0x00000000051372ca */ /* 0x020fe200000e0000 */
[----:B-1----:R-:W1:Y:S01]  /*dc90*/  LDC.64 R2, c[0x0][0x728] ;  /* 0x0001ca00ff027b82 */ /* 0x002e620000000a00 */
[----:B------:R-:W-:Y:S01]  /*dca0*/  R2UR UR17, R4 ;  /* 0x00000000041172ca */ /* 0x000fe200000e0000 */
[----:B------:R-:W-:Y:S01]  /*dcb0*/  UMOV UR6, 0x0 ;  /* 0x0000000000067882 */ /* 0x000fe20000000000 */
[----:B------:R-:W-:Y:S01]  /*dcc0*/  UMOV UR7, 0x14f00000 ;  /* 0x14f0000000077882 */ /* 0x000fe20000000000 */
[----:B------:R-:W-:Y:S01]  /*dcd0*/  UMOV UR18, URZ ;  /* 0x0000003f00127c82 */ /* 0x000fe20008000000 */
[----:B------:R-:W-:-:S07]  /*dce0*/  UMOV UR10, 0x18 ;  /* 0x00000018000a7882 */ /* 0x000fce0000000000 */
[----:B------:R-:W-:Y:S02]  /*dcf0*/  UIMAD UR19, UR19, 0x60, URZ ;  /* 0x00000060131378a4 */ /* 0x000fe4000f8e023f */
[----:B------:R-:W-:-:S04]  /*dd00*/  UIADD3 UR17, UR17, 0x26830, URZ ;  /* 0x0002683011117890 */ /* 0x000fc8000fffe03f */
[----:B------:R-:W-:Y:S02]  /*dd10*/  IADD3 R6, P0, R6, UR19, RZ ;  /* 0x0000001306067c10 */ /* 0x000fe4000ff1e0ff */
[----:B------:R-:W-:Y:S01]  /*dd20*/  MOV R10, UR19 ;  /* 0x00000013000a7c02 */ /* 0x000fe20008000f00 */
[----:B------:R-:W-:-:S03]  /*dd30*/  UMOV UR9, UR17 ;  /* 0x0000001100097c82 */ /* 0x000fc60008000000 */
[----:B------:R-:W-:Y:S02]  /*dd40*/  LEA.HI.X.SX32 R21, R10, R21, 0x1, P0 ;  /* 0x000000150a157211 */ /* 0x000fe400000f0eff */
[----:B-1----:R-:W-:-:S04]  /*dd50*/  LEA R2, P0, R6, R2, 0x2 ;  /* 0x0000000206027211 */ /* 0x002fc800078010ff */
[----:B------:R-:W-:Y:S02]  /*dd60*/  LEA.HI.X R3, R6, R3, R21, 0x2, P0 ;  /* 0x0000000306037211 */ /* 0x000fe400000f1415 */
[----:B------:R-:W-:Y:S02]  /*dd70*/  IADD3 R11, P0, R11, 0x1f0, RZ ;  /* 0x000001f00b0b7810 */ /* 0x000fe40007f1e0ff */
[----:B------:R-:W-:Y:S02]  /*dd80*/  R2UR UR14, R2 ;  /* 0x00000000020e72ca */ /* 0x000fe400000e0000 */
[----:B------:R-:W-:Y:S02]  /*dd90*/  IADD3.X R12, RZ, R12, RZ, P0, !PT ;  /* 0x0000000cff0c7210 */ /* 0x000fe400007fe4ff */
[----:B------:R-:W-:Y:S02]  /*dda0*/  R2UR UR4, R11 ;  /* 0x000000000b0472ca */ /* 0x000fe400000e0000 */
[----:B------:R-:W-:-:S02]  /*ddb0*/  R2UR UR5, R12 ;  /* 0x000000000c0572ca */ /* 0x000fc400000e0000 */
[----:B------:R-:W-:Y:S01]  /*ddc0*/  R2UR UR15, R3 ;  /* 0x00000000030f72ca */ /* 0x000fe200000e0000 */
[C-C-:B----4-:R-:W-:Y:S02]  /*ddd0*/  IMAD R4, R9.reuse, 0x3000, R0.reuse ;  /* 0x0000300009047824 */ /* 0x150fe400078e0200 */
[----:B--23--:R-:W-:-:S03]  /*dde0*/  IMAD R0, R9, 0x200, R0 ;  /* 0x0000020009007824 */ /* 0x00cfc600078e0200 */
[----:B------:R-:W-:Y:S02]  /*ddf0*/  R2UR UR16, R4 ;  /* 0x00000000041072ca */ /* 0x000fe400000e0000 */
[----:B------:R-:W-:Y:S01]  /*de00*/  R2UR UR8, R0 ;  /* 0x00000000000872ca */ /* 0x000fe200000e0000 */
[----:B------:R-:W-:-:S05]  /*de10*/  VIADD R0, R9, 0x1 ;  /* 0x0000000109007836 */ /* 0x000fca0000000000 */
[----:B------:R-:W-:-:S04]  /*de20*/  ISETP.NE.AND P0, PT, R0, 0x2, PT ;  /* 0x000000020000780c */ /* 0x000fc80003f05270 */
[----:B------:R-:W-:Y:S01]  /*de30*/  SEL R3, RZ, 0x1, P0 ;  /* 0x00000001ff037807 */ /* 0x000fe20000000000 */
[----:B------:R-:W-:Y:S01]  /*de40*/  UIADD3 UR16, UR16, 0x14000, URZ ;  /* 0x0001400010107890 */ /* 0x000fe2000fffe03f */
[----:B------:R-:W-:Y:S01]  /*de50*/  SEL R0, R0, RZ, P0 ;  /* 0x000000ff00007207 */ /* 0x000fe20000000000 */
[----:B------:R-:W-:Y:S01]  /*de60*/  UIADD3 UR8, UR8, 0x1a380, URZ ;  /* 0x0001a38008087890 */ /* 0x000fe2000fffe03f */
[----:B------:R-:W-:-:S06]  /*de70*/  LOP3.LUT R8, R8, R3, RZ, 0x3c, !PT ;  /* 0x0000000308087212 */ /* 0x000fcc00078e3cff */
[----:B------:R1:W-:Y:S02]  /*de80*/  UTMALDG.4D [UR16], [UR4], desc[UR6] ;  /* 0x00000610040075b4 */ /* 0x0003e40008019000 */
[----:B------:R1:W-:Y:S02]  /*de90*/  UBLKCP.S.G [UR8], [UR14], UR10 ;  /* 0x000000080e0073ba */ /* 0x0003e4000800020a */
[----:B-1----:R-:W-:Y:S01]  /*dea0*/  NOP ;  /* 0x0000000000007918 */ /* 0x002fe20000000000 */
.L_x_2519:
[----:B------:R-:W-:Y:S05]  /*deb0*/  BSYNC B0 ;  /* 0x0000000000007941 */ /* 0x000fea0003800000 */
.L_x_2518:
[----:B------:R-:W-:-:S03]  /*dec0*/  UMOV UR4, 0xffffffff ;  /* 0xffffffff00047882 */ /* 0x000fc60000000000 */
[----:B------:R-:W-:Y:S05]  /*ded0*/  BRA.DIV UR4, `(.L_x_2539) ;  /* 0x0000000604b87947 */ /* 0x000fea000b800000 */
[----:B------:R-:W-:-:S13]  /*dee0*/  ELECT P6, URZ, PT ;  /* 0x00000000003f782f */ /* 0x000fda00038c0000 */
.L_x_2559:
[----:B------:R-:W-:Y:S05]  /*def0*/  @!P6 BRA `(.L_x_2438) ;  /* 0x000000000084e947 */ /* 0x000fea0003800000 */
[----:B------:R-:W2:Y:S02]  /*df00*/  LDL.LU R2, [R1+0xc] ;  /* 0x00000c0001027983 */ /* 0x000ea40000300800 */
[----:B--2---:R-:W-:-:S04]  /*df10*/  LOP3.LUT R2, R2, 0x2, RZ, 0xfc, !PT ;  /* 0x0000000202027812 */ /* 0x004fc800078efcff */
[----:B------:R-:W-:-:S13]  /*df20*/  ISETP.NE.AND P2, PT, R2, 0x3, PT ;  /* 0x000000030200780c */ /* 0x000fda0003f45270 */
[----:B------:R-:W-:Y:S05]  /*df30*/  @!P2 BRA `(.L_x_2540) ;  /* 0x000000000004a947 */ /* 0x000fea0003800000 */
[----:B------:R-:W-:Y:S01]  /*df40*/  BPT.TRAP 0x1 ;  /* 0x000000040000795c */ /* 0x000fe20000300000 */
.L_x_2540:
        /* <DEDUP_REMOVED lines=15> */
.L_x_2560:
[----:B------:R-:W2:Y:S02]  /*e040*/  SYNCS.PHASECHK.TRANS64.TRYWAIT P0, [R3+URZ], R2 ;  /* 0x00000002030075a7 */ /* 0x000ea4000800017f */
[----:B--2---:R-:W-:Y:S05]  /*e050*/  @!P0 BRA `(.L_x_2542) ;  /* 0x00000004008c8947 */ /* 0x004fea0003800000 */
.L_x_2561:
[----:B------:R-:W-:Y:S05]  /*e060*/  @!P2 BRA `(.L_x_2543) ;  /* 0x000000000004a947 */ /* 0x000fea0003800000 */
[----:B------:R-:W-:Y:S01]  /*e070*/  BPT.TRAP 0x1 ;  /* 0x000000040000795c */ /* 0x000fe20000300000 */
.L_x_2543:
[----:B--2---:R-:W-:-:S05]  /*e080*/  IADD3 R3, R9, 0x26840, RZ ;  /* 0x0002684009037810 */ /* 0x004fca0007ffe0ff */
[----:B------:R-:W-:-:S04]  /*e090*/  IMAD R5, R0, 0x8, R3 ;  /* 0x0000000800057824 */ /* 0x000fc800078e0203 */
[----:B------:R-:W2:Y:S02]  /*e0a0*/  SYNCS.PHASECHK.TRANS64.TRYWAIT P0, [R5+URZ], R4 ;  /* 0x00000004050075a7 */ /* 0x000ea4000800017f */
[----:B--2---:R-:W-:Y:S05]  /*e0b0*/  @!P0 BRA `(.L_x_2544) ;  /* 0x0000000400888947 */ /* 0x004fea0003800000 */
.L_x_2562:
[----:B------:R-:W-:-:S07]  /*e0c0*/  LEA R3, R6, R3, 0x3 ;  /* 0x0000000306037211 */ /* 0x000fce00078e18ff */
.L_x_2545:
[----:B---3--:R3:W4:Y:S02]  /*e0d0*/  SYNCS.PHASECHK.TRANS64.TRYWAIT P0, [R3+URZ], R2 ;  /* 0x00000002030075a7 */ /* 0x008724000800017f */
[----:B----4-:R-:W-:Y:S05]  /*e0e0*/  @!P0 NANOSLEEP.SYNCS 0x989680 ;  /* 0x009896800000895d */ /* 0x010fea0003900000 */
[----:B------:R-:W4:Y:S02]  /*e0f0*/  @!P0 SYNCS.PHASECHK.TRANS64 P0, [R3+URZ], R2 ;  /* 0x00000002030085a7 */ /* 0x000f24000800007f */
[----:B----4-:R-:W-:Y:S05]  /*e100*/  @!P0 BRA `(.L_x_2545) ;  /* 0xfffffffc00f08947 */ /* 0x010fea000383ffff */
.L_x_2438:
[----:B------:R-:W-:Y:S05]  /*e110*/  BSYNC B6 ;  /* 0x0000000000067941 */ /* 0x000fea0003800000 */
.L_x_2433:
[----:B------:R-:W-:Y:S05]  /*e120*/  EXIT ;  /* 0x000000000000794d */ /* 0x000fea0003800000 */
.L_x_2444:
[----:B------:R-:W-:Y:S01]  /*e130*/  IMAD.MOV.U32 R12, RZ, RZ, RZ ;  /* 0x000000ffff0c7224 */ /* 0x000fe200078e00ff */
[----:B------:R-:W-:Y:S01]  /*e140*/  MOV R11, 0x1f ;  /* 0x0000001f000b7802 */ /* 0x000fe20000000f00 */
[----:B------:R-:W-:-:S07]  /*e150*/  IMAD.MOV.U32 R15, RZ, RZ, -0x1 ;  /* 0xffffffffff0f7424 */ /* 0x000fce00078e00ff */
[----:B------:R-:W-:Y:S05]  /*e160*/  WARPSYNC.COLLECTIVE R15, `(.L_x_2546) ;  /* 0x000000000f087348 */ /* 0x000fea0003c00000 */
[----:B------:R1:W2:Y:S02]  /*e170*/  SHFL.IDX P6, R14, R13, R12, R11 ;  /* 0x0000000c0d0e7389 */ /* 0x0002a400000c000b */
[----:B-12---:R-:W-:Y:S01]  /*e180*/  ENDCOLLECTIVE ;  /* 0x000000000000791b */ /* 0x006fe20003800000 */
.L_x_2546:
[----:B------:R-:W-:Y:S05]  /*e190*/  BRA `(.L_x_2547) ;  /* 0xffffff2c00e07947 */ /* 0x000fea000383ffff */
.L_x_2446:
[----:B----4-:R4:W1:Y:S02]  /*e1a0*/  SYNCS.PHASECHK.TRANS64.TRYWAIT P0, [R17+URZ+0x26800], R2 ;  /* 0x02680002110075a7 */ /* 0x010864000800017f */
[----:B-1----:R-:W-:Y:S05]  /*e1b0*/  @!P0 NANOSLEEP.SYNCS 0x989680 ;  /* 0x009896800000895d */ /* 0x002fea0003900000 */
[----:B------:R-:W1:Y:S02]  /*e1c0*/  @!P0 SYNCS.PHASECHK.TRANS64 P0, [R17+URZ+0x26800], R2 ;  /* 0x02680002110085a7 */ /* 0x000e64000800007f */
[----:B-1----:R-:W-:Y:S05]  /*e1d0*/  @!P0 BRA `(.L_x_2446) ;  /* 0xfffffffc00f08947 */ /* 0x002fea000383ffff */
[----:B------:R-:W-:Y:S05]  /*e1e0*/  BRA `(.L_x_2445) ;  /* 0xffffff2c00e87947 */ /* 0x000fea000383ffff */
.L_x_2451:
[----:B--2---:R2:W3:Y:S02]  /*e1f0*/  SYNCS.PHASECHK.TRANS64.TRYWAIT P1, [R8+URZ+0x26810], R21 ;  /* 0x02681015080075a7 */ /* 0x0044e4000802017f */
[----:B---3--:R-:W-:Y:S05]  /*e200*/  @!P1 NANOSLEEP.SYNCS 0x989680 ;  /* 0x009896800000995d */ /* 0x008fea0003900000 */
[----:B------:R-:W3:Y:S02]  /*e210*/  @!P1 SYNCS.PHASECHK.TRANS64 P1, [R8+URZ+0x26810], R21 ;  /* 0x02681015080095a7 */ /* 0x000ee4000802007f */
[----:B---3--:R-:W-:Y:S05]  /*e220*/  @!P1 BRA `(.L_x_2451) ;  /* 0xfffffffc00f09947 */ /* 0x008fea000383ffff */
[----:B------:R-:W-:Y:S05]  /*e230*/  BRA `(.L_x_2450) ;  /* 0xffffff3800347947 */ /* 0x000fea000383ffff */
.L_x_2455:
[----:B------:R1:W1:Y:S02]  /*e240*/  SYNCS.PHASECHK.TRANS64.TRYWAIT P1, [R8+URZ+0x26830], R21 ;  /* 0x02683015080075a7 */ /* 0x000264000802017f */
[----:B-1----:R-:W-:Y:S05]  /*e250*/  @!P1 NANOSLEEP.SYNCS 0x989680 ;  /* 0x009896800000995d */ /* 0x002fea0003900000 */
[----:B------:R-:W1:Y:S02]  /*e260*/  @!P1 SYNCS.PHASECHK.TRANS64 P1, [R8+URZ+0x26830], R21 ;  /* 0x02683015080095a7 */ /* 0x000e64000802007f */
[----:B-1----:R-:W-:Y:S05]  /*e270*/  @!P1 BRA `(.L_x_2455) ;  /* 0xfffffffc00f09947 */ /* 0x002fea000383ffff */
[----:B------:R-:W-:Y:S05]  /*e280*/  BRA `(.L_x_2454) ;  /* 0xffffff3c00307947 */ /* 0x000fea000383ffff */
.L_x_2463:
[----:B--2---:R2:W3:Y:S02]  /*e290*/  SYNCS.PHASECHK.TRANS64.TRYWAIT P1, [R6+URZ+0x26810], R15 ;  /* 0x0268100f060075a7 */ /* 0x0044e4000802017f */
[----:B---3--:R-:W-:Y:S05]  /*e2a0*/  @!P1 NANOSLEEP.SYNCS 0x989680 ;  /* 0x009896800000995d */ /* 0x008fea0003900000 */
[----:B------:R-:W3:Y:S02]  /*e2b0*/  @!P1 SYNCS.PHASECHK.TRANS64 P1, [R6+URZ+0x26810], R15 ;  /* 0x0268100f060095a7 */ /* 0x000ee4000802007f */
[----:B---3--:R-:W-:Y:S05]  /*e2c0*/  @!P1 BRA `(.L_x_2463) ;  /* 0xfffffffc00f09947 */ /* 0x008fea000383ffff */
[----:B------:R-:W-:Y:S05]  /*e2d0*/  BRA `(.L_x_2462) ;  /* 0xffffff7c003c7947 */ /* 0x000fea000383ffff */
.L_x_2467:
[----:B------:R1:W1:Y:S02]  /*e2e0*/  SYNCS.PHASECHK.TRANS64.TRYWAIT P1, [R6+URZ+0x26830], R15 ;  /* 0x0268300f060075a7 */ /* 0x000264000802017f */
[----:B-1----:R-:W-:Y:S05]  /*e2f0*/  @!P1 NANOSLEEP.SYNCS 0x989680 ;  /* 0x009896800000995d */ /* 0x002fea0003900000 */
[----:B------:R-:W1:Y:S02]  /*e300*/  @!P1 SYNCS.PHASECHK.TRANS64 P1, [R6+URZ+0x26830], R15 ;  /* 0x0268300f060095a7 */ /* 0x000e64000802007f */
[----:B-1----:R-:W-:Y:S05]  /*e310*/  @!P1 BRA `(.L_x_2467) ;  /* 0xfffffffc00f09947 */ /* 0x002fea000383ffff */
[----:B------:R-:W-:Y:S05]  /*e320*/  BRA `(.L_x_2466) ;  /* 0xffffff80002c7947 */ /* 0x000fea000383ffff */
.L_x_2520:
[----:B-1----:R1:W2:Y:S02]  /*e330*/  SYNCS.PHASECHK.TRANS64.TRYWAIT P1, [R0+URZ+0x26820], R3 ;  /* 0x02682003000075a7 */ /* 0x0022a4000802017f */
[----:B--2---:R-:W-:Y:S05]  /*e340*/  @!P1 NANOSLEEP.SYNCS 0x989680 ;  /* 0x009896800000995d */ /* 0x004fea0003900000 */
[----:B------:R-:W2:Y:S02]  /*e350*/  @!P1 SYNCS.PHASECHK.TRANS64 P1, [R0+URZ+0x26820], R3 ;  /* 0x02682003000095a7 */ /* 0x000ea4000802007f */
[----:B--2---:R-:W-:Y:S05]  /*e360*/  @!P1 BRA `(.L_x_2520) ;  /* 0xfffffffc00f09947 */ /* 0x004fea000383ffff */
[----:B------:R-:W-:Y:S05]  /*e370*/  BRA `(.L_x_2548) ;  /* 0xffffffe400387947 */ /* 0x000fea000383ffff */
.L_x_2524:
[----:B--2---:R2:W3:Y:S02]  /*e380*/  SYNCS.PHASECHK.TRANS64.TRYWAIT P1, [R0+URZ+0x26840], R17 ;  /* 0x02684011000075a7 */ /* 0x0044e4000802017f */
[----:B---3--:R-:W-:Y:S05]  /*e390*/  @!P1 NANOSLEEP.SYNCS 0x989680 ;  /* 0x009896800000995d */ /* 0x008fea0003900000 */
[----:B------:R-:W3:Y:S02]  /*e3a0*/  @!P1 SYNCS.PHASECHK.TRANS64 P1, [R0+URZ+0x26840], R17 ;  /* 0x02684011000095a7 */ /* 0x000ee4000802007f */
[----:B---3--:R-:W-:Y:S05]  /*e3b0*/  @!P1 BRA `(.L_x_2524) ;  /* 0xfffffffc00f09947 */ /* 0x008fea000383ffff */
[----:B------:R-:W-:Y:S05]  /*e3c0*/  BRA `(.L_x_2549) ;  /* 0xffffffe800787947 */ /* 0x000fea000383ffff */
.L_x_2526:
[----:B-1----:R1:W3:Y:S02]  /*e3d0*/  SYNCS.PHASECHK.TRANS64.TRYWAIT P1, [R0+URZ+0x26828], R17 ;  /* 0x02682811000075a7 */ /* 0x0022e4000802017f */
[----:B---3--:R-:W-:Y:S05]  /*e3e0*/  @!P1 NANOSLEEP.SYNCS 0x989680 ;  /* 0x009896800000995d */ /* 0x008fea0003900000 */
[----:B------:R-:W3:Y:S02]  /*e3f0*/  @!P1 SYNCS.PHASECHK.TRANS64 P1, [R0+URZ+0x26828], R17 ;  /* 0x02682811000095a7 */ /* 0x000ee4000802007f */
[----:B---3--:R-:W-:Y:S05]  /*e400*/  @!P1 BRA `(.L_x_2526) ;  /* 0xfffffffc00f09947 */ /* 0x008fea000383ffff */
[----:B------:R-:W-:Y:S05]  /*e410*/  BRA `(.L_x_2550) ;  /* 0xffffffe800f87947 */ /* 0x000fea000383ffff */
.L_x_2528:
[----:B---3--:R3:W4:Y:S02]  /*e420*/  SYNCS.PHASECHK.TRANS64.TRYWAIT P1, [R0+URZ+0x26848], R17 ;  /* 0x02684811000075a7 */ /* 0x008724000802017f */
[----:B----4-:R-:W-:Y:S05]  /*e430*/  @!P1 NANOSLEEP.SYNCS 0x989680 ;  /* 0x009896800000995d */ /* 0x010fea0003900000 */
[----:B------:R-:W4:Y:S02]  /*e440*/  @!P1 SYNCS.PHASECHK.TRANS64 P1, [R0+URZ+0x26848], R17 ;  /* 0x02684811000095a7 */ /* 0x000f24000802007f */
[----:B----4-:R-:W-:Y:S05]  /*e450*/  @!P1 BRA `(.L_x_2528) ;  /* 0xfffffffc00f09947 */ /* 0x010fea000383ffff */
[----:B------:R-:W-:Y:S05]  /*e460*/  BRA `(.L_x_2551) ;  /* 0xffffffec00807947 */ /* 0x000fea000383ffff */
.L_x_2530:
[----:B------:R-:W-:-:S07]  /*e470*/  SHF.L.U32 R4, R8, 0x1f, RZ ;  /* 0x0000001f08047819 */ /* 0x000fce00000006ff */
.L_x_2552:
[----:B----4-:R4:W1:Y:S02]  /*e480*/  SYNCS.PHASECHK.TRANS64.TRYWAIT P1, [R0+URZ+0x26820], R4 ;  /* 0x02682004000075a7 */ /* 0x010864000802017f */
[----:B-1----:R-:W-:Y:S05]  /*e490*/  @!P1 NANOSLEEP.SYNCS 0x989680 ;  /* 0x009896800000995d */ /* 0x002fea0003900000 */
[----:B------:R-:W1:Y:S02]  /*e4a0*/  @!P1 SYNCS.PHASECHK.TRANS64 P1, [R0+URZ+0x26820], R4 ;  /* 0x02682004000095a7 */ /* 0x000e64000802007f */
[----:B-1----:R-:W-:Y:S05]  /*e4b0*/  @!P1 BRA `(.L_x_2552) ;  /* 0xfffffffc00f09947 */ /* 0x002fea000383ffff */
[----:B------:R-:W-:Y:S05]  /*e4c0*/  BRA `(.L_x_2553) ;  /* 0xffffffec00e87947 */ /* 0x000fea000383ffff */
.L_x_2533:
[----:B-1----:R1:W4:Y:S02]  /*e4d0*/  SYNCS.PHASECHK.TRANS64.TRYWAIT P1, [R0+URZ+0x26840], R14 ;  /* 0x0268400e000075a7 */ /* 0x002324000802017f */
[----:B----4-:R-:W-:Y:S05]  /*e4e0*/  @!P1 NANOSLEEP.SYNCS 0x989680 ;  /* 0x009896800000995d */ /* 0x010fea0003900000 */
[----:B------:R-:W4:Y:S02]  /*e4f0*/  @!P1 SYNCS.PHASECHK.TRANS64 P1, [R0+URZ+0x26840], R14 ;  /* 0x0268400e000095a7 */ /* 0x000f24000802007f */
[----:B----4-:R-:W-:Y:S05]  /*e500*/  @!P1 BRA `(.L_x_2533) ;  /* 0xfffffffc00f09947 */ /* 0x010fea000383ffff */
[----:B------:R-:W-:Y:S05]  /*e510*/  BRA `(.L_x_2554) ;  /* 0xfffffff000807947 */ /* 0x000fea000383ffff */
.L_x_2535:
[----:B-1----:R1:W4:Y:S02]  /*e520*/  SYNCS.PHASECHK.TRANS64.TRYWAIT P1, [R0+URZ+0x26828], R14 ;  /* 0x0268280e000075a7 */ /* 0x002324000802017f */
[----:B----4-:R-:W-:Y:S05]  /*e530*/  @!P1 NANOSLEEP.SYNCS 0x989680 ;  /* 0x009896800000995d */ /* 0x010fea0003900000 */
[----:B------:R-:W4:Y:S02]  /*e540*/  @!P1 SYNCS.PHASECHK.TRANS64 P1, [R0+URZ+0x26828], R14 ;  /* 0x0268280e000095a7 */ /* 0x000f24000802007f */
[----:B----4-:R-:W-:Y:S05]  /*e550*/  @!P1 BRA `(.L_x_2535) ;  /* 0xfffffffc00f09947 */ /* 0x010fea000383ffff */
[----:B------:R-:W-:Y:S05]  /*e560*/  BRA `(.L_x_2555) ;  /* 0xfffffff000f47947 */ /* 0x000fea000383ffff */
.L_x_2537:
[----:B-1----:R1:W4:Y:S02]  /*e570*/  SYNCS.PHASECHK.TRANS64.TRYWAIT P0, [R4+URZ+0x26840], R3 ;  /* 0x02684003040075a7 */ /* 0x002324000800017f */
[----:B----4-:R-:W-:Y:S05]  /*e580*/  @!P0 NANOSLEEP.SYNCS 0x989680 ;  /* 0x009896800000895d */ /* 0x010fea0003900000 */
[----:B------:R-:W4:Y:S02]  /*e590*/  @!P0 SYNCS.PHASECHK.TRANS64 P0, [R4+URZ+0x26840], R3 ;  /* 0x02684003040085a7 */ /* 0x000f24000800007f */
[----:B----4-:R-:W-:Y:S05]  /*e5a0*/  @!P0 BRA `(.L_x_2537) ;  /* 0xfffffffc00f08947 */ /* 0x010fea000383ffff */
[----:B------:R-:W-:Y:S05]  /*e5b0*/  BRA `(.L_x_2556) ;  /* 0xfffffff400907947 */ /* 0x000fea000383ffff */
.L_x_2539:
[----:B------:R-:W-:Y:S01]  /*e5c0*/  BSSY B0, `(.L_x_2557) ;  /* 0x0000006000007945 */ /* 0x000fe20003800000 */
[----:B------:R-:W-:-:S07]  /*e5d0*/  MOV R15, 0xffffffff ;  /* 0xffffffff000f7802 */ /* 0x000fce0000000f00 */
[----:B------:R-:W-:Y:S05]  /*e5e0*/  WARPSYNC.COLLECTIVE R15, `(.L_x_2558) ;  /* 0x000000000f0c7348 */ /* 0x000fea0003c00000 */
[----:B------:R-:W-:Y:S02]  /*e5f0*/  ELECT P6, UR62, PT ;  /* 0x00000000003e782f */ /* 0x000fe400038c0000 */
[----:B------:R-:W-:Y:S01]  /*e600*/  MOV R14, UR62 ;  /* 0x0000003e000e7c02 */ /* 0x000fe20008000f00 */
[----:B------:R-:W-:Y:S10]  /*e610*/  ENDCOLLECTIVE ;  /* 0x000000000000791b */ /* 0x000ff40003800000 */
.L_x_2558:
[----:B------:R-:W-:Y:S05]  /*e620*/  BSYNC B0 ;  /* 0x0000000000007941 */ /* 0x000fea0003800000 */
.L_x_2557:
[----:B------:R-:W-:Y:S05]  /*e630*/  BRA `(.L_x_2559) ;  /* 0xfffffff8002c7947 */ /* 0x000fea000383ffff */
.L_x_2541:
[----:B-1----:R1:W2:Y:S02]  /*e640*/  SYNCS.PHASECHK.TRANS64.TRYWAIT P0, [R7+URZ], R4 ;  /* 0x00000004070075a7 */ /* 0x0022a4000800017f */
[----:B--2---:R-:W-:Y:S05]  /*e650*/  @!P0 NANOSLEEP.SYNCS 0x989680 ;  /* 0x009896800000895d */ /* 0x004fea0003900000 */
[----:B------:R-:W2:Y:S02]  /*e660*/  @!P0 SYNCS.PHASECHK.TRANS64 P0, [R7+URZ], R4 ;  /* 0x00000004070085a7 */ /* 0x000ea4000800007f */
[----:B--2---:R-:W-:Y:S05]  /*e670*/  @!P0 BRA `(.L_x_2541) ;  /* 0xfffffffc00f08947 */ /* 0x004fea000383ffff */
[----:B------:R-:W-:Y:S05]  /*e680*/  BRA `(.L_x_2560) ;  /* 0xfffffff8006c7947 */ /* 0x000fea000383ffff */
.L_x_2542:
[----:B--2---:R2:W3:Y:S02]  /*e690*/  SYNCS.PHASECHK.TRANS64.TRYWAIT P0, [R3+URZ], R2 ;  /* 0x00000002030075a7 */ /* 0x0044e4000800017f */
[----:B---3--:R-:W-:Y:S05]  /*e6a0*/  @!P0 NANOSLEEP.SYNCS 0x989680 ;  /* 0x009896800000895d */ /* 0x008fea0003900000 */
[----:B------:R-:W3:Y:S02]  /*e6b0*/  @!P0 SYNCS.PHASECHK.TRANS64 P0, [R3+URZ], R2 ;  /* 0x00000002030085a7 */ /* 0x000ee4000800007f */
[----:B---3--:R-:W-:Y:S05]  /*e6c0*/  @!P0 BRA `(.L_x_2542) ;  /* 0xfffffffc00f08947 */ /* 0x008fea000383ffff */
[----:B------:R-:W-:Y:S05]  /*e6d0*/  BRA `(.L_x_2561) ;  /* 0xfffffff800607947 */ /* 0x000fea000383ffff */
.L_x_2544:
[----:B--2---:R2:W3:Y:S02]  /*e6e0*/  SYNCS.PHASECHK.TRANS64.TRYWAIT P0, [R5+URZ], R4 ;  /* 0x00000004050075a7 */ /* 0x0044e4000800017f */
[----:B---3--:R-:W-:Y:S05]  /*e6f0*/  @!P0 NANOSLEEP.SYNCS 0x989680 ;  /* 0x009896800000895d */ /* 0x008fea0003900000 */
[----:B------:R-:W3:Y:S02]  /*e700*/  @!P0 SYNCS.PHASECHK.TRANS64 P0, [R5+URZ], R4 ;  /* 0x00000004050085a7 */ /* 0x000ee4000800007f */
[----:B---3--:R-:W-:Y:S05]  /*e710*/  @!P0 BRA `(.L_x_2544) ;  /* 0xfffffffc00f08947 */ /* 0x008fea000383ffff */
[----:B------:R-:W-:Y:S05]  /*e720*/  BRA `(.L_x_2562) ;  /* 0xfffffff800647947 */ /* 0x000fea000383ffff */
.L_x_2563:
        /* <DEDUP_REMOVED lines=13> */
.L_x_3737:


//--------------------- .text._ZN7cutlass13device_kernelIN5flash11enable_sm90INS1_16FlashAttnBwdSm90INS1_25CollectiveMainloopBwdSm90ILi2ELi2ELi2EN4cute5tupleIJNS5_1CILi1EEES8_S8_EEENS6_IJNS7_ILi96EEENS7_ILi128EEENS7_ILi64EEEEEENS_6half_tEfNS_4arch4Sm90ELb1ELb0ELb1ELb0ELb1ELb1ELb0ELb1ELi2ELi1ELi2ELi2ELb0EEENS1_21CollectiveEpilogueBwdISD_SE_SG_Li256ELb0ELb0ELi1EEENS1_25SingleTileBwdLPTSchedulerILb0ELi128ELb1EEEEEEEEEvNT_6ParamsE --------------------------
	.section	.text._ZN7cutlass13device_kernelIN5flash11enable_sm90INS1_16FlashAttnBwdSm90INS1_25CollectiveMainloopBwdSm90ILi2ELi2ELi2EN4cute5tupleIJNS5_1CILi1EEES8_S8_EEENS6_IJNS7_ILi96EEENS7_ILi128EEENS7_ILi64EEEEEENS_6half_tEfNS_4arch4Sm90ELb1ELb0ELb1ELb0ELb1ELb1ELb0ELb1ELi2ELi1ELi2ELi2ELb0EEENS1_21CollectiveEpilogueBwdISD_SE_SG_Li256ELb0ELb0ELi1EEENS1_25SingleTileBwdLPTSchedulerILb0ELi128ELb1EEEEEEEEEvNT_6ParamsE,"ax",@progbits
	.align	128
.text._ZN7cutlass13device_kernelIN5flash11enable_sm90INS1_16FlashAttnBwdSm90INS1_25CollectiveMainloopBwdSm90ILi2ELi2ELi2EN4cute5tupleIJNS5_1CILi1EEES8_S8_EEENS6_IJNS7_ILi96EEENS7_ILi128EEENS7_ILi64EEEEEENS_6half_tEfNS_4arch4Sm90ELb1ELb0ELb1ELb0ELb1ELb1ELb0ELb1ELi2ELi1ELi2ELi2ELb0EEENS1_21CollectiveEpilogueBwdISD_SE_SG_Li256ELb0ELb0ELi1EEENS1_25SingleTileBwdLPTSchedulerILb0ELi128ELb1EEEEEEEEEvNT_6ParamsE:
        .type           _ZN7cutlass13device_kernelIN5flash11enable_sm90INS1_16FlashAttnBwdSm90INS1_25CollectiveMainloopBwdSm90ILi2ELi2ELi2EN4cute5tupleIJNS5_1CILi1EEES8_S8_EEENS6_IJNS7_ILi96EEENS7_ILi128EEENS7_ILi64EEEEEENS_6half_tEfNS_4arch4Sm90ELb1ELb0ELb1ELb0ELb1ELb1ELb0ELb1ELi2ELi1ELi2ELi2ELb0EEENS1_21CollectiveEpilogueBwdISD_SE_SG_Li256ELb0ELb0ELi1EEENS1_25SingleTileBwdLPTSchedulerILb0ELi128ELb1EEEEEEEEEvNT_6ParamsE,@function
        .size           _ZN7cutlass13device_kernelIN5flash11enable_sm90INS1_16FlashAttnBwdSm90INS1_25CollectiveMainloopBwdSm90ILi2ELi2ELi2EN4cute5tupleIJNS5_1CILi1EEES8_S8_EEENS6_IJNS7_ILi96EEENS7_ILi128EEENS7_ILi64EEEEEENS_6half_tEfNS_4arch4Sm90ELb1ELb0ELb1ELb0ELb1ELb1ELb0ELb1ELi2ELi1ELi2ELi2ELb0EEENS1_21CollectiveEpilogueBwdISD_SE_SG_Li256ELb0ELb0ELi1EEENS1_25SingleTileBwdLPTSchedulerILb0ELi128ELb1EEEEEEEEEvNT_6ParamsE,(.L_x_3738 - _ZN7cutlass13device_kernelIN5flash11enable_sm90INS1_16FlashAttnBwdSm90INS1_25CollectiveMainloopBwdSm90ILi2ELi2ELi2EN4cute5tupleIJNS5_1CILi1EEES8_S8_EEENS6_IJNS7_ILi96EEENS7_ILi128EEENS7_ILi64EEEEEENS_6half_tEfNS_4arch4Sm90ELb1ELb0ELb1ELb0ELb1ELb1ELb0ELb1ELi2ELi1ELi2ELi2ELb0EEENS1_21CollectiveEpilogueBwdISD_SE_SG_Li256ELb0ELb0ELi1EEENS1_25SingleTileBwdLPTSchedulerILb0ELi128ELb1EEEEEEEEEvNT_6ParamsE)
        .other          _ZN7cutlass13device_kernelIN5flash11enable_sm90INS1_16FlashAttnBwdSm90INS1_25CollectiveMainloopBwdSm90ILi2ELi2ELi2EN4cute5tupleIJNS5_1CILi1EEES8_S8_EEENS6_IJNS7_ILi96EEENS7_ILi128EEENS7_ILi64EEEEEENS_6half_tEfNS_4arch4Sm90ELb1ELb0ELb1ELb0ELb1ELb1ELb0ELb1ELi2ELi1ELi2ELi2ELb0EEENS1_21CollectiveEpilogueBwdISD_SE_SG_Li256ELb0ELb0ELi1EEENS1_25SingleTileBwdLPTSchedulerILb0ELi128ELb1EEEEEEEEEvNT_6ParamsE,@"STO_CUDA_ENTRY STV_DEFAULT"
_ZN7cutlass13device_kernelIN5flash11enable_sm90INS1_16FlashAttnBwdSm90INS1_25CollectiveMainloopBwdSm90ILi2ELi2ELi2EN4cute5tupleIJNS5_1CILi1EEES8_S8_EEENS6_IJNS7_ILi96EEENS7_ILi128EEENS7_ILi64EEEEEENS_6half_tEfNS_4arch4Sm90ELb1ELb0ELb1ELb0ELb1ELb1ELb0ELb1ELi2ELi1ELi2ELi2ELb0EEENS1_21CollectiveEpilogueBwdISD_SE_SG_Li256ELb0ELb0ELi1EEENS1_25SingleTileBwdLPTSchedulerILb0ELi128ELb1EEEEEEEEEvNT_6ParamsE:
        /* <DEDUP_REMOVED lines=29> */
.L_x_2565:
[----:B------:R-:W-:Y:S05]  /*01d0*/  BSYNC B0 ;  /* 0x0000000000007941 */ /* 0x000fea0003800000 */
.L_x_2564:
        /* <DEDUP_REMOVED lines=34> */
.L_x_2566:
        /* <DEDUP_REMOVED lines=22> */
.L_x_2567:
[----:B---3--:R-:W-:Y:S01]  /*0560*/  ISETP.NE.AND P0, PT, R2, RZ, PT ;  /* 0x000000ff0200720c */ /* 0x008fe20003f05270 */
[----:B------:R-:W-:Y:S01]  /*0570*/  IMAD.MOV.U32 R2, RZ, RZ, 0x1 ;  /* 0x00000001ff027424 */ /* 0x000fe200078e00ff */
[----:B------:R-:W-:Y:S01]  /*0580*/  NOP ;  /* 0x0000000000007918 */ /* 0x000fe20000000000 */
[----:B------:R-:W-:Y:S01]  /*0590*/  ULDC.64 UR36, c[0x0][0x208] ;  /* 0x0000820000247ab9 */ /* 0x000fe20000000a00 */
[----:B------:R-:W-:Y:S02]  /*05a0*/  BSSY B6, `(.L_x_2568) ;  /* 0x0000e4e000067945 */ /* 0x000fe40003800000 */
[----:B------:R-:W-:-:S05]  /*05b0*/  SEL R2, R2, 0x2, !P0 ;  /* 0x0000000202027807 */ /* 0x000fca0004000000 */
[----:B------:R3:W-:Y:S01]  /*05c0*/  STL [R1+0xc], R2 ;  /* 0x00000c0201007387 */ /* 0x0007e20000100800 */
[----:B-12-4-:R-:W-:Y:S06]  /*05d0*/  BAR.SYNC.DEFER_BLOCKING 0x0 ;  /* 0x0000000000007b1d */ /* 0x016fec0000010000 */
[----:B------:R-:W-:Y:S05]  /*05e0*/  @!P0 BRA `(.L_x_2569) ;  /* 0x000000ac00388947 */ /* 0x000fea0003800000 */
.L_x_2570:
        /* <DEDUP_REMOVED lines=32> */
.L_x_2571:
[----:B------:R-:W-:Y:S01]  /*07f0*/  ULDC UR7, c[0x0][0xb44] ;  /* 0x0002d10000077ab9 */ /* 0x000fe20000000800 */
[----:B------:R-:W-:Y:S01]  /*0800*/  UMOV UR38, UR10 ;  /* 0x0000000a00267c82 */ /* 0x000fe20008000000 */
[----:B------:R-:W-:-:S11]  /*0810*/  UISETP.NE.AND UP0, UPT, UR7, 0x1, UPT ;  /* 0x000000010700788c */ /* 0x000fd6000bf05270 */
[----:B------:R-:W-:Y:S02]  /*0820*/  @UP0 ULDC.64 UR8, c[0x0][0xb48] ;  /* 0x0002d20000080ab9 */ /* 0x000fe40000000a00 */
[----:B------:R-:W-:-:S04]  /*0830*/  UIMAD.WIDE.U32 UR4, UR10, UR8, URZ ;  /* 0x000000080a0472a5 */ /* 0x000fc8000f8e003f */
[----:B------:R-:W-:-:S04]  /*0840*/  @UP0 USHF.R.U32.HI UR38, URZ, UR9, UR5 ;  /* 0x000000093f260299 */ /* 0x000fc80008011605 */
[----:B------:R-:W-:-:S12]  /*0850*/  UIMAD UR4, UR38, UR7, URZ ;  /* 0x00000007260472a4 */ /* 0x000fd8000f8e023f */
.L_x_2572:
        /* <DEDUP_REMOVED lines=8> */
[----:B------:R-:W-:Y:S01]  /*08e0*/  UMOV UR44, UR7 ;  /* 0x00000007002c7c82 */ /* 0x000fe20008000000 */
[----:B------:R-:W-:Y:S02]  /*08f0*/  ULOP3.LUT UR4, URZ, UR38, URZ, 0x33, !UPT ;  /* 0x000000263f047292 */ /* 0x000fe4000f8e333f */
[----:B------:R-:W-:-:S03]  /*0900*/  @UP0 USHF.R.U32.HI UR44, URZ, UR6, UR5 ;  /* 0x000000063f2c0299 */ /* 0x000fc60008011605 */
[----:B------:R-:W-:Y:S01]  /*0910*/  ULDC UR6, c[0x0][0xb2c] ;  /* 0x0002cb0000067ab9 */ /* 0x000fe20000000800 */
[----:B------:R-:W-:Y:S02]  /*0920*/  UIADD3 UR5, -UR44, URZ, URZ ;  /* 0x0000003f2c057290 */ /* 0x000fe4000fffe13f */
[----:B------:R-:W-:Y:S01]  /*0930*/  ISETP.LE.AND P0, PT, RZ, UR44, PT ;  /* 0x0000002cff007c0c */ /* 0x000fe2000bf03270 */
[----:B------:R-:W-:Y:S02]  /*0940*/  UIADD3 UR4, UR4, UR6, URZ ;  /* 0x0000000604047290 */ /* 0x000fe4000fffe03f */
[----:B------:R-:W-:-:S10]  /*0950*/  UIMAD UR43, UR43, UR5, UR7 ;  /* 0x000000052b2b72a4 */ /* 0x000fd4000f8e0207 */
[----:B------:R-:W-:Y:S05]  /*0960*/  @!P0 BRA `(.L_x_2573) ;  /* 0x000000e000448947 */ /* 0x000fea0003800000 */
[----:B------:R-:W1:Y:S01]  /*0970*/  LDC R0, c[0x0][0x280] ;  /* 0x0000a000ff007b82 */ /* 0x000e620000000800 */
[----:B------:R-:W-:Y:S01]  /*0980*/  USHF.L.U32 UR42, UR4, 0x7, URZ ;  /* 0x00000007042a7899 */ /* 0x000fe2000800063f */
[----:B------:R-:W-:Y:S02]  /*0990*/  PLOP3.LUT P0, PT, PT, PT, PT, 0x80, 0x0 ;  /* 0x000000000000781c */ /* 0x000fe40003f0f070 */
[----:B------:R-:W-:Y:S01]  /*09a0*/  CS2R R150, SRZ ;  /* 0x0000000000967805 */ /* 0x000fe2000001ff00 */
[----:B------:R-:W-:Y:S01]  /*09b0*/  ULDC UR4, c[0x0][0x74c] ;  /* 0x0001d30000047ab9 */ /* 0x000fe20000000800 */
[----:B------:R-:W-:Y:S02]  /*09c0*/  CS2R R148, SRZ ;  /* 0x0000000000947805 */ /* 0x000fe4000001ff00 */
[----:B------:R-:W-:Y:S02]  /*09d0*/  CS2R R146, SRZ ;  /* 0x0000000000927805 */ /* 0x000fe4000001ff00 */
[----:B------:R-:W-:Y:S01]  /*09e0*/  CS2R R144, SRZ ;  /* 0x0000000000907805 */ /* 0x000fe2000001ff00 */
[----:B------:R-:W1:Y:S01]  /*09f0*/  LDC R3, c[0x0][0x290] ;  /* 0x0000a400ff037b82 */ /* 0x000e620000000800 */
        /* <DEDUP_REMOVED lines=23> */
[----:B-1----:R-:W-:Y:S01]  /*0b70*/  IADD3 R2, -R3, UR42, R0 ;  /* 0x0000002a03027c10 */ /* 0x002fe2000fffe100 */
[----:B------:R-:W-:Y:S01]  /*0b80*/  VIADD R0, R0, 0x5f ;  /* 0x0000005f00007836 */ /* 0x000fe20000000000 */
[----:B------:R-:W-:-:S02]  /*0b90*/  CS2R R160, SRZ ;  /* 0x0000000000a07805 */ /* 0x000fc4000001ff00 */
[----:B------:R-:W-:Y:S02]  /*0ba0*/  CS2R R158, SRZ ;  /* 0x00000000009e7805 */ /* 0x000fe4000001ff00 */
[----:B------:R-:W-:Y:S01]  /*0bb0*/  CS2R R156, SRZ ;  /* 0x00000000009c7805 */ /* 0x000fe2000001ff00 */
[----:B------:R-:W-:Y:S01]  /*0bc0*/  VIADD R2, R2, -UR4 ;  /* 0x8000000402027c36 */ /* 0x000fe20008000000 */
[----:B------:R-:W-:Y:S01]  /*0bd0*/  CS2R R154, SRZ ;  /* 0x00000000009a7805 */ /* 0x000fe2000001ff00 */
[----:B------:R-:W-:Y:S01]  /*0be0*/  IMAD.HI R0, R0, 0x2aaaaaab, RZ ;  /* 0x2aaaaaab00007827 */ /* 0x000fe200078e02ff */
[----:B------:R-:W-:-:S03]  /*0bf0*/  CS2R R152, SRZ ;  /* 0x0000000000987805 */ /* 0x000fc6000001ff00 */
[----:B------:R-:W-:Y:S01]  /*0c00*/  IMAD.HI R2, R2, 0x2aaaaaab, RZ ;  /* 0x2aaaaaab02027827 */ /* 0x000fe200078e02ff */
[----:B------:R-:W-:-:S04]  /*0c10*/  SHF.R.U32.HI R3, RZ, 0x1f, R0 ;  /* 0x0000001fff037819 */ /* 0x000fc80000011600 */
[----:B------:R-:W-:Y:S02]  /*0c20*/  SHF.R.U32.HI R5, RZ, 0x1f, R2 ;  /* 0x0000001fff057819 */ /* 0x000fe40000011602 */
[----:B------:R-:W-:Y:S02]  /*0c30*/  LEA.HI.SX32 R4, R0, R3, 0x1c ;  /* 0x0000000300047211 */ /* 0x000fe400078fe2ff */
[----:B------:R-:W-:-:S03]  /*0c40*/  LEA.HI.SX32 R5, R2, R5, 0x1c ;  /* 0x0000000502057211 */ /* 0x000fc600078fe2ff */
[----:B------:R1:W-:Y:S01]  /*0c50*/  STL [R1+0x2c], R4 ;  /* 0x00002c0401007387 */ /* 0x0003e20000100800 */
[----:B------:R-:W-:-:S04]  /*0c60*/  VIMNMX R16, RZ, R5, !PT ;  /* 0x00000005ff107248 */ /* 0x000fc80007fe0100 */
[----:B------:R-:W-:-:S13]  /*0c70*/  ISETP.GT.AND P1, PT, R4, R16, PT ;  /* 0x000000100400720c */ /* 0x000fda0003f24270 */
[----:B-1----:R-:W-:Y:S05]  /*0c80*/  @!P1 BRA `(.L_x_2574) ;  /* 0x0000009000009947 */ /* 0x002fea0003800000 */
[----:B------:R-:W1:Y:S01]  /*0c90*/  S2R R4, SR_TID.X ;  /* 0x0000000000047919 */ /* 0x000e620000002100 */
[----:B------:R-:W-:-:S04]  /*0ca0*/  MOV R0, RZ ;  /* 0x000000ff00007202 */ /* 0x000fc80000000f00 */
[----:B------:R-:W-:Y:S02]  /*0cb0*/  LOP3.LUT P0, RZ, R0, 0x3ff, RZ, 0xc0, !PT ;  /* 0x000003ff00ff7812 */ /* 0x000fe4000780c0ff */
[----:B-1----:R-:W-:-:S11]  /*0cc0*/  IADD3 R18, R4, -0x80, RZ ;  /* 0xffffff8004127810 */ /* 0x002fd60007ffe0ff */
        /* <DEDUP_REMOVED lines=17> */
.L_x_2576:
        /* <DEDUP_REMOVED lines=15> */
.L_x_2575:
        /* <DEDUP_REMOVED lines=22> */
.L_x_2578:
[----:B------:R-:W1:Y:S01]  /*1030*/  LDC.64 R2, c[0x4][R2] ;  /* 0x0100000002027b82 */ /* 0x000e620000000a00 */
[----:B------:R-:W-:Y:S01]  /*1040*/  ULDC.64 UR4, c[0x4][0x90] ;  /* 0x0100240000047ab9 */ /* 0x000fe20000000a00 */
[----:B------:R-:W-:Y:S01]  /*1050*/  ULDC.64 UR6, c[0x4][0x10] ;  /* 0x0100040000067ab9 */ /* 0x000fe20000000a00 */
[----:B------:R-:W-:Y:S01]  /*1060*/  IMAD.U32 R4, RZ, RZ, UR4 ;  /* 0x00000004ff047e24 */ /* 0x000fe2000f8e00ff */
[----:B------:R-:W-:Y:S01]  /*1070*/  MOV R5, UR5 ;  /* 0x0000000500057c02 */ /* 0x000fe20008000f00 */
[----:B------:R-:W-:Y:S01]  /*1080*/  ULDC.64 UR4, c[0x4][0x98] ;  /* 0x0100260000047ab9 */ /* 0x000fe20000000a00 */
[----:B------:R-:W-:Y:S01]  /*1090*/  MOV R10, UR6 ;  /* 0x00000006000a7c02 */ /* 0x000fe20008000f00 */
[----:B------:R-:W-:Y:S01]  /*10a0*/  IMAD.U32 R6, RZ, RZ, UR4 ;  /* 0x00000004ff067e24 */ /* 0x000fe2000f8e00ff */
[----:B------:R-:W-:Y:S01]  /*10b0*/  MOV R12, 0x1 ;  /* 0x00000001000c7802 */ /* 0x000fe20000000f00 */
[----:B------:R-:W-:Y:S02]  /*10c0*/  IMAD.U32 R7, RZ, RZ, UR5 ;  /* 0x00000005ff077e24 */ /* 0x000fe4000f8e00ff */
[----:B------:R-:W-:-:S02]  /*10d0*/  IMAD.U32 R11, RZ, RZ, UR7 ;  /* 0x00000007ff0b7e24 */ /* 0x000fc4000f8e00ff */
[----:B------:R-:W-:Y:S02]  /*10e0*/  IMAD.MOV.U32 R8, RZ, RZ, 0x70 ;  /* 0x00000070ff087424 */ /* 0x000fe400078e00ff */
[----:B------:R-:W-:-:S07]  /*10f0*/  IMAD.MOV.U32 R13, RZ, RZ, RZ ;  /* 0x000000ffff0d7224 */ /* 0x000fce00078e00ff */
[----:B------:R-:W-:-:S07]  /*1100*/  LEPC R20, `(.L_x_2577) ;  /* 0x000000001014794e */ /* 0x000fce0000000000 */
[----:B-1----:R-:W-:Y:S05]  /*1110*/  CALL.ABS.NOINC R2 ;  /* 0x0000000002007343 */ /* 0x002fea0003c00000 */
.L_x_2577:
[----:B------:R-:W-:Y:S01]  /*1120*/  SHF.R.S32.HI R7, RZ, 0x1f, R18 ;  /* 0x0000001fff077819 */ /* 0x000fe20000011412 */
[----:B------:R-:W-:-:S03]  /*1130*/  UMOV UR4, 0xffffffff ;  /* 0xffffffff00047882 */ /* 0x000fc60000000000 */
[----:B------:R-:W-:-:S04]  /*1140*/  LEA.HI R0, R7, R18, RZ, 0x7 ;  /* 0x0000001207007211 */ /* 0x000fc800078f38ff */
[----:B------:R-:W-:Y:S01]  /*1150*/  SHF.R.S32.HI R13, RZ, 0x7, R0 ;  /* 0x00000007ff0d7819 */ /* 0x000fe20000011400 */
[----:B------:R-:W-:Y:S06]  /*1160*/  BRA.DIV UR4, `(.L_x_2579) ;  /* 0x000000da044c7947 */ /* 0x000fec000b800000 */
[----:B------:R1:W2:Y:S02]  /*1170*/  SHFL.IDX PT, R14, R13, RZ, 0x1f ;  /* 0x00001fff0d0e7589 */ /* 0x0002a400000e0000 */
.L_x_2700:
[----:B------:R-:W-:Y:S01]  /*1180*/  SHF.L.U32 R2, RZ, 0x1f, RZ ;  /* 0x0000001fff027819 */ /* 0x000fe200000006ff */
[----:B------:R-:W3:Y:S01]  /*1190*/  LDC R10, c[0x0][0x280] ;  /* 0x0000a000ff0a7b82 */ /* 0x000ee20000000800 */
[----:B------:R-:W-:Y:S01]  /*11a0*/  IMAD.SHL.U32 R3, R18, 0x40, RZ ;  /* 0x0000004012037824 */ /* 0x000fe200078e00ff */
[CC--:B------:R-:W-:Y:S02]  /*11b0*/  LEA.HI R8, R7.reuse, R18.reuse, RZ, 0x5 ;  /* 0x0000001207087211 */ /* 0x0c0fe400078f28ff */
[----:B------:R-:W-:Y:S01]  /*11c0*/  LEA.HI R5, R7, R18, RZ, 0x4 ;  /* 0x0000001207057211 */ /* 0x000fe200078f20ff */
[----:B------:R-:W4:Y:S03]  /*11d0*/  SYNCS.PHASECHK.TRANS64.TRYWAIT P0, [R17+URZ+0x26800], R2 ;  /* 0x02680002110075a7 */ /* 0x000f26000800017f */
[----:B------:R-:W1:Y:S01]  /*11e0*/  LDC R11, c[0x0][0x290] ;  /* 0x0000a400ff0b7b82 */ /* 0x000e620000000800 */
[----:B----4-:R-:W-:Y:S05]  /*11f0*/  @P0 BRA `(.L_x_2580) ;  /* 0x0000000000080947 */ /* 0x010fea0003800000 */
[----:B------:R-:W4:Y:S02]  /*1200*/  SYNCS.PHASECHK.TRANS64.TRYWAIT P0, [R17+URZ+0x26800], R2 ;  /* 0x02680002110075a7 */ /* 0x000f24000800017f */
[----:B----4-:R-:W-:Y:S05]  /*1210*/  @!P0 BRA `(.L_x_2581) ;  /* 0x000000d8003c8947 */ /* 0x010fea0003800000 */
.L_x_2580:
[----:B----4-:R-:W-:Y:S01]  /*1220*/  SHF.R.S32.HI R2, RZ, 0x5, R8 ;  /* 0x00000005ff027819 */ /* 0x010fe20000011408 */
[----:B------:R-:W-:Y:S01]  /*1230*/  ULDC UR4, c[0x0][0x74c] ;  /* 0x0001d30000047ab9 */ /* 0x000fe20000000800 */
[----:B------:R-:W-:Y:S02]  /*1240*/  SHF.R.S32.HI R6, RZ, 0x4, R5 ;  /* 0x00000004ff067819 */ /* 0x000fe40000011405 */
[----:B------:R-:W-:Y:S01]  /*1250*/  LOP3.LUT R3, R3, 0x1c0, RZ, 0xc0, !PT ;  /* 0x000001c003037812 */ /* 0x000fe200078ec0ff */
[----:B------:R-:W-:Y:S01]  /*1260*/  IMAD.SHL.U32 R4, R2, 0x10, RZ ;  /* 0x0000001002047824 */ /* 0x000fe200078e00ff */
[----:B------:R-:W-:Y:S02]  /*1270*/  LEA.HI R9, R5, R6, RZ, 0x1 ;  /* 0x0000000605097211 */ /* 0x000fe400078f08ff */
[----:B------:R-:W-:Y:S02]  /*1280*/  LEA.HI R2, R7, R18, RZ, 0x3 ;  /* 0x0000001207027211 */ /* 0x000fe400078f18ff */
[----:B------:R-:W-:-:S02]  /*1290*/  LOP3.LUT R5, R3, 0x30, R4, 0xf8, !PT ;  /* 0x0000003003057812 */ /* 0x000fc400078ef804 */
[----:B------:R-:W-:Y:S02]  /*12a0*/  LOP3.LUT R9, R9, 0x7ffffe, RZ, 0xc0, !PT ;  /* 0x007ffffe09097812 */ /* 0x000fe400078ec0ff */
[----:B------:R-:W-:Y:S02]  /*12b0*/  LOP3.LUT R4, R5, 0x8, R2, 0xf8, !PT ;  /* 0x0000000805047812 */ /* 0x000fe400078ef802 */
[----:B--2---:R-:W-:Y:S02]  /*12c0*/  LEA.HI R2, R14, R14, RZ, 0x1 ;  /* 0x0000000e0e027211 */ /* 0x004fe400078f08ff */
[----:B------:R-:W-:Y:S02]  /*12d0*/  IADD3 R6, R6, -R9, RZ ;  /* 0x8000000906067210 */ /* 0x000fe40007ffe0ff */
[----:B------:R-:W-:Y:S02]  /*12e0*/  LOP3.LUT R5, R2, 0xfffffffe, RZ, 0xc0, !PT ;  /* 0xfffffffe02057812 */ /* 0x000fe400078ec0ff */
[----:B------:R-:W-:Y:S01]  /*12f0*/  SHF.R.U32.HI R3, RZ, 0x3, R3 ;  /* 0x00000003ff037819 */ /* 0x000fe20000011603 */
[----:B------:R-:W-:Y:S01]  /*1300*/  IMAD R6, R13, 0xc, R6 ;  /* 0x0000000c0d067824 */ /* 0x000fe200078e0206 */
[----:B---3--:R-:W-:Y:S01]  /*1310*/  IADD3 R10, R10, 0x7f, RZ ;  /* 0x0000007f0a0a7810 */ /* 0x008fe20007ffe0ff */
[----:B------:R-:W-:Y:S01]  /*1320*/  IMAD.IADD R5, R14, 0x1, -R5 ;  /* 0x000000010e057824 */ /* 0x000fe200078e0a05 */
[----:B------:R-:W-:Y:S01]  /*1330*/  LOP3.LUT R3, R4, R3, RZ, 0x3c, !PT ;  /* 0x0000000304037212 */ /* 0x000fe200078e3cff */
[----:B------:R-:W2:Y:S01]  /*1340*/  LDL R14, [R1+0x2c] ;  /* 0x00002c00010e7983 */ /* 0x000ea20000100800 */
[----:B-1----:R-:W-:-:S03]  /*1350*/  IADD3 R10, -R11, UR42, R10 ;  /* 0x0000002a0b0a7c10 */ /* 0x002fc6000fffe10a */
[----:B------:R-:W-:Y:S01]  /*1360*/  IMAD.U32 R2, R6, 0x200, R3 ;  /* 0x0000020006027824 */ /* 0x000fe200078e0003 */
[----:B------:R-:W-:Y:S01]  /*1370*/  LOP3.LUT R3, R0, 0xffffff80, RZ, 0xc0, !PT ;  /* 0xffffff8000037812 */ /* 0x000fe200078ec0ff */
[----:B------:R-:W-:-:S04]  /*1380*/  VIADD R10, R10, -UR4 ;  /* 0x800000040a0a7c36 */ /* 0x000fc80008000000 */
[----:B------:R-:W-:-:S04]  /*1390*/  IMAD.HI R10, R10, 0x2aaaaaab, RZ ;  /* 0x2aaaaaab0a0a7827 */ /* 0x000fc800078e02ff */
[----:B------:R-:W-:Y:S01]  /*13a0*/  IMAD.IADD R6, R18, 0x1, -R3 ;  /* 0x0000000112067824 */ /* 0x000fe200078e0a03 */
[----:B------:R-:W-:-:S04]  /*13b0*/  SHF.R.U32.HI R9, RZ, 0x1f, R10 ;  /* 0x0000001fff097819 */ /* 0x000fc8000001160a */
[--C-:B------:R-:W-:Y:S02]  /*13c0*/  SHF.R.S32.HI R12, RZ, 0x1f, R6.reuse ;  /* 0x0000001fff0c7819 */ /* 0x100fe40000011406 */
[----:B------:R-:W-:Y:S02]  /*13d0*/  LEA.HI.SX32 R9, R10, R9, 0x1c ;  /* 0x000000090a097211 */ /* 0x000fe400078fe2ff */
[----:B------:R-:W-:Y:S01]  /*13e0*/  LEA.HI R10, R12, R6, RZ, 0x2 ;  /* 0x000000060c0a7211 */ /* 0x000fe200078f10ff */
[----:B------:R1:W-:Y:S04]  /*13f0*/  STL [R1+0x18], R2 ;  /* 0x0000180201007387 */ /* 0x0003e80000100800 */
[----:B------:R3:W-:Y:S04]  /*1400*/  STL [R1+0x1c], R12 ;  /* 0x00001c0c01007387 */ /* 0x0007e80000100800 */
[----:B------:R3:W-:Y:S01]  /*1410*/  STL [R1+0x10], R10 ;  /* 0x0000100a01007387 */ /* 0x0007e20000100800 */
[----:B-1----:R-:W-:Y:S01]  /*1420*/  IMAD R2, R13, 0x300, R6 ;  /* 0x000003000d027824 */ /* 0x002fe200078e0206 */
[----:B------:R-:W-:-:S04]  /*1430*/  LOP3.LUT R3, R10, 0xfffffffc, RZ, 0xc0, !PT ;  /* 0xfffffffc0a037812 */ /* 0x000fc800078ec0ff */
[----:B------:R-:W-:Y:S01]  /*1440*/  SHF.L.U32 R2, R2, 0x2, RZ ;  /* 0x0000000202027819 */ /* 0x000fe200000006ff */
[----:B------:R-:W-:Y:S01]  /*1450*/  IMAD.MOV.U32 R4, RZ, RZ, RZ ;  /* 0x000000ffff047224 */ /* 0x000fe200078e00ff */
        /* <DEDUP_REMOVED lines=33> */
[----:B------:R-:W-:Y:S02]  /*1670*/  IMAD R2, R2, 0x4, R17 ;  /* 0x0000000402027824 */ /* 0x000fe400078e0211 */
[----:B------:R-:W-:Y:S01]  /*1680*/  IMAD.IADD R3, R6, 0x1, -R3 ;  /* 0x0000000106037824 */ /* 0x000fe200078e0a03 */
[----:B--2---:R-:W-:-:S04]  /*1690*/  VIADDMNMX R237, R9, 0x1, R14, PT ;  /* 0x0000000109ed7846 */ /* 0x004fc8000380010e */
[----:B------:R-:W-:-:S13]  /*16a0*/  ISETP.GE.AND P0, PT, R16, R237, PT ;  /* 0x000000ed1000720c */ /* 0x000fda0003f06270 */
[----:B---3--:R-:W-:Y:S05]  /*16b0*/  @P0 BRA `(.L_x_2582) ;  /* 0x0000004000740947 */ /* 0x008fea0003800000 */
[----:B------:R-:W-:Y:S01]  /*16c0*/  LOP3.LUT R9, R8, 0xffffffe0, RZ, 0xc0, !PT ;  /* 0xffffffe008097812 */ /* 0x000fe200078ec0ff */
[----:B------:R-:W-:Y:S01]  /*16d0*/  VIADD R11, R11, -UR42 ;  /* 0x8000002a0b0b7c36 */ /* 0x000fe20008000000 */
[----:B------:R-:W-:Y:S01]  /*16e0*/  LEA.HI R6, R12, R6, RZ, 0x5 ;  /* 0x000000060c067211 */ /* 0x000fe200078f28ff */
[----:B------:R-:W-:Y:S01]  /*16f0*/  IMAD.MOV.U32 R151, RZ, RZ, RZ ;  /* 0x000000ffff977224 */ /* 0x000fe200078e00ff */
[----:B------:R-:W-:Y:S02]  /*1700*/  IADD3 R9, R18, -R9, RZ ;  /* 0x8000000912097210 */ /* 0x000fe40007ffe0ff */
[----:B------:R-:W-:Y:S02]  /*1710*/  LEA.HI R4, R13, R13, RZ, 0x1 ;  /* 0x0000000d0d047211 */ /* 0x000fe400078f08ff */
        /* <DEDUP_REMOVED lines=12> */
[----:B------:R-:W-:Y:S02]  /*17e0*/  LOP3.LUT R13, R6, 0xfffffffc, RZ, 0xc0, !PT ;  /* 0xfffffffc060d7812 */ /* 0x000fe400078ec0ff */
        /* <DEDUP_REMOVED lines=38> */
.L_x_2593:
[----:B-1-3--:R-:W2:Y:S01]  /*1a50*/  LDL R8, [R1+0xc] ;  /* 0x00000c0001087983 */ /* 0x00aea20000100800 */
[----:B------:R-:W-:Y:S05]  /*1a60*/  YIELD ;  /* 0x0000000000007946 */ /* 0x000fea0003800000 */
[----:B--2---:R-:W-:-:S04]  /*1a70*/  LOP3.LUT R8, R8, 0x1, RZ, 0xfc, !PT ;  /* 0x0000000108087812 */ /* 0x004fc800078efcff */
[----:B------:R-:W-:-:S13]  /*1a80*/  ISETP.NE.AND P0, PT, R8, 0x3, PT ;  /* 0x000000030800780c */ /* 0x000fda0003f05270 */
[----:B------:R-:W-:Y:S05]  /*1a90*/  @!P0 BRA `(.L_x_2583) ;  /* 0x0000000000048947 */ /* 0x000fea0003800000 */
[----:B------:R-:W-:Y:S01]  /*1aa0*/  BPT.TRAP 0x1 ;  /* 0x000000040000795c */ /* 0x000fe20000300000 */
.L_x_2583:
[----:B------:R-:W-:Y:S02]  /*1ab0*/  LEA R8, R0, R17, 0x3 ;  /* 0x0000001100087211 */ /* 0x000fe400078e18ff */
[----:B------:R-:W-:-:S04]  /*1ac0*/  SHF.L.U32 R21, R4, 0x1f, RZ ;  /* 0x0000001f04157819 */ /* 0x000fc800000006ff */
[----:B------:R1:W2:Y:S01]  /*1ad0*/  SYNCS.PHASECHK.TRANS64.TRYWAIT P1, [R8+URZ+0x26810], R21 ;  /* 0x02681015080075a7 */ /* 0x0002a2000802017f */
[----:B------:R-:W-:Y:S05]  /*1ae0*/  @!P0 BRA `(.L_x_2584) ;  /* 0x0000000000048947 */ /* 0x000fea0003800000 */
[----:B------:R-:W-:Y:S01]  /*1af0*/  BPT.TRAP 0x1 ;  /* 0x000000040000795c */ /* 0x000fe20000300000 */
.L_x_2584:
[----:B------:R-:W-:-:S05]  /*1b00*/  VIADD R9, R17, 0xe000 ;  /* 0x0000e00011097836 */ /* 0x000fca0000000000 */
[----:B------:R-:W-:-:S04]  /*1b10*/  SHF.R.U32.HI R9, RZ, 0x4, R9 ;  /* 0x00000004ff097819 */ /* 0x000fc80000011609 */
[----:B------:R-:W-:Y:S01]  /*1b20*/  LOP3.LUT R9, R9, 0x3fff, RZ, 0xc0, !PT ;  /* 0x00003fff09097812 */ /* 0x000fe200078ec0ff */
[----:B--2---:R-:W-:Y:S06]  /*1b30*/  @P1 BRA `(.L_x_2585) ;  /* 0x0000000000081947 */ /* 0x004fec0003800000 */
[----:B------:R-:W2:Y:S02]  /*1b40*/  SYNCS.PHASECHK.TRANS64.TRYWAIT P1, [R8+URZ+0x26810], R21 ;  /* 0x02681015080075a7 */ /* 0x000ea4000802017f */
[----:B--2---:R-:W-:Y:S05]  /*1b50*/  @!P1 BRA `(.L_x_2586) ;  /* 0x000000d000009947 */ /* 0x004fea0003800000 */
.L_x_2585:
        /* <DEDUP_REMOVED lines=58> */
.L_x_2587:
[----:B------:R1:W1:Y:S01]  /*1f00*/  SYNCS.PHASECHK.TRANS64.TRYWAIT P1, [R8+URZ+0x26830], R21 ;  /* 0x02683015080075a7 */ /* 0x000262000802017f */
[----:B------:R-:W-:Y:S05]  /*1f10*/  @!P0 BRA `(.L_x_2588) ;  /* 0x0000000000048947 */ /* 0x000fea0003800000 */
[----:B------:R-:W-:Y:S01]  /*1f20*/  BPT.TRAP 0x1 ;  /* 0x000000040000795c */ /* 0x000fe20000300000 */
.L_x_2588:
[----:B------:R-:W-:-:S05]  /*1f30*/  VIADD R12, R17, 0x14000 ;  /* 0x00014000110c7836 */ /* 0x000fca0000000000 */
[----:B------:R-:W-:-:S04]  /*1f40*/  SHF.R.U32.HI R12, RZ, 0x4, R12 ;  /* 0x00000004ff0c7819 */ /* 0x000fc8000001160c */
[----:B------:R-:W-:-:S04]  /*1f50*/  LOP3.LUT R12, R12, 0x3fff, RZ, 0xc0, !PT ;  /* 0x00003fff0c0c7812 */ /* 0x000fc800078ec0ff */
[----:B------:R-:W-:Y:S01]  /*1f60*/  LOP3.LUT R19, R12, 0x10000, RZ, 0xfc, !PT ;  /* 0x000100000c137812 */ /* 0x000fe200078efcff */
[----:B-1----:R-:W-:Y:S06]  /*1f70*/  @P1 BRA `(.L_x_2589) ;  /* 0x0000000000081947 */ /* 0x002fec0003800000 */
[----:B------:R-:W1:Y:S02]  /*1f80*/  SYNCS.PHASECHK.TRANS64.TRYWAIT P1, [R8+URZ+0x26830], R21 ;  /* 0x02683015080075a7 */ /* 0x000e64000802017f */
[----:B-1----:R-:W-:Y:S05]  /*1f90*/  @!P1 BRA `(.L_x_2590) ;  /* 0x000000cc00049947 */ /* 0x002fea0003800000 */
.L_x_2589:
        /* <DEDUP_REMOVED lines=41> */
[----:B------:R-:W-:Y:S01]  /*2230*/  FMUL.FTZ R191, R113, UR10 ;  /* 0x0000000a71bf7c20 */ /* 0x000fe20008410000 */
[----:B-1----:R-:W-:Y:S01]  /*2240*/  IMAD R92, R16, -0x60, R93 ;  /* 0xffffffa0105c7824 */ /* 0x002fe200078e025d */
[----:B------:R-:W1:Y:S01]  /*2250*/  MUFU.TANH R18, R18 ;  /* 0x0000001200127308 */ /* 0x000e620000002400 */
[----:B------:R-:W-:Y:S01]  /*2260*/  FMUL.FTZ R80, R87, UR10 ;  /* 0x0000000a57507c20 */ /* 0x000fe20008410000 */
[----:B--2---:R-:W-:Y:S01]  /*2270*/  FMUL.FTZ R21, R76, UR10 ;  /* 0x0000000a4c157c20 */ /* 0x004fe20008410000 */
        /* <DEDUP_REMOVED lines=8> */
[----:B---3--:R-:W3:Y:S01]  /*2300*/  SHFL.IDX PT, R104, R15, R6, 0x1f ;  /* 0x00001f060f687589 */ /* 0x008ee200000e0000 */
[C---:B------:R-:W-:Y:S01]  /*2310*/  SEL R103, R92.reuse, 0x60, P2 ;  /* 0x000000605c677807 */ /* 0x040fe20001000000 */
[----:B------:R-:W-:Y:S01]  /*2320*/  FMUL.FTZ R84, R91, UR10 ;  /* 0x0000000a5b547c20 */ /* 0x000fe20008410000 */
[----:B------:R-:W-:Y:S01]  /*2330*/  IADD3 R193, R92, 0x8, RZ ;  /* 0x000000085cc17810 */ /* 0x000fe20007ffe0ff */
[----:B------:R-:W-:Y:S01]  /*2340*/  FMUL.FTZ R91, R98, UR10 ;  /* 0x0000000a625b7c20 */ /* 0x000fe20008410000 */
[----:B------:R-:W4:Y:S01]  /*2350*/  MUFU.TANH R74, R74 ;  /* 0x0000004a004a7308 */ /* 0x000f220000002400 */
[C---:B------:R-:W-:Y:S01]  /*2360*/  ISETP.GT.AND P6, PT, R103.reuse, RZ, PT ;  /* 0x000000ff6700720c */ /* 0x040fe20003fc4270 */
        /* <DEDUP_REMOVED lines=181> */
[----:B------:R-:W-:Y:S01]  /*2ec0*/  SHFL.IDX PT, R232, R190, R118, 0x1f ;  /* 0x00001f76bee87589 */ /* 0x000fe200000e0000 */
[----:B------:R-:W-:Y:S01]  /*2ed0*/  ISETP.GT.AND P4, PT, R193, 0x59, PT ;  /* 0x00000059c100780c */ /* 0x000fe20003f84270 */
[----:B------:R-:W-:-:S04]  /*2ee0*/  FMUL.FTZ R193, R116, UR10 ;  /* 0x0000000a74c17c20 */ /* 0x000fc80008410000 */
[----:B------:R-:W-:Y:S08]  /*2ef0*/  MUFU.TANH R196, R196 ;  /* 0x000000c400c47308 */ /* 0x000ff00000002400 */
[----:B------:R-:W-:Y:S08]  /*2f00*/  MUFU.TANH R193, R193 ;  /* 0x000000c100c17308 */ /* 0x000ff00000002400 */
[----:B------:R-:W-:Y:S08]  /*2f10*/  MUFU.TANH R194, R194 ;  /* 0x000000c200c27308 */ /* 0x000ff00000002400 */
[----:B------:R-:W-:Y:S08]  /*2f20*/  MUFU.TANH R201, R201 ;  /* 0x000000c900c97308 */ /* 0x000ff00000002400 */
[----:B------:R-:W1:Y:S01]  /*2f30*/  MUFU.EX2 R104, R104 ;  /* 0x0000006800687308 */ /* 0x000e620000000800 */
        /* <DEDUP_REMOVED lines=12> */
[----:B-1----:R-:W-:Y:S01]  /*3000*/  FMUL.FTZ R195, R104, R195 ;  /* 0x000000c368c37220 */ /* 0x002fe20000410000 */
[----:B------:R-:W-:Y:S02]  /*3010*/  MUFU.EX2 R26, R26 ;  /* 0x0000001a001a7308 */ /* 0x000fe40000000800 */
[----:B------:R-:W1:Y:S04]  /*3020*/  SHFL.IDX PT, R24, R15, R192, 0x1f ;  /* 0x00001fc00f187589 */ /* 0x000e6800000e0000 */
[----:B------:R-:W3:Y:S04]  /*3030*/  SHFL.IDX PT, R227, R15, R199, 0x1f ;  /* 0x00001fc70fe37589 */ /* 0x000ee800000e0000 */
[----:B------:R-:W4:Y:S04]  /*3040*/  SHFL.IDX PT, R234, R190, R192, 0x1f ;  /* 0x00001fc0beea7589 */ /* 0x000f2800000e0000 */
[----:B------:R-:W5:Y:S01]  /*3050*/  SHFL.IDX PT, R233, R190, R199, 0x1f ;  /* 0x00001fc7bee97589 */ /* 0x000f6200000e0000 */
[--C-:B--2---:R-:W-:Y:S01]  /*3060*/  FFMA.FTZ R92, R92, UR4, -R229.reuse ;  /* 0x000000045c5c7c23 */ /* 0x104fe200080108e5 */
[----:B------:R-:W-:Y:S01]  /*3070*/  FFMA.FTZ R207, R207, UR4, -R229 ;  /* 0x00000004cfcf7c23 */ /* 0x000fe200080108e5 */
[--C-:B------:R-:W-:Y:S01]  /*3080*/  FFMA.FTZ R229, R206, UR4, -R225.reuse ;  /* 0x00000004cee57c23 */ /* 0x100fe200080108e1 */
[----:B------:R-:W-:Y:S01]  /*3090*/  FFMA.FTZ R206, R223, UR4, -R225 ;  /* 0x00000004dfce7c23 */ /* 0x000fe200080108e1 */
[----:B------:R-:W-:Y:S01]  /*30a0*/  FMUL.FTZ R195, R19, R195 ;  /* 0x000000c313c37220 */ /* 0x000fe20000410000 */
[----:B------:R-:W-:Y:S01]  /*30b0*/  FADD.FTZ R29, R29, -R232 ;  /* 0x800000e81d1d7221 */ /* 0x000fe20000010000 */
        /* <DEDUP_REMOVED lines=9> */
[----:B------:R-:W-:Y:S02]  /*3150*/  MUFU.EX2 R19, R224 ;  /* 0x000000e000137308 */ /* 0x000fe40000000800 */
[----:B------:R-:W1:Y:S04]  /*3160*/  SHFL.IDX PT, R225, R14, R197, 0x1f ;  /* 0x00001fc50ee17589 */ /* 0x000e6800000e0000 */
[----:B------:R-:W1:Y:S02]  /*3170*/  SHFL.IDX PT, R226, R15, R198, 0x1f ;  /* 0x00001fc60fe27589 */ /* 0x000e6400000e0000 */
[----:B------:R-:W1:Y:S02]  /*3180*/  MUFU.EX2 R94, R94 ;  /* 0x0000005e005e7308 */ /* 0x000e640000000800 */
[----:B------:R-:W1:Y:S01]  /*3190*/  SHFL.IDX PT, R15, R14, R192, 0x1f ;  /* 0x00001fc00e0f7589 */ /* 0x000e6200000e0000 */
[----:B------:R-:W-:Y:S01]  /*31a0*/  FADD.FTZ R232, R31, -R232 ;  /* 0x800000e81fe87221 */ /* 0x000fe20000010000 */
[----:B----4-:R-:W-:Y:S01]  /*31b0*/  FADD.FTZ R27, R27, -R234 ;  /* 0x800000ea1b1b7221 */ /* 0x010fe20000010000 */
[--C-:B-----5:R-:W-:Y:S01]  /*31c0*/  FADD.FTZ R32, R32, -R233.reuse ;  /* 0x800000e920207221 */ /* 0x120fe20000010000 */
[----:B------:R-:W-:Y:S01]  /*31d0*/  FADD.FTZ R34, R34, -R233 ;  /* 0x800000e922227221 */ /* 0x000fe20000010000 */
[----:B------:R-:W-:Y:S01]  /*31e0*/  FFMA.FTZ R76, -R76, R76, 1 ;  /* 0x3f8000004c4c7423 */ /* 0x000fe2000001014c */
[----:B------:R-:W-:Y:S01]  /*31f0*/  FFMA.FTZ R77, -R77, R77, 1 ;  /* 0x3f8000004d4d7423 */ /* 0x000fe2000001014d */
[----:B------:R-:W-:Y:S01]  /*3200*/  MUFU.EX2 R207, R207 ;  /* 0x000000cf00cf7308 */ /* 0x000fe20000000800 */
[--C-:B--2---:R-:W-:Y:S01]  /*3210*/  FFMA.FTZ R93, R93, UR4, -R231.reuse ;  /* 0x000000045d5d7c23 */ /* 0x104fe200080108e7 */
[----:B------:R-:W-:Y:S01]  /*3220*/  FFMA.FTZ R208, R208, UR4, -R231 ;  /* 0x00000004d0d07c23 */ /* 0x000fe200080108e7 */
[----:B------:R-:W-:Y:S01]  /*3230*/  FFMA.FTZ R231, R96, UR4, -R228 ;  /* 0x0000000460e77c23 */ /* 0x000fe200080108e4 */
[--C-:B---3--:R-:W-:Y:S01]  /*3240*/  FFMA.FTZ R97, R97, UR4, -R227.reuse ;  /* 0x0000000461617c23 */ /* 0x108fe200080108e3 */
[----:B------:R-:W-:Y:S01]  /*3250*/  FFMA.FTZ R203, R203, UR4, -R227 ;  /* 0x00000004cbcb7c23 */ /* 0x000fe200080108e3 */
[----:B------:R-:W2:Y:S01]  /*3260*/  SHFL.IDX PT, R228, R13, R192, 0x1f ;  /* 0x00001fc00de47589 */ /* 0x000ea200000e0000 */
[----:B------:R-:W-:Y:S01]  /*3270*/  FFMA.FTZ R80, -R80, R80, 1 ;  /* 0x3f80000050507423 */ /* 0x000fe20000010150 */
[--C-:B-1----:R-:W-:Y:S01]  /*3280*/  FFMA.FTZ R99, R99, UR4, -R225.reuse ;  /* 0x0000000463637c23 */ /* 0x102fe200080108e1 */
[----:B------:R-:W-:Y:S01]  /*3290*/  FFMA.FTZ R217, R217, UR4, -R225 ;  /* 0x00000004d9d97c23 */ /* 0x000fe200080108e1 */
[----:B------:R-:W1:Y:S01]  /*32a0*/  SHFL.IDX PT, R227, R13, R117, 0x1f ;  /* 0x00001f750de37589 */ /* 0x000e6200000e0000 */
[----:B------:R-:W-:Y:S01]  /*32b0*/  FFMA.FTZ R81, -R81, R81, 1 ;  /* 0x3f80000051517423 */ /* 0x000fe20000010151 */
[--C-:B------:R-:W-:Y:S01]  /*32c0*/  FFMA.FTZ R95, R95, UR4, -R226.reuse ;  /* 0x000000045f5f7c23 */ /* 0x100fe200080108e2 */
[----:B------:R-:W-:Y:S01]  /*32d0*/  FFMA.FTZ R205, R205, UR4, -R226 ;  /* 0x00000004cdcd7c23 */ /* 0x000fe200080108e2 */
[----:B------:R-:W3:Y:S01]  /*32e0*/  SHFL.IDX PT, R225, R13, R199, 0x1f ;  /* 0x00001fc70de17589 */ /* 0x000ee200000e0000 */
[----:B------:R-:W-:Y:S01]  /*32f0*/  FFMA.FTZ R82, -R82, R82, 1 ;  /* 0x3f80000052527423 */ /* 0x000fe20000010152 */
[--C-:B------:R-:W-:Y:S01]  /*3300*/  FFMA.FTZ R223, R98, UR4, -R15.reuse ;  /* 0x0000000462df7c23 */ /* 0x100fe2000801080f */
[----:B------:R-:W-:Y:S01]  /*3310*/  FFMA.FTZ R202, R202, UR4, -R15 ;  /* 0x00000004caca7c23 */ /* 0x000fe2000801080f */
[----:B------:R-:W4:Y:S01]  /*3320*/  SHFL.IDX PT, R226, R14, R199, 0x1f ;  /* 0x00001fc70ee27589 */ /* 0x000f2200000e0000 */
[----:B------:R5:W-:Y:S03]  /*3330*/  MUFU.EX2 R15, R229 ;  /* 0x000000e5000f7308 */ /* 0x000be60000000800 */
[----:B------:R-:W4:Y:S05]  /*3340*/  SHFL.IDX PT, R98, R14, R198, 0x1f ;  /* 0x00001fc60e627589 */ /* 0x000f2a00000e0000 */
[----:B------:R1:W-:Y:S01]  /*3350*/  MUFU.EX2 R96, R223 ;  /* 0x000000df00607308 */ /* 0x0003e20000000800 */
[----:B-----5:R5:W5:Y:S01]  /*3360*/  SHFL.IDX PT, R229, R14, R200, 0x1f ;  /* 0x00001fc80ee57589 */ /* 0x020b6200000e0000 */
[--C-:B--2---:R-:W-:Y:S01]  /*3370*/  FFMA.FTZ R102, R102, UR4, -R228.reuse ;  /* 0x0000000466667c23 */ /* 0x104fe200080108e4 */
[----:B------:R-:W-:Y:S01]  /*3380*/  FFMA.FTZ R216, R216, UR4, -R228 ;  /* 0x00000004d8d87c23 */ /* 0x000fe200080108e4 */
[----:B------:R-:W-:Y:S01]  /*3390*/  FSEL R228, R193, -INF , !P1 ;  /* 0xff800000c1e47808 */ /* 0x000fe20004800000 */
[--C-:B-1----:R-:W-:Y:S01]  /*33a0*/  FFMA.FTZ R103, R103, UR4, -R227.reuse ;  /* 0x0000000467677c23 */ /* 0x102fe200080108e3 */
[----:B------:R-:W-:Y:S01]  /*33b0*/  FFMA.FTZ R215, R215, UR4, -R227 ;  /* 0x00000004d7d77c23 */ /* 0x000fe200080108e3 */
[----:B------:R-:W1:Y:S01]  /*33c0*/  SHFL.IDX PT, R223, R13, R6, 0x1f ;  /* 0x00001f060ddf7589 */ /* 0x000e6200000e0000 */
[----:B------:R-:W2:Y:S01]  /*33d0*/  MUFU.EX2 R31, R219 ;  /* 0x000000db001f7308 */ /* 0x000ea20000000800 */
[--C-:B---3--:R-:W-:Y:S01]  /*33e0*/  FFMA.FTZ R220, R220, UR4, -R225.reuse ;  /* 0x00000004dcdc7c23 */ /* 0x108fe200080108e1 */
[----:B------:R-:W-:Y:S01]  /*33f0*/  FFMA.FTZ R212, R212, UR4, -R225 ;  /* 0x00000004d4d47c23 */ /* 0x000fe200080108e1 */
[----:B------:R-:W3:Y:S01]  /*3400*/  SHFL.IDX PT, R227, R13, R198, 0x1f ;  /* 0x00001fc60de37589 */ /* 0x000ee200000e0000 */
[----:B------:R-:W-:Y:S01]  /*3410*/  FSEL R225, R115, -INF , !P6 ;  /* 0xff80000073e17808 */ /* 0x000fe20007000000 */
[--C-:B----4-:R-:W-:Y:S01]  /*3420*/  FFMA.FTZ R230, R230, UR4, -R226.reuse ;  /* 0x00000004e6e67c23 */ /* 0x110fe200080108e2 */
[----:B------:R-:W-:-:S02]  /*3430*/  FFMA.FTZ R218, R218, UR4, -R226 ;  /* 0x00000004dada7c23 */ /* 0x000fc400080108e2 */
[----:B------:R-:W4:Y:S01]  /*3440*/  SHFL.IDX PT, R226, R13, R118, 0x1f ;  /* 0x00001f760de27589 */ /* 0x000f2200000e0000 */
[--C-:B------:R-:W-:Y:S01]  /*3450*/  FFMA.FTZ R100, R100, UR4, -R98.reuse ;  /* 0x0000000464647c23 */ /* 0x100fe20008010862 */
[----:B------:R-:W-:Y:S01]  /*3460*/  FFMA.FTZ R213, R213, UR4, -R98 ;  /* 0x00000004d5d57c23 */ /* 0x000fe20008010862 */
[----:B-----5:R5:W-:Y:S01]  /*3470*/  MUFU.EX2 R14, R231 ;  /* 0x000000e7000e7308 */ /* 0x020be20000000800 */
[--C-:B------:R-:W-:Y:S01]  /*3480*/  FFMA.FTZ R222, R222, UR4, -R229.reuse ;  /* 0x00000004dede7c23 */ /* 0x100fe200080108e5 */
[----:B------:R-:W-:Y:S01]  /*3490*/  FFMA.FTZ R210, R210, UR4, -R229 ;  /* 0x00000004d2d27c23 */ /* 0x000fe200080108e5 */
[----:B------:R-:W-:-:S05]  /*34a0*/  FSEL R229, R201, -INF , !P4 ;  /* 0xff800000c9e57808 */ /* 0x000fca0006000000 */
[----:B------:R2:W-:Y:S01]  /*34b0*/  MUFU.EX2 R98, R230 ;  /* 0x000000e600627308 */ /* 0x0005e20000000800 */
[----:B-----5:R-:W5:Y:S01]  /*34c0*/  SHFL.IDX PT, R231, R190, R117, 0x1f ;  /* 0x00001f75bee77589 */ /* 0x020f6200000e0000 */
[--C-:B-1----:R-:W-:Y:S01]  /*34d0*/  FFMA.FTZ R101, R101, UR4, -R223.reuse ;  /* 0x0000000465657c23 */ /* 0x102fe200080108df */
[----:B------:R-:W-:Y:S02]  /*34e0*/  FFMA.FTZ R214, R214, UR4, -R223 ;  /* 0x00000004d6d67c23 */ /* 0x000fe400080108df */
[----:B------:R-:W1:Y:S01]  /*34f0*/  SHFL.IDX PT, R223, R13, R197, 0x1f ;  /* 0x00001fc50ddf7589 */ /* 0x000e6200000e0000 */
[----:B---3--:R-:W-:Y:S02]  /*3500*/  FFMA.FTZ R228, R228, UR4, -R227 ;  /* 0x00000004e4e47c23 */ /* 0x008fe400080108e3 */
[----:B------:R-:W3:Y:S01]  /*3510*/  MUFU.EX2 R209, R209 ;  /* 0x000000d100d17308 */ /* 0x000ee20000000800 */
[----:B--2---:R-:W-:Y:S01]  /*3520*/  SHFL.IDX PT, R230, R190, R197, 0x1f ;  /* 0x00001fc5bee67589 */ /* 0x004fe200000e0000 */
[--C-:B----4-:R-:W-:Y:S01]  /*3530*/  FFMA.FTZ R235, R235, UR4, -R226.reuse ;  /* 0x00000004ebeb7c23 */ /* 0x110fe200080108e2 */
[----:B------:R-:W-:-:S02]  /*3540*/  FFMA.FTZ R211, R211, UR4, -R226 ;  /* 0x00000004d3d37c23 */ /* 0x000fc400080108e2 */
[----:B------:R2:W4:Y:S03]  /*3550*/  SHFL.IDX PT, R226, R13, R200, 0x1f ;  /* 0x00001fc80de27589 */ /* 0x00052600000e0000 */
[----:B------:R2:W-:Y:S01]  /*3560*/  MUFU.EX2 R12, R235 ;  /* 0x000000eb000c7308 */ /* 0x0005e20000000800 */
[----:B------:R-:W-:Y:S01]  /*3570*/  FFMA.FTZ R219, -R18, R18, 1 ;  /* 0x3f80000012db7423 */ /* 0x000fe20000010112 */
[--C-:B-----5:R-:W-:Y:S01]  /*3580*/  FADD.FTZ R28, R28, -R231.reuse ;  /* 0x800000e71c1c7221 */ /* 0x120fe20000010000 */
[----:B--2---:R-:W2:Y:S05]  /*3590*/  LDL R235, [R1+0x18] ;  /* 0x0000180001eb7983 */ /* 0x004eaa0000100800 */
[----:B------:R5:W-:Y:S01]  /*35a0*/  MUFU.EX2 R13, R222 ;  /* 0x000000de000d7308 */ /* 0x000be20000000800 */
[----:B------:R-:W-:Y:S01]  /*35b0*/  FADD.FTZ R30, R30, -R231 ;  /* 0x800000e71e1e7221 */ /* 0x000fe20000010000 */
[----:B------:R-:W-:-:S06]  /*35c0*/  FMUL.FTZ R32, R94, R32 ;  /* 0x000000205e207220 */ /* 0x000fcc0000410000 */
[----:B------:R-:W-:Y:S01]  /*35d0*/  MUFU.EX2 R93, R93 ;  /* 0x0000005d005d7308 */ /* 0x000fe20000000800 */
[----:B-----5:R-:W-:-:S05]  /*35e0*/  FSEL R222, R191, -INF , !P5 ;  /* 0xff800000bfde7808 */ /* 0x020fca0006800000 */
[--C-:B-1----:R-:W-:Y:S01]  /*35f0*/  FFMA.FTZ R222, R222, UR4, -R223.reuse ;  /* 0x00000004dede7c23 */ /* 0x102fe200080108df */
        /* <DEDUP_REMOVED lines=10> */
[----:B------:R-:W1:Y:S07]  /*36a0*/  SHFL.IDX PT, R190, R190, R200, 0x1f ;  /* 0x00001fc8bebe7589 */ /* 0x000e6e00000e0000 */
[----:B------:R-:W4:Y:S08]  /*36b0*/  MUFU.EX2 R18, R221 ;  /* 0x000000dd00127308 */ /* 0x000f300000000800 */
[----:B------:R-:W-:Y:S08]  /*36c0*/  MUFU.EX2 R202, R202 ;  /* 0x000000ca00ca7308 */ /* 0x000ff00000000800 */
[----:B------:R-:W-:Y:S01]  /*36d0*/  MUFU.EX2 R206, R206 ;  /* 0x000000ce00ce7308 */ /* 0x000fe20000000800 */
[--C-:B-1----:R-:W-:Y:S01]  /*36e0*/  FADD.FTZ R37, R37, -R190.reuse ;  /* 0x800000be25257221 */ /* 0x102fe20000010000 */
[----:B------:R-:W-:Y:S01]  /*36f0*/  FADD.FTZ R39, R39, -R190 ;  /* 0x800000be27277221 */ /* 0x000fe20000010000 */
        /* <DEDUP_REMOVED lines=12> */
[----:B---3--:R-:W-:Y:S01]  /*37c0*/  FMUL.FTZ R73, R209, R34 ;  /* 0x00000022d1497220 */ /* 0x008fe20000410000 */
[----:B------:R-:W-:Y:S01]  /*37d0*/  FFMA.FTZ R32, -R75, R75, 1 ;  /* 0x3f8000004b207423 */ /* 0x000fe2000001014b */
[----:B------:R-:W-:Y:S01]  /*37e0*/  FMUL.FTZ R22, R22, R23 ;  /* 0x0000001716167220 */ /* 0x000fe20000410000 */
[----:B------:R-:W-:Y:S01]  /*37f0*/  FMUL.FTZ R23, R27, R28 ;  /* 0x0000001c1b177220 */ /* 0x000fe20000410000 */
[----:B----4-:R-:W-:Y:S01]  /*3800*/  FMUL.FTZ R27, R18, R232 ;  /* 0x000000e8121b7220 */ /* 0x010fe20000410000 */
[----:B------:R-:W-:Y:S01]  /*3810*/  FMUL.FTZ R32, R32, R73 ;  /* 0x0000004920207220 */ /* 0x000fe20000410000 */
[----:B------:R-:W-:Y:S01]  /*3820*/  FFMA.FTZ R30, -R72, R72, 1 ;  /* 0x3f800000481e7423 */ /* 0x000fe20000010148 */
[----:B------:R-:W1:Y:S01]  /*3830*/  SHFL.IDX PT, R73, R11, R117, 0x1f ;  /* 0x00001f750b497589 */ /* 0x000e6200000e0000 */
[----:B------:R-:W-:Y:S03]  /*3840*/  MUFU.EX2 R203, R203 ;  /* 0x000000cb00cb7308 */ /* 0x000fe60000000800 */
[----:B------:R-:W3:Y:S01]  /*3850*/  SHFL.IDX PT, R75, R11, R197, 0x1f ;  /* 0x00001fc50b4b7589 */ /* 0x000ee200000e0000 */
[----:B------:R-:W-:-:S04]  /*3860*/  FMUL.FTZ R30, R30, R27 ;  /* 0x0000001b1e1e7220 */ /* 0x000fc80000410000 */
[----:B------:R-:W4:Y:S01]  /*3870*/  MUFU.EX2 R27, R205 ;  /* 0x000000cd001b7308 */ /* 0x000f220000000800 */
[--C-:B------:R-:W-:Y:S01]  /*3880*/  FADD.FTZ R33, R33, -R230.reuse ;  /* 0x800000e621217221 */ /* 0x100fe20000010000 */
[----:B------:R-:W-:Y:S01]  /*3890*/  FADD.FTZ R35, R35, -R230 ;  /* 0x800000e623237221 */ /* 0x000fe20000010000 */
[----:B------:R-:W-:Y:S01]  /*38a0*/  FFMA.FTZ R34, -R74, R74, 1 ;  /* 0x3f8000004a227423 */ /* 0x000fe2000001014a */
[--C-:B------:R-:W-:Y:S01]  /*38b0*/  FADD.FTZ R36, R36, -R229.reuse ;  /* 0x800000e524247221 */ /* 0x100fe20000010000 */
[----:B------:R-:W-:Y:S01]  /*38c0*/  FMUL.FTZ R33, R93, R33 ;  /* 0x000000215d217220 */ /* 0x000fe20000410000 */
[----:B------:R-:W-:Y:S01]  /*38d0*/  FMUL.FTZ R35, R208, R35 ;  /* 0x00000023d0237220 */ /* 0x000fe20000410000 */
[----:B------:R-:W-:Y:S01]  /*38e0*/  FADD.FTZ R38, R38, -R229 ;  /* 0x800000e526267221 */ /* 0x000fe20000010000 */
[----:B------:R-:W-:Y:S01]  /*38f0*/  FMUL.FTZ R36, R95, R36 ;  /* 0x000000245f247220 */ /* 0x000fe20000410000 */
[----:B------:R-:W-:Y:S01]  /*3900*/  FMUL.FTZ R34, R34, R33 ;  /* 0x0000002122227220 */ /* 0x000fe20000410000 */
[----:B------:R-:W-:Y:S01]  /*3910*/  FMUL.FTZ R33, R76, R35 ;  /* 0x000000234c217220 */ /* 0x000fe20000410000 */
[----:B------:R-:W5:Y:S01]  /*3920*/  SHFL.IDX PT, R28, R11, R6, 0x1f ;  /* 0x00001f060b1c7589 */ /* 0x000f6200000e0000 */
[----:B------:R-:W-:Y:S01]  /*3930*/  FFMA.FTZ R35, -R79, R79, 1 ;  /* 0x3f8000004f237423 */ /* 0x000fe2000001014f */
[----:B------:R-:W-:Y:S01]  /*3940*/  FMUL.FTZ R36, R77, R36 ;  /* 0x000000244d247220 */ /* 0x000fe20000410000 */
[----:B------:R-:W5:Y:S01]  /*3950*/  MUFU.EX2 R204, R204 ;  /* 0x000000cc00cc7308 */ /* 0x000f620000000800 */
[----:B------:R-:W5:Y:S01]  /*3960*/  SHFL.IDX PT, R72, R11, R192, 0x1f ;  /* 0x00001fc00b487589 */ /* 0x000f6200000e0000 */
[----:B-1----:R-:W-:Y:S01]  /*3970*/  FADD.FTZ R79, R44, -R73 ;  /* 0x800000492c4f7221 */ /* 0x002fe20000010000 */
[----:B----4-:R-:W-:Y:S01]  /*3980*/  FMUL.FTZ R38, R27, R38 ;  /* 0x000000261b267220 */ /* 0x010fe20000410000 */
[----:B---3--:R-:W-:Y:S01]  /*3990*/  FADD.FTZ R44, R51, -R75 ;  /* 0x8000004b332c7221 */ /* 0x008fe20000010000 */
[----:B------:R-:W1:Y:S02]  /*39a0*/  SHFL.IDX PT, R77, R11, R200, 0x1f ;  /* 0x00001fc80b4d7589 */ /* 0x000e6400000e0000 */
[----:B------:R-:W-:Y:S01]  /*39b0*/  FMUL.FTZ R35, R35, R38 ;  /* 0x0000002623237220 */ /* 0x000fe20000410000 */
[----:B------:R-:W3:Y:S01]  /*39c0*/  MUFU.EX2 R218, R218 ;  /* 0x000000da00da7308 */ /* 0x000ee20000000800 */
[----:B------:R-:W-:Y:S04]  /*39d0*/  LDS R51, [R10+0x380] ;  /* 0x000380000a337984 */ /* 0x000fe80000000800 */
[----:B------:R-:W4:Y:S01]  /*39e0*/  SHFL.IDX PT, R38, R11, R118, 0x1f ;  /* 0x00001f760b267589 */ /* 0x000f2200000e0000 */
[----:B------:R-:W-:-:S02]  /*39f0*/  FFMA.FTZ R89, -R89, R89, 1 ;  /* 0x3f80000059597423 */ /* 0x000fc40000010159 */
[----:B------:R-:W3:Y:S01]  /*3a00*/  MUFU.EX2 R99, R99 ;  /* 0x0000006300637308 */ /* 0x000ee20000000800 */
[----:B------:R-:W3:Y:S01]  /*3a10*/  SHFL.IDX PT, R74, R11, R199, 0x1f ;  /* 0x00001fc70b4a7589 */ /* 0x000ee200000e0000 */
[----:B------:R-:W-:Y:S01]  /*3a20*/  FMUL.FTZ R39, R207, R39 ;  /* 0x00000027cf277220 */ /* 0x000fe20000410000 */
[----:B-----5:R-:W-:Y:S02]  /*3a30*/  FADD.FTZ R40, R40, -R28 ;  /* 0x8000001c28287221 */ /* 0x020fe40000010000 */
[----:B------:R5:W3:Y:S01]  /*3a40*/  SHFL.IDX PT, R76, R11, R198, 0x1f ;  /* 0x00001fc60b4c7589 */ /* 0x000ae200000e0000 */
[----:B------:R-:W-:Y:S02]  /*3a50*/  FADD.FTZ R73, R46, -R73 ;  /* 0x800000492e497221 */ /* 0x000fe40000010000 */
[----:B------:R-:W3:Y:S01]  /*3a60*/  MUFU.EX2 R217, R217 ;  /* 0x000000d900d97308 */ /* 0x000ee20000000800 */
[----:B------:R-:W-:Y:S01]  /*3a70*/  FADD.FTZ R41, R41, -R72 ;  /* 0x8000004829297221 */ /* 0x000fe20000010000 */
[----:B------:R-:W-:Y:S01]  /*3a80*/  FMUL.FTZ R40, R15, R40 ;  /* 0x000000280f287220 */ /* 0x000fe20000410000 */
[----:B-1----:R-:W-:-:S02]  /*3a90*/  FADD.FTZ R46, R53, -R77 ;  /* 0x8000004d352e7221 */ /* 0x002fc40000010000 */
[----:B------:R-:W-:Y:S01]  /*3aa0*/  FMUL.FTZ R53, R96, R41 ;  /* 0x0000002960357220 */ /* 0x000fe20000410000 */
[----:B-----5:R-:W-:Y:S01]  /*3ab0*/  FMUL.FTZ R11, R80, R39 ;  /* 0x00000027500b7220 */ /* 0x020fe20000410000 */
[----:B------:R-:W-:Y:S01]  /*3ac0*/  FADD.FTZ R39, R42, -R28 ;  /* 0x8000001c2a277221 */ /* 0x000fe20000010000 */
[----:B------:R-:W-:Y:S01]  /*3ad0*/  FMUL.FTZ R41, R81, R40 ;  /* 0x0000002851297220 */ /* 0x000fe20000410000 */
[----:B------:R-:W-:Y:S01]  /*3ae0*/  FMUL.FTZ R40, R82, R53 ;  /* 0x0000003552287220 */ /* 0x000fe20000410000 */
[----:B------:R-:W-:Y:S01]  /*3af0*/  FFMA.FTZ R84, -R84, R84, 1 ;  /* 0x3f80000054547423 */ /* 0x000fe20000010154 */
[----:B------:R-:W-:Y:S01]  /*3b00*/  FFMA.FTZ R83, -R83, R83, 1 ;  /* 0x3f80000053537423 */ /* 0x000fe20000010153 */
[----:B----4-:R-:W-:Y:S01]  /*3b10*/  FADD.FTZ R28, R45, -R38 ;  /* 0x800000262d1c7221 */ /* 0x010fe20000010000 */
[----:B------:R-:W-:Y:S01]  /*3b20*/  FFMA.FTZ R53, -R86, R86, 1 ;  /* 0x3f80000056357423 */ /* 0x000fe20000010156 */
[----:B------:R-:W1:Y:S02]  /*3b30*/  MUFU.EX2 R210, R210 ;  /* 0x000000d200d27308 */ /* 0x000e640000000800 */
[----:B------:R-:W-:Y:S01]  /*3b40*/  FMUL.FTZ R28, R97, R28 ;  /* 0x0000001c611c7220 */ /* 0x000fe20000410000 */
[----:B---3--:R-:W-:Y:S01]  /*3b50*/  FADD.FTZ R45, R48, -R74 ;  /* 0x8000004a302d7221 */ /* 0x008fe20000010000 */
[----:B------:R-:W-:Y:S01]  /*3b60*/  FADD.FTZ R38, R47, -R38 ;  /* 0x800000262f267221 */ /* 0x000fe20000010000 */
[----:B------:R-:W-:Y:S01]  /*3b70*/  FADD.FTZ R47, R50, -R74 ;  /* 0x8000004a322f7221 */ /* 0x000fe20000010000 */
[----:B------:R-:W-:Y:S01]  /*3b80*/  FMUL.FTZ R53, R53, R28 ;  /* 0x0000001c35357220 */ /* 0x000fe20000410000 */
[----:B------:R-:W-:Y:S01]  /*3b90*/  FMUL.FTZ R79, R14, R79 ;  /* 0x0000004f0e4f7220 */ /* 0x000fe20000410000 */
[----:B------:R-:W-:Y:S01]  /*3ba0*/  FMUL.FTZ R28, R98, R45 ;  /* 0x0000002d621c7220 */ /* 0x000fe20000410000 */
[----:B------:R-:W-:Y:S01]  /*3bb0*/  FFMA.FTZ R50, -R85, R85, 1 ;  /* 0x3f80000055327423 */ /* 0x000fe20000010155 */
[----:B------:R-:W-:Y:S01]  /*3bc0*/  FADD.FTZ R43, R43, -R72 ;  /* 0x800000482b2b7221 */ /* 0x000fe20000010000 */
[----:B------:R-:W3:Y:S01]  /*3bd0*/  SHFL.IDX PT, R192, R51, R192, 0x1f ;  /* 0x00001fc033c07589 */ /* 0x000ee200000e0000 */
[----:B------:R-:W-:Y:S01]  /*3be0*/  FMUL.FTZ R45, R89, R28 ;  /* 0x0000001c592d7220 */ /* 0x000fe20000410000 */
[----:B------:R-:W-:Y:S01]  /*3bf0*/  FMUL.FTZ R50, R50, R79 ;  /* 0x0000004f32327220 */ /* 0x000fe20000410000 */
[----:B------:R-:W-:Y:S01]  /*3c00*/  FADD.FTZ R42, R49, -R75 ;  /* 0x8000004b312a7221 */ /* 0x000fe20000010000 */
[----:B------:R-:W4:Y:S01]  /*3c10*/  SHFL.IDX PT, R79, R51, R6, 0x1f ;  /* 0x00001f06334f7589 */ /* 0x000f2200000e0000 */
[----:B------:R-:W-:Y:S01]  /*3c20*/  FMUL.FTZ R43, R202, R43 ;  /* 0x0000002bca2b7220 */ /* 0x000fe20000410000 */
[----:B------:R-:W5:Y:S02]  /*3c30*/  MUFU.EX2 R100, R100 ;  /* 0x0000006400647308 */ /* 0x000f640000000800 */
[----:B------:R-:W4:Y:S01]  /*3c40*/  SHFL.IDX PT, R28, R51, R197, 0x1f ;  /* 0x00001fc5331c7589 */ /* 0x000f2200000e0000 */
[----:B------:R-:W-:-:S03]  /*3c50*/  FMUL.FTZ R48, R206, R39 ;  /* 0x00000027ce307220 */ /* 0x000fc60000410000 */
[----:B------:R-:W4:Y:S01]  /*3c60*/  SHFL.IDX PT, R75, R51, R198, 0x1f ;  /* 0x00001fc6334b7589 */ /* 0x000f2200000e0000 */
[----:B------:R-:W-:Y:S01]  /*3c70*/  FFMA.FTZ R88, -R88, R88, 1 ;  /* 0x3f80000058587423 */ /* 0x000fe20000010158 */
[----:B------:R-:W4:Y:S02]  /*3c80*/  MUFU.EX2 R213, R213 ;  /* 0x000000d500d57308 */ /* 0x000f240000000800 */
[----:B------:R-:W4:Y:S01]  /*3c90*/  SHFL.IDX PT, R117, R51, R117, 0x1f ;  /* 0x00001f7533757589 */ /* 0x000f2200000e0000 */
[----:B------:R-:W-:-:S03]  /*3ca0*/  FMUL.FTZ R10, R84, R43 ;  /* 0x0000002b540a7220 */ /* 0x000fc60000410000 */
[----:B------:R-:W4:Y:S02]  /*3cb0*/  SHFL.IDX PT, R118, R51, R118, 0x1f ;  /* 0x00001f7633767589 */ /* 0x000f2400000e0000 */
[----:B------:R-:W4:Y:S02]  /*3cc0*/  MUFU.EX2 R102, R102 ;  /* 0x0000006600667308 */ /* 0x000f240000000800 */
[----:B------:R-:W4:Y:S01]  /*3cd0*/  SHFL.IDX PT, R199, R51, R199, 0x1f ;  /* 0x00001fc733c77589 */ /* 0x000f2200000e0000 */
[----:B------:R-:W-:Y:S01]  /*3ce0*/  FMUL.FTZ R39, R83, R48 ;  /* 0x0000003053277220 */ /* 0x000fe20000410000 */
[----:B------:R-:W-:Y:S01]  /*3cf0*/  FMUL.FTZ R43, R203, R38 ;  /* 0x00000026cb2b7220 */ /* 0x000fe20000410000 */
[----:B------:R-:W-:Y:S01]  /*3d00*/  FFMA.FTZ R48, -R87, R87, 1 ;  /* 0x3f80000057307423 */ /* 0x000fe20000010157 */
[----:B------:R-:W4:Y:S01]  /*3d10*/  SHFL.IDX PT, R200, R51, R200, 0x1f ;  /* 0x00001fc833c87589 */ /* 0x000f2200000e0000 */
[----:B------:R-:W-:Y:S01]  /*3d20*/  FMUL.FTZ R73, R204, R73 ;  /* 0x00000049cc497220 */ /* 0x000fe20000410000 */
[----:B------:R-:W-:Y:S01]  /*3d30*/  FMUL.FTZ R38, R218, R47 ;  /* 0x0000002fda267220 */ /* 0x000fe20000410000 */
[----:B------:R-:W-:Y:S01]  /*3d40*/  FMUL.FTZ R47, R88, R43 ;  /* 0x0000002b582f7220 */ /* 0x000fe20000410000 */
[----:B------:R-:W4:Y:S01]  /*3d50*/  MUFU.EX2 R101, R101 ;  /* 0x0000006500657308 */ /* 0x000f220000000800 */
[----:B------:R-:W-:Y:S01]  /*3d60*/  FMUL.FTZ R48, R48, R73 ;  /* 0x0000004930307220 */ /* 0x000fe20000410000 */
[----:B------:R-:W-:Y:S01]  /*3d70*/  FMUL.FTZ R43, R99, R42 ;  /* 0x0000002a632b7220 */ /* 0x000fe20000410000 */
[----:B------:R-:W-:Y:S01]  /*3d80*/  FMUL.FTZ R44, R217, R44 ;  /* 0x0000002cd92c7220 */ /* 0x000fe20000410000 */
[----:B------:R-:W-:Y:S01]  /*3d90*/  FFMA.FTZ R90, -R90, R90, 1 ;  /* 0x3f8000005a5a7423 */ /* 0x000fe2000001015a */
[----:B------:R-:W-:-:S03]  /*3da0*/  FFMA.FTZ R73, -R184, R184, 1 ;  /* 0x3f800000b8497423 */ /* 0x000fc600000101b8 */
[----:B------:R-:W4:Y:S01]  /*3db0*/  MUFU.EX2 R223, R223 ;  /* 0x000000df00df7308 */ /* 0x000f220000000800 */
[----:B------:R-:W-:Y:S01]  /*3dc0*/  FMUL.FTZ R42, R90, R43 ;  /* 0x0000002b5a2a7220 */ /* 0x000fe20000410000 */
[----:B------:R-:W-:Y:S01]  /*3dd0*/  FMUL.FTZ R73, R73, R44 ;  /* 0x0000002c49497220 */ /* 0x000fe20000410000 */
[----:B------:R-:W-:-:S05]  /*3de0*/  FADD.FTZ R55, R55, -R77 ;  /* 0x8000004d37377221 */ /* 0x000fca0000010000 */
[----:B------:R-:W2:Y:S01]  /*3df0*/  MUFU.EX2 R215, R215 ;  /* 0x000000d700d77308 */ /* 0x000ea20000000800 */
[--C-:B------:R-:W-:Y:S01]  /*3e00*/  FADD.FTZ R49, R52, -R76.reuse ;  /* 0x8000004c34317221 */ /* 0x100fe20000010000 */
[----:B------:R-:W-:-:S06]  /*3e10*/  FADD.FTZ R54, R54, -R76 ;  /* 0x8000004c36367221 */ /* 0x000fcc0000010000 */
[----:B------:R-:W2:Y:S08]  /*3e20*/  MUFU.EX2 R119, R119 ;  /* 0x0000007700777308 */ /* 0x000eb00000000800 */
[----:B------:R-:W2:Y:S01]  /*3e30*/  MUFU.EX2 R220, R220 ;  /* 0x000000dc00dc7308 */ /* 0x000ea20000000800 */
[----:B------:R-:W-:-:S07]  /*3e40*/  FFMA.FTZ R188, -R188, R188, 1 ;  /* 0x3f800000bcbc7423 */ /* 0x000fce00000101bc */
[----:B------:R-:W2:Y:S01]  /*3e50*/  MUFU.EX2 R92, R92 ;  /* 0x0000005c005c7308 */ /* 0x000ea20000000800 */
[----:B-1----:R-:W-:Y:S01]  /*3e60*/  FMUL.FTZ R55, R210, R55 ;  /* 0x00000037d2377220 */ /* 0x002fe20000410000 */
[----:B---3--:R-:W-:-:S06]  /*3e70*/  FADD.FTZ R81, R57, -R192 ;  /* 0x800000c039517221 */ /* 0x008fcc0000010000 */
[----:B------:R-:W1:Y:S01]  /*3e80*/  MUFU.EX2 R103, R103 ;  /* 0x0000006700677308 */ /* 0x000e620000000800 */
[----:B------:R-:W-:Y:S01]  /*3e90*/  FFMA.FTZ R52, -R185, R185, 1 ;  /* 0x3f800000b9347423 */ /* 0x000fe200000101b9 */
[----:B-----5:R-:W-:-:S06]  /*3ea0*/  FMUL.FTZ R49, R100, R49 ;  /* 0x0000003164317220 */ /* 0x020fcc0000410000 */
[----:B------:R-:W3:Y:S01]  /*3eb0*/  MUFU.EX2 R228, R228 ;  /* 0x000000e400e47308 */ /* 0x000ee20000000800 */
[----:B------:R-:W-:Y:S01]  /*3ec0*/  FFMA.FTZ R187, -R187, R187, 1 ;  /* 0x3f800000bbbb7423 */ /* 0x000fe200000101bb */
[----:B----4-:R-:W-:-:S06]  /*3ed0*/  FMUL.FTZ R54, R213, R54 ;  /* 0x00000036d5367220 */ /* 0x010fcc0000410000 */
[----:B------:R-:W-:Y:S01]  /*3ee0*/  MUFU.EX2 R225, R225 ;  /* 0x000000e100e17308 */ /* 0x000fe20000000800 */
[----:B------:R-:W-:Y:S01]  /*3ef0*/  FADD.FTZ R56, R56, -R79 ;  /* 0x8000004f38387221 */ /* 0x000fe20000010000 */
[----:B------:R-:W-:-:S06]  /*3f00*/  FADD.FTZ R65, R65, -R28 ;  /* 0x8000001c41417221 */ /* 0x000fcc0000010000 */
[----:B------:R-:W4:Y:S01]  /*3f10*/  MUFU.EX2 R214, R214 ;  /* 0x000000d600d67308 */ /* 0x000f220000000800 */
[----:B------:R-:W-:-:S07]  /*3f20*/  FMUL.FTZ R77, R13, R46 ;  /* 0x0000002e0d4d7220 */ /* 0x000fce0000410000 */
[----:B------:R-:W5:Y:S01]  /*3f30*/  MUFU.EX2 R43, R216 ;  /* 0x000000d8002b7308 */ /* 0x000f620000000800 */
[----:B------:R-:W-:-:S07]  /*3f40*/  FADD.FTZ R79, R58, -R79 ;  /* 0x8000004f3a4f7221 */ /* 0x000fce0000010000 */
[----:B------:R-:W5:Y:S01]  /*3f50*/  MUFU.EX2 R44, R211 ;  /* 0x000000d3002c7308 */ /* 0x000f620000000800 */
[----:B------:R-:W-:Y:S01]  /*3f60*/  FADD.FTZ R28, R67, -R28 ;  /* 0x8000001c431c7221 */ /* 0x000fe20000010000 */
[----:B------:R-:W-:-:S06]  /*3f70*/  FADD.FTZ R57, R68, -R75 ;  /* 0x8000004b44397221 */ /* 0x000fcc0000010000 */
[----:B------:R-:W-:Y:S01]  /*3f80*/  MUFU.EX2 R222, R222 ;  /* 0x000000de00de7308 */ /* 0x000fe20000000800 */
[----:B------:R-:W-:-:S07]  /*3f90*/  FADD.FTZ R70, R70, -R75 ;  /* 0x8000004b46467221 */ /* 0x000fce0000010000 */
[----:B------:R-:W5:Y:S01]  /*3fa0*/  MUFU.EX2 R212, R212 ;  /* 0x000000d400d47308 */ /* 0x000f620000000800 */
[----:B------:R-:W-:-:S07]  /*3fb0*/  FMUL.FTZ R46, R188, R55 ;  /* 0x00000037bc2e7220 */ /* 0x000fce0000410000 */
[----:B------:R-:W5:Y:S01]  /*3fc0*/  MUFU.EX2 R227, R227 ;  /* 0x000000e300e37308 */ /* 0x000f620000000800 */
[----:B------:R-:W-:-:S07]  /*3fd0*/  FADD.FTZ R62, R62, -R117 ;  /* 0x800000753e3e7221 */ /* 0x000fce0000010000 */
[----:B------:R-:W5:Y:S01]  /*3fe0*/  MUFU.EX2 R226, R226 ;  /* 0x000000e200e27308 */ /* 0x000f620000000800 */
[----:B------:R-:W-:Y:S01]  /*3ff0*/  FFMA.FTZ R75, -R105, R105, 1 ;  /* 0x3f800000694b7423 */ /* 0x000fe20000010169 */
[----:B------:R-:W-:Y:S01]  /*4000*/  FMUL.FTZ R58, R102, R81 ;  /* 0x00000051663a7220 */ /* 0x000fe20000410000 */
[----:B------:R-:W-:Y:S01]  /*4010*/  FADD.FTZ R25, R25, -R234 ;  /* 0x800000ea19197221 */ /* 0x000fe20000010000 */
[----:B------:R-:W-:Y:S01]  /*4020*/  FMUL.FTZ R52, R52, R49 ;  /* 0x0000003134347220 */ /* 0x000fe20000410000 */
[----:B------:R-:W-:Y:S01]  /*4030*/  FADD.FTZ R83, R61, -R118 ;  /* 0x800000763d537221 */ /* 0x000fe20000010000 */
[----:B------:R-:W-:Y:S01]  /*4040*/  FADD.FTZ R55, R64, -R199 ;  /* 0x800000c740377221 */ /* 0x000fe20000010000 */
[----:B------:R-:W-:Y:S01]  /*4050*/  FMUL.FTZ R49, R187, R54 ;  /* 0x00000036bb317220 */ /* 0x000fe20000410000 */
[----:B------:R-:W-:Y:S01]  /*4060*/  FADD.FTZ R192, R59, -R192 ;  /* 0x800000c03bc07221 */ /* 0x000fe20000010000 */
[----:B------:R-:W-:Y:S01]  /*4070*/  FFMA.FTZ R54, -R189, R189, 1 ;  /* 0x3f800000bd367423 */ /* 0x000fe200000101bd */
[----:B------:R-:W-:Y:S01]  /*4080*/  FMUL.FTZ R59, R101, R56 ;  /* 0x00000038653b7220 */ /* 0x000fe20000410000 */
[----:B------:R-:W-:Y:S01]  /*4090*/  FFMA.FTZ R115, -R115, R115, 1 ;  /* 0x3f80000073737423 */ /* 0x000fe20000010173 */
[----:B------:R-:W-:Y:S01]  /*40a0*/  FMUL.FTZ R28, R223, R28 ;  /* 0x0000001cdf1c7220 */ /* 0x000fe20000410000 */
[----:B------:R-:W-:Y:S01]  /*40b0*/  FFMA.FTZ R186, -R186, R186, 1 ;  /* 0x3f800000baba7423 */ /* 0x000fe200000101ba */
[----:B------:R-:W-:Y:S01]  /*40c0*/  FADD.FTZ R60, R60, -R117 ;  /* 0x800000753c3c7221 */ /* 0x000fe20000010000 */
[----:B------:R-:W-:Y:S01]  /*40d0*/  FMUL.FTZ R75, R75, R58 ;  /* 0x0000003a4b4b7220 */ /* 0x000fe20000410000 */
[----:B------:R-:W-:Y:S01]  /*40e0*/  FFMA.FTZ R76, -R110, R110, 1 ;  /* 0x3f8000006e4c7423 */ /* 0x000fe2000001016e */
[----:B--2---:R-:W-:Y:S01]  /*40f0*/  FMUL.FTZ R61, R215, R62 ;  /* 0x0000003ed73d7220 */ /* 0x004fe20000410000 */
[----:B------:R-:W-:Y:S01]  /*4100*/  FMUL.FTZ R25, R119, R25 ;  /* 0x0000001977197220 */ /* 0x000fe20000410000 */
[----:B------:R-:W-:Y:S01]  /*4110*/  FADD.FTZ R63, R63, -R118 ;  /* 0x800000763f3f7221 */ /* 0x000fe20000010000 */
[--C-:B------:R-:W-:Y:S01]  /*4120*/  FADD.FTZ R56, R69, -R200.reuse ;  /* 0x800000c845387221 */ /* 0x100fe20000010000 */
[----:B------:R-:W-:Y:S01]  /*4130*/  FFMA.FTZ R109, -R109, R109, 1 ;  /* 0x3f8000006d6d7423 */ /* 0x000fe2000001016d */
        /* <DEDUP_REMOVED lines=10> */
[----:B------:R-:W-:Y:S01]  /*41e0*/  FMUL.FTZ R51, R186, R77 ;  /* 0x0000004dba337220 */ /* 0x000fe20000410000 */
[----:B-1----:R-:W-:Y:S01]  /*41f0*/  FMUL.FTZ R59, R103, R60 ;  /* 0x0000003c673b7220 */ /* 0x002fe20000410000 */
[----:B------:R-:W-:Y:S01]  /*4200*/  FMUL.FTZ R76, R76, R61 ;  /* 0x0000003d4c4c7220 */ /* 0x000fe20000410000 */
[----:B---3--:R-:W-:Y:S01]  /*4210*/  FMUL.FTZ R28, R228, R57 ;  /* 0x00000039e41c7220 */ /* 0x008fe20000410000 */
[----:B------:R-:W-:Y:S01]  /*4220*/  FMUL.FTZ R25, R219, R25 ;  /* 0x00000019db197220 */ /* 0x000fe20000410000 */
[----:B------:R-:W-:Y:S01]  /*4230*/  FFMA.FTZ R72, -R106, R106, 1 ;  /* 0x3f8000006a487423 */ /* 0x000fe2000001016a */
[----:B------:R-:W-:Y:S01]  /*4240*/  FFMA.FTZ R77, -R107, R107, 1 ;  /* 0x3f8000006b4d7423 */ /* 0x000fe2000001016b */
[----:B----4-:R-:W-:Y:S01]  /*4250*/  FMUL.FTZ R79, R214, R79 ;  /* 0x0000004fd64f7220 */ /* 0x010fe20000410000 */
[----:B-----5:R-:W-:Y:S01]  /*4260*/  FMUL.FTZ R192, R43, R192 ;  /* 0x000000c02bc07220 */ /* 0x020fe20000410000 */
[----:B------:R-:W-:Y:S01]  /*4270*/  FFMA.FTZ R74, -R108, R108, 1 ;  /* 0x3f8000006c4a7423 */ /* 0x000fe2000001016c */
[----:B------:R-:W-:Y:S01]  /*4280*/  FFMA.FTZ R111, -R111, R111, 1 ;  /* 0x3f8000006f6f7423 */ /* 0x000fe2000001016f */
[----:B------:R-:W-:Y:S01]  /*4290*/  FMUL.FTZ R60, R44, R63 ;  /* 0x0000003f2c3c7220 */ /* 0x000fe20000410000 */
[----:B------:R-:W-:Y:S01]  /*42a0*/  FMUL.FTZ R109, R109, R58 ;  /* 0x0000003a6d6d7220 */ /* 0x000fe20000410000 */
        /* <DEDUP_REMOVED lines=8> */
[----:B------:R-:W-:Y:S01]  /*4330*/  FFMA.FTZ R193, -R193, R193, 1 ;  /* 0x3f800000c1c17423 */ /* 0x000fe200000101c1 */
[----:B------:R-:W-:Y:S01]  /*4340*/  FFMA.FTZ R194, -R194, R194, 1 ;  /* 0x3f800000c2c27423 */ /* 0x000fe200000101c2 */
[----:B------:R-:W-:Y:S01]  /*4350*/  FFMA.FTZ R196, -R196, R196, 1 ;  /* 0x3f800000c4c47423 */ /* 0x000fe200000101c4 */
[----:B------:R-:W-:Y:S01]  /*4360*/  FFMA.FTZ R201, -R201, R201, 1 ;  /* 0x3f800000c9c97423 */ /* 0x000fe200000101c9 */
[----:B------:R-:W-:Y:S01]  /*4370*/  FMUL.FTZ R55, R227, R70 ;  /* 0x00000046e3377220 */ /* 0x000fe20000410000 */
        /* <DEDUP_REMOVED lines=270> */
.L_x_2591:
        /* <DEDUP_REMOVED lines=56> */
.L_x_2592:
        /* <DEDUP_REMOVED lines=11> */
.L_x_2582:
[----:B-1----:R-:W2:Y:S02]  /*5890*/  LDL R8, [R1+0x2c] ;  /* 0x00002c0001087983 */ /* 0x002ea40000100800 */
[----:B--2---:R-:W-:-:S13]  /*58a0*/  ISETP.GE.AND P0, PT, R16, R8, PT ;  /* 0x000000081000720c */ /* 0x004fda0003f06270 */
[----:B------:R-:W-:Y:S05]  /*58b0*/  @P0 BRA `(.L_x_2594) ;  /* 0x00000040006c0947 */ /* 0x000fea0003800000 */
[----:B------:R-:W2:Y:S01]  /*58c0*/  LDL.LU R14, [R1+0x1c] ;  /* 0x00001c00010e7983 */ /* 0x000ea20000300800 */
[----:B------:R-:W1:Y:S03]  /*58d0*/  LDC R24, c[0x0][0x290] ;  /* 0x0000a400ff187b82 */ /* 0x000e660000000800 */
[----:B------:R-:W3:Y:S04]  /*58e0*/  LDL.LU R21, [R1+0x10] ;  /* 0x0000100001157983 */ /* 0x000ee80000300800 */
[----:B------:R-:W4:Y:S01]  /*58f0*/  LDL.LU R25, [R1+0xc] ;  /* 0x00000c0001197983 */ /* 0x000f220000300800 */
[----:B------:R-:W5:Y:S02]  /*5900*/  S2R R6, SR_TID.X ;  /* 0x0000000000067919 */ /* 0x000f640000002100 */
[----:B-----5:R-:W-:-:S05]  /*5910*/  VIADD R6, R6, 0xffffff80 ;  /* 0xffffff8006067836 */ /* 0x020fca0000000000 */
[----:B------:R-:W-:-:S04]  /*5920*/  SHF.R.S32.HI R7, RZ, 0x1f, R6 ;  /* 0x0000001fff077819 */ /* 0x000fc80000011406 */
[CC--:B------:R-:W-:Y:S02]  /*5930*/  LEA.HI R8, R7.reuse, R6.reuse, RZ, 0x5 ;  /* 0x0000000607087211 */ /* 0x0c0fe400078f28ff */
[CC--:B------:R-:W-:Y:S02]  /*5940*/  LEA.HI R12, R7.reuse, R6.reuse, RZ, 0x2 ;  /* 0x00000006070c7211 */ /* 0x0c0fe400078f10ff */
[----:B------:R-:W-:Y:S02]  /*5950*/  LOP3.LUT R9, R8, 0xffffffe0, RZ, 0xc0, !PT ;  /* 0xffffffe008097812 */ /* 0x000fe400078ec0ff */
[----:B------:R-:W-:Y:S02]  /*5960*/  LEA.HI R8, R7, R6, RZ, 0x7 ;  /* 0x0000000607087211 */ /* 0x000fe400078f38ff */
[----:B------:R-:W-:Y:S02]  /*5970*/  IADD3 R9, R6, -R9, RZ ;  /* 0x8000000906097210 */ /* 0x000fe40007ffe0ff */
[----:B------:R-:W-:-:S02]  /*5980*/  LOP3.LUT R7, R8, 0xffffff80, RZ, 0xc0, !PT ;  /* 0xffffff8008077812 */ /* 0x000fc400078ec0ff */
[----:B------:R-:W-:Y:S02]  /*5990*/  SHF.R.S32.HI R10, RZ, 0x1f, R9 ;  /* 0x0000001fff0a7819 */ /* 0x000fe40000011409 */
[----:B------:R-:W-:Y:S01]  /*59a0*/  SHF.R.S32.HI R8, RZ, 0x7, R8 ;  /* 0x00000007ff087819 */ /* 0x000fe20000011408 */
[----:B------:R-:W-:Y:S01]  /*59b0*/  IMAD.IADD R7, R6, 0x1, -R7 ;  /* 0x0000000106077824 */ /* 0x000fe200078e0a07 */
[CC--:B------:R-:W-:Y:S02]  /*59c0*/  LEA.HI R11, R10.reuse, R9.reuse, RZ, 0x3 ;  /* 0x000000090a0b7211 */ /* 0x0c0fe400078f18ff */
[----:B------:R-:W-:Y:S02]  /*59d0*/  LEA.HI R10, R10, R9, RZ, 0x2 ;  /* 0x000000090a0a7211 */ /* 0x000fe400078f10ff */
[----:B------:R-:W-:Y:S02]  /*59e0*/  LOP3.LUT R9, R12, 0xfffffffc, RZ, 0xc0, !PT ;  /* 0xfffffffc0c097812 */ /* 0x000fe400078ec0ff */
[----:B------:R-:W-:-:S02]  /*59f0*/  SHF.R.S32.HI R11, RZ, 0x3, R11 ;  /* 0x00000003ff0b7819 */ /* 0x000fc4000001140b */
[----:B------:R-:W-:Y:S01]  /*5a00*/  SHF.R.S32.HI R13, RZ, 0x2, R10 ;  /* 0x00000002ff0d7819 */ /* 0x000fe2000001140a */
[----:B------:R-:W-:Y:S01]  /*5a10*/  IMAD.IADD R9, R6, 0x1, -R9 ;  /* 0x0000000106097824 */ /* 0x000fe200078e0a09 */
[----:B------:R-:W-:Y:S02]  /*5a20*/  LEA.HI R6, R8, R8, RZ, 0x1 ;  /* 0x0000000808067211 */ /* 0x000fe400078f08ff */
[C---:B------:R-:W-:Y:S01]  /*5a30*/  IADD3 R12, R13.reuse, 0x8, RZ ;  /* 0x000000080d0c7810 */ /* 0x040fe20007ffe0ff */
[----:B------:R-:W-:Y:S01]  /*5a40*/  VIADD R18, R13, 0x10 ;  /* 0x000000100d127836 */ /* 0x000fe20000000000 */
[----:B------:R-:W-:Y:S01]  /*5a50*/  LEA.HI R10, R10, R13, RZ, 0x1 ;  /* 0x0000000d0a0a7211 */ /* 0x000fe200078f08ff */
[----:B-1----:R-:W-:-:S03]  /*5a60*/  VIADD R24, R24, -UR42 ;  /* 0x8000002a18187c36 */ /* 0x002fc60008000000 */
[----:B------:R-:W-:Y:S02]  /*5a70*/  LEA.HI R19, R18, R18, RZ, 0x1 ;  /* 0x0000001212137211 */ /* 0x000fe400078f08ff */
[----:B------:R-:W-:Y:S02]  /*5a80*/  LOP3.LUT R10, R10, 0xfffffffe, RZ, 0xc0, !PT ;  /* 0xfffffffe0a0a7812 */ /* 0x000fe400078ec0ff */
[----:B------:R-:W-:Y:S02]  /*5a90*/  SHF.R.S32.HI R20, RZ, 0x1, R19 ;  /* 0x00000001ff147819 */ /* 0x000fe40000011413 */
[----:B------:R-:W-:Y:S02]  /*5aa0*/  IADD3 R10, R13, -R10, RZ ;  /* 0x8000000a0d0a7210 */ /* 0x000fe40007ffe0ff */
[----:B------:R-:W-:-:S04]  /*5ab0*/  LOP3.LUT R19, R19, 0xfffffffe, RZ, 0xc0, !PT ;  /* 0xfffffffe13137812 */ /* 0x000fc800078ec0ff */
[----:B------:R-:W-:Y:S01]  /*5ac0*/  IADD3 R19, R18, -R19, RZ ;  /* 0x8000001312137210 */ /* 0x000fe20007ffe0ff */
[----:B------:R-:W-:Y:S01]  /*5ad0*/  IMAD.MOV.U32 R185, RZ, RZ, 0x40000040 ;  /* 0x40000040ffb97424 */ /* 0x000fe200078e00ff */
[----:B------:R-:W-:Y:S01]  /*5ae0*/  MOV R189, 0x40000040 ;  /* 0x4000004000bd7802 */ /* 0x000fe20000000f00 */
[----:B------:R-:W-:Y:S02]  /*5af0*/  IMAD.MOV.U32 R187, RZ, RZ, 0x40000040 ;  /* 0x40000040ffbb7424 */ /* 0x000fe400078e00ff */
[----:B------:R-:W-:Y:S02]  /*5b00*/  IMAD.MOV.U32 R191, RZ, RZ, 0x40000040 ;  /* 0x40000040ffbf7424 */ /* 0x000fe400078e00ff */
[----:B------:R-:W-:Y:S01]  /*5b10*/  IMAD.MOV.U32 R193, RZ, RZ, 0x40000040 ;  /* 0x40000040ffc17424 */ /* 0x000fe200078e00ff */
[----:B--2---:R-:W-:Y:S02]  /*5b20*/  LEA.HI R23, R14, R7, RZ, 0x5 ;  /* 0x000000070e177211 */ /* 0x004fe400078f28ff */
[----:B------:R-:W-:Y:S01]  /*5b30*/  LOP3.LUT R7, R6, 0xfffffffe, RZ, 0xc0, !PT ;  /* 0xfffffffe06077812 */ /* 0x000fe200078ec0ff */
[----:B------:R-:W-:-:S04]  /*5b40*/  IMAD.HI R6, R11, 0x2aaaaaab, RZ ;  /* 0x2aaaaaab0b067827 */ /* 0x000fc800078e02ff */
[----:B------:R-:W-:Y:S01]  /*5b50*/  IMAD.IADD R22, R8, 0x1, -R7 ;  /* 0x0000000108167824 */ /* 0x000fe200078e0a07 */
[----:B------:R-:W-:Y:S02]  /*5b60*/  SHF.R.U32.HI R7, RZ, 0x1, R6 ;  /* 0x00000001ff077819 */ /* 0x000fe40000011606 */
[----:B------:R-:W-:Y:S02]  /*5b70*/  LEA.HI R14, R12, R12, RZ, 0x1 ;  /* 0x0000000c0c0e7211 */ /* 0x000fe400078f08ff */
[----:B------:R-:W-:Y:S02]  /*5b80*/  LEA.HI R6, R6, R7, RZ, 0x1 ;  /* 0x0000000706067211 */ /* 0x000fe400078f08ff */
[----:B------:R-:W-:-:S03]  /*5b90*/  SHF.R.S32.HI R15, RZ, 0x1, R14 ;  /* 0x00000001ff0f7819 */ /* 0x000fc6000001140e */
[----:B------:R-:W-:Y:S01]  /*5ba0*/  IMAD R11, R6, -0xc, R11 ;  /* 0xfffffff4060b7824 */ /* 0x000fe200078e020b */
[--C-:B---3--:R-:W-:Y:S02]  /*5bb0*/  SHF.R.S32.HI R6, RZ, 0x2, R21.reuse ;  /* 0x00000002ff067819 */ /* 0x108fe40000011415 */
[----:B------:R-:W-:Y:S02]  /*5bc0*/  SHF.R.S32.HI R21, RZ, 0x1f, R21 ;  /* 0x0000001fff157819 */ /* 0x000fe40000011415 */
[----:B------:R-:W-:Y:S01]  /*5bd0*/  SHF.R.S32.HI R23, RZ, 0x5, R23 ;  /* 0x00000005ff177819 */ /* 0x000fe20000011417 */
[----:B------:R-:W-:Y:S01]  /*5be0*/  IMAD.HI R8, R15, 0x2aaaaaab, RZ ;  /* 0x2aaaaaab0f087827 */ /* 0x000fe200078e02ff */
[----:B------:R-:W-:-:S03]  /*5bf0*/  LEA.HI R21, R21, R6, RZ, 0x3 ;  /* 0x0000000615157211 */ /* 0x000fc600078f18ff */
[----:B------:R-:W-:Y:S01]  /*5c00*/  IMAD R23, R23, -0x10, R24 ;  /* 0xfffffff017177824 */ /* 0x000fe200078e0218 */
[----:B------:R-:W-:Y:S02]  /*5c10*/  LOP3.LUT R21, R21, 0xfffffff8, RZ, 0xc0, !PT ;  /* 0xfffffff815157812 */ /* 0x000fe400078ec0ff */
[----:B------:R-:W-:Y:S01]  /*5c20*/  LOP3.LUT R7, R14, 0xfffffffe, RZ, 0xc0, !PT ;  /* 0xfffffffe0e077812 */ /* 0x000fe200078ec0ff */
[----:B------:R-:W-:Y:S01]  /*5c30*/  IMAD.HI R14, R20, 0x2aaaaaab, RZ ;  /* 0x2aaaaaab140e7827 */ /* 0x000fe200078e02ff */
[----:B------:R-:W-:Y:S02]  /*5c40*/  SHF.R.U32.HI R13, RZ, 0x1, R8 ;  /* 0x00000001ff0d7819 */ /* 0x000fe40000011608 */
[----:B------:R-:W-:Y:S01]  /*5c50*/  IADD3 R21, R23, R21, -R6 ;  /* 0x0000001517157210 */ /* 0x000fe20007ffe806 */
[----:B------:R-:W-:Y:S01]  /*5c60*/  IMAD R10, R11, 0x8, R10 ;  /* 0x000000080b0a7824 */ /* 0x000fe200078e020a */
[----:B------:R-:W-:Y:S02]  /*5c70*/  LEA.HI R8, R8, R13, RZ, 0x1 ;  /* 0x0000000d08087211 */ /* 0x000fe400078f08ff */
[C---:B------:R-:W-:Y:S01]  /*5c80*/  LEA R6, R5.reuse, R17, 0xb ;  /* 0x0000001105067211 */ /* 0x040fe200078e58ff */
[----:B------:R-:W-:Y:S01]  /*5c90*/  IMAD R5, R5, 0x2000, R17 ;  /* 0x0000200005057824 */ /* 0x000fe200078e0211 */
[----:B------:R-:W-:Y:S01]  /*5ca0*/  SHF.R.U32.HI R13, RZ, 0x1, R14 ;  /* 0x00000001ff0d7819 */ /* 0x000fe2000001160e */
[----:B------:R1:W-:Y:S01]  /*5cb0*/  STL [R1+0x28], R10 ;  /* 0x0000280a01007387 */ /* 0x0003e20000100800 */
[----:B------:R-:W-:Y:S01]  /*5cc0*/  IMAD.IADD R7, R12, 0x1, -R7 ;  /* 0x000000010c077824 */ /* 0x000fe200078e0a07 */
[----:B------:R-:W-:Y:S01]  /*5cd0*/  IADD3 R6, R6, 0x1a800, RZ ;  /* 0x0001a80006067810 */ /* 0x000fe20007ffe0ff */
[----:B------:R-:W-:Y:S01]  /*5ce0*/  IMAD R8, R8, -0xc, R15 ;  /* 0xfffffff408087824 */ /* 0x000fe200078e020f */
[----:B------:R-:W-:-:S02]  /*5cf0*/  LEA.HI R13, R14, R13, RZ, 0x1 ;  /* 0x0000000d0e0d7211 */ /* 0x000fc400078f08ff */
[----:B------:R-:W-:Y:S01]  /*5d00*/  SHF.R.U32.HI R6, RZ, 0x4, R6 ;  /* 0x00000004ff067819 */ /* 0x000fe20000011606 */
[----:B-1----:R-:W-:Y:S01]  /*5d10*/  VIADD R10, R5, 0x4000 ;  /* 0x00004000050a7836 */ /* 0x002fe20000000000 */
[----:B------:R-:W-:Y:S01]  /*5d20*/  SHF.R.U32.HI R5, RZ, 0x4, R5 ;  /* 0x00000004ff057819 */ /* 0x000fe20000011605 */
[----:B------:R-:W-:Y:S02]  /*5d30*/  IMAD R7, R8, 0x8, R7 ;  /* 0x0000000808077824 */ /* 0x000fe400078e0207 */
[----:B------:R-:W-:Y:S01]  /*5d40*/  IMAD R20, R13, -0xc, R20 ;  /* 0xfffffff40d147824 */ /* 0x000fe200078e0214 */
[----:B------:R-:W-:Y:S02]  /*5d50*/  SHF.R.U32.HI R10, RZ, 0x4, R10 ;  /* 0x00000004ff0a7819 */ /* 0x000fe4000001160a */
[----:B------:R-:W-:Y:S01]  /*5d60*/  LOP3.LUT R5, R5, 0x3fff, RZ, 0xc0, !PT ;  /* 0x00003fff05057812 */ /* 0x000fe200078ec0ff */
[----:B------:R1:W-:Y:S01]  /*5d70*/  STL [R1+0x24], R7 ;  /* 0x0000240701007387 */ /* 0x0003e20000100800 */
[----:B------:R-:W-:-:S02]  /*5d80*/  LOP3.LUT R6, R6, 0x3fff, RZ, 0xc0, !PT ;  /* 0x00003fff06067812 */ /* 0x000fc400078ec0ff */
[----:B------:R-:W-:Y:S02]  /*5d90*/  LOP3.LUT R10, R10, 0x3fff, RZ, 0xc0, !PT ;  /* 0x00003fff0a0a7812 */ /* 0x000fe400078ec0ff */
[----:B------:R-:W-:Y:S02]  /*5da0*/  LOP3.LUT R11, R5, 0x10000, RZ, 0xfc, !PT ;  /* 0x00010000050b7812 */ /* 0x000fe400078efcff */
[----:B------:R-:W-:Y:S01]  /*5db0*/  LOP3.LUT R6, R6, 0x10000, RZ, 0xfc, !PT ;  /* 0x0001000006067812 */ /* 0x000fe200078efcff */
[----:B-1----:R-:W-:Y:S01]  /*5dc0*/  IMAD R7, R20, 0x8, R19 ;  /* 0x0000000814077824 */ /* 0x002fe200078e0213 */
[----:B------:R-:W-:-:S04]  /*5dd0*/  LOP3.LUT R5, R10, 0x10000, RZ, 0xfc, !PT ;  /* 0x000100000a057812 */ /* 0x000fc800078efcff */
[----:B------:R4:W-:Y:S01]  /*5de0*/  STL [R1+0x1c], R7 ;  /* 0x00001c0701007387 */ /* 0x0009e20000100800 */
[C---:B------:R-:W-:Y:S01]  /*5df0*/  VIADD R188, R5.reuse, 0x2 ;  /* 0x0000000205bc7836 */ /* 0x040fe20000000000 */
[C---:B------:R-:W-:Y:S02]  /*5e00*/  IADD3 R190, R5.reuse, 0x4, RZ ;  /* 0x0000000405be7810 */ /* 0x040fe40007ffe0ff */
[----:B------:R-:W-:Y:S01]  /*5e10*/  STL [R1+0x14], R11 ;  /* 0x0000140b01007387 */ /* 0x000fe20000100800 */
[----:B------:R-:W-:-:S03]  /*5e20*/  VIADD R192, R5, 0x6 ;  /* 0x0000000605c07836 */ /* 0x000fc60000000000 */
[----:B------:R1:W-:Y:S01]  /*5e30*/  STL [R1+0x20], R6 ;  /* 0x0000200601007387 */ /* 0x0003e20000100800 */
[----:B------:R-:W-:Y:S01]  /*5e40*/  IMAD R8, R22, -0x40, R21 ;  /* 0xffffffc016087824 */ /* 0x000fe200078e0215 */
[----:B------:R-:W-:Y:S02]  /*5e50*/  IADD3 R10, R9, 0x8, RZ ;  /* 0x00000008090a7810 */ /* 0x000fe40007ffe0ff */
[----:B------:R2:W-:Y:S01]  /*5e60*/  STL [R1+0x10], R5 ;  /* 0x0000100501007387 */ /* 0x0005e20000100800 */
[----:B----4-:R-:W-:Y:S01]  /*5e70*/  LOP3.LUT R7, R25, 0x1, RZ, 0xfc, !PT ;  /* 0x0000000119077812 */ /* 0x010fe200078efcff */
[C---:B------:R-:W-:Y:S01]  /*5e80*/  VIADD R22, R11.reuse, 0x2 ;  /* 0x000000020b167836 */ /* 0x040fe20000000000 */
[C---:B------:R-:W-:Y:S01]  /*5e90*/  IADD3 R184, R11.reuse, 0x4, RZ ;  /* 0x000000040bb87810 */ /* 0x040fe20007ffe0ff */
[----:B------:R-:W-:Y:S01]  /*5ea0*/  VIADD R186, R11, 0x6 ;  /* 0x000000060bba7836 */ /* 0x000fe20000000000 */
[C---:B------:R-:W-:Y:S01]  /*5eb0*/  IADD3 R10, R9.reuse, 0x14, RZ ;  /* 0x00000014090a7810 */ /* 0x040fe20007ffe0ff */
[C---:B-1----:R-:W-:Y:S01]  /*5ec0*/  VIADD R6, R9.reuse, 0xc ;  /* 0x0000000c09067836 */ /* 0x042fe20000000000 */
[----:B------:R-:W-:Y:S01]  /*5ed0*/  MOV R23, 0x40000040 ;  /* 0x4000004000177802 */ /* 0x000fe20000000f00 */
[----:B------:R-:W-:-:S02]  /*5ee0*/  VIADD R6, R9, 0x18 ;  /* 0x0000001809067836 */ /* 0x000fc40000000000 */
[C---:B--2---:R-:W-:Y:S02]  /*5ef0*/  VIADD R5, R9.reuse, 0x4 ;  /* 0x0000000409057836 */ /* 0x044fe40000000000 */
[C---:B------:R-:W-:Y:S02]  /*5f00*/  VIADD R5, R9.reuse, 0x10 ;  /* 0x0000001009057836 */ /* 0x040fe40000000000 */
[----:B------:R-:W-:-:S07]  /*5f10*/  VIADD R5, R9, 0x1c ;  /* 0x0000001c09057836 */ /* 0x000fce0000000000 */
.L_x_2605:
[----:B------:R-:W-:Y:S01]  /*5f20*/  ISETP.NE.AND P0, PT, R7, 0x3, PT ;  /* 0x000000030700780c */ /* 0x000fe20003f05270 */
[----:B------:R-:W-:-:S12]  /*5f30*/  YIELD ;  /* 0x0000000000007946 */ /* 0x000fd80003800000 */
[----:B------:R-:W-:Y:S05]  /*5f40*/  @!P0 BRA `(.L_x_2595) ;  /* 0x0000000000048947 */ /* 0x000fea0003800000 */
[----:B------:R-:W-:Y:S01]  /*5f50*/  BPT.TRAP 0x1 ;  /* 0x000000040000795c */ /* 0x000fe20000300000 */
.L_x_2595:
[----:B------:R-:W-:Y:S02]  /*5f60*/  LEA R6, R0, R17, 0x3 ;  /* 0x0000001100067211 */ /* 0x000fe400078e18ff */
[----:B------:R-:W-:-:S04]  /*5f70*/  SHF.L.U32 R15, R4, 0x1f, RZ ;  /* 0x0000001f040f7819 */ /* 0x000fc800000006ff */
[----:B------:R1:W2:Y:S01]  /*5f80*/  SYNCS.PHASECHK.TRANS64.TRYWAIT P1, [R6+URZ+0x26810], R15 ;  /* 0x0268100f060075a7 */ /* 0x0002a2000802017f */
[----:B------:R-:W-:Y:S05]  /*5f90*/  @!P0 BRA `(.L_x_2596) ;  /* 0x0000000000048947 */ /* 0x000fea0003800000 */
[----:B------:R-:W-:Y:S01]  /*5fa0*/  BPT.TRAP 0x1 ;  /* 0x000000040000795c */ /* 0x000fe20000300000 */
.L_x_2596:
[----:B------:R-:W-:-:S05]  /*5fb0*/  VIADD R5, R17, 0xe000 ;  /* 0x0000e00011057836 */ /* 0x000fca0000000000 */
[----:B------:R-:W-:-:S04]  /*5fc0*/  SHF.R.U32.HI R5, RZ, 0x4, R5 ;  /* 0x00000004ff057819 */ /* 0x000fc80000011605 */
[----:B------:R-:W-:-:S04]  /*5fd0*/  LOP3.LUT R5, R5, 0x3fff, RZ, 0xc0, !PT ;  /* 0x00003fff05057812 */ /* 0x000fc800078ec0ff */
[----:B------:R-:W-:Y:S01]  /*5fe0*/  LOP3.LUT R11, R5, 0x10000, RZ, 0xfc, !PT ;  /* 0x00010000050b7812 */ /* 0x000fe200078efcff */
[----:B--2---:R-:W-:Y:S06]  /*5ff0*/  @P1 BRA `(.L_x_2597) ;  /* 0x0000000000081947 */ /* 0x004fec0003800000 */
[----:B------:R-:W2:Y:S02]  /*6000*/  SYNCS.PHASECHK.TRANS64.TRYWAIT P1, [R6+URZ+0x26810], R15 ;  /* 0x0268100f060075a7 */ /* 0x000ea4000802017f */
[----:B--2---:R-:W-:Y:S05]  /*6010*/  @!P1 BRA `(.L_x_2598) ;  /* 0x0000008800f89947 */ /* 0x004fea0003800000 */
.L_x_2597:
        /* <DEDUP_REMOVED lines=54> */
.L_x_2599:
[----:B------:R1:W1:Y:S01]  /*6380*/  SYNCS.PHASECHK.TRANS64.TRYWAIT P1, [R6+URZ+0x26830], R15 ;  /* 0x0268300f060075a7 */ /* 0x000262000802017f */
[----:B------:R-:W-:Y:S05]  /*6390*/  @!P0 BRA `(.L_x_2600) ;  /* 0x0000000000048947 */ /* 0x000fea0003800000 */
[----:B------:R-:W-:Y:S01]  /*63a0*/  BPT.TRAP 0x1 ;  /* 0x000000040000795c */ /* 0x000fe20000300000 */
.L_x_2600:
        /* <DEDUP_REMOVED lines=8> */
.L_x_2601:
        /* <DEDUP_REMOVED lines=290> */
[----:B------:R-:W-:-:S02]  /*7650*/  FADD.FTZ R30, R30, -R233 ;  /* 0x800000e91e1e7221 */ /* 0x000fc40000010000 */
        /* <DEDUP_REMOVED lines=27> */
[C---:B------:R-:W-:Y:S01]  /*7810*/  VIADD R229, R9.reuse, 0x14 ;  /* 0x0000001409e57836 */ /* 0x040fe20000000000 */
[----:B------:R-:W-:Y:S01]  /*7820*/  IADD3 R233, R9, 0x18, RZ ;  /* 0x0000001809e97810 */ /* 0x000fe20007ffe0ff */
[----:B------:R-:W4:Y:S01]  /*7830*/  SHFL.IDX PT, R227, R227, R12, 0x1f ;  /* 0x00001f0ce3e37589 */ /* 0x000f2200000e0000 */
[----:B------:R-:W-:Y:S01]  /*7840*/  FFMA.FTZ R77, -R77, R77, 1 ;  /* 0x3f8000004d4d7423 */ /* 0x000fe2000001014d */
[----:B------:R-:W-:Y:S01]  /*7850*/  FFMA.FTZ R80, -R80, R80, 1 ;  /* 0x3f80000050507423 */ /* 0x000fe20000010150 */
[----:B------:R-:W-:Y:S01]  /*7860*/  FFMA.FTZ R76, -R76, R76, 1 ;  /* 0x3f8000004c4c7423 */ /* 0x000fe2000001014c */
[----:B------:R-:W-:Y:S01]  /*7870*/  FFMA.FTZ R79, -R79, R79, 1 ;  /* 0x3f8000004f4f7423 */ /* 0x000fe2000001014f */
[----:B-1----:R-:W-:Y:S01]  /*7880*/  FMUL.FTZ R35, R92, R35 ;  /* 0x000000235c237220 */ /* 0x002fe20000410000 */
[----:B------:R-:W-:Y:S01]  /*7890*/  FFMA.FTZ R72, -R72, R72, 1 ;  /* 0x3f80000048487423 */ /* 0x000fe20000010148 */
[----:B------:R-:W-:Y:S01]  /*78a0*/  FFMA.FTZ R99, -R99, R99, 1 ;  /* 0x3f80000063637423 */ /* 0x000fe20000010163 */
[----:B------:R-:W-:Y:S01]  /*78b0*/  MUFU.EX2 R201, R201 ;  /* 0x000000c900c97308 */ /* 0x000fe20000000800 */
[----:B------:R-:W-:Y:S01]  /*78c0*/  FFMA.FTZ R81, -R81, R81, 1 ;  /* 0x3f80000051517423 */ /* 0x000fe20000010151 */
[----:B------:R-:W-:Y:S01]  /*78d0*/  FFMA.FTZ R100, -R100, R100, 1 ;  /* 0x3f80000064647423 */ /* 0x000fe20000010164 */
[----:B------:R-:W-:-:S05]  /*78e0*/  FFMA.FTZ R82, -R82, R82, 1 ;  /* 0x3f80000052527423 */ /* 0x000fca0000010152 */
[----:B------:R-:W-:Y:S08]  /*78f0*/  MUFU.EX2 R199, R199 ;  /* 0x000000c700c77308 */ /* 0x000ff00000000800 */
[----:B------:R-:W-:Y:S01]  /*7900*/  MUFU.EX2 R200, R200 ;  /* 0x000000c800c87308 */ /* 0x000fe20000000800 */
[----:B--2---:R-:W-:Y:S01]  /*7910*/  FADD.FTZ R34, R34, -R228 ;  /* 0x800000e422227221 */ /* 0x004fe20000010000 */
[--C-:B----4-:R-:W-:Y:S01]  /*7920*/  FADD.FTZ R37, R37, -R227.reuse ;  /* 0x800000e325257221 */ /* 0x110fe20000010000 */
[----:B------:R-:W-:-:S05]  /*7930*/  FADD.FTZ R39, R39, -R227 ;  /* 0x800000e327277221 */ /* 0x000fca0000010000 */
[----:B------:R-:W-:Y:S08]  /*7940*/  MUFU.EX2 R202, R202 ;  /* 0x000000ca00ca7308 */ /* 0x000ff00000000800 */
[----:B------:R-:W-:Y:S08]  /*7950*/  MUFU.EX2 R203, R203 ;  /* 0x000000cb00cb7308 */ /* 0x000ff00000000800 */
[----:B------:R-:W-:Y:S08]  /*7960*/  MUFU.EX2 R204, R204 ;  /* 0x000000cc00cc7308 */ /* 0x000ff00000000800 */
[----:B------:R-:W-:Y:S08]  /*7970*/  MUFU.EX2 R205, R205 ;  /* 0x000000cd00cd7308 */ /* 0x000ff00000000800 */
[----:B------:R-:W-:Y:S08]  /*7980*/  MUFU.EX2 R209, R209 ;  /* 0x000000d100d17308 */ /* 0x000ff00000000800 */
[----:B------:R-:W-:Y:S08]  /*7990*/  MUFU.EX2 R207, R207 ;  /* 0x000000cf00cf7308 */ /* 0x000ff00000000800 */
[----:B------:R-:W-:Y:S01]  /*79a0*/  MUFU.EX2 R210, R210 ;  /* 0x000000d200d27308 */ /* 0x000fe20000000800 */
[----:B------:R-:W-:-:S07]  /*79b0*/  FFMA.FTZ R101, -R101, R101, 1 ;  /* 0x3f80000065657423 */ /* 0x000fce0000010165 */
[----:B------:R-:W-:Y:S01]  /*79c0*/  MUFU.EX2 R208, R208 ;  /* 0x000000d000d07308 */ /* 0x000fe20000000800 */
[----:B------:R-:W-:-:S07]  /*79d0*/  FFMA.FTZ R103, -R103, R103, 1 ;  /* 0x3f80000067677423 */ /* 0x000fce0000010167 */
[----:B------:R-:W-:Y:S01]  /*79e0*/  MUFU.EX2 R211, R211 ;  /* 0x000000d300d37308 */ /* 0x000fe20000000800 */
[----:B------:R-:W-:-:S07]  /*79f0*/  FFMA.FTZ R237, -R237, R237, 1 ;  /* 0x3f800000eded7423 */ /* 0x000fce00000101ed */
[----:B------:R-:W-:Y:S01]  /*7a00*/  MUFU.EX2 R212, R212 ;  /* 0x000000d400d47308 */ /* 0x000fe20000000800 */
[----:B---3--:R-:W-:Y:S01]  /*7a10*/  FMUL.FTZ R30, R85, R30 ;  /* 0x0000001e551e7220 */ /* 0x008fe20000410000 */
        /* <DEDUP_REMOVED lines=68> */
[----:B------:R-:W-:Y:S01]  /*7e60*/  FMUL.FTZ R36, R97, R39 ;  /* 0x0000002761247220 */ /* 0x000fe20000410000 */
[----:B------:R-:W-:Y:S01]  /*7e70*/  FFMA.FTZ R21, -R20, R20, 1 ;  /* 0x3f80000014157423 */ /* 0x000fe20000010114 */
[----:B------:R-:W-:Y:S01]  /*7e80*/  FMUL.FTZ R39, R74, R37 ;  /* 0x000000254a277220 */ /* 0x000fe20000410000 */
[----:B------:R1:W3:Y:S01]  /*7e90*/  MUFU.EX2 R20, R221 ;  /* 0x000000dd00147308 */ /* 0x0002e20000000800 */
[----:B------:R-:W-:Y:S01]  /*7ea0*/  LDS R74, [R11+0x380] ;  /* 0x000380000b4a7984 */ /* 0x000fe20000000800 */
[----:B------:R-:W-:Y:S02]  /*7eb0*/  VIADD R232, R9, 0x8 ;  /* 0x0000000809e87836 */ /* 0x000fe40000000000 */
[----:B-1----:R-:W-:-:S04]  /*7ec0*/  FMUL.FTZ R221, R93, R228 ;  /* 0x000000e45ddd7220 */ /* 0x002fc80000410000 */
[----:B------:R-:W-:Y:S02]  /*7ed0*/  FMUL.FTZ R221, R21, R221 ;  /* 0x000000dd15dd7220 */ /* 0x000fe40000410000 */
[----:B------:R1:W-:Y:S01]  /*7ee0*/  MUFU.EX2 R21, R218 ;  /* 0x000000da00157308 */ /* 0x0003e20000000800 */
[----:B------:R-:W4:Y:S04]  /*7ef0*/  SHFL.IDX PT, R227, R226, R229, 0x1f ;  /* 0x00001fe5e2e37589 */ /* 0x000f2800000e0000 */
[----:B-1----:R-:W1:Y:S01]  /*7f00*/  SHFL.IDX PT, R218, R226, R232, 0x1f ;  /* 0x00001fe8e2da7589 */ /* 0x002e6200000e0000 */
[----:B------:R-:W-:Y:S02]  /*7f10*/  VIADD R234, R9, 0x1c ;  /* 0x0000001c09ea7836 */ /* 0x000fe40000000000 */
[----:B------:R-:W-:Y:S01]  /*7f20*/  FMUL.FTZ R40, R95, R40 ;  /* 0x000000285f287220 */ /* 0x000fe20000410000 */
[----:B------:R-:W-:Y:S01]  /*7f30*/  FMUL.FTZ R43, R94, R43 ;  /* 0x0000002b5e2b7220 */ /* 0x000fe20000410000 */
[----:B------:R-:W3:Y:S02]  /*7f40*/  SHFL.IDX PT, R228, R226, R233, 0x1f ;  /* 0x00001fe9e2e47589 */ /* 0x000ee400000e0000 */
[----:B------:R-:W-:Y:S01]  /*7f50*/  FMUL.FTZ R41, R77, R40 ;  /* 0x000000284d297220 */ /* 0x000fe20000410000 */
[----:B------:R-:W-:Y:S01]  /*7f60*/  FMUL.FTZ R40, R80, R43 ;  /* 0x0000002b50287220 */ /* 0x000fe20000410000 */
[----:B------:R-:W3:Y:S01]  /*7f70*/  SHFL.IDX PT, R226, R226, R234, 0x1f ;  /* 0x00001feae2e27589 */ /* 0x000ee200000e0000 */
[----:B------:R-:W-:Y:S01]  /*7f80*/  FADD.FTZ R50, R50, -R225 ;  /* 0x800000e132327221 */ /* 0x000fe20000010000 */
[----:B------:R-:W-:Y:S01]  /*7f90*/  FFMA.FTZ R43, -R83, R83, 1 ;  /* 0x3f800000532b7423 */ /* 0x000fe20000010153 */
[----:B------:R-:W-:-:S02]  /*7fa0*/  FMUL.FTZ R28, R13, R28 ;  /* 0x0000001c0d1c7220 */ /* 0x000fc40000410000 */
[----:B------:R-:W-:Y:S01]  /*7fb0*/  FMUL.FTZ R77, R10, R50 ;  /* 0x000000320a4d7220 */ /* 0x000fe20000410000 */
[----:B----4-:R-:W-:Y:S01]  /*7fc0*/  FADD.FTZ R49, R49, -R227 ;  /* 0x800000e331317221 */ /* 0x010fe20000010000 */
[----:B-1----:R-:W-:-:S04]  /*7fd0*/  FADD.FTZ R46, R46, -R218 ;  /* 0x800000da2e2e7221 */ /* 0x002fc80000010000 */
[----:B------:R-:W-:Y:S01]  /*7fe0*/  FMUL.FTZ R46, R18, R46 ;  /* 0x0000002e122e7220 */ /* 0x000fe20000410000 */
[----:B------:R-:W-:Y:S01]  /*7ff0*/  FADD.FTZ R51, R51, -R227 ;  /* 0x800000e333337221 */ /* 0x000fe20000010000 */
[----:B------:R-:W1:Y:S02]  /*8000*/  SHFL.IDX PT, R83, R74, R9, 0x1f ;  /* 0x00001f094a537589 */ /* 0x000e6400000e0000 */
[----:B------:R-:W-:Y:S01]  /*8010*/  FMUL.FTZ R43, R43, R46 ;  /* 0x0000002e2b2b7220 */ /* 0x000fe20000410000 */
[----:B------:R-:W-:Y:S01]  /*8020*/  FFMA.FTZ R46, -R98, R98, 1 ;  /* 0x3f800000622e7423 */ /* 0x000fe20000010162 */
        /* <DEDUP_REMOVED lines=8> */
[----:B------:R-:W4:Y:S01]  /*80b0*/  SHFL.IDX PT, R76, R74, R231, 0x1f ;  /* 0x00001fe74a4c7589 */ /* 0x000f2200000e0000 */
[----:B------:R-:W-:Y:S01]  /*80c0*/  FMUL.FTZ R72, R72, R35 ;  /* 0x0000002348487220 */ /* 0x000fe20000410000 */
[----:B------:R-:W-:-:S02]  /*80d0*/  FMUL.FTZ R50, R50, R49 ;  /* 0x0000003132327220 */ /* 0x000fc40000410000 */
[----:B------:R-:W4:Y:S01]  /*80e0*/  SHFL.IDX PT, R77, R74, R233, 0x1f ;  /* 0x00001fe94a4d7589 */ /* 0x000f2200000e0000 */
[----:B------:R-:W1:Y:S01]  /*80f0*/  MUFU.EX2 R35, R216 ;  /* 0x000000d800237308 */ /* 0x000e620000000800 */
[----:B------:R-:W-:Y:S01]  /*8100*/  FMUL.FTZ R49, R99, R28 ;  /* 0x0000001c63317220 */ /* 0x000fe20000410000 */
[----:B------:R-:W-:Y:S01]  /*8110*/  FADD.FTZ R44, R44, -R218 ;  /* 0x800000da2c2c7221 */ /* 0x000fe20000010000 */
[----:B------:R-:W4:Y:S04]  /*8120*/  SHFL.IDX PT, R28, R74, R229, 0x1f ;  /* 0x00001fe54a1c7589 */ /* 0x000f2800000e0000 */
[----:B------:R-:W4:Y:S01]  /*8130*/  SHFL.IDX PT, R78, R74, R234, 0x1f ;  /* 0x00001fea4a4e7589 */ /* 0x000f2200000e0000 */
[----:B------:R-:W4:Y:S01]  /*8140*/  MUFU.EX2 R36, R206 ;  /* 0x000000ce00247308 */ /* 0x000f220000000800 */
[----:B------:R-:W-:-:S02]  /*8150*/  FMUL.FTZ R44, R12, R44 ;  /* 0x0000002c0c2c7220 */ /* 0x000fc40000410000 */
[----:B------:R4:W4:Y:S01]  /*8160*/  SHFL.IDX PT, R79, R74, R230, 0x1f ;  /* 0x00001fe64a4f7589 */ /* 0x00092200000e0000 */
[----:B---3--:R-:W-:Y:S01]  /*8170*/  FADD.FTZ R52, R52, -R228 ;  /* 0x800000e434347221 */ /* 0x008fe20000010000 */
[----:B------:R-:W-:Y:S01]  /*8180*/  FADD.FTZ R45, R45, -R219 ;  /* 0x800000db2d2d7221 */ /* 0x000fe20000010000 */
[--C-:B------:R-:W-:Y:S01]  /*8190*/  FADD.FTZ R53, R53, -R226.reuse ;  /* 0x800000e235357221 */ /* 0x100fe20000010000 */
[----:B------:R-:W-:Y:S01]  /*81a0*/  FMUL.FTZ R44, R81, R44 ;  /* 0x0000002c512c7220 */ /* 0x000fe20000410000 */
[----:B------:R-:W-:Y:S01]  /*81b0*/  FMUL.FTZ R81, R20, R52 ;  /* 0x0000003414517220 */ /* 0x000fe20000410000 */
[----:B------:R-:W-:Y:S01]  /*81c0*/  FMUL.FTZ R45, R25, R45 ;  /* 0x0000002d192d7220 */ /* 0x000fe20000410000 */
[----:B------:R-:W-:Y:S01]  /*81d0*/  FADD.FTZ R55, R55, -R226 ;  /* 0x800000e237377221 */ /* 0x000fe20000010000 */
[----:B------:R-:W-:Y:S01]  /*81e0*/  FMUL.FTZ R52, R34, R53 ;  /* 0x0000003522347220 */ /* 0x000fe20000410000 */
[----:B------:R-:W-:Y:S01]  /*81f0*/  FMUL.FTZ R53, R100, R81 ;  /* 0x0000005164357220 */ /* 0x000fe20000410000 */
[----:B------:R-:W-:Y:S01]  /*8200*/  FMUL.FTZ R45, R82, R45 ;  /* 0x0000002d522d7220 */ /* 0x000fe20000410000 */
[----:B-1----:R-:W-:Y:S01]  /*8210*/  FADD.FTZ R81, R56, -R83 ;  /* 0x8000005338517221 */ /* 0x002fe20000010000 */
[----:B------:R-:W-:Y:S01]  /*8220*/  FMUL.FTZ R82, R35, R55 ;  /* 0x0000003723527220 */ /* 0x000fe20000410000 */
[--C-:B----4-:R-:W-:Y:S01]  /*8230*/  FADD.FTZ R57, R57, -R80.reuse ;  /* 0x8000005039397221 */ /* 0x110fe20000010000 */
[----:B------:R-:W-:Y:S01]  /*8240*/  FADD.FTZ R80, R59, -R80 ;  /* 0x800000503b507221 */ /* 0x000fe20000010000 */
[----:B------:R-:W-:Y:S01]  /*8250*/  FADD.FTZ R55, R60, -R75 ;  /* 0x8000004b3c377221 */ /* 0x000fe20000010000 */
[--C-:B------:R-:W-:Y:S01]  /*8260*/  FADD.FTZ R61, R61, -R76.reuse ;  /* 0x8000004c3d3d7221 */ /* 0x100fe20000010000 */
[----:B------:R-:W-:Y:S01]  /*8270*/  FADD.FTZ R60, R63, -R76 ;  /* 0x8000004c3f3c7221 */ /* 0x000fe20000010000 */
[----:B------:R-:W-:Y:S01]  /*8280*/  FADD.FTZ R54, R54, -R228 ;  /* 0x800000e436367221 */ /* 0x000fe20000010000 */
[----:B------:R-:W-:Y:S01]  /*8290*/  FADD.FTZ R58, R58, -R83 ;  /* 0x800000533a3a7221 */ /* 0x000fe20000010000 */
[----:B------:R-:W-:Y:S01]  /*82a0*/  FADD.FTZ R62, R62, -R75 ;  /* 0x8000004b3e3e7221 */ /* 0x000fe20000010000 */
[----:B------:R-:W-:Y:S01]  /*82b0*/  FFMA.FTZ R76, -R104, R104, 1 ;  /* 0x3f800000684c7423 */ /* 0x000fe20000010168 */
[----:B------:R-:W-:Y:S01]  /*82c0*/  FMUL.FTZ R81, R36, R81 ;  /* 0x0000005124517220 */ /* 0x000fe20000410000 */
[----:B------:R-:W1:Y:S01]  /*82d0*/  MUFU.EX2 R74, R213 ;  /* 0x000000d5004a7308 */ /* 0x000e620000000800 */
[--C-:B------:R-:W-:Y:S01]  /*82e0*/  FADD.FTZ R68, R68, -R77.reuse ;  /* 0x8000004d44447221 */ /* 0x100fe20000010000 */
[----:B------:R-:W-:Y:S01]  /*82f0*/  FADD.FTZ R59, R70, -R77 ;  /* 0x8000004d463b7221 */ /* 0x000fe20000010000 */
[----:B------:R-:W-:Y:S01]  /*8300*/  FFMA.FTZ R77, -R107, R107, 1 ;  /* 0x3f8000006b4d7423 */ /* 0x000fe2000001016b */
[----:B------:R-:W-:Y:S01]  /*8310*/  FMUL.FTZ R80, R201, R80 ;  /* 0x00000050c9507220 */ /* 0x000fe20000410000 */
[----:B------:R-:W-:-:S03]  /*8320*/  FFMA.FTZ R51, -R102, R102, 1 ;  /* 0x3f80000066337423 */ /* 0x000fc60000010166 */
[----:B------:R-:W3:Y:S01]  /*8330*/  MUFU.EX2 R75, R214 ;  /* 0x000000d6004b7308 */ /* 0x000ee20000000800 */
[----:B------:R-:W-:Y:S01]  /*8340*/  FMUL.FTZ R54, R21, R54 ;  /* 0x0000003615367220 */ /* 0x000fe20000410000 */
[----:B------:R-:W-:Y:S01]  /*8350*/  FMUL.FTZ R76, R76, R81 ;  /* 0x000000514c4c7220 */ /* 0x000fe20000410000 */
[----:B------:R-:W-:Y:S01]  /*8360*/  FMUL.FTZ R63, R199, R58 ;  /* 0x0000003ac73f7220 */ /* 0x000fe20000410000 */
[--C-:B------:R-:W-:Y:S01]  /*8370*/  FADD.FTZ R56, R65, -R28.reuse ;  /* 0x8000001c41387221 */ /* 0x100fe20000010000 */
[----:B------:R-:W-:Y:S01]  /*8380*/  FADD.FTZ R67, R67, -R28 ;  /* 0x8000001c43437221 */ /* 0x000fe20000010000 */
[----:B------:R-:W-:Y:S01]  /*8390*/  FFMA.FTZ R81, -R105, R105, 1 ;  /* 0x3f80000069517423 */ /* 0x000fe20000010169 */
[----:B------:R-:W-:Y:S01]  /*83a0*/  FMUL.FTZ R58, R200, R57 ;  /* 0x00000039c83a7220 */ /* 0x000fe20000410000 */
[--C-:B------:R-:W-:Y:S01]  /*83b0*/  FADD.FTZ R69, R69, -R78.reuse ;  /* 0x8000004e45457221 */ /* 0x100fe20000010000 */
[----:B------:R-:W-:Y:S01]  /*83c0*/  FADD.FTZ R28, R71, -R78 ;  /* 0x8000004e471c7221 */ /* 0x000fe20000010000 */
[----:B------:R-:W-:Y:S01]  /*83d0*/  FMUL.FTZ R77, R77, R80 ;  /* 0x000000504d4d7220 */ /* 0x000fe20000410000 */
[----:B------:R-:W-:Y:S01]  /*83e0*/  FFMA.FTZ R78, -R106, R106, 1 ;  /* 0x3f8000006a4e7423 */ /* 0x000fe2000001016a */
[----:B------:R-:W-:Y:S01]  /*83f0*/  FFMA.FTZ R80, -R108, R108, 1 ;  /* 0x3f8000006c507423 */ /* 0x000fe2000001016c */
[----:B------:R-:W-:Y:S01]  /*8400*/  FMUL.FTZ R55, R202, R55 ;  /* 0x00000037ca377220 */ /* 0x000fe20000410000 */
[----:B------:R-:W-:Y:S01]  /*8410*/  FMUL.FTZ R51, R51, R54 ;  /* 0x0000003633337220 */ /* 0x000fe20000410000 */
[----:B------:R-:W-:Y:S01]  /*8420*/  FMUL.FTZ R57, R203, R62 ;  /* 0x0000003ecb397220 */ /* 0x000fe20000410000 */
[----:B------:R-:W-:Y:S01]  /*8430*/  FMUL.FTZ R54, R101, R52 ;  /* 0x0000003465367220 */ /* 0x000fe20000410000 */
[--C-:B------:R-:W-:Y:S01]  /*8440*/  FADD.FTZ R64, R64, -R79.reuse ;  /* 0x8000004f40407221 */ /* 0x100fe20000010000 */
        /* <DEDUP_REMOVED lines=14> */
[----:B------:R-:W-:Y:S01]  /*8530*/  FMUL.FTZ R82, R82, R61 ;  /* 0x0000003d52527220 */ /* 0x000fe20000410000 */
[----:B------:R-:W-:Y:S01]  /*8540*/  FFMA.FTZ R84, -R114, R114, 1 ;  /* 0x3f80000072547423 */ /* 0x000fe20000010172 */
[----:B------:R-:W-:Y:S01]  /*8550*/  FMUL.FTZ R61, R208, R79 ;  /* 0x0000004fd03d7220 */ /* 0x000fe20000410000 */
[----:B------:R-:W-:Y:S01]  /*8560*/  FFMA.FTZ R83, -R109, R109, 1 ;  /* 0x3f8000006d537423 */ /* 0x000fe2000001016d */
[----:B------:R-:W-:Y:S01]  /*8570*/  FMUL.FTZ R79, R112, R57 ;  /* 0x00000039704f7220 */ /* 0x000fe20000410000 */
[----:B------:R-:W-:Y:S01]  /*8580*/  FMUL.FTZ R99, R99, R56 ;  /* 0x0000003863637220 */ /* 0x000fe20000410000 */
[----:B-1----:R-:W-:Y:S01]  /*8590*/  FMUL.FTZ R69, R74, R69 ;  /* 0x000000454a457220 */ /* 0x002fe20000410000 */
[----:B------:R-:W-:Y:S01]  /*85a0*/  F2FP.F16.F32.PACK_AB R71, R29, R30 ;  /* 0x0000001e1d47723e */ /* 0x000fe200000000ff */
[----:B------:R-:W-:Y:S01]  /*85b0*/  FFMA.FTZ R98, -R113, R113, 1 ;  /* 0x3f80000071627423 */ /* 0x000fe20000010171 */
[----:B------:R-:W-:Y:S01]  /*85c0*/  FMUL.FTZ R57, R211, R68 ;  /* 0x00000044d3397220 */ /* 0x000fe20000410000 */
[----:B------:R-:W-:Y:S01]  /*85d0*/  FMUL.FTZ R56, R212, R59 ;  /* 0x0000003bd4387220 */ /* 0x000fe20000410000 */
[----:B---3--:R-:W-:Y:S01]  /*85e0*/  FMUL.FTZ R28, R75, R28 ;  /* 0x0000001c4b1c7220 */ /* 0x008fe20000410000 */
        /* <DEDUP_REMOVED lines=258> */
.L_x_2603:
        /* <DEDUP_REMOVED lines=58> */
.L_x_2604:
[----:B--2---:R-:W2:Y:S01]  /*99b0*/  LDL R5, [R1+0x2c] ;  /* 0x00002c0001057983 */ /* 0x004ea20000100800 */
        /* <DEDUP_REMOVED lines=10> */
[----:B-1----:R-:W-:Y:S05]  /*9a60*/  @!P1 BRA `(.L_x_2605) ;  /* 0xffffffc4002c9947 */ /* 0x002fea000383ffff */
.L_x_2594:
        /* <DEDUP_REMOVED lines=34> */
.L_x_2574:
[----:B------:R-:W-:Y:S05]  /*9c90*/  @P0 BRA `(.L_x_2606) ;  /* 0x0000000800c40947 */ /* 0x000fea0003800000 */
[----:B------:R-:W1:Y:S01]  /*9ca0*/  S2R R3, SR_CgaCtaId ;  /* 0x0000000000037919 */ /* 0x000e620000008800 */
[----:B------:R-:W-:-:S04]  /*9cb0*/  MOV R0, 0x400 ;  /* 0x0000040000007802 */ /* 0x000fc80000000f00 */
[----:B-1----:R-:W-:-:S04]  /*9cc0*/  LEA R17, R3, R0, 0x18 ;  /* 0x0000000003117211 */ /* 0x002fc800078ec0ff */
        /* <DEDUP_REMOVED lines=18> */
.L_x_2607:
        /* <DEDUP_REMOVED lines=19> */
.L_x_2608:
        /* <DEDUP_REMOVED lines=9> */
[----:B------:R-:W-:Y:S01]  /*9fb0*/  MOV R6, UR6 ;  /* 0x0000000600067c02 */ /* 0x000fe20008000f00 */
[----:B------:R-:W-:Y:S01]  /*9fc0*/  IMAD.U32 R7, RZ, RZ, UR7 ;  /* 0x00000007ff077e24 */ /* 0x000fe2000f8e00ff */
[----:B------:R-:W-:Y:S01]  /*9fd0*/  MOV R11, UR5 ;  /* 0x00000005000b7c02 */ /* 0x000fe20008000f00 */
[----:B------:R-:W-:Y:S01]  /*9fe0*/  IMAD.U32 R10, RZ, RZ, UR4 ;  /* 0x00000004ff0a7e24 */ /* 0x000fe2000f8e00ff */
[----:B------:R-:W-:Y:S01]  /*9ff0*/  MOV R13, RZ ;  /* 0x000000ff000d7202 */ /* 0x000fe20000000f00 */
[----:B------:R-:W-:-:S02]  /*a000*/  IMAD.MOV.U32 R8, RZ, RZ, 0x70 ;  /* 0x00000070ff087424 */ /* 0x000fc400078e00ff */
[----:B-1----:R-:W-:-:S07]  /*a010*/  IMAD.MOV.U32 R12, RZ, RZ, 0x1 ;  /* 0x00000001ff0c7424 */ /* 0x002fce00078e00ff */
[----:B------:R-:W-:-:S07]  /*a020*/  LEPC R20, `(.L_x_2609) ;  /* 0x000000001014794e */ /* 0x000fce0000000000 */
[----:B--2---:R-:W-:Y:S05]  /*a030*/  CALL.ABS.NOINC R2 ;  /* 0x0000000002007343 */ /* 0x004fea0003c00000 */
.L_x_2609:
        /* <DEDUP_REMOVED lines=18> */
.L_x_2610:
[----:B------:R-:W1:Y:S01]  /*a160*/  S2R R0, SR_TID.X ;  /* 0x0000000000007919 */ /* 0x000e620000002100 */
        /* <DEDUP_REMOVED lines=17> */
[----:B-1----:R-:W-:Y:S01]  /*a280*/  VIADD R7, R0, 0xffffff80 ;  /* 0xffffff8000077836 */ /* 0x002fe20000000000 */
        /* <DEDUP_REMOVED lines=45> */
[----:B------:R-:W1:Y:S01]  /*a560*/  SHFL.IDX PT, R5, R6, RZ, 0x1f ;  /* 0x00001fff06057589 */ /* 0x000e6200000e0000 */
        /* <DEDUP_REMOVED lines=8> */
[----:B-1----:R-:W-:-:S03]  /*a5f0*/  ISETP.NE.AND P0, PT, R5, 0x7, PT ;  /* 0x000000070500780c */ /* 0x002fc60003f05270 */
        /* <DEDUP_REMOVED lines=12> */
[----:B------:R-:W-:Y:S01]  /*a6c0*/  R2UR UR6, R17 ;  /* 0x00000000110672ca */ /* 0x000fe200000e0000 */
[----:B------:R-:W-:Y:S01]  /*a6d0*/  ULDC.64 UR8, c[0x0][0x198] ;  /* 0x0000660000087ab9 */ /* 0x000fe20000000a00 */
[----:B------:R-:W-:Y:S01]  /*a6e0*/  UMOV UR41, URZ ;  /* 0x0000003f00297c82 */ /* 0x000fe20008000000 */
[----:B------:R-:W-:Y:S02]  /*a6f0*/  UIADD3 UR4, UP0, UR8, 0x770, URZ ;  /* 0x0000077008047890 */ /* 0x000fe4000ff1e03f */
[----:B------:R-:W-:Y:S02]  /*a700*/  UIADD3 UR8, UP1, UR8, 0x670, URZ ;  /* 0x0000067008087890 */ /* 0x000fe4000ff3e03f */
[----:B------:R-:W-:Y:S02]  /*a710*/  UIADD3.X UR5, URZ, UR9, URZ, UP0, !UPT ;  /* 0x000000093f057290 */ /* 0x000fe400087fe43f */
[----:B------:R-:W-:-:S04]  /*a720*/  UIADD3.X UR9, URZ, UR9, URZ, UP1, !UPT ;  /* 0x000000093f097290 */ /* 0x000fc80008ffe43f */
[----:B------:R-:W-:-:S09]  /*a730*/  UIADD3 UR40, UR6, 0x4000, URZ ;  /* 0x0000400006287890 */ /* 0x000fd2000fffe03f */
[----:B------:R1:W-:Y:S02]  /*a740*/  UTMASTG.4D [UR40], [UR4] ;  /* 0x00000028040073b5 */ /* 0x0003e40008018000 */
[----:B-1----:R-:W-:Y:S02]  /*a750*/  UMOV UR40, UR6 ;  /* 0x0000000600287c82 */ /* 0x002fe40008000000 */
[----:B------:R1:W-:Y:S02]  /*a760*/  UTMASTG.4D [UR40], [UR8] ;  /* 0x00000028080073b5 */ /* 0x0003e40008018000 */
[----:B-1----:R0:W-:Y:S02]  /*a770*/  UTMACMDFLUSH ;  /* 0x00000000000079b7 */ /* 0x0021e40000000000 */
.L_x_2612:
[----:B------:R-:W-:Y:S05]  /*a780*/  BSYNC B0 ;  /* 0x0000000000007941 */ /* 0x000fea0003800000 */
.L_x_2611:
[----:B------:R-:W-:-:S04]  /*a790*/  DEPBAR.LE SB0, 0x0 ;  /* 0x000080000000791a */ /* 0x000fc80000000000 */
[----:B------:R-:W-:Y:S05]  /*a7a0*/  BRA `(.L_x_2573) ;  /* 0x0000004000b47947 */ /* 0x000fea0003800000 */
.L_x_2606:
[----:B------:R-:W1:Y:S01]  /*a7b0*/  S2R R0, SR_TID.X ;  /* 0x0000000000007919 */ /* 0x000e620000002100 */
[----:B------:R-:W2:Y:S01]  /*a7c0*/  LDC.64 R6, c[0x0][0x820] ;  /* 0x00020800ff067b82 */ /* 0x000ea20000000a00 */
[----:B------:R-:W-:Y:S01]  /*a7d0*/  IMAD.U32 R9, RZ, RZ, UR43 ;  /* 0x0000002bff097e24 */ /* 0x000fe2000f8e00ff */
[----:B------:R-:W-:Y:S01]  /*a7e0*/  ULOP3.LUT UR4, URZ, UR38, URZ, 0x33, !UPT ;  /* 0x000000263f047292 */ /* 0x000fe2000f8e333f */
[----:B------:R-:W-:Y:S01]  /*a7f0*/  IMAD.U32 R25, RZ, RZ, UR44 ;  /* 0x0000002cff197e24 */ /* 0x000fe2000f8e00ff */
[----:B------:R-:W-:Y:S02]  /*a800*/  BSSY B0, `(.L_x_2613) ;  /* 0x0000036000007945 */ /* 0x000fe40003800000 */
[----:B------:R-:W-:Y:S02]  /*a810*/  SHF.R.S32.HI R9, RZ, 0x1f, R9 ;  /* 0x0000001fff097819 */ /* 0x000fe40000011409 */
[----:B------:R-:W3:Y:S01]  /*a820*/  LDC.64 R18, c[0x0][0x808] ;  /* 0x00020200ff127b82 */ /* 0x000ee20000000a00 */
[----:B------:R-:W-:-:S07]  /*a830*/  SHF.R.S32.HI R25, RZ, 0x1f, R25 ;  /* 0x0000001fff197819 */ /* 0x000fce0000011419 */
[----:B------:R-:W4:Y:S08]  /*a840*/  LDC.64 R14, c[0x0][0x828] ;  /* 0x00020a00ff0e7b82 */ /* 0x000f300000000a00 */
[----:B------:R-:W5:Y:S01]  /*a850*/  LDC R10, c[0x0][0xb2c] ;  /* 0x0002cb00ff0a7b82 */ /* 0x000f620000000800 */
[----:B-1----:R-:W-:-:S07]  /*a860*/  VIADD R3, R0, 0xffffff80 ;  /* 0xffffff8000037836 */ /* 0x002fce0000000000 */
[----:B------:R-:W1:Y:S01]  /*a870*/  LDC.64 R16, c[0x0][0x850] ;  /* 0x00021400ff107b82 */ /* 0x000e620000000a00 */
[----:B---3--:R-:W-:Y:S01]  /*a880*/  VIADD R11, R18, -UR42 ;  /* 0x8000002a120b7c36 */ /* 0x008fe20008000000 */
[----:B------:R-:W-:-:S04]  /*a890*/  SHF.R.S32.HI R0, RZ, 0x1f, R3 ;  /* 0x0000001fff007819 */ /* 0x000fc80000011403 */
[----:B------:R-:W-:Y:S02]  /*a8a0*/  LEA.HI R8, R0, R3, RZ, 0x3 ;  /* 0x0000000300087211 */ /* 0x000fe400078f18ff */
[----:B------:R-:W3:Y:S02]  /*a8b0*/  LDC R23, c[0x0][0x83c] ;  /* 0x00020f00ff177b82 */ /* 0x000ee40000000800 */
[----:B------:R-:W-:-:S04]  /*a8c0*/  LOP3.LUT R0, R8, 0x1ffffff8, RZ, 0xc0, !PT ;  /* 0x1ffffff808007812 */ /* 0x000fc800078ec0ff */
[----:B------:R-:W-:Y:S02]  /*a8d0*/  IADD3 R0, R3, -R0, RZ ;  /* 0x8000000003007210 */ /* 0x000fe40007ffe0ff */
[----:B------:R-:W3:Y:S03]  /*a8e0*/  LDC.64 R20, c[0x0][0x858] ;  /* 0x00021600ff147b82 */ /* 0x000ee60000000a00 */
[----:B------:R-:W-:Y:S02]  /*a8f0*/  IMAD.SHL.U32 R4, R0, 0x8, RZ ;  /* 0x0000000800047824 */ /* 0x000fe400078e00ff */
[----:B--2---:R-:W-:-:S03]  /*a900*/  IMAD R0, R9, R6, RZ ;  /* 0x0000000609007224 */ /* 0x004fc600078e02ff */
[----:B------:R-:W-:Y:S01]  /*a910*/  SHF.R.S32.HI R5, RZ, 0x1f, R4 ;  /* 0x0000001fff057819 */ /* 0x000fe20000011404 */
[----:B------:R-:W-:Y:S02]  /*a920*/  IMAD R7, R7, UR43, R0 ;  /* 0x0000002b07077c24 */ /* 0x000fe4000f8e0200 */
[----:B----4-:R-:W-:Y:S02]  /*a930*/  IMAD R0, R25, R14, RZ ;  /* 0x0000000e19007224 */ /* 0x010fe400078e02ff */
[----:B------:R-:W-:-:S04]  /*a940*/  IMAD.WIDE.U32 R2, R6, UR43, R4 ;  /* 0x0000002b06027c25 */ /* 0x000fc8000f8e0004 */
[----:B------:R-:W-:Y:S01]  /*a950*/  IMAD.MOV.U32 R6, RZ, RZ, R2 ;  /* 0x000000ffff067224 */ /* 0x000fe200078e0002 */
[----:B------:R-:W-:Y:S01]  /*a960*/  SHF.R.S32.HI R2, RZ, 0x3, R8 ;  /* 0x00000003ff027819 */ /* 0x000fe20000011408 */
[----:B------:R-:W-:Y:S01]  /*a970*/  IMAD R15, R15, UR44, R0 ;  /* 0x0000002c0f0f7c24 */ /* 0x000fe2000f8e0200 */
[----:B------:R-:W-:Y:S02]  /*a980*/  IADD3 R7, R3, R7, RZ ;  /* 0x0000000703077210 */ /* 0x000fe40007ffe0ff */
[C---:B------:R-:W-:Y:S01]  /*a990*/  ISETP.GE.AND P2, PT, R2.reuse, R11, PT ;  /* 0x0000000b0200720c */ /* 0x040fe20003f46270 */
[C---:B------:R-:W-:Y:S01]  /*a9a0*/  VIADD R3, R2.reuse, 0x40 ;  /* 0x0000004002037836 */ /* 0x040fe20000000000 */
[C---:B------:R-:W-:Y:S01]  /*a9b0*/  IADD3 R0, R2.reuse, 0x20, RZ ;  /* 0x0000002002007810 */ /* 0x040fe20007ffe0ff */
[----:B------:R-:W-:Y:S01]  /*a9c0*/  VIADD R8, R2, 0x60 ;  /* 0x0000006002087836 */ /* 0x000fe20000000000 */
[----:B------:R-:W-:Y:S01]  /*a9d0*/  ISETP.GE.OR P6, PT, R4, R19, P2 ;  /* 0x000000130400720c */ /* 0x000fe200017c6670 */
[----:B------:R-:W-:Y:S01]  /*a9e0*/  IMAD.WIDE.U32 R12, R14, UR44, R6 ;  /* 0x0000002c0e0c7c25 */ /* 0x000fe2000f8e0006 */
[----:B------:R-:W-:-:S02]  /*a9f0*/  ISETP.GE.AND P3, PT, R0, R11, PT ;  /* 0x0000000b0000720c */ /* 0x000fc40003f66270 */
[-C--:B------:R-:W-:Y:S01]  /*aa00*/  ISETP.GE.AND P0, PT, R3, R11.reuse, PT ;  /* 0x0000000b0300720c */ /* 0x080fe20003f06270 */
[----:B-1----:R-:W-:Y:S01]  /*aa10*/  IMAD R0, R9, R16, RZ ;  /* 0x0000001009007224 */ /* 0x002fe200078e02ff */
[----:B------:R-:W-:Y:S01]  /*aa20*/  ISETP.GE.AND P1, PT, R8, R11, PT ;  /* 0x0000000b0800720c */ /* 0x000fe20003f26270 */
[----:B------:R-:W-:Y:S01]  /*aa30*/  IMAD.WIDE.U32 R8, R16, UR43, R4 ;  /* 0x0000002b10087c25 */ /* 0x000fe2000f8e0004 */
[----:B-----5:R-:W-:Y:S02]  /*aa40*/  IADD3 R11, R10, UR4, RZ ;  /* 0x000000040a0b7c10 */ /* 0x020fe4000fffe0ff */
[----:B------:R-:W-:Y:S01]  /*aa50*/  SHF.R.S32.HI R3, RZ, 0x1f, R2 ;  /* 0x0000001fff037819 */ /* 0x000fe20000011402 */
[----:B------:R-:W-:Y:S01]  /*aa60*/  IMAD R17, R17, UR43, R0 ;  /* 0x0000002b11117c24 */ /* 0x000fe2000f8e0200 */
[CC--:B------:R-:W-:Y:S01]  /*aa70*/  ISETP.GE.OR P4, PT, R4.reuse, R19.reuse, P3 ;  /* 0x000000130400720c */ /* 0x0c0fe20001f86670 */
[----:B------:R-:W-:Y:S01]  /*aa80*/  IMAD.IADD R7, R13, 0x1, R15 ;  /* 0x000000010d077824 */ /* 0x000fe200078e020f */
[----:B------:R-:W-:Y:S01]  /*aa90*/  ISETP.GE.OR P5, PT, R4, R19, P0 ;  /* 0x000000130400720c */ /* 0x000fe200007a6670 */
[----:B------:R-:W-:Y:S01]  /*aaa0*/  IMAD.WIDE R10, R11, 0x80, R2 ;  /* 0x000000800b0a7825 */ /* 0x000fe200078e0202 */
[----:B------:R-:W-:Y:S11]  /*aab0*/  @P6 BRA `(.L_x_2614) ;  /* 0x0000000000286947 */ /* 0x000ff60003800000 */
        /* <DEDUP_REMOVED lines=10> */
.L_x_2614:
[----:B------:R-:W-:Y:S05]  /*ab60*/  BSYNC B0 ;  /* 0x0000000000007941 */ /* 0x000fea0003800000 */
.L_x_2613:
[----:B------:R-:W-:Y:S01]  /*ab70*/  IMAD.IADD R9, R9, 0x1, R17 ;  /* 0x0000000109097824 */ /* 0x000fe200078e0211 */
[----:B------:R-:W-:Y:S01]  /*ab80*/  BSSY B0, `(.L_x_2615) ;  /* 0x0000017000007945 */ /* 0x000fe20003800000 */
[----:B---3--:R-:W-:Y:S01]  /*ab90*/  IMAD R0, R25, R20, RZ ;  /* 0x0000001419007224 */ /* 0x008fe200078e02ff */
        /* <DEDUP_REMOVED lines=21> */
.L_x_2616:
[----:B------:R-:W-:Y:S05]  /*acf0*/  BSYNC B0 ;  /* 0x0000000000007941 */ /* 0x000fea0003800000 */
.L_x_2615:
        /* <DEDUP_REMOVED lines=15> */
.L_x_2618:
[----:B------:R-:W-:Y:S05]  /*adf0*/  BSYNC B0 ;  /* 0x0000000000007941 */ /* 0x000fea0003800000 */
.L_x_2617:
        /* <DEDUP_REMOVED lines=15> */
.L_x_2620:
[----:B------:R-:W-:Y:S05]  /*aef0*/  BSYNC B0 ;  /* 0x0000000000007941 */ /* 0x000fea0003800000 */
.L_x_2619:
[----:B------:R-:W-:Y:S01]  /*af00*/  BSSY B0, `(.L_x_2621) ;  /* 0x000000d000007945 */ /* 0x000fe20003800000 */
[----:B-123--:R-:W-:-:S03]  /*af10*/  IMAD.IADD R5, R9, 0x1, R15 ;  /* 0x0000000109057824 */ /* 0x00efc600078e020f */
[----:B------:R-:W-:Y:S05]  /*af20*/  @P2 BRA `(.L_x_2622) ;  /* 0x0000000000282947 */ /* 0x000fea0003800000 */
        /* <DEDUP_REMOVED lines=10> */
.L_x_2622:
[----:B------:R-:W-:Y:S05]  /*afd0*/  BSYNC B0 ;  /* 0x0000000000007941 */ /* 0x000fea0003800000 */
.L_x_2621:
        /* <DEDUP_REMOVED lines=15> */
.L_x_2624:
[----:B------:R-:W-:Y:S05]  /*b0d0*/  BSYNC B0 ;  /* 0x0000000000007941 */ /* 0x000fea0003800000 */
.L_x_2623:
[----:B------:R-:W-:Y:S04]  /*b0e0*/  BSSY B0, `(.L_x_2625) ;  /* 0x000000f000007945 */ /* 0x000fe80003800000 */
[----:B------:R-:W-:Y:S05]  /*b0f0*/  @P0 BRA `(.L_x_2626) ;  /* 0x0000000000340947 */ /* 0x000fea0003800000 */
[----:B-12---:R-:W-:Y:S01]  /*b100*/  IADD3 R7, P0, R10, 0x40, RZ ;  /* 0x000000400a077810 */ /* 0x006fe20007f1e0ff */
        /* <DEDUP_REMOVED lines=12> */
.L_x_2626:
[----:B------:R-:W-:Y:S05]  /*b1d0*/  BSYNC B0 ;  /* 0x0000000000007941 */ /* 0x000fea0003800000 */
.L_x_2625:
[----:B------:R-:W-:Y:S05]  /*b1e0*/  @P1 BRA `(.L_x_2573) ;  /* 0x0000003800241947 */ /* 0x000fea0003800000 */
[----:B-123--:R-:W-:Y:S01]  /*b1f0*/  IADD3 R7, P0, R10, 0x60, RZ ;  /* 0x000000600a077810 */ /* 0x00efe20007f1e0ff */
        /* <DEDUP_REMOVED lines=13> */
.L_x_2569:
        /* <DEDUP_REMOVED lines=29> */
.L_x_2628:
[----:B------:R-:W-:Y:S01]  /*b4a0*/  ULDC UR9, c[0x0][0xb44] ;  /* 0x0002d10000097ab9 */ /* 0x000fe20000000800 */
[----:B------:R-:W-:Y:S01]  /*b4b0*/  UMOV UR7, UR8 ;  /* 0x0000000800077c82 */ /* 0x000fe20008000000 */
[----:B------:R-:W-:-:S11]  /*b4c0*/  UISETP.NE.AND UP0, UPT, UR9, 0x1, UPT ;  /* 0x000000010900788c */ /* 0x000fd6000bf05270 */
[----:B------:R-:W-:Y:S02]  /*b4d0*/  @UP0 ULDC.64 UR10, c[0x0][0xb48] ;  /* 0x0002d200000a0ab9 */ /* 0x000fe40000000a00 */
[----:B------:R-:W-:-:S04]  /*b4e0*/  UIMAD.WIDE.U32 UR4, UR8, UR10, URZ ;  /* 0x0000000a080472a5 */ /* 0x000fc8000f8e003f */
[----:B------:R-:W-:-:S04]  /*b4f0*/  @UP0 USHF.R.U32.HI UR7, URZ, UR11, UR5 ;  /* 0x0000000b3f070299 */ /* 0x000fc80008011605 */
[----:B------:R-:W-:-:S12]  /*b500*/  UIMAD UR4, UR7, UR9, URZ ;  /* 0x00000009070472a4 */ /* 0x000fd8000f8e023f */
.L_x_2629:
[----:B------:R-:W-:Y:S01]  /*b510*/  ULDC UR17, c[0x0][0xb38] ;  /* 0x0002ce0000117ab9 */ /* 0x000fe20000000800 */
[----:B------:R-:W-:Y:S02]  /*b520*/  UIADD3 UR4, UR8, -UR4, URZ ;  /* 0x8000000408047290 */ /* 0x000fe4000fffe03f */
[----:B------:R-:W-:Y:S01]  /*b530*/  UISETP.NE.AND UP0, UPT, UR17, 0x1, UPT ;  /* 0x000000011100788c */ /* 0x000fe2000bf05270 */
[----:B------:R-:W-:Y:S01]  /*b540*/  ULDC UR5, c[0x0][0xb44] ;  /* 0x0002d10000057ab9 */ /* 0x000fe20000000800 */
[----:B------:R-:W-:Y:S02]  /*b550*/  ULOP3.LUT UR7, URZ, UR7, URZ, 0x33, !UPT ;  /* 0x000000073f077292 */ /* 0x000fe4000f8e333f */
[----:B------:R-:W-:Y:S01]  /*b560*/  UIMAD UR6, UR6, UR5, UR4 ;  /* 0x00000005060672a4 */ /* 0x000fe2000f8e0204 */
[----:B------:R-:W-:Y:S02]  /*b570*/  ULDC UR18, c[0x0][0xb2c] ;  /* 0x0002cb0000127ab9 */ /* 0x000fe40000000800 */
[----:B------:R-:W-:-:S04]  /*b580*/  UIADD3 UR18, UR7, UR18, URZ ;  /* 0x0000001207127290 */ /* 0x000fc8000fffe03f */
        /* <DEDUP_REMOVED lines=12> */
[----:B------:R-:W-:-:S03]  /*b650*/  ULDC UR5, c[0x0][0x74c] ;  /* 0x0001d30000057ab9 */ /* 0x000fc60000000800 */
[----:B------:R-:W-:-:S04]  /*b660*/  UIADD3 UR4, -UR5, UR4, -UR16 ;  /* 0x0000000405047290 */ /* 0x000fc8000fffe910 */
[----:B------:R-:W-:Y:S02]  /*b670*/  UIMAD.WIDE UR6, UR4, 0x2aaaaaab, URZ ;  /* 0x2aaaaaab040678a5 */ /* 0x000fe4000f8e023f */
[----:B------:R-:W-:Y:S02]  /*b680*/  UIADD3 UR4, UR14, 0x5f, URZ ;  /* 0x0000005f0e047890 */ /* 0x000fe4000fffe03f */
[----:B------:R-:W-:Y:S02]  /*b690*/  USHF.R.U32.HI UR6, URZ, 0x1f, UR7 ;  /* 0x0000001f3f067899 */ /* 0x000fe40008011607 */
[----:B------:R-:W-:Y:S02]  /*b6a0*/  UIMAD.WIDE UR4, UR4, 0x2aaaaaab, URZ ;  /* 0x2aaaaaab040478a5 */ /* 0x000fe4000f8e023f */
[----:B------:R-:W-:Y:S02]  /*b6b0*/  ULEA.HI.SX32 UR6, UR7, UR6, 0x1c ;  /* 0x0000000607067291 */ /* 0x000fe4000f8fe23f */
[----:B------:R-:W-:-:S02]  /*b6c0*/  USHF.R.U32.HI UR4, URZ, 0x1f, UR5 ;  /* 0x0000001f3f047899 */ /* 0x000fc40008011605 */
[----:B------:R-:W-:Y:S02]  /*b6d0*/  UISETP.LT.AND UP0, UPT, URZ, UR6, UPT ;  /* 0x000000063f00728c */ /* 0x000fe4000bf01270 */
[----:B------:R-:W-:Y:S02]  /*b6e0*/  ULEA.HI.SX32 UR5, UR5, UR4, 0x1c ;  /* 0x0000000405057291 */ /* 0x000fe4000f8fe23f */
[----:B------:R-:W-:-:S04]  /*b6f0*/  USEL UR8, URZ, UR6, !UP0 ;  /* 0x000000063f087287 */ /* 0x000fc8000c000000 */
[----:B------:R-:W-:-:S06]  /*b700*/  UISETP.GT.AND UP0, UPT, UR5, UR8, UPT ;  /* 0x000000080500728c */ /* 0x000fcc000bf04270 */
[----:B------:R-:W-:-:S13]  /*b710*/  PLOP3.LUT P0, PT, PT, PT, UP0, 0x80, 0x0 ;  /* 0x000000000000781c */ /* 0x000fda0003f0f008 */
[----:B------:R-:W-:Y:S05]  /*b720*/  @!P0 BRA `(.L_x_2573) ;  /* 0x0000003000d48947 */ /* 0x000fea0003800000 */
[----:B------:R-:W-:Y:S01]  /*b730*/  USHF.R.S32.HI UR19, URZ, 0x1f, UR17 ;  /* 0x0000001f3f137899 */ /* 0x000fe20008011411 */
[----:B------:R-:W1:Y:S01]  /*b740*/  S2R R0, SR_TID.X ;  /* 0x0000000000007919 */ /* 0x000e620000002100 */
[----:B------:R-:W-:Y:S01]  /*b750*/  ULDC.64 UR12, c[0x0][0x2d8] ;  /* 0x0000b600000c7ab9 */ /* 0x000fe20000000a00 */
[----:B------:R-:W-:Y:S01]  /*b760*/  USHF.R.S32.HI UR9, URZ, 0x1f, UR10 ;  /* 0x0000001f3f097899 */ /* 0x000fe2000801140a */
[----:B------:R-:W-:Y:S01]  /*b770*/  LOP3.LUT R8, RZ, UR18, RZ, 0x33, !PT ;  /* 0x00000012ff087c12 */ /* 0x000fe2000f8e33ff */
[----:B------:R-:W-:Y:S02]  /*b780*/  UIMAD UR4, UR19, UR12, URZ ;  /* 0x0000000c130472a4 */ /* 0x000fe4000f8e023f */
[----:B------:R-:W-:Y:S02]  /*b790*/  UIMAD.WIDE.U32 UR6, UR17, UR12, URZ ;  /* 0x0000000c110672a5 */ /* 0x000fe4000f8e003f */
[----:B------:R-:W-:Y:S02]  /*b7a0*/  UIMAD UR4, UR17, UR13, UR4 ;  /* 0x0000000d110472a4 */ /* 0x000fe4000f8e0204 */
[----:B------:R-:W-:-:S02]  /*b7b0*/  UIADD3 UR11, UR5, -UR8, URZ ;  /* 0x80000008050b7290 */ /* 0x000fc4000fffe03f */
[----:B------:R-:W-:Y:S01]  /*b7c0*/  UIADD3 UR7, UR7, UR4, URZ ;  /* 0x0000000407077290 */ /* 0x000fe2000fffe03f */
[----:B------:R-:W-:Y:S01]  /*b7d0*/  ULDC.64 UR12, c[0x0][0x2e0] ;  /* 0x0000b800000c7ab9 */ /* 0x000fe20000000a00 */
[----:B------:R-:W-:Y:S02]  /*b7e0*/  UIADD3 UR4, UR16, 0x7f, URZ ;  /* 0x0000007f10047890 */ /* 0x000fe4000fffe03f */
[----:B------:R-:W-:Y:S02]  /*b7f0*/  UIMAD UR9, UR9, UR12, URZ ;  /* 0x0000000c090972a4 */ /* 0x000fe4000f8e023f */
[----:B------:R-:W-:Y:S02]  /*b800*/  UIMAD.WIDE.U32 UR6, UR10, UR12, UR6 ;  /* 0x0000000c0a0672a5 */ /* 0x000fe4000f8e0006 */
[----:B------:R-:W-:Y:S02]  /*b810*/  UIADD3 UR12, UR16, 0xdf, -UR14 ;  /* 0x000000df100c7890 */ /* 0x000fe4000fffe80e */
[----:B------:R-:W-:Y:S01]  /*b820*/  ULOP3.LUT UR14, UR11, 0x1, URZ, 0xc0, !UPT ;  /* 0x000000010b0e7892 */ /* 0x000fe2000f8ec03f */
[----:B------:R-:W-:Y:S01]  /*b830*/  ULDC UR15, c[0x0][0x288] ;  /* 0x0000a200000f7ab9 */ /* 0x000fe20000000800 */
[----:B------:R-:W-:-:S02]  /*b840*/  UIMAD UR9, UR10, UR13, UR9 ;  /* 0x0000000d0a0972a4 */ /* 0x000fc4000f8e0209 */
[----:B------:R-:W-:Y:S02]  /*b850*/  UISETP.NE.U32.AND UP0, UPT, UR14, 0x1, UPT ;  /* 0x000000010e00788c */ /* 0x000fe4000bf05070 */
[----:B------:R-:W-:Y:S02]  /*b860*/  UIMAD UR10, UR10, UR15, URZ ;  /* 0x0000000f0a0a72a4 */ /* 0x000fe4000f8e023f */
[----:B------:R-:W-:Y:S01]  /*b870*/  USHF.R.S32.HI UR11, URZ, 0x1f, UR4 ;  /* 0x0000001f3f0b7899 */ /* 0x000fe20008011404 */
[----:B-1----:R-:W-:Y:S01]  /*b880*/  LOP3.LUT R0, R0, 0x1f, RZ, 0xc0, !PT ;  /* 0x0000001f00007812 */ /* 0x002fe200078ec0ff */
[----:B------:R-:W-:Y:S01]  /*b890*/  UIADD3 UR13, UP1, UR17, UR10, URZ ;  /* 0x0000000a110d7290 */ /* 0x000fe2000ff3e03f */
[----:B------:R-:W-:Y:S01]  /*b8a0*/  PLOP3.LUT P1, PT, PT, PT, UP0, 0x80, 0x0 ;  /* 0x000000000000781c */ /* 0x000fe20003f2f008 */
[----:B------:R-:W-:Y:S01]  /*b8b0*/  ULEA.HI UR11, UR11, UR4, URZ, 0x7 ;  /* 0x000000040b0b7291 */ /* 0x000fe2000f8f383f */
[----:B------:R-:W-:Y:S01]  /*b8c0*/  ULDC UR16, c[0x0][0x760] ;  /* 0x0001d80000107ab9 */ /* 0x000fe20000000800 */
[----:B------:R-:W-:Y:S01]  /*b8d0*/  ELECT P0, URZ, PT ;  /* 0x00000000003f782f */ /* 0x000fe20003800000 */
[----:B------:R-:W-:-:S02]  /*b8e0*/  UIMAD UR14, UR15, UR16, URZ ;  /* 0x000000100f0e72a4 */ /* 0x000fc4000f8e023f */
[----:B------:R-:W-:Y:S02]  /*b8f0*/  ULEA.HI.X.SX32 UR15, UR10, UR19, 0x1, UP1 ;  /* 0x000000130a0f7291 */ /* 0x000fe400088f0e3f */
[----:B------:R-:W-:Y:S02]  /*b900*/  USHF.R.S32.HI UR16, URZ, 0x7, UR11 ;  /* 0x000000073f107899 */ /* 0x000fe4000801140b */
[----:B------:R-:W-:-:S03]  /*b910*/  UIADD3 UR25, UR7, UR9, URZ ;  /* 0x0000000907197290 */ /* 0x000fc6000fffe03f */
[----:B------:R-:W-:Y:S09]  /*b920*/  @P1 BRA `(.L_x_2630) ;  /* 0x0000000400881947 */ /* 0x000ff20003800000 */
        /* <DEDUP_REMOVED lines=8> */
[----:B------:R-:W-:-:S04]  /*b9b0*/  IMAD.U32 R2, RZ, RZ, UR11 ;  /* 0x0000000bff027e24 */ /* 0x000fc8000f8e00ff */
[----:B------:R-:W-:Y:S01]  /*b9c0*/  MOV R3, UR4 ;  /* 0x0000000400037c02 */ /* 0x000fe20008000f00 */
[----:B------:R-:W-:Y:S06]  /*b9d0*/  @P2 BRA `(.L_x_2632) ;  /* 0x0000000000302947 */ /* 0x000fec0003800000 */
[----:B------:R-:W-:-:S04]  /*b9e0*/  UIMAD UR4, UR8, 0x60, UR12 ;  /* 0x00000060080478a4 */ /* 0x000fc8000f8e020c */
[----:B------:R-:W-:-:S04]  /*b9f0*/  USHF.R.S32.HI UR10, URZ, 0x1f, UR4 ;  /* 0x0000001f3f0a7899 */ /* 0x000fc80008011404 */
[----:B------:R-:W-:-:S04]  /*ba00*/  ULEA.HI UR10, UR10, UR4, URZ, 0x7 ;  /* 0x000000040a0a7291 */ /* 0x000fc8000f8f383f */
[----:B------:R-:W-:-:S04]  /*ba10*/  USHF.R.S32.HI UR10, URZ, 0x7, UR10 ;  /* 0x000000073f0a7899 */ /* 0x000fc8000801140a */
[----:B------:R-:W-:-:S04]  /*ba20*/  UISETP.LT.AND UP0, UPT, UR16, UR10, UPT ;  /* 0x0000000a1000728c */ /* 0x000fc8000bf01270 */
[----:B------:R-:W-:-:S06]  /*ba30*/  USEL UR10, UR16, UR10, UP0 ;  /* 0x0000000a100a7287 */ /* 0x000fcc0008000000 */
[----:B------:R-:W-:-:S07]  /*ba40*/  VIADD R5, R8, UR10 ;  /* 0x0000000a08057c36 */ /* 0x000fce0008000000 */
.L_x_2633:
[----:B------:R-:W2:Y:S04]  /*ba50*/  LDG.E.STRONG.GPU R4, desc[UR36][R2.64] ;  /* 0x0000002402047981 */ /* 0x000ea8000c1ef900 */
[----:B--2---:R-:W-:Y:S01]  /*ba60*/  CCTL.IVALL ;  /* 0x00000000ff00798f */ /* 0x004fe20002000000 */
[----:B------:R-:W-:Y:S05]  /*ba70*/  YIELD ;  /* 0x0000000000007946 */ /* 0x000fea0003800000 */
[----:B------:R-:W-:-:S13]  /*ba80*/  ISETP.NE.AND P1, PT, R4, R5, PT ;  /* 0x000000050400720c */ /* 0x000fda0003f25270 */
[----:B------:R-:W-:Y:S05]  /*ba90*/  @P1 BRA `(.L_x_2633) ;  /* 0xfffffffc00ec1947 */ /* 0x000fea000383ffff */
.L_x_2632:
[----:B------:R-:W-:Y:S05]  /*baa0*/  BSYNC B0 ;  /* 0x0000000000007941 */ /* 0x000fea0003800000 */
.L_x_2631:
[----:B------:R-:W-:-:S03]  /*bab0*/  UMOV UR4, 0xffffffff ;  /* 0xffffffff00047882 */ /* 0x000fc60000000000 */
[----:B------:R-:W-:Y:S05]  /*bac0*/  BRA.DIV UR4, `(.L_x_2634) ;  /* 0x0000003204747947 */ /* 0x000fea000b800000 */
[----:B------:R-:W-:Y:S01]  /*bad0*/  NOP ;  /* 0x0000000000007918 */ /* 0x000fe20000000000 */
.L_x_2703:
[----:B------:R-:W-:Y:S01]  /*bae0*/  IMAD.U32 R9, RZ, RZ, UR8 ;  /* 0x00000008ff097e24 */ /* 0x000fe2000f8e00ff */
[----:B------:R-:W-:Y:S05]  /*baf0*/  WARPSYNC.ALL ;  /* 0x0000000000007948 */ /* 0x000fea0003800000 */
[----:B------:R-:W-:Y:S01]  /*bb00*/  BAR.SYNC.DEFER_BLOCKING 0xd, 0xa0 ;  /* 0x0342800000007b1d */ /* 0x000fe20000010000 */
[----:B------:R-:W-:-:S05]  /*bb10*/  IMAD R9, R9, 0x1800, RZ ;  /* 0x0000180009097824 */ /* 0x000fca00078e02ff */
[----:B------:R-:W-:Y:S04]  /*bb20*/  BSSY B0, `(.L_x_2635) ;  /* 0x0000012000007945 */ /* 0x000fe80003800000 */
[----:B------:R-:W-:Y:S05]  /*bb30*/  @!P0 BRA `(.L_x_2636) ;  /* 0x0000000000408947 */ /* 0x000fea0003800000 */
[----:B------:R-:W1:Y:S01]  /*bb40*/  LDC.64 R6, c[0x0][0x2c0] ;  /* 0x0000b000ff067b82 */ /* 0x000e620000000a00 */
[----:B------:R-:W-:Y:S01]  /*bb50*/  IADD3 R5, P1, R9, UR6, RZ ;  /* 0x0000000609057c10 */ /* 0x000fe2000ff3e0ff */
[----:B------:R-:W-:Y:S01]  /*bb60*/  UMOV UR4, 0x400 ;  /* 0x0000040000047882 */ /* 0x000fe20000000000 */
[----:B------:R-:W-:Y:S01]  /*bb70*/  UMOV UR20, 0x0 ;  /* 0x0000000000147882 */ /* 0x000fe20000000000 */
[----:B------:R-:W-:-:S04]  /*bb80*/  UMOV UR21, 0x14f00000 ;  /* 0x14f0000000157882 */ /* 0x000fc80000000000 */
[----:B------:R-:W2:Y:S01]  /*bb90*/  S2UR UR10, SR_CgaCtaId ;  /* 0x00000000000a79c3 */ /* 0x000ea20000008800 */
[----:B-1----:R-:W-:Y:S02]  /*bba0*/  LEA R4, P3, R5, R6, 0x2 ;  /* 0x0000000605047211 */ /* 0x002fe400078610ff */
[----:B------:R-:W-:Y:S02]  /*bbb0*/  LEA.HI.X.SX32 R6, R9, UR25, 0x1, P1 ;  /* 0x0000001909067c11 */ /* 0x000fe400088f0eff */
[----:B------:R-:W-:Y:S02]  /*bbc0*/  R2UR UR18, R4 ;  /* 0x00000000041272ca */ /* 0x000fe400000e0000 */
[----:B------:R-:W-:Y:S01]  /*bbd0*/  LEA.HI.X R5, R5, R7, R6, 0x2, P3 ;  /* 0x0000000705057211 */ /* 0x000fe200018f1406 */
[----:B--2---:R-:W-:-:S03]  /*bbe0*/  ULEA UR4, UR10, UR4, 0x18 ;  /* 0x000000040a047291 */ /* 0x004fc6000f8ec03f */
[----:B------:R-:W-:Y:S01]  /*bbf0*/  R2UR UR19, R5 ;  /* 0x00000000051372ca */ /* 0x000fe200000e0000 */
[----:B------:R-:W-:Y:S01]  /*bc00*/  UMOV UR10, 0x300 ;  /* 0x00000300000a7882 */ /* 0x000fe20000000000 */
[----:B------:R-:W-:-:S11]  /*bc10*/  UIADD3 UR4, UR4, 0x8000, URZ ;  /* 0x0000800004047890 */ /* 0x000fd6000fffe03f */
[----:B------:R1:W-:Y:S02]  /*bc20*/  UBLKRED.G.S.ADD.F32.RN [UR18], [UR4], UR10, desc[UR20] ;  /* 0x00001412040073bb */ /* 0x0003e400080a140a */
[----:B-1----:R0:W-:Y:S02]  /*bc30*/  UTMACMDFLUSH ;  /* 0x00000000000079b7 */ /* 0x0021e40000000000 */
.L_x_2636:
[----:B------:R-:W-:Y:S05]  /*bc40*/  BSYNC B0 ;  /* 0x0000000000007941 */ /* 0x000fea0003800000 */
.L_x_2635:
        /* <DEDUP_REMOVED lines=20> */
.L_x_2638:
[----:B------:R-:W-:Y:S05]  /*bd90*/  BSYNC B0 ;  /* 0x0000000000007941 */ /* 0x000fea0003800000 */
.L_x_2637:
[----:B------:R-:W-:Y:S06]  /*bda0*/  BAR.ARV 0xa, 0xa0 ;  /* 0x0282800000007b1d */ /* 0x000fec0000002000 */
[----:B------:R-:W-:Y:S04]  /*bdb0*/  BSSY B0, `(.L_x_2639) ;  /* 0x0000003000007945 */ /* 0x000fe80003800000 */
[----:B------:R-:W-:Y:S05]  /*bdc0*/  @!P0 BRA `(.L_x_2640) ;  /* 0x0000000000048947 */ /* 0x000fea0003800000 */
[----:B------:R-:W-:-:S04]  /*bdd0*/  DEPBAR.LE SB0, 0x0 ;  /* 0x000080000000791a */ /* 0x000fc80000000000 */
.L_x_2640:
[----:B------:R-:W-:Y:S05]  /*bde0*/  BSYNC B0 ;  /* 0x0000000000007941 */ /* 0x000fea0003800000 */
.L_x_2639:
        /* <DEDUP_REMOVED lines=19> */
.L_x_2642:
[----:B------:R-:W-:Y:S05]  /*bf20*/  BSYNC B0 ;  /* 0x0000000000007941 */ /* 0x000fea0003800000 */
.L_x_2641:
[----:B------:R-:W-:Y:S01]  /*bf30*/  UIADD3 UR17, UR8, 0x1, URZ ;  /* 0x0000000108117890 */ /* 0x000fe2000fffe03f */
[----:B------:R-:W-:Y:S11]  /*bf40*/  BRA `(.L_x_2643) ;  /* 0x0000000000047947 */ /* 0x000ff60003800000 */
.L_x_2630:
[----:B------:R-:W-:-:S05]  /*bf50*/  UMOV UR17, UR8 ;  /* 0x0000000800117c82 */ /* 0x000fca0008000000 */
.L_x_2643:
[----:B------:R-:W-:-:S04]  /*bf60*/  UIADD3 UR4, UR8, 0x1, URZ ;  /* 0x0000000108047890 */ /* 0x000fc8000fffe03f */
[----:B------:R-:W-:-:S06]  /*bf70*/  UISETP.NE.AND UP0, UPT, UR5, UR4, UPT ;  /* 0x000000040500728c */ /* 0x000fcc000bf05270 */
[----:B------:R-:W-:-:S13]  /*bf80*/  PLOP3.LUT P1, PT, PT, PT, UP0, 0x80, 0x0 ;  /* 0x000000000000781c */ /* 0x000fda0003f2f008 */
[----:B------:R-:W-:Y:S05]  /*bf90*/  @!P1 BRA `(.L_x_2573) ;  /* 0x0000002800b89947 */ /* 0x000fea0003800000 */
[----:B------:R-:W-:Y:S01]  /*bfa0*/  ULDC.64 UR10, c[0x0][0x2c0] ;  /* 0x0000b000000a7ab9 */ /* 0x000fe20000000a00 */
[----:B------:R-:W-:Y:S02]  /*bfb0*/  UIADD3 UR21, UR9, UR7, URZ ;  /* 0x0000000709157290 */ /* 0x000fe4000fffe03f */
[----:B------:R-:W-:Y:S01]  /*bfc0*/  ULEA UR20, UP0, UR6, UR10, 0x2 ;  /* 0x0000000a06147291 */ /* 0x000fe2000f80103f */
[----:B------:R-:W-:Y:S01]  /*bfd0*/  UMOV UR22, UR17 ;  /* 0x0000001100167c82 */ /* 0x000fe20008000000 */
[----:B------:R-:W-:Y:S02]  /*bfe0*/  UMOV UR4, URZ ;  /* 0x0000003f00047c82 */ /* 0x000fe40008000000 */
[----:B------:R-:W-:Y:S02]  /*bff0*/  ULEA.HI.X UR21, UR6, UR11, UR21, 0x2, UP0 ;  /* 0x0000000b06157291 */ /* 0x000fe400080f1415 */
[----:B------:R-:W-:-:S04]  /*c000*/  UIADD3 UR20, UP0, UR20, 0x3000, URZ ;  /* 0x0000300014147890 */ /* 0x000fc8000ff1e03f */
[----:B------:R-:W-:-:S12]  /*c010*/  UIADD3.X UR21, URZ, UR21, URZ, UP0, !UPT ;  /* 0x000000153f157290 */ /* 0x000fd800087fe43f */
.L_x_2668:
[----:B------:R-:W-:Y:S01]  /*c020*/  UIMAD UR23, UR14, UR17, URZ ;  /* 0x000000110e1772a4 */ /* 0x000fe2000f8e023f */
[----:B------:R-:W-:Y:S01]  /*c030*/  ISETP.NE.AND P2, PT, R0, RZ, PT ;  /* 0x000000ff0000720c */ /* 0x000fe20003f45270 */
[----:B------:R-:W-:Y:S01]  /*c040*/  ULDC.64 UR10, c[0x0][0x768] ;  /* 0x0001da00000a7ab9 */ /* 0x000fe20000000a00 */
[----:B------:R-:W-:Y:S01]  /*c050*/  UIMAD UR28, UR17, 0x60, UR12 ;  /* 0x00000060111c78a4 */ /* 0x000fe2000f8e020c */
        /* <DEDUP_REMOVED lines=8> */
[----:B------:R-:W-:-:S04]  /*c0e0*/  USHF.R.S32.HI UR18, URZ, 0x1f, UR28 ;  /* 0x0000001f3f127899 */ /* 0x000fc8000801141c */
[----:B------:R-:W-:-:S04]  /*c0f0*/  ULEA.HI UR18, UR18, UR28, URZ, 0x7 ;  /* 0x0000001c12127291 */ /* 0x000fc8000f8f383f */
[----:B------:R-:W-:-:S04]  /*c100*/  USHF.R.S32.HI UR18, URZ, 0x7, UR18 ;  /* 0x000000073f127899 */ /* 0x000fc80008011412 */
[----:B------:R-:W-:-:S04]  /*c110*/  UISETP.LT.AND UP0, UPT, UR16, UR18, UPT ;  /* 0x000000121000728c */ /* 0x000fc8000bf01270 */
[----:B------:R-:W-:-:S06]  /*c120*/  USEL UR18, UR16, UR18, UP0 ;  /* 0x0000001210127287 */ /* 0x000fcc0008000000 */
[----:B------:R-:W-:-:S07]  /*c130*/  VIADD R5, R8, UR18 ;  /* 0x0000001208057c36 */ /* 0x000fce0008000000 */
.L_x_2646:
[----:B------:R-:W2:Y:S04]  /*c140*/  LDG.E.STRONG.GPU R4, desc[UR36][R2.64] ;  /* 0x0000002402047981 */ /* 0x000ea8000c1ef900 */
[----:B--2---:R-:W-:Y:S01]  /*c150*/  CCTL.IVALL ;  /* 0x00000000ff00798f */ /* 0x004fe20002000000 */
[----:B------:R-:W-:Y:S05]  /*c160*/  YIELD ;  /* 0x0000000000007946 */ /* 0x000fea0003800000 */
[----:B------:R-:W-:-:S13]  /*c170*/  ISETP.NE.AND P1, PT, R4, R5, PT ;  /* 0x000000050400720c */ /* 0x000fda0003f25270 */
[----:B------:R-:W-:Y:S05]  /*c180*/  @P1 BRA `(.L_x_2646) ;  /* 0xfffffffc00ec1947 */ /* 0x000fea000383ffff */
.L_x_2645:
[----:B------:R-:W-:Y:S05]  /*c190*/  BSYNC B0 ;  /* 0x0000000000007941 */ /* 0x000fea0003800000 */
.L_x_2644:
[----:B------:R-:W-:-:S03]  /*c1a0*/  UMOV UR18, 0xffffffff ;  /* 0xffffffff00127882 */ /* 0x000fc60000000000 */
[----:B------:R-:W-:Y:S05]  /*c1b0*/  BRA.DIV UR18, `(.L_x_2647) ;  /* 0x0000002a12d47947 */ /* 0x000fea000b800000 */
[----:B------:R-:W-:Y:S01]  /*c1c0*/  NOP ;  /* 0x0000000000007918 */ /* 0x000fe20000000000 */
.L_x_2706:
[----:B------:R-:W-:Y:S05]  /*c1d0*/  WARPSYNC.ALL ;  /* 0x0000000000007948 */ /* 0x000fea0003800000 */
[----:B------:R-:W-:Y:S06]  /*c1e0*/  BAR.SYNC.DEFER_BLOCKING 0xd, 0xa0 ;  /* 0x0342800000007b1d */ /* 0x000fec0000010000 */
[----:B------:R-:W-:Y:S04]  /*c1f0*/  BSSY B0, `(.L_x_2648) ;  /* 0x0000011000007945 */ /* 0x000fe80003800000 */
[----:B------:R-:W-:Y:S05]  /*c200*/  @!P0 BRA `(.L_x_2649) ;  /* 0x00000000003c8947 */ /* 0x000fea0003800000 */
[----:B------:R-:W1:Y:S01]  /*c210*/  S2UR UR24, SR_CgaCtaId ;  /* 0x00000000001879c3 */ /* 0x000e620000008800 */
[----:B------:R-:W-:Y:S01]  /*c220*/  UIMAD UR18, UR17, 0x1800, URZ ;  /* 0x00001800111278a4 */ /* 0x000fe2000f8e023f */
        /* <DEDUP_REMOVED lines=13> */
.L_x_2649:
[----:B------:R-:W-:Y:S05]  /*c300*/  BSYNC B0 ;  /* 0x0000000000007941 */ /* 0x000fea0003800000 */
.L_x_2648:
[----:B------:R-:W-:Y:S01]  /*c310*/  UIMAD UR18, UR22, 0x1800, UR4 ;  /* 0x00001800161278a4 */ /* 0x000fe2000f8e0204 */
        /* <DEDUP_REMOVED lines=14> */
.L_x_2651:
[----:B------:R-:W-:Y:S05]  /*c400*/  BSYNC B0 ;  /* 0x0000000000007941 */ /* 0x000fea0003800000 */
.L_x_2650:
[----:B------:R-:W-:Y:S06]  /*c410*/  BAR.ARV 0xa, 0xa0 ;  /* 0x0282800000007b1d */ /* 0x000fec0000002000 */
[----:B------:R-:W-:Y:S04]  /*c420*/  BSSY B0, `(.L_x_2652) ;  /* 0x0000003000007945 */ /* 0x000fe80003800000 */
[----:B------:R-:W-:Y:S05]  /*c430*/  @!P0 BRA `(.L_x_2653) ;  /* 0x0000000000048947 */ /* 0x000fea0003800000 */
[----:B------:R-:W-:-:S04]  /*c440*/  DEPBAR.LE SB0, 0x0 ;  /* 0x000080000000791a */ /* 0x000fc80000000000 */
.L_x_2653:
[----:B------:R-:W-:Y:S05]  /*c450*/  BSYNC B0 ;  /* 0x0000000000007941 */ /* 0x000fea0003800000 */
.L_x_2652:
        /* <DEDUP_REMOVED lines=19> */
.L_x_2655:
[----:B------:R-:W-:Y:S05]  /*c590*/  BSYNC B0 ;  /* 0x0000000000007941 */ /* 0x000fea0003800000 */
.L_x_2654:
        /* <DEDUP_REMOVED lines=9> */
[----:B------:R-:W-:-:S04]  /*c630*/  UIADD3 UR10, UR28, 0x60, URZ ;  /* 0x000000601c0a7890 */ /* 0x000fc8000fffe03f */
[----:B------:R-:W-:-:S04]  /*c640*/  USHF.R.S32.HI UR11, URZ, 0x1f, UR10 ;  /* 0x0000001f3f0b7899 */ /* 0x000fc8000801140a */
[----:B------:R-:W-:-:S04]  /*c650*/  ULEA.HI UR11, UR11, UR10, URZ, 0x7 ;  /* 0x0000000a0b0b7291 */ /* 0x000fc8000f8f383f */
[----:B------:R-:W-:-:S04]  /*c660*/  USHF.R.S32.HI UR11, URZ, 0x7, UR11 ;  /* 0x000000073f0b7899 */ /* 0x000fc8000801140b */
[----:B------:R-:W-:-:S04]  /*c670*/  UISETP.LT.AND UP0, UPT, UR16, UR11, UPT ;  /* 0x0000000b1000728c */ /* 0x000fc8000bf01270 */
[----:B------:R-:W-:-:S06]  /*c680*/  USEL UR11, UR16, UR11, UP0 ;  /* 0x0000000b100b7287 */ /* 0x000fcc0008000000 */
[----:B------:R-:W-:-:S07]  /*c690*/  VIADD R5, R8, UR11 ;  /* 0x0000000b08057c36 */ /* 0x000fce0008000000 */
.L_x_2658:
[----:B------:R-:W2:Y:S04]  /*c6a0*/  LDG.E.STRONG.GPU R4, desc[UR36][R2.64] ;  /* 0x0000002402047981 */ /* 0x000ea8000c1ef900 */
[----:B--2---:R-:W-:Y:S01]  /*c6b0*/  CCTL.IVALL ;  /* 0x00000000ff00798f */ /* 0x004fe20002000000 */
[----:B------:R-:W-:Y:S05]  /*c6c0*/  YIELD ;  /* 0x0000000000007946 */ /* 0x000fea0003800000 */
[----:B------:R-:W-:-:S13]  /*c6d0*/  ISETP.NE.AND P1, PT, R4, R5, PT ;  /* 0x000000050400720c */ /* 0x000fda0003f25270 */
[----:B------:R-:W-:Y:S05]  /*c6e0*/  @P1 BRA `(.L_x_2658) ;  /* 0xfffffffc00ec1947 */ /* 0x000fea000383ffff */
.L_x_2657:
[----:B------:R-:W-:Y:S05]  /*c6f0*/  BSYNC B0 ;  /* 0x0000000000007941 */ /* 0x000fea0003800000 */
.L_x_2656:
[----:B------:R-:W-:-:S03]  /*c700*/  UMOV UR10, 0xffffffff ;  /* 0xffffffff000a7882 */ /* 0x000fc60000000000 */
[----:B------:R-:W-:Y:S05]  /*c710*/  BRA.DIV UR10, `(.L_x_2659) ;  /* 0x000000260a987947 */ /* 0x000fea000b800000 */
[----:B------:R-:W-:Y:S01]  /*c720*/  NOP ;  /* 0x0000000000007918 */ /* 0x000fe20000000000 */
.L_x_2709:
        /* <DEDUP_REMOVED lines=15> */
.L_x_2661:
[----:B------:R-:W-:Y:S05]  /*c820*/  BSYNC B0 ;  /* 0x0000000000007941 */ /* 0x000fea0003800000 */
.L_x_2660:
        /* <DEDUP_REMOVED lines=15> */
.L_x_2663:
[----:B------:R-:W-:Y:S05]  /*c920*/  BSYNC B0 ;  /* 0x0000000000007941 */ /* 0x000fea0003800000 */
.L_x_2662:
[----:B------:R-:W-:Y:S06]  /*c930*/  BAR.ARV 0xa, 0xa0 ;  /* 0x0282800000007b1d */ /* 0x000fec0000002000 */
[----:B------:R-:W-:Y:S04]  /*c940*/  BSSY B0, `(.L_x_2664) ;  /* 0x0000003000007945 */ /* 0x000fe80003800000 */
[----:B------:R-:W-:Y:S05]  /*c950*/  @!P0 BRA `(.L_x_2665) ;  /* 0x0000000000048947 */ /* 0x000fea0003800000 */
[----:B------:R-:W-:-:S04]  /*c960*/  DEPBAR.LE SB0, 0x0 ;  /* 0x000080000000791a */ /* 0x000fc80000000000 */
.L_x_2665:
[----:B------:R-:W-:Y:S05]  /*c970*/  BSYNC B0 ;  /* 0x0000000000007941 */ /* 0x000fea0003800000 */
.L_x_2664:
        /* <DEDUP_REMOVED lines=19> */
.L_x_2667:
[----:B------:R-:W-:Y:S05]  /*cab0*/  BSYNC B0 ;  /* 0x0000000000007941 */ /* 0x000fea0003800000 */
.L_x_2666:
[----:B------:R-:W-:Y:S02]  /*cac0*/  UIADD3 UR17, UR17, 0x2, URZ ;  /* 0x0000000211117890 */ /* 0x000fe4000fffe03f */
[----:B------:R-:W-:Y:S02]  /*cad0*/  UIADD3 UR4, UR4, 0x3000, URZ ;  /* 0x0000300004047890 */ /* 0x000fe4000fffe03f */
[----:B------:R-:W-:-:S06]  /*cae0*/  UISETP.GE.AND UP0, UPT, UR17, UR5, UPT ;  /* 0x000000051100728c */ /* 0x000fcc000bf06270 */
[----:B------:R-:W-:-:S13]  /*caf0*/  PLOP3.LUT P1, PT, PT, PT, UP0, 0x80, 0x0 ;  /* 0x000000000000781c */ /* 0x000fda0003f2f008 */
[----:B------:R-:W-:Y:S05]  /*cb00*/  @!P1 BRA `(.L_x_2668) ;  /* 0xfffffff400449947 */ /* 0x000fea000383ffff */
[----:B------:R-:W-:Y:S05]  /*cb10*/  BRA `(.L_x_2573) ;  /* 0x0000001c00d87947 */ /* 0x000fea0003800000 */
.L_x_2627:
        /* <DEDUP_REMOVED lines=21> */
.L_x_2669:
[----:B------:R-:W-:Y:S01]  /*cc70*/  ULDC UR9, c[0x0][0xb44] ;  /* 0x0002d10000097ab9 */ /* 0x000fe20000000800 */
[----:B------:R-:W-:Y:S01]  /*cc80*/  UMOV UR7, UR8 ;  /* 0x0000000800077c82 */ /* 0x000fe20008000000 */
[----:B------:R-:W-:-:S11]  /*cc90*/  UISETP.NE.AND UP0, UPT, UR9, 0x1, UPT ;  /* 0x000000010900788c */ /* 0x000fd6000bf05270 */
[----:B------:R-:W-:Y:S02]  /*cca0*/  @UP0 ULDC.64 UR10, c[0x0][0xb48] ;  /* 0x0002d200000a0ab9 */ /* 0x000fe40000000a00 */
[----:B------:R-:W-:-:S04]  /*ccb0*/  UIMAD.WIDE.U32 UR4, UR8, UR10, URZ ;  /* 0x0000000a080472a5 */ /* 0x000fc8000f8e003f */
[----:B------:R-:W-:-:S04]  /*ccc0*/  @UP0 USHF.R.U32.HI UR7, URZ, UR11, UR5 ;  /* 0x0000000b3f070299 */ /* 0x000fc80008011605 */
[----:B------:R-:W-:-:S12]  /*ccd0*/  UIMAD UR4, UR7, UR9, URZ ;  /* 0x00000009070472a4 */ /* 0x000fd8000f8e023f */
.L_x_2670:
        /* <DEDUP_REMOVED lines=17> */
[----:B------:R-:W-:Y:S01]  /*cdf0*/  ULOP3.LUT UR7, URZ, UR7, URZ, 0x33, !UPT ;  /* 0x000000073f077292 */ /* 0x000fe2000f8e333f */
[----:B------:R-:W-:-:S03]  /*ce00*/  ULDC UR4, c[0x0][0xb2c] ;  /* 0x0002cb0000047ab9 */ /* 0x000fc60000000800 */
[----:B------:R-:W-:-:S03]  /*ce10*/  UIADD3 UR7, UR7, UR4, URZ ;  /* 0x0000000407077290 */ /* 0x000fc6000fffe03f */
[----:B------:R-:W1:Y:S01]  /*ce20*/  LDC R2, c[0x0][0x290] ;  /* 0x0000a400ff027b82 */ /* 0x000e620000000800 */
[----:B------:R-:W-:Y:S01]  /*ce30*/  USHF.L.U32 UR11, UR7, 0x7, URZ ;  /* 0x00000007070b7899 */ /* 0x000fe2000800063f */
[----:B------:R-:W-:-:S05]  /*ce40*/  ULDC UR4, c[0x0][0x74c] ;  /* 0x0001d30000047ab9 */ /* 0x000fca0000000800 */
        /* <DEDUP_REMOVED lines=56> */
.L_x_2710:
        /* <DEDUP_REMOVED lines=12> */
.L_x_2674:
        /* <DEDUP_REMOVED lines=68> */
[----:B------:R-:W-:Y:S01]  /*d6d0*/  MOV R13, R5 ;  /* 0x00000005000d7202 */ /* 0x000fe20000000f00 */
[----:B------:R-:W-:-:S07]  /*d6e0*/  IMAD.MOV.U32 R8, RZ, RZ, 0x1 ;  /* 0x00000001ff087424 */ /* 0x000fce00078e00ff */
.L_x_2685:
[----:B--23--:R-:W-:-:S04]  /*d6f0*/  SHF.L.U32 R17, R8, 0x1f, RZ ;  /* 0x0000001f08117819 */ /* 0x00cfc800000006ff */
[----:B------:R-:W2:Y:S02]  /*d700*/  SYNCS.PHASECHK.TRANS64.TRYWAIT P1, [R0+URZ+0x26840], R17 ;  /* 0x02684011000075a7 */ /* 0x000ea4000802017f */
[----:B--2---:R-:W-:Y:S05]  /*d710*/  @!P1 BRA `(.L_x_2677) ;  /* 0x0000001400c89947 */ /* 0x004fea0003800000 */
.L_x_2711:
[----:B------:R-:W-:Y:S05]  /*d720*/  @P0 BRA `(.L_x_2678) ;  /* 0x00000000001c0947 */ /* 0x000fea0003800000 */
[----:B------:R-:W3:Y:S01]  /*d730*/  S2R R2, SR_TID.X ;  /* 0x0000000000027919 */ /* 0x000ee20000002100 */
[----:B------:R-:W-:-:S04]  /*d740*/  MOV R3, 0x3180 ;  /* 0x0000318000037802 */ /* 0x000fc80000000f00 */
[----:B------:R4:W-:Y:S01]  /*d750*/  SYNCS.ARRIVE.TRANS64 RZ, [R0+URZ+0x26830], R3 ;  /* 0x0268300300ff79a7 */ /* 0x0009e2000800003f */
[----:B---3--:R-:W-:-:S04]  /*d760*/  LOP3.LUT R2, R2, 0x1f, RZ, 0xc0, !PT ;  /* 0x0000001f02027812 */ /* 0x008fc800078ec0ff */
[----:B------:R-:W-:-:S13]  /*d770*/  ISETP.NE.AND P1, PT, R2, RZ, PT ;  /* 0x000000ff0200720c */ /* 0x000fda0003f25270 */
[----:B----4-:R-:W-:Y:S05]  /*d780*/  @!P1 BRA `(.L_x_2678) ;  /* 0x0000000000049947 */ /* 0x010fea0003800000 */
[----:B------:R-:W-:Y:S01]  /*d790*/  BPT.TRAP 0x1 ;  /* 0x000000040000795c */ /* 0x000fe20000300000 */
.L_x_2678:
        /* <DEDUP_REMOVED lines=29> */
.L_x_2712:
        /* <DEDUP_REMOVED lines=8> */
.L_x_2680:
[----:B------:R-:W3:Y:S01]  /*d9f0*/  LDL.64 R2, [R1] ;  /* 0x0000000001027983 */ /* 0x000ee20000100a00 */
[----:B------:R-:W-:Y:S01]  /*da00*/  VIADD R19, R18, 0x60 ;  /* 0x0000006012137836 */ /* 0x000fe20000000000 */
[----:B------:R-:W-:Y:S02]  /*da10*/  ULDC.64 UR4, c[0x0][0x700] ;  /* 0x0001c00000047ab9 */ /* 0x000fe40000000a00 */
[----:B------:R-:W-:Y:S02]  /*da20*/  MOV R9, UR4 ;  /* 0x0000000400097c02 */ /* 0x000fe40008000f00 */
[----:B---3--:R-:W-:-:S04]  /*da30*/  IADD3 R2, P1, R19, R2, RZ ;  /* 0x0000000213027210 */ /* 0x008fc80007f3e0ff */
[----:B------:R-:W-:-:S04]  /*da40*/  LEA R3, P2, R2, R9, 0x2 ;  /* 0x0000000902037211 */ /* 0x000fc800078410ff */
[----:B------:R-:W-:Y:S02]  /*da50*/  R2UR UR14, R3 ;  /* 0x00000000030e72ca */ /* 0x000fe400000e0000 */
[----:B------:R-:W3:Y:S01]  /*da60*/  LDL R3, [R1+0x8] ;  /* 0x0000080001037983 */ /* 0x000ee20000100800 */
[----:B------:R-:W-:Y:S01]  /*da70*/  SHF.R.S32.HI R20, RZ, 0x1f, R19 ;  /* 0x0000001fff147819 */ /* 0x000fe20000011413 */
[----:B------:R-:W-:Y:S01]  /*da80*/  IMAD.U32 R10, RZ, RZ, UR5 ;  /* 0x00000005ff0a7e24 */ /* 0x000fe2000f8e00ff */
[----:B------:R-:W-:Y:S01]  /*da90*/  R2UR UR8, R0 ;  /* 0x00000000000872ca */ /* 0x000fe200000e0000 */
[----:B------:R-:W-:Y:S01]  /*daa0*/  UMOV UR6, 0x0 ;  /* 0x0000000000067882 */ /* 0x000fe20000000000 */
[----:B------:R-:W-:Y:S01]  /*dab0*/  R2UR UR19, R19 ;  /* 0x00000000131372ca */ /* 0x000fe200000e0000 */
[----:B------:R-:W-:Y:S01]  /*dac0*/  UMOV UR7, 0x14f00000 ;  /* 0x14f0000000077882 */ /* 0x000fe20000000000 */
[----:B------:R-:W-:Y:S01]  /*dad0*/  UMOV UR18, URZ ;  /* 0x0000003f00127c82 */ /* 0x000fe20008000000 */
[----:B------:R-:W-:-:S08]  /*dae0*/  UMOV UR10, 0x18 ;  /* 0x00000018000a7882 */ /* 0x000fd00000000000 */
[----:B------:R-:W-:Y:S02]  /*daf0*/  UIADD3 UR16, UR8, 0x11000, URZ ;  /* 0x0001100008107890 */ /* 0x000fe4000fffe03f */
[----:B------:R-:W-:Y:S02]  /*db00*/  UIADD3 UR17, UR8, 0x26818, URZ ;  /* 0x0002681808117890 */ /* 0x000fe4000fffe03f */
[----:B------:R-:W-:-:S05]  /*db10*/  UIADD3 UR8, UR8, 0x1a200, URZ ;  /* 0x0001a20008087890 */ /* 0x000fca000fffe03f */
[----:B------:R-:W-:Y:S01]  /*db20*/  UMOV UR9, UR17 ;  /* 0x0000001100097c82 */ /* 0x000fe20008000000 */
[----:B---3--:R-:W-:-:S04]  /*db30*/  IADD3.X R3, R20, R3, RZ, P1, !PT ;  /* 0x0000000314037210 */ /* 0x008fc80000ffe4ff */
[----:B------:R-:W-:-:S04]  /*db40*/  LEA.HI.X R2, R2, R10, R3, 0x2, P2 ;  /* 0x0000000a02027211 */ /* 0x000fc800010f1403 */
[----:B------:R-:W-:Y:S02]  /*db50*/  R2UR UR15, R2 ;  /* 0x00000000020f72ca */ /* 0x000fe400000e0000 */
[----:B------:R-:W-:-:S04]  /*db60*/  IADD3 R2, P1, R11, 0xf0, RZ ;  /* 0x000000f00b027810 */ /* 0x000fc80007f3e0ff */
[----:B------:R-:W-:Y:S01]  /*db70*/  R2UR UR4, R2 ;  /* 0x00000000020472ca */ /* 0x000fe200000e0000 */
[----:B------:R-:W-:-:S05]  /*db80*/  IMAD.X R3, RZ, RZ, R12, P1 ;  /* 0x000000ffff037224 */ /* 0x000fca00008e060c */
[----:B------:R-:W-:-:S13]  /*db90*/  R2UR UR5, R3 ;  /* 0x00000000030572ca */ /* 0x000fda00000e0000 */
[----:B------:R3:W-:Y:S01]  /*dba0*/  UTMALDG.4D [UR16], [UR4], desc[UR6] ;  /* 0x00000610040075b4 */ /* 0x0007e20008019000 */
[----:B------:R3:W-:Y:S01]  /*dbb0*/  UBLKCP.S.G [UR8], [UR14], UR10 ;  /* 0x000000080e0073ba */ /* 0x0007e2000800020a */
[----:B------:R-:W4:Y:S02]  /*dbc0*/  SYNCS.PHASECHK.TRANS64.TRYWAIT P1, [R0+URZ+0x26848], R17 ;  /* 0x02684811000075a7 */ /* 0x000f24000802017f */
[----:B---34-:R-:W-:Y:S05]  /*dbd0*/  @!P1 BRA `(.L_x_2681) ;  /* 0x0000001000c09947 */ /* 0x018fea0003800000 */
.L_x_2713:
        /* <DEDUP_REMOVED lines=8> */
.L_x_2682:
        /* <DEDUP_REMOVED lines=23> */
[----:B----45:R-:W-:Y:S05]  /*ddd0*/  @!P1 BRA `(.L_x_2683) ;  /* 0x0000001000549947 */ /* 0x030fea0003800000 */
.L_x_2715:
        /* <DEDUP_REMOVED lines=8> */
.L_x_2684:
[----:B----4-:R-:W4:Y:S04]  /*de60*/  LDL.64 R4, [R1] ;  /* 0x0000000001047983 */ /* 0x010f280000100a00 */
[----:B------:R-:W5:Y:S01]  /*de70*/  LDL R14, [R1+0x8] ;  /* 0x00000800010e7983 */ /* 0x000f620000100800 */
        /* <DEDUP_REMOVED lines=8> */
[----:B------:R-:W-:Y:S01]  /*df00*/  R2UR UR5, R3 ;  /* 0x00000000030572ca */ /* 0x000fe200000e0000 */
[----:B------:R-:W-:-:S04]  /*df10*/  VIADD R13, R13, 0x2 ;  /* 0x000000020d0d7836 */ /* 0x000fc80000000000 */
        /* <DEDUP_REMOVED lines=8> */
[----:B------:R-:W-:Y:S01]  /*dfa0*/  R2UR UR14, R5 ;  /* 0x00000000050e72ca */ /* 0x000fe200000e0000 */
[----:B------:R-:W-:-:S05]  /*dfb0*/  IMAD.U32 R5, RZ, RZ, UR19 ;  /* 0x00000013ff057e24 */ /* 0x000fca000f8e00ff */
[----:B-----5:R-:W-:Y:S02]  /*dfc0*/  LEA.HI.X.SX32 R5, R5, R14, 0x1, P1 ;  /* 0x0000000e05057211 */ /* 0x020fe400008f0eff */
[----:B------:R-:W-:Y:S02]  /*dfd0*/  ISETP.NE.AND P1, PT, R16, RZ, PT ;  /* 0x000000ff1000720c */ /* 0x000fe40003f25270 */
[----:B------:R-:W-:-:S04]  /*dfe0*/  LEA.HI.X R5, R4, R10, R5, 0x2, P2 ;  /* 0x0000000a04057211 */ /* 0x000fc800010f1405 */
[----:B------:R-:W-:-:S13]  /*dff0*/  R2UR UR15, R5 ;  /* 0x00000000050f72ca */ /* 0x000fda00000e0000 */
[----:B------:R1:W-:Y:S02]  /*e000*/  UBLKCP.S.G [UR8], [UR14], UR10 ;  /* 0x000000080e0073ba */ /* 0x0003e4000800020a */
[----:B-1----:R-:W-:Y:S05]  /*e010*/  @P1 BRA `(.L_x_2685) ;  /* 0xfffffff400b41947 */ /* 0x002fea000383ffff */
.L_x_2676:
[----:B-1----:R-:W4:Y:S04]  /*e020*/  LDL.LU R4, [R1+0x18] ;  /* 0x0000180001047983 */ /* 0x002f280000300800 */
[----:B------:R1:W5:Y:S01]  /*e030*/  LDL R5, [R1+0x1c] ;  /* 0x00001c0001057983 */ /* 0x0003620000100800 */
[----:B----4-:R-:W-:-:S13]  /*e040*/  ISETP.NE.AND P1, PT, R4, RZ, PT ;  /* 0x000000ff0400720c */ /* 0x010fda0003f25270 */
[----:B-1----:R-:W-:Y:S05]  /*e050*/  @!P1 BRA `(.L_x_2675) ;  /* 0x0000000400249947 */ /* 0x002fea0003800000 */
[----:B------:R-:W-:-:S04]  /*e060*/  SHF.L.U32 R14, R8, 0x1f, RZ ;  /* 0x0000001f080e7819 */ /* 0x000fc800000006ff */
[----:B------:R-:W1:Y:S02]  /*e070*/  SYNCS.PHASECHK.TRANS64.TRYWAIT P1, [R0+URZ+0x26840], R14 ;  /* 0x0268400e000075a7 */ /* 0x000e64000802017f */
[----:B-1----:R-:W-:Y:S05]  /*e080*/  @!P1 BRA `(.L_x_2686) ;  /* 0x0000000c00c09947 */ /* 0x002fea0003800000 */
.L_x_2716:
[----:B------:R-:W-:Y:S05]  /*e090*/  @P0 BRA `(.L_x_2687) ;  /* 0x00000000001c0947 */ /* 0x000fea0003800000 */
[----:B------:R-:W4:Y:S02]  /*e0a0*/  S2R R4, SR_TID.X ;  /* 0x0000000000047919 */ /* 0x000f240000002100 */
[----:B----45:R-:W-:Y:S02]  /*e0b0*/  LOP3.LUT R5, R4, 0x1f, RZ, 0xc0, !PT ;  /* 0x0000001f04057812 */ /* 0x030fe400078ec0ff */
[----:B------:R-:W-:Y:S02]  /*e0c0*/  MOV R4, 0x3180 ;  /* 0x0000318000047802 */ /* 0x000fe40000000f00 */
[----:B------:R-:W-:Y:S02]  /*e0d0*/  ISETP.NE.AND P1, PT, R5, RZ, PT ;  /* 0x000000ff0500720c */ /* 0x000fe40003f25270 */
[----:B------:R4:W-:Y:S11]  /*e0e0*/  SYNCS.ARRIVE.TRANS64 RZ, [R0+URZ+0x26830], R4 ;  /* 0x0268300400ff79a7 */ /* 0x0009f6000800003f */
[----:B----4-:R-:W-:Y:S05]  /*e0f0*/  @!P1 BRA `(.L_x_2687) ;  /* 0x0000000000049947 */ /* 0x010fea0003800000 */
[----:B------:R-:W-:Y:S01]  /*e100*/  BPT.TRAP 0x1 ;  /* 0x000000040000795c */ /* 0x000fe20000300000 */
.L_x_2687:
        /* <DEDUP_REMOVED lines=24> */
[----:B------:R-:W1:Y:S02]  /*e290*/  SYNCS.PHASECHK.TRANS64.TRYWAIT P1, [R0+URZ+0x26828], R14 ;  /* 0x0268280e000075a7 */ /* 0x000e64000802017f */
[----:B-1--4-:R-:W-:Y:S05]  /*e2a0*/  @!P1 BRA `(.L_x_2688) ;  /* 0x0000000c004c9947 */ /* 0x012fea0003800000 */
.L_x_2717:
[----:B------:R-:W-:Y:S05]  /*e2b0*/  @P0 BRA `(.L_x_2689) ;  /* 0x00000000001c0947 */ /* 0x000fea0003800000 */
[----:B------:R-:W4:Y:S01]  /*e2c0*/  S2R R4, SR_TID.X ;  /* 0x0000000000047919 */ /* 0x000f220000002100 */
[----:B------:R-:W-:-:S04]  /*e2d0*/  MOV R5, 0x3180 ;  /* 0x0000318000057802 */ /* 0x000fc80000000f00 */
[----:B------:R1:W-:Y:S01]  /*e2e0*/  SYNCS.ARRIVE.TRANS64 RZ, [R0+URZ+0x26818], R5 ;  /* 0x0268180500ff79a7 */ /* 0x0003e2000800003f */
[----:B----4-:R-:W-:-:S04]  /*e2f0*/  LOP3.LUT R4, R4, 0x1f, RZ, 0xc0, !PT ;  /* 0x0000001f04047812 */ /* 0x010fc800078ec0ff */
[----:B------:R-:W-:-:S13]  /*e300*/  ISETP.NE.AND P0, PT, R4, RZ, PT ;  /* 0x000000ff0400720c */ /* 0x000fda0003f05270 */
[----:B-1----:R-:W-:Y:S05]  /*e310*/  @!P0 BRA `(.L_x_2689) ;  /* 0x0000000000048947 */ /* 0x002fea0003800000 */
[----:B------:R-:W-:Y:S01]  /*e320*/  BPT.TRAP 0x1 ;  /* 0x000000040000795c */ /* 0x000fe20000300000 */
.L_x_2689:
        /* <DEDUP_REMOVED lines=14> */
[----:B------:R-:W-:-:S04]  /*e410*/  MOV R2, 0x1 ;  /* 0x0000000100027802 */ /* 0x000fc80000000f00 */
[----:B------:R-:W-:Y:S02]  /*e420*/  UMOV UR9, UR17 ;  /* 0x0000001100097c82 */ /* 0x000fe40008000000 */
[----:B------:R1:W-:Y:S01]  /*e430*/  UTMALDG.4D [UR16], [UR4], desc[UR6] ;  /* 0x00000610040075b4 */ /* 0x0003e20008019000 */
[----:B----4-:R-:W-:Y:S01]  /*e440*/  IMAD.U32 R5, RZ, RZ, UR19 ;  /* 0x00000013ff057e24 */ /* 0x010fe2000f8e00ff */
[----:B------:R-:W-:-:S04]  /*e450*/  IADD3 R4, P0, R4, UR19, RZ ;  /* 0x0000001304047c10 */ /* 0x000fc8000ff1e0ff */
        /* <DEDUP_REMOVED lines=9> */
.L_x_2675:
[----:B------:R-:W4:Y:S01]  /*e4f0*/  LDL R3, [R1+0x10] ;  /* 0x0000100001037983 */ /* 0x000f220000100800 */
[----:B------:R-:W1:Y:S02]  /*e500*/  S2R R2, SR_TID.X ;  /* 0x0000000000027919 */ /* 0x000e640000002100 */
[----:B-1----:R-:W-:-:S04]  /*e510*/  LOP3.LUT R2, R2, 0x7f, RZ, 0xc0, !PT ;  /* 0x0000007f02027812 */ /* 0x002fc800078ec0ff */
[----:B------:R-:W-:Y:S01]  /*e520*/  ISETP.NE.AND P1, PT, R2, RZ, PT ;  /* 0x000000ff0200720c */ /* 0x000fe20003f25270 */
[----:B----4-:R-:W-:Y:S01]  /*e530*/  IMAD R4, R3, 0x8, R0 ;  /* 0x0000000803047824 */ /* 0x010fe200078e0200 */
[----:B------:R-:W-:-:S04]  /*e540*/  SHF.L.U32 R3, R8, 0x1f, RZ ;  /* 0x0000001f08037819 */ /* 0x000fc800000006ff */
[----:B------:R-:W1:Y:S02]  /*e550*/  SYNCS.PHASECHK.TRANS64.TRYWAIT P0, [R4+URZ+0x26840], R3 ;  /* 0x02684003040075a7 */ /* 0x000e64000800017f */
[----:B-1----:R-:W-:Y:S05]  /*e560*/  @!P0 BRA `(.L_x_2690) ;  /* 0x0000000800b08947 */ /* 0x002fea0003800000 */
.L_x_2718:
[----:B------:R-:W-:Y:S05]  /*e570*/  @P1 BRA `(.L_x_2691) ;  /* 0x0000000000181947 */ /* 0x000fea0003800000 */
[----:B------:R-:W4:Y:S01]  /*e580*/  S2R R2, SR_TID.X ;  /* 0x0000000000027919 */ /* 0x000f220000002100 */
[----:B-1----:R-:W-:-:S04]  /*e590*/  MOV R3, 0x3180 ;  /* 0x0000318000037802 */ /* 0x002fc80000000f00 */
[----:B------:R1:W-:Y:S01]  /*e5a0*/  SYNCS.ARRIVE.TRANS64 RZ, [R4+URZ+0x26830], R3 ;  /* 0x0268300304ff79a7 */ /* 0x0003e2000800003f */
[----:B----4-:R-:W-:-:S13]  /*e5b0*/  LOP3.LUT P0, RZ, R2, 0x1f, RZ, 0xc0, !PT ;  /* 0x0000001f02ff7812 */ /* 0x010fda000780c0ff */
[----:B-1----:R-:W-:Y:S05]  /*e5c0*/  @!P0 BRA `(.L_x_2691) ;  /* 0x0000000000048947 */ /* 0x002fea0003800000 */
[----:B------:R-:W-:Y:S01]  /*e5d0*/  BPT.TRAP 0x1 ;  /* 0x000000040000795c */ /* 0x000fe20000300000 */
.L_x_2691:
        /* <DEDUP_REMOVED lines=10> */
[----:B------:R-:W-:Y:S01]  /*e680*/  IMAD.U32 R10, RZ, RZ, UR19 ;  /* 0x00000013ff0a7e24 */ /* 0x000fe2000f8e00ff */
[----:B------:R-:W-:Y:S02]  /*e690*/  IADD3 R6, P0, R6, UR19, RZ ;  /* 0x0000001306067c10 */ /* 0x000fe4000ff1e0ff */
[----:B------:R-:W-:Y:S02]  /*e6a0*/  UMOV UR9, UR17 ;  /* 0x0000001100097c82 */ /* 0x000fe40008000000 */
[----:B------:R-:W-:Y:S02]  /*e6b0*/  LEA.HI.X.SX32 R21, R10, R21, 0x1, P0 ;  /* 0x000000150a157211 */ /* 0x000fe400000f0eff */
[----:B-1----:R-:W-:-:S04]  /*e6c0*/  LEA R2, P0, R6, R2, 0x2 ;  /* 0x0000000206027211 */ /* 0x002fc800078010ff */
[----:B------:R-:W-:Y:S02]  /*e6d0*/  LEA.HI.X R3, R6, R3, R21, 0x2, P0 ;  /* 0x0000000306037211 */ /* 0x000fe400000f1415 */
[----:B------:R-:W-:Y:S02]  /*e6e0*/  IADD3 R11, P0, R11, 0x1f0, RZ ;  /* 0x000001f00b0b7810 */ /* 0x000fe40007f1e0ff */
[----:B------:R-:W-:Y:S02]  /*e6f0*/  R2UR UR14, R2 ;  /* 0x00000000020e72ca */ /* 0x000fe400000e0000 */
[----:B------:R-:W-:Y:S01]  /*e700*/  R2UR UR4, R11 ;  /* 0x000000000b0472ca */ /* 0x000fe200000e0000 */
[----:B------:R-:W-:Y:S01]  /*e710*/  IMAD.X R12, RZ, RZ, R12, P0 ;  /* 0x000000ffff0c7224 */ /* 0x000fe200000e060c */
[----:B------:R-:W-:-:S04]  /*e720*/  R2UR UR15, R3 ;  /* 0x00000000030f72ca */ /* 0x000fc800000e0000 */
[----:B------:R-:W-:Y:S01]  /*e730*/  R2UR UR5, R12 ;  /* 0x000000000c0572ca */ /* 0x000fe200000e0000 */
[C---:B----4-:R-:W-:Y:S01]  /*e740*/  IMAD R4, R9.reuse, 0x3000, R0 ;  /* 0x0000300009047824 */ /* 0x050fe200078e0200 */
[----:B--23--:R-:W-:-:S04]  /*e750*/  LEA R0, R9, R0, 0x9 ;  /* 0x0000000009007211 */ /* 0x00cfc800078e48ff */
[----:B------:R-:W-:Y:S02]  /*e760*/  R2UR UR16, R4 ;  /* 0x00000000041072ca */ /* 0x000fe400000e0000 */
[----:B------:R-:W-:Y:S02]  /*e770*/  R2UR UR8, R0 ;  /* 0x00000000000872ca */ /* 0x000fe400000e0000 */
[----:B------:R-:W-:-:S04]  /*e780*/  IADD3 R0, R9, 0x1, RZ ;  /* 0x0000000109007810 */ /* 0x000fc80007ffe0ff */
        /* <DEDUP_REMOVED lines=9> */
.L_x_2672:
[----:B------:R-:W-:Y:S05]  /*e820*/  BSYNC B0 ;  /* 0x0000000000007941 */ /* 0x000fea0003800000 */
.L_x_2671:
[----:B------:R-:W-:-:S03]  /*e830*/  UMOV UR4, 0xffffffff ;  /* 0xffffffff00047882 */ /* 0x000fc60000000000 */
[----:B------:R-:W-:Y:S05]  /*e840*/  BRA.DIV UR4, `(.L_x_2692) ;  /* 0x0000000a040c7947 */ /* 0x000fea000b800000 */
[----:B------:R-:W-:-:S13]  /*e850*/  ELECT P6, URZ, PT ;  /* 0x00000000003f782f */ /* 0x000fda00038c0000 */
.L_x_2721:
[----:B------:R-:W-:Y:S05]  /*e860*/  @!P6 BRA `(.L_x_2573) ;  /* 0x000000000084e947 */ /* 0x000fea0003800000 */
[----:B------:R-:W2:Y:S02]  /*e870*/  LDL.LU R2, [R1+0xc] ;  /* 0x00000c0001027983 */ /* 0x000ea40000300800 */
[----:B--2---:R-:W-:-:S04]  /*e880*/  LOP3.LUT R2, R2, 0x2, RZ, 0xfc, !PT ;  /* 0x0000000202027812 */ /* 0x004fc800078efcff */
[----:B------:R-:W-:-:S13]  /*e890*/  ISETP.NE.AND P2, PT, R2, 0x3, PT ;  /* 0x000000030200780c */ /* 0x000fda0003f45270 */
[----:B------:R-:W-:Y:S05]  /*e8a0*/  @!P2 BRA `(.L_x_2693) ;  /* 0x000000000004a947 */ /* 0x000fea0003800000 */
[----:B------:R-:W-:Y:S01]  /*e8b0*/  BPT.TRAP 0x1 ;  /* 0x000000040000795c */ /* 0x000fe20000300000 */
.L_x_2693:
        /* <DEDUP_REMOVED lines=15> */
.L_x_2722:
[----:B------:R-:W2:Y:S02]  /*e9b0*/  SYNCS.PHASECHK.TRANS64.TRYWAIT P0, [R3+URZ], R2 ;  /* 0x00000002030075a7 */ /* 0x000ea4000800017f */
[----:B--2---:R-:W-:Y:S05]  /*e9c0*/  @!P0 BRA `(.L_x_2695) ;  /* 0x0000000400e08947 */ /* 0x004fea0003800000 */
.L_x_2723:
[----:B------:R-:W-:Y:S05]  /*e9d0*/  @!P2 BRA `(.L_x_2696) ;  /* 0x000000000004a947 */ /* 0x000fea0003800000 */
[----:B------:R-:W-:Y:S01]  /*e9e0*/  BPT.TRAP 0x1 ;  /* 0x000000040000795c */ /* 0x000fe20000300000 */
.L_x_2696:
[----:B--2---:R-:W-:-:S05]  /*e9f0*/  VIADD R3, R9, 0x26840 ;  /* 0x0002684009037836 */ /* 0x004fca0000000000 */
[----:B------:R-:W-:-:S04]  /*ea00*/  LEA R5, R0, R3, 0x3 ;  /* 0x0000000300057211 */ /* 0x000fc800078e18ff */
[----:B------:R-:W2:Y:S02]  /*ea10*/  SYNCS.PHASECHK.TRANS64.TRYWAIT P0, [R5+URZ], R4 ;  /* 0x00000004050075a7 */ /* 0x000ea4000800017f */
[----:B--2---:R-:W-:Y:S05]  /*ea20*/  @!P0 BRA `(.L_x_2697) ;  /* 0x0000000400dc8947 */ /* 0x004fea0003800000 */
.L_x_2724:
[----:B------:R-:W-:-:S07]  /*ea30*/  IMAD R3, R6, 0x8, R3 ;  /* 0x0000000806037824 */ /* 0x000fce00078e0203 */
.L_x_2698:
[----:B---3--:R3:W4:Y:S02]  /*ea40*/  SYNCS.PHASECHK.TRANS64.TRYWAIT P0, [R3+URZ], R2 ;  /* 0x00000002030075a7 */ /* 0x008724000800017f */
[----:B----4-:R-:W-:Y:S05]  /*ea50*/  @!P0 NANOSLEEP.SYNCS 0x989680 ;  /* 0x009896800000895d */ /* 0x010fea0003900000 */
[----:B------:R-:W4:Y:S02]  /*ea60*/  @!P0 SYNCS.PHASECHK.TRANS64 P0, [R3+URZ], R2 ;  /* 0x00000002030085a7 */ /* 0x000f24000800007f */
[----:B----4-:R-:W-:Y:S05]  /*ea70*/  @!P0 BRA `(.L_x_2698) ;  /* 0xfffffffc00f08947 */ /* 0x010fea000383ffff */
.L_x_2573:
[----:B------:R-:W-:Y:S05]  /*ea80*/  BSYNC B6 ;  /* 0x0000000000067941 */ /* 0x000fea0003800000 */
.L_x_2568:
[----:B------:R-:W-:Y:S05]  /*ea90*/  EXIT ;  /* 0x000000000000794d */ /* 0x000fea0003800000 */
.L_x_2579:
[----:B------:R-:W-:Y:S01]  /*eaa0*/  MOV R12, RZ ;  /* 0x000000ff000c7202 */ /* 0x000fe20000000f00 */
[----:B------:R-:W-:Y:S01]  /*eab0*/  IMAD.MOV.U32 R11, RZ, RZ, 0x1f ;  /* 0x0000001fff0b7424 */ /* 0x000fe200078e00ff */
[----:B------:R-:W-:-:S07]  /*eac0*/  MOV R15, 0xffffffff ;  /* 0xffffffff000f7802 */ /* 0x000fce0000000f00 */
[----:B------:R-:W-:Y:S05]  /*ead0*/  WARPSYNC.COLLECTIVE R15, `(.L_x_2699) ;  /* 0x000000000f087348 */ /* 0x000fea0003c00000 */
[----:B------:R1:W2:Y:S02]  /*eae0*/  SHFL.IDX P6, R14, R13, R12, R11 ;  /* 0x0000000c0d0e7389 */ /* 0x0002a400000c000b */
[----:B-12---:R-:W-:Y:S01]  /*eaf0*/  ENDCOLLECTIVE ;  /* 0x000000000000791b */ /* 0x006fe20003800000 */
.L_x_2699:
[----:B------:R-:W-:Y:S05]  /*eb00*/  BRA `(.L_x_2700) ;  /* 0xffffff24009c7947 */ /* 0x000fea000383ffff */
.L_x_2581:
[----:B----4-:R4:W1:Y:S02]  /*eb10*/  SYNCS.PHASECHK.TRANS64.TRYWAIT P0, [R17+URZ+0x26800], R2 ;  /* 0x02680002110075a7 */ /* 0x010864000800017f */
[----:B-1----:R-:W-:Y:S05]  /*eb20*/  @!P0 NANOSLEEP.SYNCS 0x989680 ;  /* 0x009896800000895d */ /* 0x002fea0003900000 */
[----:B------:R-:W1:Y:S02]  /*eb30*/  @!P0 SYNCS.PHASECHK.TRANS64 P0, [R17+URZ+0x26800], R2 ;  /* 0x02680002110085a7 */ /* 0x000e64000800007f */
[----:B-1----:R-:W-:Y:S05]  /*eb40*/  @!P0 BRA `(.L_x_2581) ;  /* 0xfffffffc00f08947 */ /* 0x002fea000383ffff */
[----:B------:R-:W-:Y:S05]  /*eb50*/  BRA `(.L_x_2580) ;  /* 0xffffff2400b07947 */ /* 0x000fea000383ffff */
.L_x_2586:
[----:B--2---:R2:W3:Y:S02]  /*eb60*/  SYNCS.PHASECHK.TRANS64.TRYWAIT P1, [R8+URZ+0x26810], R21 ;  /* 0x02681015080075a7 */ /* 0x0044e4000802017f */
[----:B---3--:R-:W-:Y:S05]  /*eb70*/  @!P1 NANOSLEEP.SYNCS 0x989680 ;  /* 0x009896800000995d */ /* 0x008fea0003900000 */
[----:B------:R-:W3:Y:S02]  /*eb80*/  @!P1 SYNCS.PHASECHK.TRANS64 P1, [R8+URZ+0x26810], R21 ;  /* 0x02681015080095a7 */ /* 0x000ee4000802007f */
[----:B---3--:R-:W-:Y:S05]  /*eb90*/  @!P1 BRA `(.L_x_2586) ;  /* 0xfffffffc00f09947 */ /* 0x008fea000383ffff */
[----:B------:R-:W-:Y:S05]  /*eba0*/  BRA `(.L_x_2585) ;  /* 0xffffff2c00ec7947 */ /* 0x000fea000383ffff */
.L_x_2590:
[----:B------:R1:W1:Y:S02]  /*ebb0*/  SYNCS.PHASECHK.TRANS64.TRYWAIT P1, [R8+URZ+0x26830], R21 ;  /* 0x02683015080075a7 */ /* 0x000264000802017f */
[----:B-1----:R-:W-:Y:S05]  /*ebc0*/  @!P1 NANOSLEEP.SYNCS 0x989680 ;  /* 0x009896800000995d */ /* 0x002fea0003900000 */
[----:B------:R-:W1:Y:S02]  /*ebd0*/  @!P1 SYNCS.PHASECHK.TRANS64 P1, [R8+URZ+0x26830], R21 ;  /* 0x02683015080095a7 */ /* 0x000e64000802007f */
[----:B-1----:R-:W-:Y:S05]  /*ebe0*/  @!P1 BRA `(.L_x_2590) ;  /* 0xfffffffc00f09947 */ /* 0x002fea000383ffff */
[----:B------:R-:W-:Y:S05]  /*ebf0*/  BRA `(.L_x_2589) ;  /* 0xffffff3000e87947 */ /* 0x000fea000383ffff */
.L_x_2598:
[----:B--2---:R2:W3:Y:S02]  /*ec00*/  SYNCS.PHASECHK.TRANS64.TRYWAIT P1, [R6+URZ+0x26810], R15 ;  /* 0x0268100f060075a7 */ /* 0x0044e4000802017f */
[----:B---3--:R-:W-:Y:S05]  /*ec10*/  @!P1 NANOSLEEP.SYNCS 0x989680 ;  /* 0x009896800000995d */ /* 0x008fea0003900000 */
[----:B------:R-:W3:Y:S02]  /*ec20*/  @!P1 SYNCS.PHASECHK.TRANS64 P1, [R6+URZ+0x26810], R15 ;  /* 0x0268100f060095a7 */ /* 0x000ee4000802007f */
[----:B---3--:R-:W-:Y:S05]  /*ec30*/  @!P1 BRA `(.L_x_2598) ;  /* 0xfffffffc00f09947 */ /* 0x008fea000383ffff */
[----:B------:R-:W-:Y:S05]  /*ec40*/  BRA `(.L_x_2597) ;  /* 0xffffff7000f47947 */ /* 0x000fea000383ffff */
.L_x_2602:
[----:B------:R1:W1:Y:S02]  /*ec50*/  SYNCS.PHASECHK.TRANS64.TRYWAIT P1, [R6+URZ+0x26830], R15 ;  /* 0x0268300f060075a7 */ /* 0x000264000802017f */
[----:B-1----:R-:W-:Y:S05]  /*ec60*/  @!P1 NANOSLEEP.SYNCS 0x989680 ;  /* 0x009896800000995d */ /* 0x002fea0003900000 */
[----:B------:R-:W1:Y:S02]  /*ec70*/  @!P1 SYNCS.PHASECHK.TRANS64 P1, [R6+URZ+0x26830], R15 ;  /* 0x0268300f060095a7 */ /* 0x000e64000802007f */
[----:B-1----:R-:W-:Y:S05]  /*ec80*/  @!P1 BRA `(.L_x_2602) ;  /* 0xfffffffc00f09947 */ /* 0x002fea000383ffff */
[----:B------:R-:W-:Y:S05]  /*ec90*/  BRA `(.L_x_2601) ;  /* 0xffffff7400e47947 */ /* 0x000fea000383ffff */
.L_x_2634:
[----:B------:R-:W-:Y:S01]  /*eca0*/  BSSY B0, `(.L_x_2701) ;  /* 0x0000005000007945 */ /* 0x000fe20003800000 */
[----:B------:R-:W-:-:S07]  /*ecb0*/  IMAD.MOV.U32 R15, RZ, RZ, -0x1 ;  /* 0xffffffffff0f7424 */ /* 0x000fce00078e00ff */
[----:B------:R-:W-:Y:S05]  /*ecc0*/  WARPSYNC.COLLECTIVE R15, `(.L_x_2702) ;  /* 0x000000000f087348 */ /* 0x000fea0003c00000 */
[----:B------:R-:W-:Y:S01]  /*ecd0*/  NOP ;  /* 0x0000000000007918 */ /* 0x000fe20000000000 */
[----:B------:R-:W-:Y:S01]  /*ece0*/  ENDCOLLECTIVE ;  /* 0x000000000000791b */ /* 0x000fe20003800000 */
.L_x_2702:
[----:B------:R-:W-:Y:S05]  /*ecf0*/  BSYNC B0 ;  /* 0x0000000000007941 */ /* 0x000fea0003800000 */
.L_x_2701:
[----:B------:R-:W-:Y:S05]  /*ed00*/  BRA `(.L_x_2703) ;  /* 0xffffffcc00747947 */ /* 0x000fea000383ffff */
.L_x_2647:
[----:B------:R-:W-:Y:S01]  /*ed10*/  BSSY B0, `(.L_x_2704) ;  /* 0x0000005000007945 */ /* 0x000fe20003800000 */
[----:B------:R-:W-:-:S07]  /*ed20*/  MOV R15, 0xffffffff ;  /* 0xffffffff000f7802 */ /* 0x000fce0000000f00 */
[----:B------:R-:W-:Y:S05]  /*ed30*/  WARPSYNC.COLLECTIVE R15, `(.L_x_2705) ;  /* 0x000000000f087348 */ /* 0x000fea0003c00000 */
[----:B------:R-:W-:Y:S01]  /*ed40*/  NOP ;  /* 0x0000000000007918 */ /* 0x000fe20000000000 */
[----:B------:R-:W-:Y:S01]  /*ed50*/  ENDCOLLECTIVE ;  /* 0x000000000000791b */ /* 0x000fe20003800000 */
.L_x_2705:
[----:B------:R-:W-:Y:S05]  /*ed60*/  BSYNC B0 ;  /* 0x0000000000007941 */ /* 0x000fea0003800000 */
.L_x_2704:
[----:B------:R-:W-:Y:S05]  /*ed70*/  BRA `(.L_x_2706) ;  /* 0xffffffd400147947 */ /* 0x000fea000383ffff */
.L_x_2659:
[----:B------:R-:W-:Y:S01]  /*ed80*/  BSSY B0, `(.L_x_2707) ;  /* 0x0000005000007945 */ /* 0x000fe20003800000 */
[----:B------:R-:W-:-:S07]  /*ed90*/  IMAD.MOV.U32 R15, RZ, RZ, -0x1 ;  /* 0xffffffffff0f7424 */ /* 0x000fce00078e00ff */
[----:B------:R-:W-:Y:S05]  /*eda0*/  WARPSYNC.COLLECTIVE R15, `(.L_x_2708) ;  /* 0x000000000f087348 */ /* 0x000fea0003c00000 */
[----:B------:R-:W-:Y:S01]  /*edb0*/  NOP ;  /* 0x0000000000007918 */ /* 0x000fe20000000000 */
[----:B------:R-:W-:Y:S01]  /*edc0*/  ENDCOLLECTIVE ;  /* 0x000000000000791b */ /* 0x000fe20003800000 */
.L_x_2708:
[----:B------:R-:W-:Y:S05]  /*edd0*/  BSYNC B0 ;  /* 0x0000000000007941 */ /* 0x000fea0003800000 */
.L_x_2707:
[----:B------:R-:W-:Y:S05]  /*ede0*/  BRA `(.L_x_2709) ;  /* 0xffffffd800507947 */ /* 0x000fea000383ffff */
.L_x_2673:
[----:B-1----:R1:W2:Y:S02]  /*edf0*/  SYNCS.PHASECHK.TRANS64.TRYWAIT P1, [R0+URZ+0x26820], R3 ;  /* 0x02682003000075a7 */ /* 0x0022a4000802017f */
[----:B--2---:R-:W-:Y:S05]  /*ee00*/  @!P1 NANOSLEEP.SYNCS 0x989680 ;  /* 0x009896800000995d */ /* 0x004fea0003900000 */
[----:B------:R-:W2:Y:S02]  /*ee10*/  @!P1 SYNCS.PHASECHK.TRANS64 P1, [R0+URZ+0x26820], R3 ;  /* 0x02682003000095a7 */ /* 0x000ea4000802007f */
[----:B--2---:R-:W-:Y:S05]  /*ee20*/  @!P1 BRA `(.L_x_2673) ;  /* 0xfffffffc00f09947 */ /* 0x004fea000383ffff */
[----:B------:R-:W-:Y:S05]  /*ee30*/  BRA `(.L_x_2710) ;  /* 0xffffffe000e47947 */ /* 0x000fea000383ffff */
.L_x_2677:
[----:B--2---:R2:W3:Y:S02]  /*ee40*/  SYNCS.PHASECHK.TRANS64.TRYWAIT P1, [R0+URZ+0x26840], R17 ;  /* 0x02684011000075a7 */ /* 0x0044e4000802017f */
[----:B---3--:R-:W-:Y:S05]  /*ee50*/  @!P1 NANOSLEEP.SYNCS 0x989680 ;  /* 0x009896800000995d */ /* 0x008fea0003900000 */
[----:B------:R-:W3:Y:S02]  /*ee60*/  @!P1 SYNCS.PHASECHK.TRANS64 P1, [R0+URZ+0x26840], R17 ;  /* 0x02684011000095a7 */ /* 0x000ee4000802007f */
[----:B---3--:R-:W-:Y:S05]  /*ee70*/  @!P1 BRA `(.L_x_2677) ;  /* 0xfffffffc00f09947 */ /* 0x008fea000383ffff */
[----:B------:R-:W-:Y:S05]  /*ee80*/  BRA `(.L_x_2711) ;  /* 0xffffffe800247947 */ /* 0x000fea000383ffff */
.L_x_2679:
[----:B-1----:R1:W3:Y:S02]  /*ee90*/  SYNCS.PHASECHK.TRANS64.TRYWAIT P1, [R0+URZ+0x26828], R17 ;  /* 0x02682811000075a7 */ /* 0x0022e4000802017f */
[----:B---3--:R-:W-:Y:S05]  /*eea0*/  @!P1 NANOSLEEP.SYNCS 0x989680 ;  /* 0x009896800000995d */ /* 0x008fea0003900000 */
[----:B------:R-:W3:Y:S02]  /*eeb0*/  @!P1 SYNCS.PHASECHK.TRANS64 P1, [R0+URZ+0x26828], R17 ;  /* 0x02682811000095a7 */ /* 0x000ee4000802007f */
[----:B---3--:R-:W-:Y:S05]  /*eec0*/  @!P1 BRA `(.L_x_2679) ;  /* 0xfffffffc00f09947 */ /* 0x008fea000383ffff */
[----:B------:R-:W-:Y:S05]  /*eed0*/  BRA `(.L_x_2712) ;  /* 0xffffffe800a47947 */ /* 0x000fea000383ffff */
.L_x_2681:
[----:B---3--:R3:W4:Y:S02]  /*eee0*/  SYNCS.PHASECHK.TRANS64.TRYWAIT P1, [R0+URZ+0x26848], R17 ;  /* 0x02684811000075a7 */ /* 0x008724000802017f */
[----:B----4-:R-:W-:Y:S05]  /*eef0*/  @!P1 NANOSLEEP.SYNCS 0x989680 ;  /* 0x009896800000995d */ /* 0x010fea0003900000 */
[----:B------:R-:W4:Y:S02]  /*ef00*/  @!P1 SYNCS.PHASECHK.TRANS64 P1, [R0+URZ+0x26848], R17 ;  /* 0x02684811000095a7 */ /* 0x000f24000802007f */
[----:B----4-:R-:W-:Y:S05]  /*ef10*/  @!P1 BRA `(.L_x_2681) ;  /* 0xfffffffc00f09947 */ /* 0x010fea000383ffff */
[----:B------:R-:W-:Y:S05]  /*ef20*/  BRA `(.L_x_2713) ;  /* 0xffffffec002c7947 */ /* 0x000fea000383ffff */
.L_x_2683:
[----:B------:R-:W-:-:S07]  /*ef30*/  SHF.L.U32 R4, R8, 0x1f, RZ ;  /* 0x0000001f08047819 */ /* 0x000fce00000006ff */
.L_x_2714:
[----:B----4-:R4:W1:Y:S02]  /*ef40*/  SYNCS.PHASECHK.TRANS64.TRYWAIT P1, [R0+URZ+0x26820], R4 ;  /* 0x02682004000075a7 */ /* 0x010864000802017f */
[----:B-1----:R-:W-:Y:S05]  /*ef50*/  @!P1 NANOSLEEP.SYNCS 0x989680 ;  /* 0x009896800000995d */ /* 0x002fea0003900000 */
[----:B------:R-:W1:Y:S02]  /*ef60*/  @!P1 SYNCS.PHASECHK.TRANS64 P1, [R0+URZ+0x26820], R4 ;  /* 0x02682004000095a7 */ /* 0x000e64000802007f */
[----:B-1----:R-:W-:Y:S05]  /*ef70*/  @!P1 BRA `(.L_x_2714) ;  /* 0xfffffffc00f09947 */ /* 0x002fea000383ffff */
[----:B------:R-:W-:Y:S05]  /*ef80*/  BRA `(.L_x_2715) ;  /* 0xffffffec00947947 */ /* 0x000fea000383ffff */
.L_x_2686:
[----:B-1----:R1:W4:Y:S02]  /*ef90*/  SYNCS.PHASECHK.TRANS64.TRYWAIT P1, [R0+URZ+0x26840], R14 ;  /* 0x0268400e000075a7 */ /* 0x002324000802017f */
[----:B----4-:R-:W-:Y:S05]  /*efa0*/  @!P1 NANOSLEEP.SYNCS 0x989680 ;  /* 0x009896800000995d */ /* 0x010fea0003900000 */
[----:B------:R-:W4:Y:S02]  /*efb0*/  @!P1 SYNCS.PHASECHK.TRANS64 P1, [R0+URZ+0x26840], R14 ;  /* 0x0268400e000095a7 */ /* 0x000f24000802007f */
[----:B----4-:R-:W-:Y:S05]  /*efc0*/  @!P1 BRA `(.L_x_2686) ;  /* 0xfffffffc00f09947 */ /* 0x010fea000383ffff */
[----:B------:R-:W-:Y:S05]  /*efd0*/  BRA `(.L_x_2716) ;  /* 0xfffffff0002c7947 */ /* 0x000fea000383ffff */
.L_x_2688:
[----:B-1----:R1:W4:Y:S02]  /*efe0*/  SYNCS.PHASECHK.TRANS64.TRYWAIT P1, [R0+URZ+0x26828], R14 ;  /* 0x0268280e000075a7 */ /* 0x002324000802017f */
[----:B----4-:R-:W-:Y:S05]  /*eff0*/  @!P1 NANOSLEEP.SYNCS 0x989680 ;  /* 0x009896800000995d */ /* 0x010fea0003900000 */
[----:B------:R-:W4:Y:S02]  /*f000*/  @!P1 SYNCS.PHASECHK.TRANS64 P1, [R0+URZ+0x26828], R14 ;  /* 0x0268280e000095a7 */ /* 0x000f24000802007f */
[----:B----4-:R-:W-:Y:S05]  /*f010*/  @!P1 BRA `(.L_x_2688) ;  /* 0xfffffffc00f09947 */ /* 0x010fea000383ffff */
[----:B------:R-:W-:Y:S05]  /*f020*/  BRA `(.L_x_2717) ;  /* 0xfffffff000a07947 */ /* 0x000fea000383ffff */
.L_x_2690:
[----:B-1----:R1:W4:Y:S02]  /*f030*/  SYNCS.PHASECHK.TRANS64.TRYWAIT P0, [R4+URZ+0x26840], R3 ;  /* 0x02684003040075a7 */ /* 0x002324000800017f */
[----:B----4-:R-:W-:Y:S05]  /*f040*/  @!P0 NANOSLEEP.SYNCS 0x989680 ;  /* 0x009896800000895d */ /* 0x010fea0003900000 */
[----:B------:R-:W4:Y:S02]  /*f050*/  @!P0 SYNCS.PHASECHK.TRANS64 P0, [R4+URZ+0x26840], R3 ;  /* 0x02684003040085a7 */ /* 0x000f24000800007f */
[----:B----4-:R-:W-:Y:S05]  /*f060*/  @!P0 BRA `(.L_x_2690) ;  /* 0xfffffffc00f08947 */ /* 0x010fea000383ffff */
[----:B------:R-:W-:Y:S05]  /*f070*/  BRA `(.L_x_2718) ;  /* 0xfffffff4003c7947 */ /* 0x000fea000383ffff */
.L_x_2692:
[----:B------:R-:W-:Y:S01]  /*f080*/  BSSY B0, `(.L_x_2719) ;  /* 0x0000006000007945 */ /* 0x000fe20003800000 */
[----:B------:R-:W-:-:S07]  /*f090*/  MOV R15, 0xffffffff ;  /* 0xffffffff000f7802 */ /* 0x000fce0000000f00 */
[----:B------:R-:W-:Y:S05]  /*f0a0*/  WARPSYNC.COLLECTIVE R15, `(.L_x_2720) ;  /* 0x000000000f0c7348 */ /* 0x000fea0003c00000 */
[----:B------:R-:W-:Y:S02]  /*f0b0*/  ELECT P6, UR62, PT ;  /* 0x00000000003e782f */ /* 0x000fe400038c0000 */
[----:B------:R-:W-:Y:S01]  /*f0c0*/  MOV R14, UR62 ;  /* 0x0000003e000e7c02 */ /* 0x000fe20008000f00 */
[----:B------:R-:W-:Y:S10]  /*f0d0*/  ENDCOLLECTIVE ;  /* 0x000000000000791b */ /* 0x000ff40003800000 */
.L_x_2720:
[----:B------:R-:W-:Y:S05]  /*f0e0*/  BSYNC B0 ;  /* 0x0000000000007941 */ /* 0x000fea0003800000 */
.L_x_2719:
[----:B------:R-:W-:Y:S05]  /*f0f0*/  BRA `(.L_x_2721) ;  /* 0xfffffff400d87947 */ /* 0x000fea000383ffff */
.L_x_2694:
[----:B-1----:R1:W2:Y:S02]  /*f100*/  SYNCS.PHASECHK.TRANS64.TRYWAIT P0, [R7+URZ], R4 ;  /* 0x00000004070075a7 */ /* 0x0022a4000800017f */
[----:B--2---:R-:W-:Y:S05]  /*f110*/  @!P0 NANOSLEEP.SYNCS 0x989680 ;  /* 0x009896800000895d */ /* 0x004fea0003900000 */
[----:B------:R-:W2:Y:S02]  /*f120*/  @!P0 SYNCS.PHASECHK.TRANS64 P0, [R7+URZ], R4 ;  /* 0x00000004070085a7 */ /* 0x000ea4000800007f */
[----:B--2---:R-:W-:Y:S05]  /*f130*/  @!P0 BRA `(.L_x_2694) ;  /* 0xfffffffc00f08947 */ /* 0x004fea000383ffff */
[----:B------:R-:W-:Y:S05]  /*f140*/  BRA `(.L_x_2722) ;  /* 0xfffffff800187947 */ /* 0x000fea000383ffff */
.L_x_2695:
[----:B--2---:R2:W3:Y:S02]  /*f150*/  SYNCS.PHASECHK.TRANS64.TRYWAIT P0, [R3+URZ], R2 ;  /* 0x00000002030075a7 */ /* 0x0044e4000800017f */
[----:B---3--:R-:W-:Y:S05]  /*f160*/  @!P0 NANOSLEEP.SYNCS 0x989680 ;  /* 0x009896800000895d */ /* 0x008fea0003900000 */
[----:B------:R-:W3:Y:S02]  /*f170*/  @!P0 SYNCS.PHASECHK.TRANS64 P0, [R3+URZ], R2 ;  /* 0x00000002030085a7 */ /* 0x000ee4000800007f */
[----:B---3--:R-:W-:Y:S05]  /*f180*/  @!P0 BRA `(.L_x_2695) ;  /* 0xfffffffc00f08947 */ /* 0x008fea000383ffff */
[----:B------:R-:W-:Y:S05]  /*f190*/  BRA `(.L_x_2723) ;  /* 0xfffffff8000c7947 */ /* 0x000fea000383ffff */
.L_x_2697:
[----:B--2---:R2:W3:Y:S02]  /*f1a0*/  SYNCS.PHASECHK.TRANS64.TRYWAIT P0, [R5+URZ], R4 ;  /* 0x00000004050075a7 */ /* 0x0044e4000800017f */
[----:B---3--:R-:W-:Y:S05]  /*f1b0*/  @!P0 NANOSLEEP.SYNCS 0x989680 ;  /* 0x009896800000895d */ /* 0x008fea0003900000 */
[----:B------:R-:W3:Y:S02]  /*f1c0*/  @!P0 SYNCS.PHASECHK.TRANS64 P0, [R5+URZ], R4 ;  /* 0x00000004050085a7 */ /* 0x000ee4000800007f */
[----:B---3--:R-:W-:Y:S05]  /*f1d0*/  @!P0 BRA `(.L_x_2697) ;  /* 0xfffffffc00f08947 */ /* 0x008fea000383ffff */
[----:B------:R-:W-:Y:S05]  /*f1e0*/  BRA `(.L_x_2724) ;  /* 0xfffffff800107947 */ /* 0x000fea000383ffff */
.L_x_2725:
        /* <DEDUP_REMOVED lines=9> */
.L_x_3738:


//--------------------- .text._ZN7cutlass13device_kernelIN5flash11enable_sm90INS1_16FlashAttnBwdSm90INS1_25CollectiveMainloopBwdSm90ILi2ELi2ELi2EN4cute5tupleIJNS5_1CILi1EEES8_S8_EEENS6_IJNS7_ILi96EEENS7_ILi128EEENS7_ILi64EEEEEENS_6half_tEfNS_4arch4Sm90ELb1ELb0ELb1ELb0ELb0ELb1ELb0ELb1ELi2ELi1ELi2ELi2ELb0EEENS1_24CollectiveEpilogueBwdGQAISD_fSG_Li256ELb0ELb0EEENS1_25SingleTileBwdLPTSchedulerILb0ELi128ELb0EEEEEEEEEvNT_6ParamsE --------------------------
	.section	.text._ZN7cutlass13device_kernelIN5flash11enable_sm90INS1_16FlashAttnBwdSm90INS1_25CollectiveMainloopBwdSm90ILi2ELi2ELi2EN4cute5tupleIJNS5_1CILi1EEES8_S8_EEENS6_IJNS7_ILi96EEENS7_ILi128EEENS7_ILi64EEEEEENS_6half_tEfNS_4arch4Sm90ELb1ELb0ELb1ELb0ELb0ELb1ELb0ELb1ELi2ELi1ELi2ELi2ELb0EEENS1_24CollectiveEpilogueBwdGQAISD_fSG_Li256ELb0ELb0EEENS1_25SingleTileBwdLPTSchedulerILb0ELi128ELb0EEEEEEEEEvNT_6ParamsE,"ax",@progbits
	.align	128
.text._ZN7cutlass13device_kernelIN5flash11enable_sm90INS1_16FlashAttnBwdSm90INS1_25CollectiveMainloopBwdSm90ILi2ELi2ELi2EN4cute5tupleIJNS5_1CILi1EEES8_S8_EEENS6_IJNS7_ILi96EEENS7_ILi128EEENS7_ILi64EEEEEENS_6half_tEfNS_4arch4Sm90ELb1ELb0ELb1ELb0ELb0ELb1ELb0ELb1ELi2ELi1ELi2ELi2ELb0EEENS1_24CollectiveEpilogueBwdGQAISD_fSG_Li256ELb0ELb0EEENS1_25SingleTileBwdLPTSchedulerILb0ELi128ELb0EEEEEEEEEvNT_6ParamsE:
        .type           _ZN7cutlass13device_kernelIN5flash11enable_sm90INS1_16FlashAttnBwdSm90INS1_25CollectiveMainloopBwdSm90ILi2ELi2ELi2EN4cute5tupleIJNS5_1CILi1EEES8_S8_EEENS6_IJNS7_ILi96EEENS7_ILi128EEENS7_ILi64EEEEEENS_6half_tEfNS_4arch4Sm90ELb1ELb0ELb1ELb0ELb0ELb1ELb0ELb1ELi2ELi1ELi2ELi2ELb0EEENS1_24CollectiveEpilogueBwdGQAISD_fSG_Li256ELb0ELb0EEENS1_25SingleTileBwdLPTSchedulerILb0ELi128ELb0EEEEEEEEEvNT_6ParamsE,@function
        .size           _ZN7cutlass13device_kernelIN5flash11enable_sm90INS1_16FlashAttnBwdSm90INS1_25CollectiveMainloopBwdSm90ILi2ELi2ELi2EN4cute5tupleIJNS5_1CILi1EEES8_S8_EEENS6_IJNS7_ILi96EEENS7_ILi128EEENS7_ILi64EEEEEENS_6half_tEfNS_4arch4Sm90ELb1ELb0ELb1ELb0ELb0ELb1ELb0ELb1ELi2ELi1ELi2ELi2ELb0EEENS1_24CollectiveEpilogueBwdGQAISD_fSG_Li256ELb0ELb0EEENS1_25SingleTileBwdLPTSchedulerILb0ELi128ELb0EEEEEEEEEvNT_6ParamsE,(.L_x_3739 - _ZN7cutlass13device_kernelIN5flash11enable_sm90INS1_16FlashAttnBwdSm90INS1_25CollectiveMainloopBwdSm90ILi2ELi2ELi2EN4cute5tupleIJNS5_1CILi1EEES8_S8_EEENS6_IJNS7_ILi96EEENS7_ILi128EEENS7_ILi64EEEEEENS_6half_tEfNS_4arch4Sm90ELb1ELb0ELb1ELb0ELb0ELb1ELb0ELb1ELi2ELi1ELi2ELi2ELb0EEENS1_24CollectiveEpilogueBwdGQAISD_fSG_Li256ELb0ELb0EEENS1_25SingleTileBwdLPTSchedulerILb0ELi128ELb0EEEEEEEEEvNT_6ParamsE)
        .other          _ZN7cutlass13device_kernelIN5flash11enable_sm90INS1_16FlashAttnBwdSm90INS1_25CollectiveMainloopBwdSm90ILi2ELi2ELi2EN4cute5tupleIJNS5_1CILi1EEES8_S8_EEENS6_IJNS7_ILi96EEENS7_ILi128EEENS7_ILi64EEEEEENS_6half_tEfNS_4arch4Sm90ELb1ELb0ELb1ELb0ELb0ELb1ELb0ELb1ELi2ELi1ELi2ELi2ELb0EEENS1_24CollectiveEpilogueBwdGQAISD_fSG_Li256ELb0ELb0EEENS1_25SingleTileBwdLPTSchedulerILb0ELi128ELb0EEEEEEEEEvNT_6ParamsE,@"STO_CUDA_ENTRY STV_DEFAULT"
_ZN7cutlass13device_kernelIN5flash11enable_sm90INS1_16FlashAttnBwdSm90INS1_25CollectiveMainloopBwdSm90ILi2ELi2ELi2EN4cute5tupleIJNS5_1CILi1EEES8_S8_EEENS6_IJNS7_ILi96EEENS7_ILi128EEENS7_ILi64EEEEEENS_6half_tEfNS_4arch4Sm90ELb1ELb0ELb1ELb0ELb0ELb1ELb0ELb1ELi2ELi1ELi2ELi2ELb0EEENS1_24CollectiveEpilogueBwdGQAISD_fSG_Li256ELb0ELb0EEENS1_25SingleTileBwdLPTSchedulerILb0ELi128ELb0EEEEEEEEEvNT_6ParamsE:
        /* <DEDUP_REMOVED lines=23> */
.L_x_2727:
[----:B------:R-:W-:Y:S05]  /*0170*/  BSYNC B0 ;  /* 0x0000000000007941 */ /* 0x000fea0003800000 */
.L_x_2726:
        /* <DEDUP_REMOVED lines=34> */
.L_x_2728:
        /* <DEDUP_REMOVED lines=22> */
.L_x_2729:
        /* <DEDUP_REMOVED lines=8> */
.L_x_2732:
        /* <DEDUP_REMOVED lines=24> */
[----:B------:R-:W1:Y:S01]  /*0700*/  LDC R2, c[0x0][0x8e4] ;  /* 0x00023900ff027b82 */ /* 0x000e620000000800 */
[----:B------:R-:W-:Y:S01]  /*0710*/  IMAD.U32 R3, RZ, RZ, UR4 ;  /* 0x00000004ff037e24 */ /* 0x000fe2000f8e00ff */
[----:B-1----:R-:W-:-:S13]  /*0720*/  ISETP.NE.AND P0, PT, R2, 0x1, PT ;  /* 0x000000010200780c */ /* 0x002fda0003f05270 */
[----:B------:R-:W1:Y:S02]  /*0730*/  @P0 LDC.64 R4, c[0x0][0x8e8] ;  /* 0x00023a00ff040b82 */ /* 0x000e640000000a00 */
[----:B-1----:R-:W-:-:S05]  /*0740*/  @P0 IMAD.HI.U32 R0, R4, UR4, RZ ;  /* 0x0000000404000c27 */ /* 0x002fca000f8e00ff */
[----:B------:R-:W-:-:S05]  /*0750*/  @P0 SHF.R.U32.HI R3, RZ, R5, R0 ;  /* 0x00000005ff030219 */ /* 0x000fca0000011600 */
[----:B------:R1:W-:Y:S01]  /*0760*/  STL [R1+0x30], R3 ;  /* 0x0000300301007387 */ /* 0x0003e20000100800 */
[----:B------:R-:W-:Y:S01]  /*0770*/  IMAD R0, R3, R2, RZ ;  /* 0x0000000203007224 */ /* 0x000fe200078e02ff */
[----:B------:R-:W-:Y:S06]  /*0780*/  BRA `(.L_x_2734) ;  /* 0x0000000000207947 */ /* 0x000fec0003800000 */
.L_x_2733:
[----:B------:R-:W1:Y:S01]  /*0790*/  LDC R2, c[0x0][0x8cc] ;  /* 0x00023300ff027b82 */ /* 0x000e620000000800 */
[----:B------:R-:W-:Y:S01]  /*07a0*/  IMAD.U32 R3, RZ, RZ, UR4 ;  /* 0x00000004ff037e24 */ /* 0x000fe2000f8e00ff */
[----:B-1----:R-:W-:-:S13]  /*07b0*/  ISETP.NE.AND P0, PT, R2, 0x1, PT ;  /* 0x000000010200780c */ /* 0x002fda0003f05270 */
[----:B------:R-:W1:Y:S02]  /*07c0*/  @P0 LDC.64 R4, c[0x0][0x8d0] ;  /* 0x00023400ff040b82 */ /* 0x000e640000000a00 */
[----:B-1----:R-:W-:-:S05]  /*07d0*/  @P0 IMAD.HI.U32 R0, R4, UR4, RZ ;  /* 0x0000000404000c27 */ /* 0x002fca000f8e00ff */
[----:B------:R-:W-:-:S05]  /*07e0*/  @P0 SHF.R.U32.HI R3, RZ, R5, R0 ;  /* 0x00000005ff030219 */ /* 0x000fca0000011600 */
[----:B------:R2:W-:Y:S01]  /*07f0*/  STL [R1+0x30], R3 ;  /* 0x0000300301007387 */ /* 0x0005e20000100800 */
[----:B------:R-:W-:-:S07]  /*0800*/  IMAD R0, R3, R2, RZ ;  /* 0x0000000203007224 */ /* 0x000fce00078e02ff */
.L_x_2734:
[----:B------:R-:W3:Y:S01]  /*0810*/  LDC R2, c[0x0][0x8c0] ;  /* 0x00023000ff027b82 */ /* 0x000ee20000000800 */
[----:B------:R-:W-:-:S07]  /*0820*/  IADD3 R0, -R0, UR4, RZ ;  /* 0x0000000400007c10 */ /* 0x000fce000fffe1ff */
[----:B------:R-:W4:Y:S01]  /*0830*/  LDC R7, c[0x0][0x8cc] ;  /* 0x00023300ff077b82 */ /* 0x000f220000000800 */
[----:B---3--:R-:W-:Y:S01]  /*0840*/  ISETP.NE.AND P0, PT, R2, 0x1, PT ;  /* 0x000000010200780c */ /* 0x008fe20003f05270 */
[----:B----4-:R-:W-:-:S12]  /*0850*/  IMAD R4, R7, UR6, R0 ;  /* 0x0000000607047c24 */ /* 0x010fd8000f8e0200 */
[----:B-12---:R-:W1:Y:S01]  /*0860*/  @P0 LDC R3, c[0x0][0x8c4] ;  /* 0x00023100ff030b82 */ /* 0x006e620000000800 */
[----:B------:R-:W-:-:S07]  /*0870*/  MOV R6, R4 ;  /* 0x0000000400067202 */ /* 0x000fce0000000f00 */
[----:B------:R-:W2:Y:S01]  /*0880*/  @P0 LDC R5, c[0x0][0x8c8] ;  /* 0x00023200ff050b82 */ /* 0x000ea20000000800 */
[----:B-1----:R-:W-:-:S05]  /*0890*/  @P0 IMAD.HI.U32 R0, R4, R3, RZ ;  /* 0x0000000304000227 */ /* 0x002fca00078e00ff */
[----:B--2---:R-:W-:-:S04]  /*08a0*/  @P0 SHF.R.U32.HI R6, RZ, R5, R0 ;  /* 0x00000005ff060219 */ /* 0x004fc80000011600 */
[----:B------:R-:W-:Y:S01]  /*08b0*/  ISETP.GE.AND P0, PT, R6, RZ, PT ;  /* 0x000000ff0600720c */ /* 0x000fe20003f06270 */
[----:B------:R1:W-:Y:S01]  /*08c0*/  STL [R1+0x34], R6 ;  /* 0x0000340601007387 */ /* 0x0003e20000100800 */
[----:B------:R-:W-:-:S04]  /*08d0*/  IMAD.MOV R3, RZ, RZ, -R6 ;  /* 0x000000ffff037224 */ /* 0x000fc800078e0a06 */
[----:B------:R-:W-:-:S07]  /*08e0*/  IMAD R0, R2, R3, R4 ;  /* 0x0000000302007224 */ /* 0x000fce00078e0204 */
[----:B-1----:R-:W-:Y:S05]  /*08f0*/  @!P0 BRA `(.L_x_2735) ;  /* 0x000000c8009c8947 */ /* 0x002fea0003800000 */
[----:B------:R-:W2:Y:S01]  /*0900*/  LDL R6, [R1+0x30] ;  /* 0x0000300001067983 */ /* 0x000ea20000100800 */
[----:B------:R-:W2:Y:S01]  /*0910*/  LDC R2, c[0x0][0x280] ;  /* 0x0000a000ff027b82 */ /* 0x000ea20000000800 */
[----:B------:R-:W-:Y:S01]  /*0920*/  ULDC UR4, c[0x0][0x290] ;  /* 0x0000a40000047ab9 */ /* 0x000fe20000000800 */
[----:B------:R-:W-:Y:S01]  /*0930*/  PLOP3.LUT P0, PT, PT, PT, PT, 0x80, 0x0 ;  /* 0x000000000000781c */ /* 0x000fe20003f0f070 */
[----:B------:R1:W-:Y:S01]  /*0940*/  STL [R1+0x38], R0 ;  /* 0x0000380001007387 */ /* 0x0003e20000100800 */
[----:B------:R-:W-:Y:S02]  /*0950*/  CS2R R120, SRZ ;  /* 0x0000000000787805 */ /* 0x000fe4000001ff00 */
[----:B------:R-:W-:Y:S02]  /*0960*/  CS2R R152, SRZ ;  /* 0x0000000000987805 */ /* 0x000fe4000001ff00 */
[----:B------:R-:W-:Y:S02]  /*0970*/  CS2R R122, SRZ ;  /* 0x00000000007a7805 */ /* 0x000fe4000001ff00 */
[----:B------:R-:W-:Y:S01]  /*0980*/  CS2R R124, SRZ ;  /* 0x00000000007c7805 */ /* 0x000fe2000001ff00 */
[----:B------:R-:W3:Y:S01]  /*0990*/  LDC R4, c[0x0][0x74c] ;  /* 0x0001d300ff047b82 */ /* 0x000ee20000000800 */
        /* <DEDUP_REMOVED lines=28> */
[----:B--2---:R-:W-:Y:S01]  /*0b60*/  IMAD R3, R6, 0x80, R2 ;  /* 0x0000008006037824 */ /* 0x004fe200078e0202 */
[----:B------:R-:W-:-:S04]  /*0b70*/  IADD3 R2, R2, 0x5f, RZ ;  /* 0x0000005f02027810 */ /* 0x000fc80007ffe0ff */
[----:B---3--:R-:W-:Y:S01]  /*0b80*/  IADD3 R3, R3, -UR4, -R4 ;  /* 0x8000000403037c10 */ /* 0x008fe2000fffe804 */
[----:B------:R-:W-:-:S04]  /*0b90*/  IMAD.HI R2, R2, 0x2aaaaaab, RZ ;  /* 0x2aaaaaab02027827 */ /* 0x000fc800078e02ff */
        /* <DEDUP_REMOVED lines=30> */
.L_x_2738:
        /* <DEDUP_REMOVED lines=15> */
.L_x_2737:
        /* <DEDUP_REMOVED lines=22> */
.L_x_2740:
        /* <DEDUP_REMOVED lines=15> */
.L_x_2739:
[----:B------:R-:W-:Y:S01]  /*10c0*/  SHF.R.S32.HI R7, RZ, 0x1f, R18 ;  /* 0x0000001fff077819 */ /* 0x000fe20000011412 */
[----:B------:R-:W-:-:S03]  /*10d0*/  UMOV UR4, 0xffffffff ;  /* 0xffffffff00047882 */ /* 0x000fc60000000000 */
[----:B------:R-:W-:-:S04]  /*10e0*/  LEA.HI R0, R7, R18, RZ, 0x7 ;  /* 0x0000001207007211 */ /* 0x000fc800078f38ff */
[----:B------:R-:W-:Y:S01]  /*10f0*/  SHF.R.S32.HI R13, RZ, 0x7, R0 ;  /* 0x00000007ff0d7819 */ /* 0x000fe20000011400 */
[----:B------:R-:W-:Y:S06]  /*1100*/  BRA.DIV UR4, `(.L_x_2741) ;  /* 0x000000c204a07947 */ /* 0x000fec000b800000 */
[----:B------:R1:W2:Y:S02]  /*1110*/  SHFL.IDX PT, R14, R13, RZ, 0x1f ;  /* 0x00001fff0d0e7589 */ /* 0x0002a400000e0000 */
.L_x_2827:
[----:B------:R-:W-:Y:S01]  /*1120*/  SHF.L.U32 R2, RZ, 0x1f, RZ ;  /* 0x0000001fff027819 */ /* 0x000fe200000006ff */
[----:B------:R-:W3:Y:S01]  /*1130*/  LDC R10, c[0x0][0x280] ;  /* 0x0000a000ff0a7b82 */ /* 0x000ee20000000800 */
[----:B------:R-:W-:Y:S02]  /*1140*/  SHF.L.U32 R3, R18, 0x6, RZ ;  /* 0x0000000612037819 */ /* 0x000fe400000006ff */
[CC--:B------:R-:W-:Y:S02]  /*1150*/  LEA.HI R8, R7.reuse, R18.reuse, RZ, 0x5 ;  /* 0x0000001207087211 */ /* 0x0c0fe400078f28ff */
[----:B------:R-:W-:Y:S01]  /*1160*/  LEA.HI R5, R7, R18, RZ, 0x4 ;  /* 0x0000001207057211 */ /* 0x000fe200078f20ff */
[----:B------:R-:W4:Y:S02]  /*1170*/  SYNCS.PHASECHK.TRANS64.TRYWAIT P0, [R17+URZ+0x26800], R2 ;  /* 0x02680002110075a7 */ /* 0x000f24000800017f */
[----:B------:R-:W1:Y:S01]  /*1180*/  LDC R11, c[0x0][0x290] ;  /* 0x0000a400ff0b7b82 */ /* 0x000e620000000800 */
[----:B----4-:R-:W-:Y:S05]  /*1190*/  @P0 BRA `(.L_x_2742) ;  /* 0x0000000000080947 */ /* 0x010fea0003800000 */
[----:B------:R-:W4:Y:S02]  /*11a0*/  SYNCS.PHASECHK.TRANS64.TRYWAIT P0, [R17+URZ+0x26800], R2 ;  /* 0x02680002110075a7 */ /* 0x000f24000800017f */
[----:B----4-:R-:W-:Y:S05]  /*11b0*/  @!P0 BRA `(.L_x_2743) ;  /* 0x000000c000908947 */ /* 0x010fea0003800000 */
.L_x_2742:
[----:B------:R-:W5:Y:S01]  /*11c0*/  LDL R12, [R1+0x30] ;  /* 0x00003000010c7983 */ /* 0x000f620000100800 */
[----:B----4-:R-:W-:Y:S01]  /*11d0*/  SHF.R.S32.HI R2, RZ, 0x5, R8 ;  /* 0x00000005ff027819 */ /* 0x010fe20000011408 */
[----:B------:R-:W-:Y:S01]  /*11e0*/  ULDC UR4, c[0x0][0x74c] ;  /* 0x0001d30000047ab9 */ /* 0x000fe20000000800 */
[----:B------:R-:W-:Y:S01]  /*11f0*/  SHF.R.S32.HI R6, RZ, 0x4, R5 ;  /* 0x00000004ff067819 */ /* 0x000fe20000011405 */
[----:B------:R-:W4:Y:S01]  /*1200*/  LDL R15, [R1+0x2c] ;  /* 0x00002c00010f7983 */ /* 0x000f220000100800 */
[----:B------:R-:W-:Y:S01]  /*1210*/  LOP3.LUT R3, R3, 0x1c0, RZ, 0xc0, !PT ;  /* 0x000001c003037812 */ /* 0x000fe200078ec0ff */
[----:B------:R-:W-:Y:S01]  /*1220*/  IMAD.SHL.U32 R4, R2, 0x10, RZ ;  /* 0x0000001002047824 */ /* 0x000fe200078e00ff */
[----:B------:R-:W-:Y:S02]  /*1230*/  LEA.HI R9, R5, R6, RZ, 0x1 ;  /* 0x0000000605097211 */ /* 0x000fe400078f08ff */
[----:B-1-3--:R-:W-:Y:S02]  /*1240*/  IADD3 R10, -R11, 0x7f, R10 ;  /* 0x0000007f0b0a7810 */ /* 0x00afe40007ffe10a */
[----:B------:R-:W-:-:S02]  /*1250*/  LOP3.LUT R9, R9, 0x7ffffe, RZ, 0xc0, !PT ;  /* 0x007ffffe09097812 */ /* 0x000fc400078ec0ff */
[----:B------:R-:W-:Y:S02]  /*1260*/  LEA.HI R2, R7, R18, RZ, 0x3 ;  /* 0x0000001207027211 */ /* 0x000fe400078f18ff */
[----:B------:R-:W-:Y:S01]  /*1270*/  LOP3.LUT R5, R3, 0x30, R4, 0xf8, !PT ;  /* 0x0000003003057812 */ /* 0x000fe200078ef804 */
[----:B------:R-:W-:Y:S01]  /*1280*/  IMAD.IADD R6, R6, 0x1, -R9 ;  /* 0x0000000106067824 */ /* 0x000fe200078e0a09 */
[----:B------:R-:W-:Y:S02]  /*1290*/  SHF.R.U32.HI R3, RZ, 0x3, R3 ;  /* 0x00000003ff037819 */ /* 0x000fe40000011603 */
[----:B------:R-:W-:Y:S01]  /*12a0*/  LOP3.LUT R4, R5, 0x8, R2, 0xf8, !PT ;  /* 0x0000000805047812 */ /* 0x000fe200078ef802 */
[----:B------:R-:W-:Y:S01]  /*12b0*/  IMAD R6, R13, 0xc, R6 ;  /* 0x0000000c0d067824 */ /* 0x000fe200078e0206 */
[----:B--2---:R-:W-:Y:S02]  /*12c0*/  LEA.HI R2, R14, R14, RZ, 0x1 ;  /* 0x0000000e0e027211 */ /* 0x004fe400078f08ff */
[----:B------:R-:W-:-:S02]  /*12d0*/  LOP3.LUT R3, R4, R3, RZ, 0x3c, !PT ;  /* 0x0000000304037212 */ /* 0x000fc400078e3cff */
[----:B------:R-:W-:Y:S02]  /*12e0*/  LOP3.LUT R5, R2, 0xfffffffe, RZ, 0xc0, !PT ;  /* 0xfffffffe02057812 */ /* 0x000fe400078ec0ff */
[----:B------:R-:W-:Y:S02]  /*12f0*/  LEA R2, R6, R3, 0x9 ;  /* 0x0000000306027211 */ /* 0x000fe400078e48ff */
[----:B------:R-:W-:Y:S01]  /*1300*/  LOP3.LUT R3, R0, 0xffffff80, RZ, 0xc0, !PT ;  /* 0xffffff8000037812 */ /* 0x000fe200078ec0ff */
[----:B------:R-:W-:-:S03]  /*1310*/  IMAD.IADD R5, R14, 0x1, -R5 ;  /* 0x000000010e057824 */ /* 0x000fc600078e0a05 */
[----:B------:R-:W-:-:S04]  /*1320*/  IADD3 R6, R18, -R3, RZ ;  /* 0x8000000312067210 */ /* 0x000fc80007ffe0ff */
[--C-:B------:R-:W-:Y:S01]  /*1330*/  SHF.R.S32.HI R14, RZ, 0x1f, R6.reuse ;  /* 0x0000001fff0e7819 */ /* 0x100fe20000011406 */
[----:B------:R1:W-:Y:S04]  /*1340*/  STL [R1+0x18], R2 ;  /* 0x0000180201007387 */ /* 0x0003e80000100800 */
[----:B------:R2:W-:Y:S01]  /*1350*/  STL [R1+0x1c], R14 ;  /* 0x00001c0e01007387 */ /* 0x0005e20000100800 */
[----:B-1----:R-:W-:-:S04]  /*1360*/  IMAD R2, R13, 0x300, R6 ;  /* 0x000003000d027824 */ /* 0x002fc800078e0206 */
[----:B------:R-:W-:Y:S01]  /*1370*/  IMAD.SHL.U32 R2, R2, 0x4, RZ ;  /* 0x0000000402027824 */ /* 0x000fe200078e00ff */
[----:B------:R-:W-:Y:S01]  /*1380*/  CS2R R120, SRZ ;  /* 0x0000000000787805 */ /* 0x000fe2000001ff00 */
[----:B------:R-:W-:Y:S01]  /*1390*/  IMAD.MOV.U32 R0, RZ, RZ, RZ ;  /* 0x000000ffff007224 */ /* 0x000fe200078e00ff */
[----:B------:R-:W-:Y:S01]  /*13a0*/  CS2R R122, SRZ ;  /* 0x00000000007a7805 */ /* 0x000fe2000001ff00 */
[----:B------:R-:W-:Y:S01]  /*13b0*/  IMAD.MOV.U32 R4, RZ, RZ, RZ ;  /* 0x000000ffff047224 */ /* 0x000fe200078e00ff */
        /* <DEDUP_REMOVED lines=29> */
[----:B------:R-:W-:Y:S01]  /*1590*/  CS2R R182, SRZ ;  /* 0x0000000000b67805 */ /* 0x000fe2000001ff00 */
[----:B------:R-:W-:Y:S02]  /*15a0*/  IMAD R2, R2, 0x4, R17 ;  /* 0x0000000402027824 */ /* 0x000fe400078e0211 */
[----:B-----5:R-:W-:-:S05]  /*15b0*/  IMAD R10, R12, 0x80, R10 ;  /* 0x000000800c0a7824 */ /* 0x020fca00078e020a */
[----:B------:R-:W-:-:S05]  /*15c0*/  IADD3 R10, R10, -UR4, RZ ;  /* 0x800000040a0a7c10 */ /* 0x000fca000fffe0ff */
[----:B------:R-:W-:-:S05]  /*15d0*/  IMAD.HI R10, R10, 0x2aaaaaab, RZ ;  /* 0x2aaaaaab0a0a7827 */ /* 0x000fca00078e02ff */
[----:B------:R-:W-:-:S04]  /*15e0*/  SHF.R.U32.HI R9, RZ, 0x1f, R10 ;  /* 0x0000001fff097819 */ /* 0x000fc8000001160a */
[----:B------:R-:W-:Y:S02]  /*15f0*/  LEA.HI.SX32 R9, R10, R9, 0x1c ;  /* 0x000000090a097211 */ /* 0x000fe400078fe2ff */
[----:B------:R-:W-:Y:S02]  /*1600*/  LEA.HI R10, R14, R6, RZ, 0x2 ;  /* 0x000000060e0a7211 */ /* 0x000fe400078f10ff */
[----:B----4-:R-:W-:-:S03]  /*1610*/  VIADDMNMX R237, R9, 0x1, R15, PT ;  /* 0x0000000109ed7846 */ /* 0x010fc6000380010f */
[----:B------:R2:W-:Y:S01]  /*1620*/  STL [R1+0x10], R10 ;  /* 0x0000100a01007387 */ /* 0x0005e20000100800 */
[----:B------:R-:W-:Y:S02]  /*1630*/  ISETP.GE.AND P0, PT, R16, R237, PT ;  /* 0x000000ed1000720c */ /* 0x000fe40003f06270 */
[----:B------:R-:W-:-:S04]  /*1640*/  LOP3.LUT R3, R10, 0xfffffffc, RZ, 0xc0, !PT ;  /* 0xfffffffc0a037812 */ /* 0x000fc800078ec0ff */
[----:B------:R-:W-:-:S07]  /*1650*/  IADD3 R3, R6, -R3, RZ ;  /* 0x8000000306037210 */ /* 0x000fce0007ffe0ff */
[----:B--2---:R-:W-:Y:S05]  /*1660*/  @P0 BRA `(.L_x_2744) ;  /* 0x0000004000ec0947 */ /* 0x004fea0003800000 */
[----:B------:R-:W-:Y:S01]  /*1670*/  LOP3.LUT R9, R8, 0xffffffe0, RZ, 0xc0, !PT ;  /* 0xffffffe008097812 */ /* 0x000fe200078ec0ff */
[----:B------:R-:W-:Y:S01]  /*1680*/  IMAD R11, R12, -0x80, R11 ;  /* 0xffffff800c0b7824 */ /* 0x000fe200078e020b */
[----:B------:R-:W-:Y:S02]  /*1690*/  LEA.HI R6, R14, R6, RZ, 0x5 ;  /* 0x000000060e067211 */ /* 0x000fe400078f28ff */
[----:B------:R-:W-:Y:S02]  /*16a0*/  CS2R R150, SRZ ;  /* 0x0000000000967805 */ /* 0x000fe4000001ff00 */
[----:B------:R-:W-:Y:S01]  /*16b0*/  LEA.HI R4, R13, R13, RZ, 0x1 ;  /* 0x0000000d0d047211 */ /* 0x000fe200078f08ff */
[----:B------:R-:W-:Y:S01]  /*16c0*/  IMAD.IADD R9, R18, 0x1, -R9 ;  /* 0x0000000112097824 */ /* 0x000fe200078e0a09 */
[----:B------:R-:W-:Y:S02]  /*16d0*/  SHF.R.S32.HI R8, RZ, 0x5, R6 ;  /* 0x00000005ff087819 */ /* 0x000fe40000011406 */
[----:B------:R-:W-:-:S02]  /*16e0*/  CS2R R148, SRZ ;  /* 0x0000000000947805 */ /* 0x000fc4000001ff00 */
[----:B------:R-:W-:Y:S02]  /*16f0*/  LOP3.LUT R6, R4, 0xfffffffe, RZ, 0xc0, !PT ;  /* 0xfffffffe04067812 */ /* 0x000fe400078ec0ff */
[----:B------:R-:W-:Y:S02]  /*1700*/  CS2R R146, SRZ ;  /* 0x0000000000927805 */ /* 0x000fe4000001ff00 */
[----:B------:R-:W-:Y:S01]  /*1710*/  SHF.R.S32.HI R0, RZ, 0x1f, R9 ;  /* 0x0000001fff007819 */ /* 0x000fe20000011409 */
[----:B------:R-:W-:Y:S01]  /*1720*/  IMAD R23, R8, -0x10, R11 ;  /* 0xfffffff008177824 */ /* 0x000fe200078e020b */
[----:B------:R-:W-:Y:S01]  /*1730*/  SHF.R.S32.HI R14, RZ, 0x2, R10 ;  /* 0x00000002ff0e7819 */ /* 0x000fe2000001140a */
[----:B------:R-:W-:Y:S01]  /*1740*/  IMAD.IADD R22, R13, 0x1, -R6 ;  /* 0x000000010d167824 */ /* 0x000fe200078e0a06 */
[----:B------:R-:W-:Y:S02]  /*1750*/  LEA.HI R4, R0, R9, RZ, 0x2 ;  /* 0x0000000900047211 */ /* 0x000fe400078f10ff */
[----:B------:R-:W-:-:S02]  /*1760*/  CS2R R144, SRZ ;  /* 0x0000000000907805 */ /* 0x000fc4000001ff00 */
[----:B------:R-:W-:Y:S02]  /*1770*/  LEA.HI R6, R7, R18, RZ, 0x2 ;  /* 0x0000001207067211 */ /* 0x000fe400078f10ff */
[----:B------:R-:W-:Y:S02]  /*1780*/  CS2R R142, SRZ ;  /* 0x00000000008e7805 */ /* 0x000fe4000001ff00 */
[----:B------:R-:W-:Y:S02]  /*1790*/  SHF.R.S32.HI R11, RZ, 0x2, R4 ;  /* 0x00000002ff0b7819 */ /* 0x000fe40000011404 */
[----:B------:R-:W-:Y:S02]  /*17a0*/  CS2R R140, SRZ ;  /* 0x00000000008c7805 */ /* 0x000fe4000001ff00 */
[----:B------:R-:W-:Y:S02]  /*17b0*/  LEA.HI R0, R0, R9, RZ, 0x3 ;  /* 0x0000000900007211 */ /* 0x000fe400078f18ff */
[----:B------:R-:W-:-:S02]  /*17c0*/  CS2R R138, SRZ ;  /* 0x00000000008a7805 */ /* 0x000fc4000001ff00 */
[----:B------:R-:W-:Y:S01]  /*17d0*/  LOP3.LUT R9, R6, 0xfffffffc, RZ, 0xc0, !PT ;  /* 0xfffffffc06097812 */ /* 0x000fe200078ec0ff */
[C---:B------:R-:W-:Y:S01]  /*17e0*/  VIADD R15, R11.reuse, 0x10 ;  /* 0x000000100b0f7836 */ /* 0x040fe20000000000 */
[----:B------:R-:W-:Y:S02]  /*17f0*/  IADD3 R8, R11, 0x8, RZ ;  /* 0x000000080b087810 */ /* 0x000fe40007ffe0ff */
[----:B------:R-:W-:Y:S02]  /*1800*/  CS2R R136, SRZ ;  /* 0x0000000000887805 */ /* 0x000fe4000001ff00 */
        /* <DEDUP_REMOVED lines=8> */
[----:B------:R-:W-:Y:S02]  /*1890*/  SHF.R.S32.HI R12, RZ, 0x1, R10 ;  /* 0x00000001ff0c7819 */ /* 0x000fe4000001140a */
[----:B------:R-:W-:-:S02]  /*18a0*/  CS2R R128, SRZ ;  /* 0x0000000000807805 */ /* 0x000fc4000001ff00 */
[----:B------:R-:W-:Y:S01]  /*18b0*/  LEA.HI R7, R7, R14, RZ, 0x3 ;  /* 0x0000000e07077211 */ /* 0x000fe200078f18ff */
[----:B------:R-:W-:Y:S01]  /*18c0*/  IMAD.HI R6, R0, 0x2aaaaaab, RZ ;  /* 0x2aaaaaab00067827 */ /* 0x000fe200078e02ff */
[----:B------:R-:W-:Y:S02]  /*18d0*/  SHF.R.S32.HI R19, RZ, 0x1, R18 ;  /* 0x00000001ff137819 */ /* 0x000fe40000011412 */
[----:B------:R-:W-:Y:S02]  /*18e0*/  CS2R R126, SRZ ;  /* 0x00000000007e7805 */ /* 0x000fe4000001ff00 */
[----:B------:R-:W-:Y:S01]  /*18f0*/  LOP3.LUT R21, R7, 0xfffffff8, RZ, 0xc0, !PT ;  /* 0xfffffff807157812 */ /* 0x000fe200078ec0ff */
[----:B------:R-:W-:Y:S01]  /*1900*/  IMAD.HI R13, R12, 0x2aaaaaab, RZ ;  /* 0x2aaaaaab0c0d7827 */ /* 0x000fe200078e02ff */
[----:B------:R-:W-:Y:S02]  /*1910*/  LEA.HI R4, R4, R11, RZ, 0x1 ;  /* 0x0000000b04047211 */ /* 0x000fe400078f08ff */
[----:B------:R-:W-:-:S02]  /*1920*/  CS2R R124, SRZ ;  /* 0x00000000007c7805 */ /* 0x000fc4000001ff00 */
[----:B------:R-:W-:Y:S01]  /*1930*/  SHF.R.U32.HI R7, RZ, 0x1, R6 ;  /* 0x00000001ff077819 */ /* 0x000fe20000011606 */
[----:B------:R-:W-:Y:S01]  /*1940*/  IMAD.HI R20, R19, 0x2aaaaaab, RZ ;  /* 0x2aaaaaab13147827 */ /* 0x000fe200078e02ff */
[----:B------:R-:W-:Y:S02]  /*1950*/  IADD3 R23, R23, R21, -R14 ;  /* 0x0000001517177210 */ /* 0x000fe40007ffe80e */
[----:B------:R-:W-:Y:S02]  /*1960*/  CS2R R122, SRZ ;  /* 0x00000000007a7805 */ /* 0x000fe4000001ff00 */
[----:B------:R-:W-:Y:S02]  /*1970*/  LOP3.LUT R4, R4, 0xfffffffe, RZ, 0xc0, !PT ;  /* 0xfffffffe04047812 */ /* 0x000fe400078ec0ff */
[----:B------:R-:W-:Y:S02]  /*1980*/  CS2R R120, SRZ ;  /* 0x0000000000787805 */ /* 0x000fe4000001ff00 */
[----:B------:R-:W-:-:S02]  /*1990*/  SHF.R.U32.HI R14, RZ, 0x1, R13 ;  /* 0x00000001ff0e7819 */ /* 0x000fc4000001160d */
[----:B------:R-:W-:Y:S02]  /*19a0*/  CS2R R182, SRZ ;  /* 0x0000000000b67805 */ /* 0x000fe4000001ff00 */
[----:B------:R-:W-:Y:S02]  /*19b0*/  SHF.R.U32.HI R21, RZ, 0x1, R20 ;  /* 0x00000001ff157819 */ /* 0x000fe40000011614 */
[----:B------:R-:W-:Y:S02]  /*19c0*/  CS2R R180, SRZ ;  /* 0x0000000000b47805 */ /* 0x000fe4000001ff00 */
[----:B------:R-:W-:Y:S02]  /*19d0*/  LEA.HI R7, R6, R7, RZ, 0x1 ;  /* 0x0000000706077211 */ /* 0x000fe400078f08ff */
[----:B------:R-:W-:Y:S02]  /*19e0*/  CS2R R178, SRZ ;  /* 0x0000000000b27805 */ /* 0x000fe4000001ff00 */
[----:B------:R-:W-:-:S02]  /*19f0*/  IADD3 R4, R11, -R4, RZ ;  /* 0x800000040b047210 */ /* 0x000fc40007ffe0ff */
[----:B------:R-:W-:Y:S02]  /*1a00*/  CS2R R176, SRZ ;  /* 0x0000000000b07805 */ /* 0x000fe4000001ff00 */
[----:B------:R-:W-:Y:S01]  /*1a10*/  LEA.HI R13, R13, R14, RZ, 0x1 ;  /* 0x0000000e0d0d7211 */ /* 0x000fe200078f08ff */
[----:B------:R-:W-:Y:S01]  /*1a20*/  IMAD R7, R7, -0xc, R0 ;  /* 0xfffffff407077824 */ /* 0x000fe200078e0200 */
[----:B------:R-:W-:Y:S02]  /*1a30*/  LOP3.LUT R11, R10, 0xfffffffe, RZ, 0xc0, !PT ;  /* 0xfffffffe0a0b7812 */ /* 0x000fe400078ec0ff */
[----:B------:R-:W-:Y:S02]  /*1a40*/  CS2R R174, SRZ ;  /* 0x0000000000ae7805 */ /* 0x000fe4000001ff00 */
[----:B------:R-:W-:Y:S01]  /*1a50*/  LEA.HI R20, R20, R21, RZ, 0x1 ;  /* 0x0000001514147211 */ /* 0x000fe200078f08ff */
[----:B------:R-:W-:Y:S01]  /*1a60*/  IMAD R12, R13, -0xc, R12 ;  /* 0xfffffff40d0c7824 */ /* 0x000fe200078e020c */
[----:B------:R-:W-:Y:S01]  /*1a70*/  LOP3.LUT R18, R18, 0xfffffffe, RZ, 0xc0, !PT ;  /* 0xfffffffe12127812 */ /* 0x000fe200078ec0ff */
[----:B------:R-:W-:Y:S01]  /*1a80*/  IMAD.IADD R11, R8, 0x1, -R11 ;  /* 0x00000001080b7824 */ /* 0x000fe200078e0a0b */
[----:B------:R-:W-:Y:S01]  /*1a90*/  LEA R4, R7, R4, 0x3 ;  /* 0x0000000407047211 */ /* 0x000fe200078e18ff */
[----:B------:R-:W-:Y:S01]  /*1aa0*/  IMAD R19, R20, -0xc, R19 ;  /* 0xfffffff414137824 */ /* 0x000fe200078e0213 */
[----:B------:R-:W-:Y:S01]  /*1ab0*/  CS2R R172, SRZ ;  /* 0x0000000000ac7805 */ /* 0x000fe2000001ff00 */
[----:B------:R-:W-:Y:S01]  /*1ac0*/  IMAD.IADD R18, R15, 0x1, -R18 ;  /* 0x000000010f127824 */ /* 0x000fe200078e0a12 */
[----:B------:R-:W-:Y:S01]  /*1ad0*/  CS2R R170, SRZ ;  /* 0x0000000000aa7805 */ /* 0x000fe2000001ff00 */
[----:B------:R-:W-:Y:S01]  /*1ae0*/  IMAD R0, R12, 0x8, R11 ;  /* 0x000000080c007824 */ /* 0x000fe200078e020b */
[----:B------:R1:W-:Y:S01]  /*1af0*/  STL [R1+0x8], R4 ;  /* 0x0000080401007387 */ /* 0x0003e20000100800 */
[----:B------:R-:W-:Y:S01]  /*1b00*/  IMAD R6, R19, 0x8, R18 ;  /* 0x0000000813067824 */ /* 0x000fe200078e0212 */
[----:B------:R-:W-:Y:S01]  /*1b10*/  CS2R R168, SRZ ;  /* 0x0000000000a87805 */ /* 0x000fe2000001ff00 */
[----:B------:R-:W-:Y:S01]  /*1b20*/  IMAD R8, R22, -0x40, R23 ;  /* 0xffffffc016087824 */ /* 0x000fe200078e0217 */
[----:B------:R2:W-:Y:S01]  /*1b30*/  STL [R1+0x4], R0 ;  /* 0x0000040001007387 */ /* 0x0005e20000100800 */
[----:B------:R-:W-:-:S02]  /*1b40*/  CS2R R166, SRZ ;  /* 0x0000000000a67805 */ /* 0x000fc4000001ff00 */
[----:B------:R-:W-:Y:S02]  /*1b50*/  CS2R R164, SRZ ;  /* 0x0000000000a47805 */ /* 0x000fe4000001ff00 */
[----:B------:R-:W-:Y:S01]  /*1b60*/  CS2R R162, SRZ ;  /* 0x0000000000a27805 */ /* 0x000fe2000001ff00 */
[----:B------:R3:W-:Y:S01]  /*1b70*/  STL [R1], R6 ;  /* 0x0000000601007387 */ /* 0x0007e20000100800 */
[----:B------:R-:W-:Y:S02]  /*1b80*/  CS2R R160, SRZ ;  /* 0x0000000000a07805 */ /* 0x000fe4000001ff00 */
[----:B-1----:R-:W-:Y:S02]  /*1b90*/  MOV R4, RZ ;  /* 0x000000ff00047202 */ /* 0x002fe40000000f00 */
[----:B------:R-:W-:Y:S02]  /*1ba0*/  CS2R R158, SRZ ;  /* 0x00000000009e7805 */ /* 0x000fe4000001ff00 */
[----:B------:R-:W-:-:S02]  /*1bb0*/  CS2R R156, SRZ ;  /* 0x00000000009c7805 */ /* 0x000fc4000001ff00 */
[----:B------:R-:W-:Y:S01]  /*1bc0*/  CS2R R154, SRZ ;  /* 0x00000000009a7805 */ /* 0x000fe2000001ff00 */
[----:B--2---:R-:W-:Y:S01]  /*1bd0*/  IMAD.MOV.U32 R0, RZ, RZ, RZ ;  /* 0x000000ffff007224 */ /* 0x004fe200078e00ff */
[----:B---3--:R-:W-:-:S07]  /*1be0*/  CS2R R152, SRZ ;  /* 0x0000000000987805 */ /* 0x008fce000001ff00 */
.L_x_2755:
[----:B-1----:R-:W2:Y:S02]  /*1bf0*/  LDL R6, [R1+0xc] ;  /* 0x00000c0001067983 */ /* 0x002ea40000100800 */
[----:B--2---:R-:W-:-:S04]  /*1c00*/  LOP3.LUT R6, R6, 0x1, RZ, 0xfc, !PT ;  /* 0x0000000106067812 */ /* 0x004fc800078efcff */
[----:B------:R-:W-:-:S13]  /*1c10*/  ISETP.NE.AND P0, PT, R6, 0x3, PT ;  /* 0x000000030600780c */ /* 0x000fda0003f05270 */
[----:B------:R-:W-:Y:S05]  /*1c20*/  @!P0 BRA `(.L_x_2745) ;  /* 0x0000000000048947 */ /* 0x000fea0003800000 */
[----:B------:R-:W-:Y:S01]  /*1c30*/  BPT.TRAP 0x1 ;  /* 0x000000040000795c */ /* 0x000fe20000300000 */
.L_x_2745:
[----:B------:R-:W-:Y:S01]  /*1c40*/  IMAD R6, R0, 0x8, R17 ;  /* 0x0000000800067824 */ /* 0x000fe200078e0211 */
[----:B------:R-:W-:-:S04]  /*1c50*/  SHF.L.U32 R21, R4, 0x1f, RZ ;  /* 0x0000001f04157819 */ /* 0x000fc800000006ff */
[----:B------:R1:W2:Y:S01]  /*1c60*/  SYNCS.PHASECHK.TRANS64.TRYWAIT P1, [R6+URZ+0x26810], R21 ;  /* 0x02681015060075a7 */ /* 0x0002a2000802017f */
[----:B------:R-:W-:Y:S05]  /*1c70*/  @!P0 BRA `(.L_x_2746) ;  /* 0x0000000000048947 */ /* 0x000fea0003800000 */
[----:B------:R-:W-:Y:S01]  /*1c80*/  BPT.TRAP 0x1 ;  /* 0x000000040000795c */ /* 0x000fe20000300000 */
.L_x_2746:
[----:B------:R-:W-:-:S04]  /*1c90*/  IADD3 R7, R17, 0xe000, RZ ;  /* 0x0000e00011077810 */ /* 0x000fc80007ffe0ff */
[----:B------:R-:W-:-:S04]  /*1ca0*/  SHF.R.U32.HI R7, RZ, 0x4, R7 ;  /* 0x00000004ff077819 */ /* 0x000fc80000011607 */
[----:B------:R-:W-:Y:S01]  /*1cb0*/  LOP3.LUT R7, R7, 0x3fff, RZ, 0xc0, !PT ;  /* 0x00003fff07077812 */ /* 0x000fe200078ec0ff */
[----:B--2---:R-:W-:Y:S06]  /*1cc0*/  @P1 BRA `(.L_x_2747) ;  /* 0x0000000000081947 */ /* 0x004fec0003800000 */
[----:B------:R-:W2:Y:S02]  /*1cd0*/  SYNCS.PHASECHK.TRANS64.TRYWAIT P1, [R6+URZ+0x26810], R21 ;  /* 0x02681015060075a7 */ /* 0x000ea4000802017f */
[----:B--2---:R-:W-:Y:S05]  /*1ce0*/  @!P1 BRA `(.L_x_2748) ;  /* 0x000000b400d89947 */ /* 0x004fea0003800000 */
.L_x_2747:
        /* <DEDUP_REMOVED lines=12> */
[----:B------:R-:W-:-:S02]  /*1db0*/  VIADD R19, R17, 0x1a000 ;  /* 0x0001a00011137836 */ /* 0x000fc40000000000 */
        /* <DEDUP_REMOVED lines=24> */
[----:B---3--:R-:W-:-:S04]  /*1f40*/  IMAD R10, R0, 0x80, R14 ;  /* 0x00000080000a7824 */ /* 0x008fc800078e020e */
[----:B------:R-:W-:Y:S01]  /*1f50*/  IMAD R10, R3, 0x2, R10 ;  /* 0x00000002030a7824 */ /* 0x000fe200078e020a */
[----:B----4-:R-:W-:-:S03]  /*1f60*/  LEA R12, R0, R12, 0x7 ;  /* 0x0000000c000c7211 */ /* 0x010fc600078e38ff */
[C---:B------:R-:W-:Y:S01]  /*1f70*/  IMAD R15, R10.reuse, 0x4, R17 ;  /* 0x000000040a0f7824 */ /* 0x040fe200078e0211 */
[----:B------:R-:W-:Y:S01]  /*1f80*/  LEA R190, R10, R19, 0x2 ;  /* 0x000000130abe7211 */ /* 0x000fe200078e10ff */
[----:B-----5:R-:W-:Y:S01]  /*1f90*/  IMAD R14, R0, 0x80, R13 ;  /* 0x00000080000e7824 */ /* 0x020fe200078e020d */
[----:B------:R-:W-:-:S03]  /*1fa0*/  LEA R12, R3, R12, 0x1 ;  /* 0x0000000c030c7211 */ /* 0x000fc600078e08ff */
[----:B------:R-:W-:Y:S01]  /*1fb0*/  IMAD R18, R3, 0x2, R14 ;  /* 0x0000000203127824 */ /* 0x000fe200078e020e */
[C---:B------:R-:W-:Y:S01]  /*1fc0*/  LEA R14, R12.reuse, R17, 0x2 ;  /* 0x000000110c0e7211 */ /* 0x040fe200078e10ff */
[----:B------:R-:W-:Y:S02]  /*1fd0*/  IMAD R11, R12, 0x4, R19 ;  /* 0x000000040c0b7824 */ /* 0x000fe400078e0213 */
[C---:B------:R-:W-:Y:S02]  /*1fe0*/  IMAD R13, R18.reuse, 0x4, R17 ;  /* 0x00000004120d7824 */ /* 0x040fe400078e0211 */
[----:B------:R-:W-:Y:S01]  /*1ff0*/  IMAD R10, R18, 0x4, R19 ;  /* 0x00000004120a7824 */ /* 0x000fe200078e0213 */
[----:B------:R-:W-:Y:S02]  /*2000*/  WARPGROUP.DEPBAR.LE gsb0, 0x0 ;  /* 0x00008000000079c5 */ /* 0x000fe40000010000 */
        /* <DEDUP_REMOVED lines=8> */
.L_x_2749:
[----:B------:R1:W1:Y:S01]  /*2090*/  SYNCS.PHASECHK.TRANS64.TRYWAIT P1, [R6+URZ+0x26830], R21 ;  /* 0x02683015060075a7 */ /* 0x000262000802017f */
[----:B------:R-:W-:Y:S05]  /*20a0*/  @!P0 BRA `(.L_x_2750) ;  /* 0x0000000000048947 */ /* 0x000fea0003800000 */
[----:B------:R-:W-:Y:S01]  /*20b0*/  BPT.TRAP 0x1 ;  /* 0x000000040000795c */ /* 0x000fe20000300000 */
.L_x_2750:
[----:B------:R-:W-:-:S04]  /*20c0*/  IADD3 R12, R17, 0x14000, RZ ;  /* 0x00014000110c7810 */ /* 0x000fc80007ffe0ff */
[----:B------:R-:W-:-:S04]  /*20d0*/  SHF.R.U32.HI R12, RZ, 0x4, R12 ;  /* 0x00000004ff0c7819 */ /* 0x000fc8000001160c */
[----:B------:R-:W-:-:S04]  /*20e0*/  LOP3.LUT R12, R12, 0x3fff, RZ, 0xc0, !PT ;  /* 0x00003fff0c0c7812 */ /* 0x000fc800078ec0ff */
[----:B------:R-:W-:Y:S01]  /*20f0*/  LOP3.LUT R19, R12, 0x10000, RZ, 0xfc, !PT ;  /* 0x000100000c137812 */ /* 0x000fe200078efcff */
[----:B-1----:R-:W-:Y:S06]  /*2100*/  @P1 BRA `(.L_x_2751) ;  /* 0x0000000000081947 */ /* 0x002fec0003800000 */
[----:B------:R-:W1:Y:S02]  /*2110*/  SYNCS.PHASECHK.TRANS64.TRYWAIT P1, [R6+URZ+0x26830], R21 ;  /* 0x02683015060075a7 */ /* 0x000e64000802017f */
[----:B-1----:R-:W-:Y:S05]  /*2120*/  @!P1 BRA `(.L_x_2752) ;  /* 0x000000b000dc9947 */ /* 0x002fea0003800000 */
.L_x_2751:
[----:B------:R-:W-:Y:S01]  /*2130*/  UIADD3 UR9, UR9, 0x4000, URZ ;  /* 0x0000400009097890 */ /* 0x000fe2000fffe03f */
[----:B------:R-:W-:Y:S01]  /*2140*/  IMAD R19, R0, 0x300, R19 ;  /* 0x0000030000137824 */ /* 0x000fe200078e0213 */
[----:B------:R-:W-:Y:S01]  /*2150*/  WARPGROUP.ARRIVE ;  /* 0x00000000000079c5 */ /* 0x000fe20000000000 */
[----:B------:R-:W-:Y:S01]  /*2160*/  UMOV UR7, 0x40000040 ;  /* 0x4000004000077882 */ /* 0x000fe20000000000 */
[----:B------:R-:W-:Y:S01]  /*2170*/  USHF.R.U32.HI UR9, URZ, 0x4, UR9 ;  /* 0x000000043f097899 */ /* 0x000fe20008011609 */
[C---:B------:R-:W-:Y:S01]  /*2180*/  ISETP.GT.AND P2, PT, R8.reuse, RZ, PT ;  /* 0x000000ff0800720c */ /* 0x040fe20003f44270 */
[----:B------:R-:W-:Y:S01]  /*2190*/  UMOV UR5, 0x40000040 ;  /* 0x4000004000057882 */ /* 0x000fe20000000000 */
[----:B------:R-:W-:Y:S01]  /*21a0*/  R2UR UR8, R19 ;  /* 0x00000000130872ca */ /* 0x000fe200000e0000 */
[----:B------:R-:W-:Y:S01]  /*21b0*/  ULOP3.LUT UR9, UR9, 0x3fff, URZ, 0xc0, !UPT ;  /* 0x00003fff09097892 */ /* 0x000fe2000f8ec03f */
[----:B------:R-:W-:Y:S01]  /*21c0*/  ISETP.GT.AND P1, PT, R8, 0x8, PT ;  /* 0x000000080800780c */ /* 0x000fe20003f24270 */
[----:B------:R-:W-:Y:S01]  /*21d0*/  ULDC UR10, c[0x0][0x75c] ;  /* 0x0001d700000a7ab9 */ /* 0x000fe20000000800 */
[----:B------:R-:W-:Y:S01]  /*21e0*/  IADD3 R199, R9, 0x10, RZ ;  /* 0x0000001009c77810 */ /* 0x000fe20007ffe0ff */
        /* <DEDUP_REMOVED lines=42> */
[C---:B------:R-:W-:Y:S01]  /*2490*/  VIADD R193, R93.reuse, 0x8 ;  /* 0x000000085dc17836 */ /* 0x040fe20000000000 */
[----:B------:R-:W-:Y:S01]  /*24a0*/  SEL R103, R93, 0x60, P2 ;  /* 0x000000605d677807 */ /* 0x000fe20001000000 */
[----:B------:R-:W-:Y:S01]  /*24b0*/  FMUL.FTZ R91, R98, UR10 ;  /* 0x0000000a625b7c20 */ /* 0x000fe20008410000 */
[----:B------:R-:W-:Y:S01]  /*24c0*/  FMUL.FTZ R189, R104, UR10 ;  /* 0x0000000a68bd7c20 */ /* 0x000fe20008410000 */
[----:B------:R-:W-:Y:S01]  /*24d0*/  FMUL.FTZ R83, R90, UR10 ;  /* 0x0000000a5a537c20 */ /* 0x000fe20008410000 */
[----:B------:R-:W4:Y:S01]  /*24e0*/  MUFU.TANH R74, R74 ;  /* 0x0000004a004a7308 */ /* 0x000f220000002400 */
[C---:B------:R-:W-:Y:S01]  /*24f0*/  ISETP.GT.AND P6, PT, R103.reuse, RZ, PT ;  /* 0x000000ff6700720c */ /* 0x040fe20003fc4270 */
[----:B---3--:R-:W3:Y:S01]  /*2500*/  SHFL.IDX PT, R104, R15, R9, 0x1f ;  /* 0x00001f090f687589 */ /* 0x008ee200000e0000 */
        /* <DEDUP_REMOVED lines=35> */
[----:B------:R-:W-:Y:S01]  /*2740*/  FMUL.FTZ R194, R117, UR10 ;  /* 0x0000000a75c27c20 */ /* 0x000fe20008410000 */
[----:B------:R-:W-:Y:S01]  /*2750*/  VIADD R117, R9, 0x8 ;  /* 0x0000000809757836 */ /* 0x000fe20000000000 */
[----:B------:R-:W1:Y:S01]  /*2760*/  MUFU.TANH R185, R185 ;  /* 0x000000b900b97308 */ /* 0x000e620000002400 */
[----:B--2---:R-:W-:Y:S01]  /*2770*/  FSEL R96, R85, -INF , !P6 ;  /* 0xff80000055607808 */ /* 0x004fe20007000000 */
[----:B------:R-:W-:Y:S01]  /*2780*/  FMUL.FTZ R201, R119, UR10 ;  /* 0x0000000a77c97c20 */ /* 0x000fe20008410000 */
[----:B------:R-:W-:Y:S01]  /*2790*/  ISETP.GT.AND P6, PT, R103, 0x39, PT ;  /* 0x000000396700780c */ /* 0x000fe20003fc4270 */
[----:B------:R-:W2:Y:S01]  /*27a0*/  SHFL.IDX PT, R228, R15, R117, 0x1f ;  /* 0x00001f750fe47589 */ /* 0x000ea200000e0000 */
[----:B------:R-:W-:Y:S01]  /*27b0*/  FMUL.FTZ R196, R118, UR10 ;  /* 0x0000000a76c47c20 */ /* 0x000fe20008410000 */
[----:B------:R-:W-:-:S02]  /*27c0*/  VIADD R118, R9, 0xc ;  /* 0x0000000c09767836 */ /* 0x000fc40000000000 */
[----:B------:R-:W-:Y:S01]  /*27d0*/  FMUL.FTZ R115, R115, UR10 ;  /* 0x0000000a73737c20 */ /* 0x000fe20008410000 */
[----:B------:R-:W5:Y:S01]  /*27e0*/  MUFU.TANH R19, R19 ;  /* 0x0000001300137308 */ /* 0x000f620000002400 */
[----:B----4-:R-:W-:Y:S01]  /*27f0*/  FSEL R97, R86, -INF , !P5 ;  /* 0xff80000056617808 */ /* 0x010fe20006800000 */
[----:B------:R-:W-:Y:S01]  /*2800*/  IMAD R236, R0, 0x300, R12 ;  /* 0x0000030000ec7824 */ /* 0x000fe200078e020c */
[----:B------:R-:W-:Y:S01]  /*2810*/  ISETP.GT.AND P5, PT, R193, RZ, PT ;  /* 0x000000ffc100720c */ /* 0x000fe20003fa4270 */
[----:B------:R-:W4:Y:S04]  /*2820*/  SHFL.IDX PT, R225, R15, R118, 0x1f ;  /* 0x00001f760fe17589 */ /* 0x000f2800000e0000 */
[----:B------:R-:W3:Y:S01]  /*2830*/  MUFU.TANH R186, R186 ;  /* 0x000000ba00ba7308 */ /* 0x000ee20000002400 */
[----:B-1----:R-:W-:Y:S01]  /*2840*/  FSEL R100, R185, -INF , !P4 ;  /* 0xff800000b9647808 */ /* 0x002fe20006000000 */
[----:B------:R-:W1:Y:S01]  /*2850*/  SHFL.IDX PT, R227, R15, R199, 0x1f ;  /* 0x00001fc70fe37589 */ /* 0x000e6200000e0000 */
[----:B------:R-:W-:-:S05]  /*2860*/  ISETP.GT.AND P4, PT, R193, 0x1, PT ;  /* 0x00000001c100780c */ /* 0x000fca0003f84270 */
[----:B------:R-:W2:Y:S01]  /*2870*/  MUFU.TANH R20, R20 ;  /* 0x0000001400147308 */ /* 0x000ea20000002400 */
        /* <DEDUP_REMOVED lines=14> */
[----:B--2---:R-:W-:-:S02]  /*2960*/  FSEL R224, R20, -INF , !P4 ;  /* 0xff80000014e07808 */ /* 0x004fc40006000000 */
[----:B------:R-:W-:-:S05]  /*2970*/  ISETP.GT.AND P4, PT, R193, 0x10, PT ;  /* 0x00000010c100780c */ /* 0x000fca0003f84270 */
[----:B------:R-:W2:Y:S01]  /*2980*/  MUFU.TANH R75, R75 ;  /* 0x0000004b004b7308 */ /* 0x000ea20000002400 */
[----:B-----5:R-:W-:Y:S02]  /*2990*/  FSEL R219, R23, -INF , !P6 ;  /* 0xff80000017db7808 */ /* 0x020fe40007000000 */
[----:B------:R-:W-:-:S05]  /*29a0*/  ISETP.GT.AND P6, PT, R193, 0x11, PT ;  /* 0x00000011c100780c */ /* 0x000fca0003fc4270 */
[----:B------:R-:W5:Y:S01]  /*29b0*/  MUFU.TANH R21, R21 ;  /* 0x0000001500157308 */ /* 0x000f620000002400 */
[----:B---3--:R-:W-:Y:S02]  /*29c0*/  FSEL R221, R72, -INF , !P5 ;  /* 0xff80000048dd7808 */ /* 0x008fe40006800000 */
[----:B------:R-:W-:-:S05]  /*29d0*/  ISETP.GT.AND P5, PT, R193, 0x18, PT ;  /* 0x00000018c100780c */ /* 0x000fca0003fa4270 */
[----:B------:R-:W3:Y:S01]  /*29e0*/  MUFU.TANH R76, R76 ;  /* 0x0000004c004c7308 */ /* 0x000ee20000002400 */
[----:B--2---:R-:W-:Y:S02]  /*29f0*/  FSEL R209, R75, -INF , !P4 ;  /* 0xff8000004bd17808 */ /* 0x004fe40006000000 */
        /* <DEDUP_REMOVED lines=28> */
[----:B--2---:R-:W-:Y:S02]  /*2bc0*/  FSEL R206, R81, -INF , !P2 ;  /* 0xff80000051ce7808 */ /* 0x004fe40005000000 */
[----:B------:R-:W-:Y:S01]  /*2bd0*/  ISETP.GT.AND P2, PT, R103, 0x31, PT ;  /* 0x000000316700780c */ /* 0x000fe20003f44270 */
[----:B------:R-:W-:Y:S01]  /*2be0*/  HGMMA.64x96x16.F32 R24, gdesc[UR4], R24, gsb0 ;  /* 0x01600000041879f0 */ /* 0x000fe20008000818 */
[----:B------:R-:W-:Y:S01]  /*2bf0*/  UIADD3 UR6, UR8, 0x6, URZ ;  /* 0x0000000608067890 */ /* 0x000fe2000fffe03f */
[----:B-----5:R-:W-:Y:S01]  /*2c00*/  FSEL R204, R87, -INF , !P4 ;  /* 0xff80000057cc7808 */ /* 0x020fe20006000000 */
[----:B------:R-:W-:Y:S01]  /*2c10*/  UIADD3 UR4, UR9, 0x6, URZ ;  /* 0x0000000609047890 */ /* 0x000fe2000fffe03f */
[----:B------:R-:W2:Y:S01]  /*2c20*/  MUFU.TANH R89, R89 ;  /* 0x0000005900597308 */ /* 0x000ea20000002400 */
[----:B------:R-:W-:Y:S01]  /*2c30*/  UMOV UR7, 0x40000040 ;  /* 0x4000004000077882 */ /* 0x000fe20000000000 */
[----:B------:R-:W-:Y:S01]  /*2c40*/  UMOV UR5, 0x40000040 ;  /* 0x4000004000057882 */ /* 0x000fe20000000000 */
        /* <DEDUP_REMOVED lines=35> */
[----:B-----5:R-:W-:Y:S01]  /*2e80*/  FSEL R214, R106, -INF , !P2 ;  /* 0xff8000006ad67808 */ /* 0x020fe20005000000 */
[----:B------:R-:W-:Y:S02]  /*2e90*/  WARPGROUP.DEPBAR.LE gsb0, 0x0 ;  /* 0x00008000000079c5 */ /* 0x000fe40000010000 */
[----:B------:R-:W5:Y:S01]  /*2ea0*/  LDS R190, [R190+0x380] ;  /* 0x00038000bebe7984 */ /* 0x000f620000000800 */
[----:B------:R-:W-:Y:S01]  /*2eb0*/  WARPGROUP.ARRIVE ;  /* 0x00000000000079c5 */ /* 0x000fe20000000000 */
[----:B------:R-:W-:Y:S02]  /*2ec0*/  ISETP.GT.AND P2, PT, R193, 0x49, PT ;  /* 0x00000049c100780c */ /* 0x000fe40003f44270 */
[----:B------:R-:W1:Y:S01]  /*2ed0*/  MUFU.TANH R110, R110 ;  /* 0x0000006e006e7308 */ /* 0x000e620000002400 */
[----:B---3--:R-:W-:Y:S02]  /*2ee0*/  FSEL R216, R107, -INF , !P4 ;  /* 0xff8000006bd87808 */ /* 0x008fe40006000000 */
[----:B------:R-:W-:Y:S01]  /*2ef0*/  HGMMA.64x96x16.F32 R24, gdesc[UR4], R24, gsb0 ;  /* 0x01600000041879f0 */ /* 0x000fe20008000818 */
[----:B------:R-:W-:Y:S01]  /*2f00*/  ULDC UR4, c[0x0][0x744] ;  /* 0x0001d10000047ab9 */ /* 0x000fe20000000800 */
[----:B------:R-:W-:Y:S01]  /*2f10*/  ISETP.GT.AND P4, PT, R193, 0x50, PT ;  /* 0x00000050c100780c */ /* 0x000fe20003f84270 */
[----:B------:R-:W-:Y:S01]  /*2f20*/  FFMA.FTZ R113, R113, UR4, -R104 ;  /* 0x0000000471717c23 */ /* 0x000fe20008010868 */
[----:B------:R-:W-:Y:S01]  /*2f30*/  FFMA.FTZ R198, R198, UR4, -R228 ;  /* 0x00000004c6c67c23 */ /* 0x000fe200080108e4 */
[----:B------:R-:W3:Y:S01]  /*2f40*/  MUFU.TANH R111, R111 ;  /* 0x0000006f006f7308 */ /* 0x000ee20000002400 */
[----:B--2---:R-:W-:Y:S01]  /*2f50*/  FSEL R220, R112, -INF , !P6 ;  /* 0xff80000070dc7808 */ /* 0x004fe20007000000 */
[----:B------:R-:W-:Y:S01]  /*2f60*/  FFMA.FTZ R104, R226, UR4, -R104 ;  /* 0x00000004e2687c23 */ /* 0x000fe20008010868 */
[----:B------:R-:W-:Y:S01]  /*2f70*/  ISETP.GT.AND P6, PT, R193, 0x48, PT ;  /* 0x00000048c100780c */ /* 0x000fe20003fc4270 */
[----:B----4-:R-:W-:Y:S01]  /*2f80*/  FFMA.FTZ R221, R221, UR4, -R225 ;  /* 0x00000004dddd7c23 */ /* 0x010fe200080108e1 */
[----:B------:R-:W-:Y:S01]  /*2f90*/  FFMA.FTZ R219, R219, UR4, -R228 ;  /* 0x00000004dbdb7c23 */ /* 0x000fe200080108e4 */
[--C-:B-1----:R-:W-:Y:S01]  /*2fa0*/  FFMA.FTZ R94, R94, UR4, -R227.reuse ;  /* 0x000000045e5e7c23 */ /* 0x102fe200080108e3 */
[----:B------:R-:W1:Y:S01]  /*2fb0*/  SHFL.IDX PT, R228, R14, R117, 0x1f ;  /* 0x00001f750ee47589 */ /* 0x000e6200000e0000 */
[----:B------:R-:W2:Y:S01]  /*2fc0*/  MUFU.TANH R114, R114 ;  /* 0x0000007200727308 */ /* 0x000ea20000002400 */
[----:B------:R-:W-:Y:S01]  /*2fd0*/  FSEL R215, R110, -INF , !P6 ;  /* 0xff8000006ed77808 */ /* 0x000fe20007000000 */
[----:B------:R-:W-:Y:S01]  /*2fe0*/  FFMA.FTZ R209, R209, UR4, -R227 ;  /* 0x00000004d1d17c23 */ /* 0x000fe200080108e3 */
[----:B------:R-:W-:Y:S01]  /*2ff0*/  ISETP.GT.AND P6, PT, R193, 0x51, PT ;  /* 0x00000051c100780c */ /* 0x000fe20003fc4270 */
[----:B------:R-:W4:Y:S04]  /*3000*/  SHFL.IDX PT, R227, R14, R118, 0x1f ;  /* 0x00001f760ee37589 */ /* 0x000f2800000e0000 */
[----:B------:R-:W4:Y:S01]  /*3010*/  MUFU.EX2 R113, R113 ;  /* 0x0000007100717308 */ /* 0x000f220000000800 */
[----:B---3--:R-:W-:-:S02]  /*3020*/  FSEL R210, R111, -INF , !P2 ;  /* 0xff8000006fd27808 */ /* 0x008fc40005000000 */
[----:B------:R-:W-:-:S05]  /*3030*/  ISETP.GT.AND P2, PT, R193, 0x58, PT ;  /* 0x00000058c100780c */ /* 0x000fca0003f44270 */
[----:B------:R-:W-:Y:S01]  /*3040*/  MUFU.TANH R191, R191 ;  /* 0x000000bf00bf7308 */ /* 0x000fe20000002400 */
[----:B--2---:R-:W-:Y:S02]  /*3050*/  FSEL R212, R114, -INF , !P4 ;  /* 0xff80000072d47808 */ /* 0x004fe40006000000 */
[----:B------:R-:W-:Y:S01]  /*3060*/  ISETP.GT.AND P4, PT, R193, 0x59, PT ;  /* 0x00000059c100780c */ /* 0x000fe20003f84270 */
[----:B-----5:R-:W-:Y:S01]  /*3070*/  SHFL.IDX PT, R195, R190, R9, 0x1f ;  /* 0x00001f09bec37589 */ /* 0x020fe200000e0000 */
[----:B-1----:R-:W-:-:S03]  /*3080*/  FFMA.FTZ R204, R204, UR4, -R228 ;  /* 0x00000004cccc7c23 */ /* 0x002fc600080108e4 */
[----:B------:R-:W-:Y:S01]  /*3090*/  MUFU.TANH R115, R115 ;  /* 0x0000007300737308 */ /* 0x000fe20000002400 */
[----:B------:R-:W-:Y:S01]  /*30a0*/  SHFL.IDX PT, R232, R190, R118, 0x1f ;  /* 0x00001f76bee87589 */ /* 0x000fe200000e0000 */
[--C-:B----4-:R-:W-:Y:S01]  /*30b0*/  FFMA.FTZ R97, R97, UR4, -R227.reuse ;  /* 0x0000000461617c23 */ /* 0x110fe200080108e3 */
[----:B------:R-:W-:Y:S02]  /*30c0*/  FFMA.FTZ R202, R202, UR4, -R227 ;  /* 0x00000004caca7c23 */ /* 0x000fe400080108e3 */
[----:B------:R-:W-:Y:S03]  /*30d0*/  SHFL.IDX PT, R233, R190, R199, 0x1f ;  /* 0x00001fc7bee97589 */ /* 0x000fe600000e0000 */
[----:B------:R-:W-:Y:S01]  /*30e0*/  MUFU.TANH R196, R196 ;  /* 0x000000c400c47308 */ /* 0x000fe20000002400 */
[----:B------:R-:W1:Y:S07]  /*30f0*/  SHFL.IDX PT, R227, R13, R117, 0x1f ;  /* 0x00001f750de37589 */ /* 0x000e6e00000e0000 */
[----:B------:R-:W-:Y:S08]  /*3100*/  MUFU.TANH R194, R194 ;  /* 0x000000c200c27308 */ /* 0x000ff00000002400 */
[----:B------:R-:W-:Y:S08]  /*3110*/  MUFU.TANH R201, R201 ;  /* 0x000000c900c97308 */ /* 0x000ff00000002400 */
[----:B------:R-:W2:Y:S01]  /*3120*/  MUFU.EX2 R104, R104 ;  /* 0x0000006800687308 */ /* 0x000ea20000000800 */
[--C-:B-1----:R-:W-:Y:S01]  /*3130*/  FFMA.FTZ R103, R103, UR4, -R227.reuse ;  /* 0x0000000467677c23 */ /* 0x102fe200080108e3 */
[----:B------:R-:W-:Y:S01]  /*3140*/  FFMA.FTZ R215, R215, UR4, -R227 ;  /* 0x00000004d7d77c23 */ /* 0x000fe200080108e3 */
[----:B------:R-:W-:-:S02]  /*3150*/  WARPGROUP.DEPBAR.LE gsb0, 0x0 ;  /* 0x00008000000079c5 */ /* 0x000fc40000010000 */
[--C-:B------:R-:W-:Y:S01]  /*3160*/  FADD.FTZ R24, R24, -R195.reuse ;  /* 0x800000c318187221 */ /* 0x100fe20000010000 */
[----:B------:R-:W-:Y:S01]  /*3170*/  FADD.FTZ R195, R26, -R195 ;  /* 0x800000c31ac37221 */ /* 0x000fe20000010000 */
[----:B------:R-:W-:Y:S01]  /*3180*/  FFMA.FTZ R26, -R192, R192, 1 ;  /* 0x3f800000c01a7423 */ /* 0x000fe200000101c0 */
[----:B------:R-:W-:Y:S01]  /*3190*/  FMUL.FTZ R192, R116, UR10 ;  /* 0x0000000a74c07c20 */ /* 0x000fe20008410000 */
[----:B------:R-:W-:Y:S01]  /*31a0*/  FMUL.FTZ R193, R113, R24 ;  /* 0x0000001871c17220 */ /* 0x000fe20000410000 */
[----:B------:R-:W-:Y:S01]  /*31b0*/  LDS R11, [R11+0x380] ;  /* 0x000380000b0b7984 */ /* 0x000fe20000000800 */
[----:B------:R-:W-:Y:S02]  /*31c0*/  MUFU.EX2 R209, R209 ;  /* 0x000000d100d17308 */ /* 0x000fe40000000800 */
[----:B------:R-:W-:Y:S01]  /*31d0*/  FMUL.FTZ R116, R26, R193 ;  /* 0x000000c11a747220 */ /* 0x000fe20000410000 */
[C---:B------:R-:W-:Y:S01]  /*31e0*/  IADD3 R193, R9.reuse, 0x4, RZ ;  /* 0x0000000409c17810 */ /* 0x040fe20007ffe0ff */
[----:B------:R-:W-:Y:S01]  /*31f0*/  FFMA.FTZ R26, R200, UR4, -R225 ;  /* 0x00000004c81a7c23 */ /* 0x000fe200080108e1 */
[----:B------:R-:W-:Y:S01]  /*3200*/  IADD3 R200, R9, 0x1c, RZ ;  /* 0x0000001c09c87810 */ /* 0x000fe20007ffe0ff */
[----:B------:R-:W-:Y:S02]  /*3210*/  SHFL.IDX PT, R225, R14, R9, 0x1f ;  /* 0x00001f090ee17589 */ /* 0x000fe400000e0000 */
[----:B------:R-:W1:Y:S02]  /*3220*/  MUFU.TANH R192, R192 ;  /* 0x000000c000c07308 */ /* 0x000e640000002400 */
[----:B------:R-:W3:Y:S04]  /*3230*/  SHFL.IDX PT, R24, R15, R193, 0x1f ;  /* 0x00001fc10f187589 */ /* 0x000ee800000e0000 */
[----:B------:R-:W4:Y:S01]  /*3240*/  SHFL.IDX PT, R229, R15, R200, 0x1f ;  /* 0x00001fc80fe57589 */ /* 0x000f2200000e0000 */
[----:B--2---:R-:W-:Y:S01]  /*3250*/  FMUL.FTZ R195, R104, R195 ;  /* 0x000000c368c37220 */ /* 0x004fe20000410000 */
[----:B------:R-:W-:Y:S01]  /*3260*/  FADD.FTZ R29, R29, -R232 ;  /* 0x800000e81d1d7221 */ /* 0x000fe20000010000 */
[----:B------:R-:W-:Y:S01]  /*3270*/  MUFU.EX2 R26, R26 ;  /* 0x0000001a001a7308 */ /* 0x000fe20000000800 */
[----:B------:R-:W2:Y:S01]  /*3280*/  SHFL.IDX PT, R234, R190, R193, 0x1f ;  /* 0x00001fc1beea7589 */ /* 0x000ea200000e0000 */
[----:B------:R-:W-:-:S06]  /*3290*/  FFMA.FTZ R76, -R76, R76, 1 ;  /* 0x3f8000004c4c7423 */ /* 0x000fcc000001014c */
[----:B------:R-:W-:Y:S01]  /*32a0*/  MUFU.EX2 R94, R94 ;  /* 0x0000005e005e7308 */ /* 0x000fe20000000800 */
[----:B------:R-:W-:Y:S01]  /*32b0*/  FFMA.FTZ R77, -R77, R77, 1 ;  /* 0x3f8000004d4d7423 */ /* 0x000fe2000001014d */
[----:B------:R-:W-:-:S06]  /*32c0*/  FFMA.FTZ R80, -R80, R80, 1 ;  /* 0x3f80000050507423 */ /* 0x000fcc0000010150 */
[----:B------:R-:W-:Y:S01]  /*32d0*/  MUFU.EX2 R204, R204 ;  /* 0x000000cc00cc7308 */ /* 0x000fe20000000800 */
[--C-:B---3--:R-:W-:Y:S01]  /*32e0*/  FFMA.FTZ R119, R197, UR4, -R24.reuse ;  /* 0x00000004c5777c23 */ /* 0x108fe20008010818 */
[----:B------:R-:W-:Y:S01]  /*32f0*/  FFMA.FTZ R224, R224, UR4, -R24 ;  /* 0x00000004e0e07c23 */ /* 0x000fe20008010818 */
[----:B------:R-:W-:Y:S02]  /*3300*/  VIADD R197, R9, 0x14 ;  /* 0x0000001409c57836 */ /* 0x000fe40000000000 */
[--C-:B----4-:R-:W-:Y:S01]  /*3310*/  FFMA.FTZ R92, R92, UR4, -R229.reuse ;  /* 0x000000045c5c7c23 */ /* 0x110fe200080108e5 */
[----:B------:R-:W-:Y:S01]  /*3320*/  FFMA.FTZ R207, R207, UR4, -R229 ;  /* 0x00000004cfcf7c23 */ /* 0x000fe200080108e5 */
[--C-:B------:R-:W-:Y:S01]  /*3330*/  FFMA.FTZ R229, R206, UR4, -R225.reuse ;  /* 0x00000004cee57c23 */ /* 0x100fe200080108e1 */
[----:B------:R3:W-:Y:S01]  /*3340*/  MUFU.EX2 R24, R198 ;  /* 0x000000c600187308 */ /* 0x0007e20000000800 */
[----:B------:R-:W4:Y:S01]  /*3350*/  SHFL.IDX PT, R231, R15, R197, 0x1f ;  /* 0x00001fc50fe77589 */ /* 0x000f2200000e0000 */
[----:B------:R-:W-:-:S03]  /*3360*/  FFMA.FTZ R206, R222, UR4, -R225 ;  /* 0x00000004dece7c23 */ /* 0x000fc600080108e1 */
[----:B------:R-:W5:Y:S01]  /*3370*/  SHFL.IDX PT, R225, R14, R197, 0x1f ;  /* 0x00001fc50ee17589 */ /* 0x000f6200000e0000 */
[----:B------:R-:W-:Y:S01]  /*3380*/  FMUL.FTZ R195, R19, R195 ;  /* 0x000000c313c37220 */ /* 0x000fe20000410000 */
[----:B------:R-:W-:Y:S01]  /*3390*/  FADD.FTZ R232, R31, -R232 ;  /* 0x800000e81fe87221 */ /* 0x000fe20000010000 */
[----:B--2---:R-:W-:Y:S01]  /*33a0*/  FADD.FTZ R27, R27, -R234 ;  /* 0x800000ea1b1b7221 */ /* 0x004fe20000010000 */
[----:B---3--:R-:W-:Y:S02]  /*33b0*/  VIADD R198, R9, 0x18 ;  /* 0x0000001809c67836 */ /* 0x008fe40000000000 */
[--C-:B------:R-:W-:Y:S01]  /*33c0*/  FADD.FTZ R34, R34, -R233.reuse ;  /* 0x800000e922227221 */ /* 0x100fe20000010000 */
[----:B------:R-:W-:Y:S01]  /*33d0*/  FADD.FTZ R32, R32, -R233 ;  /* 0x800000e920207221 */ /* 0x000fe20000010000 */
[----:B------:R-:W-:Y:S01]  /*33e0*/  MUFU.EX2 R97, R97 ;  /* 0x0000006100617308 */ /* 0x000fe20000000800 */
[----:B------:R-:W2:Y:S04]  /*33f0*/  SHFL.IDX PT, R226, R15, R198, 0x1f ;  /* 0x00001fc60fe27589 */ /* 0x000ea800000e0000 */
[----:B------:R-:W3:Y:S03]  /*3400*/  SHFL.IDX PT, R15, R14, R193, 0x1f ;  /* 0x00001fc10e0f7589 */ /* 0x000ee600000e0000 */
[----:B------:R-:W-:Y:S01]  /*3410*/  MUFU.EX2 R202, R202 ;  /* 0x000000ca00ca7308 */ /* 0x000fe20000000800 */
[----:B------:R-:W-:Y:S01]  /*3420*/  SHFL.IDX PT, R227, R13, R198, 0x1f ;  /* 0x00001fc60de37589 */ /* 0x000fe200000e0000 */
[--C-:B----4-:R-:W-:Y:S01]  /*3430*/  FFMA.FTZ R93, R93, UR4, -R231.reuse ;  /* 0x000000045d5d7c23 */ /* 0x110fe200080108e7 */
[----:B------:R-:W-:Y:S01]  /*3440*/  FFMA.FTZ R208, R208, UR4, -R231 ;  /* 0x00000004d0d07c23 */ /* 0x000fe200080108e7 */
[----:B------:R-:W-:Y:S01]  /*3450*/  FFMA.FTZ R231, R96, UR4, -R228 ;  /* 0x0000000460e77c23 */ /* 0x000fe200080108e4 */
[----:B------:R-:W-:Y:S01]  /*3460*/  FFMA.FTZ R91, -R91, R91, 1 ;  /* 0x3f8000005b5b7423 */ /* 0x000fe2000001015b */
[--C-:B-----5:R-:W-:Y:S01]  /*3470*/  FFMA.FTZ R99, R99, UR4, -R225.reuse ;  /* 0x0000000463637c23 */ /* 0x120fe200080108e1 */
[----:B------:R-:W-:Y:S01]  /*3480*/  FFMA.FTZ R217, R217, UR4, -R225 ;  /* 0x00000004d9d97c23 */ /* 0x000fe200080108e1 */
[----:B------:R-:W4:Y:S01]  /*3490*/  SHFL.IDX PT, R228, R13, R193, 0x1f ;  /* 0x00001fc10de47589 */ /* 0x000f2200000e0000 */
[----:B------:R-:W5:Y:S03]  /*34a0*/  MUFU.EX2 R19, R224 ;  /* 0x000000e000137308 */ /* 0x000f660000000800 */
[----:B------:R-:W1:Y:S01]  /*34b0*/  SHFL.IDX PT, R225, R13, R199, 0x1f ;  /* 0x00001fc70de17589 */ /* 0x000e6200000e0000 */
[--C-:B--2---:R-:W-:Y:S01]  /*34c0*/  FFMA.FTZ R95, R95, UR4, -R226.reuse ;  /* 0x000000045f5f7c23 */ /* 0x104fe200080108e2 */
[----:B------:R-:W-:-:S03]  /*34d0*/  FFMA.FTZ R205, R205, UR4, -R226 ;  /* 0x00000004cdcd7c23 */ /* 0x000fc600080108e2 */
[----:B------:R-:W2:Y:S01]  /*34e0*/  MUFU.EX2 R31, R219 ;  /* 0x000000db001f7308 */ /* 0x000ea20000000800 */
[----:B------:R-:W2:Y:S01]  /*34f0*/  SHFL.IDX PT, R226, R14, R199, 0x1f ;  /* 0x00001fc70ee27589 */ /* 0x000ea200000e0000 */
[--C-:B---3--:R-:W-:Y:S01]  /*3500*/  FFMA.FTZ R222, R98, UR4, -R15.reuse ;  /* 0x0000000462de7c23 */ /* 0x108fe2000801080f */
[----:B------:R-:W-:Y:S02]  /*3510*/  FFMA.FTZ R203, R203, UR4, -R15 ;  /* 0x00000004cbcb7c23 */ /* 0x000fe4000801080f */
[----:B------:R-:W3:Y:S03]  /*3520*/  SHFL.IDX PT, R98, R14, R198, 0x1f ;  /* 0x00001fc60e627589 */ /* 0x000ee600000e0000 */
[----:B------:R5:W-:Y:S01]  /*3530*/  MUFU.EX2 R96, R222 ;  /* 0x000000de00607308 */ /* 0x000be20000000800 */
[----:B----4-:R-:W-:-:S07]  /*3540*/  FFMA.FTZ R102, R102, UR4, -R228 ;  /* 0x0000000466667c23 */ /* 0x010fce00080108e4 */
[----:B------:R4:W-:Y:S01]  /*3550*/  MUFU.EX2 R15, R229 ;  /* 0x000000e5000f7308 */ /* 0x0009e20000000800 */
[----:B-----5:R-:W5:Y:S01]  /*3560*/  SHFL.IDX PT, R222, R13, R9, 0x1f ;  /* 0x00001f090dde7589 */ /* 0x020f6200000e0000 */
[----:B------:R-:W-:Y:S01]  /*3570*/  FFMA.FTZ R216, R216, UR4, -R228 ;  /* 0x00000004d8d87c23 */ /* 0x000fe200080108e4 */
[--C-:B-1----:R-:W-:Y:S01]  /*3580*/  FFMA.FTZ R220, R220, UR4, -R225.reuse ;  /* 0x00000004dcdc7c23 */ /* 0x102fe200080108e1 */
[----:B------:R-:W-:Y:S01]  /*3590*/  FFMA.FTZ R212, R212, UR4, -R225 ;  /* 0x00000004d4d47c23 */ /* 0x000fe200080108e1 */
[----:B------:R-:W-:Y:S02]  /*35a0*/  FSEL R225, R115, -INF , !P6 ;  /* 0xff80000073e17808 */ /* 0x000fe40007000000 */
[----:B------:R-:W-:Y:S01]  /*35b0*/  FSEL R228, R192, -INF , !P1 ;  /* 0xff800000c0e47808 */ /* 0x000fe20004800000 */
[----:B------:R-:W-:Y:S01]  /*35c0*/  FMUL.FTZ R27, R19, R27 ;  /* 0x0000001b131b7220 */ /* 0x000fe20000410000 */
[--C-:B--2---:R-:W-:Y:S01]  /*35d0*/  FFMA.FTZ R230, R230, UR4, -R226.reuse ;  /* 0x00000004e6e67c23 */ /* 0x104fe200080108e2 */
[----:B------:R-:W-:Y:S01]  /*35e0*/  FFMA.FTZ R218, R218, UR4, -R226 ;  /* 0x00000004dada7c23 */ /* 0x000fe200080108e2 */
[----:B----4-:R1:W2:Y:S01]  /*35f0*/  SHFL.IDX PT, R229, R14, R200, 0x1f ;  /* 0x00001fc80ee57589 */ /* 0x0102a200000e0000 */
[----:B------:R-:W-:Y:S01]  /*3600*/  FFMA.FTZ R228, R228, UR4, -R227 ;  /* 0x00000004e4e47c23 */ /* 0x000fe200080108e3 */
[--C-:B---3--:R-:W-:Y:S01]  /*3610*/  FFMA.FTZ R100, R100, UR4, -R98.reuse ;  /* 0x0000000464647c23 */ /* 0x108fe20008010862 */
[----:B------:R-:W-:Y:S01]  /*3620*/  FFMA.FTZ R213, R213, UR4, -R98 ;  /* 0x00000004d5d57c23 */ /* 0x000fe20008010862 */
[----:B------:R-:W3:Y:S01]  /*3630*/  SHFL.IDX PT, R226, R13, R118, 0x1f ;  /* 0x00001f760de27589 */ /* 0x000ee200000e0000 */
[----:B------:R4:W-:Y:S08]  /*3640*/  MUFU.EX2 R98, R230 ;  /* 0x000000e600627308 */ /* 0x0009f00000000800 */
[----:B-1----:R1:W-:Y:S01]  /*3650*/  MUFU.EX2 R14, R231 ;  /* 0x000000e7000e7308 */ /* 0x0023e20000000800 */
[--C-:B-----5:R-:W-:Y:S01]  /*3660*/  FFMA.FTZ R101, R101, UR4, -R222.reuse ;  /* 0x0000000465657c23 */ /* 0x120fe200080108de */
[----:B------:R-:W-:Y:S01]  /*3670*/  FFMA.FTZ R214, R214, UR4, -R222 ;  /* 0x00000004d6d67c23 */ /* 0x000fe200080108de */
[----:B----4-:R-:W-:Y:S04]  /*3680*/  SHFL.IDX PT, R230, R190, R197, 0x1f ;  /* 0x00001fc5bee67589 */ /* 0x010fe800000e0000 */
[----:B------:R-:W4:Y:S01]  /*3690*/  SHFL.IDX PT, R222, R13, R197, 0x1f ;  /* 0x00001fc50dde7589 */ /* 0x000f2200000e0000 */
[----:B------:R-:W-:Y:S01]  /*36a0*/  FFMA.FTZ R219, -R18, R18, 1 ;  /* 0x3f80000012db7423 */ /* 0x000fe20000010112 */
[----:B------:R-:W-:Y:S01]  /*36b0*/  MUFU.EX2 R93, R93 ;  /* 0x0000005d005d7308 */ /* 0x000fe20000000800 */
[--C-:B--2---:R-:W-:Y:S01]  /*36c0*/  FFMA.FTZ R223, R223, UR4, -R229.reuse ;  /* 0x00000004dfdf7c23 */ /* 0x104fe200080108e5 */
[----:B------:R-:W-:Y:S01]  /*36d0*/  FFMA.FTZ R211, R211, UR4, -R229 ;  /* 0x00000004d3d37c23 */ /* 0x000fe200080108e5 */
[----:B------:R-:W-:Y:S01]  /*36e0*/  FSEL R229, R201, -INF , !P4 ;  /* 0xff800000c9e57808 */ /* 0x000fe20006000000 */
[----:B-1----:R-:W-:Y:S01]  /*36f0*/  SHFL.IDX PT, R231, R190, R117, 0x1f ;  /* 0x00001f75bee77589 */ /* 0x002fe200000e0000 */
[--C-:B---3--:R-:W-:Y:S01]  /*3700*/  FFMA.FTZ R235, R235, UR4, -R226.reuse ;  /* 0x00000004ebeb7c23 */ /* 0x108fe200080108e2 */
[----:B------:R-:W-:-:S02]  /*3710*/  FFMA.FTZ R210, R210, UR4, -R226 ;  /* 0x00000004d2d27c23 */ /* 0x000fc400080108e2 */
[----:B------:R-:W-:Y:S01]  /*3720*/  MUFU.EX2 R208, R208 ;  /* 0x000000d000d07308 */ /* 0x000fe20000000800 */
[----:B------:R1:W2:Y:S07]  /*3730*/  SHFL.IDX PT, R226, R13, R200, 0x1f ;  /* 0x00001fc80de27589 */ /* 0x0002ae00000e0000 */
[----:B------:R3:W-:Y:S08]  /*3740*/  MUFU.EX2 R12, R235 ;  /* 0x000000eb000c7308 */ /* 0x0007f00000000800 */
[----:B-1----:R1:W-:Y:S01]  /*3750*/  MUFU.EX2 R13, R223 ;  /* 0x000000df000d7308 */ /* 0x0023e20000000800 */
[----:B---3--:R-:W3:Y:S07]  /*3760*/  LDL R235, [R1+0x18] ;  /* 0x0000180001eb7983 */ /* 0x008eee0000100800 */
[----:B------:R-:W-:Y:S01]  /*3770*/  MUFU.EX2 R95, R95 ;  /* 0x0000005f005f7308 */ /* 0x000fe20000000800 */
[----:B-1----:R-:W-:-:S05]  /*3780*/  FSEL R223, R191, -INF , !P5 ;  /* 0xff800000bfdf7808 */ /* 0x002fca0006800000 */
[--C-:B----4-:R-:W-:Y:S01]  /*3790*/  FFMA.FTZ R223, R223, UR4, -R222.reuse ;  /* 0x00000004dfdf7c23 */ /* 0x110fe200080108de */
[----:B------:R-:W-:Y:S01]  /*37a0*/  FFMA.FTZ R222, R225, UR4, -R222 ;  /* 0x00000004e1de7c23 */ /* 0x000fe200080108de */
[----:B------:R-:W-:Y:S01]  /*37b0*/  FSEL R225, R196, -INF , !P2 ;  /* 0xff800000c4e17808 */ /* 0x000fe20005000000 */
[----:B------:R-:W-:Y:S04]  /*37c0*/  MUFU.EX2 R207, R207 ;  /* 0x000000cf00cf7308 */ /* 0x000fe80000000800 */
[----:B------:R-:W-:Y:S01]  /*37d0*/  FFMA.FTZ R227, R225, UR4, -R227 ;  /* 0x00000004e1e37c23 */ /* 0x000fe200080108e3 */
[----:B------:R-:W-:Y:S01]  /*37e0*/  FSEL R225, R194, -INF , !P3 ;  /* 0xff800000c2e17808 */ /* 0x000fe20005800000 */
[----:B------:R-:W-:Y:S02]  /*37f0*/  FMUL.FTZ R32, R94, R32 ;  /* 0x000000205e207220 */ /* 0x000fe40000410000 */
[----:B------:R-:W-:Y:S02]  /*3800*/  MUFU.EX2 R206, R206 ;  /* 0x000000ce00ce7308 */ /* 0x000fe40000000800 */
[--C-:B--2---:R-:W-:Y:S01]  /*3810*/  FFMA.FTZ R225, R225, UR4, -R226.reuse ;  /* 0x00000004e1e17c23 */ /* 0x104fe200080108e2 */
[----:B------:R-:W-:-:S02]  /*3820*/  FFMA.FTZ R226, R229, UR4, -R226 ;  /* 0x00000004e5e27c23 */ /* 0x000fc400080108e2 */
[----:B------:R-:W-:Y:S03]  /*3830*/  SHFL.IDX PT, R229, R190, R198, 0x1f ;  /* 0x00001fc6bee57589 */ /* 0x000fe600000e0000 */
[----:B------:R-:W-:Y:S01]  /*3840*/  MUFU.EX2 R203, R203 ;  /* 0x000000cb00cb7308 */ /* 0x000fe20000000800 */
[----:B------:R-:W1:Y:S07]  /*3850*/  SHFL.IDX PT, R190, R190, R200, 0x1f ;  /* 0x00001fc8bebe7589 */ /* 0x000e6e00000e0000 */
[----:B------:R-:W2:Y:S01]  /*3860*/  MUFU.EX2 R18, R221 ;  /* 0x000000dd00127308 */ /* 0x000ea20000000800 */
[----:B------:R-:W-:-:S04]  /*3870*/  FADD.FTZ R30, R30, -R231 ;  /* 0x800000e71e1e7221 */ /* 0x000fc80000010000 */
[----:B------:R-:W-:-:S03]  /*3880*/  FMUL.FTZ R30, R31, R30 ;  /* 0x0000001e1f1e7220 */ /* 0x000fc60000410000 */
[----:B------:R-:W-:Y:S08]  /*3890*/  MUFU.EX2 R218, R218 ;  /* 0x000000da00da7308 */ /* 0x000ff00000000800 */
[----:B------:R-:W-:Y:S01]  /*38a0*/  MUFU.EX2 R217, R217 ;  /* 0x000000d900d97308 */ /* 0x000fe20000000800 */
[--C-:B-1----:R-:W-:Y:S01]  /*38b0*/  FADD.FTZ R37, R37, -R190.reuse ;  /* 0x800000be25257221 */ /* 0x102fe20000010000 */
[----:B------:R-:W-:Y:S01]  /*38c0*/  FADD.FTZ R39, R39, -R190 ;  /* 0x800000be27277221 */ /* 0x000fe20000010000 */
[----:B------:R-:W-:Y:S01]  /*38d0*/  FFMA.FTZ R190, -R21, R21, 1 ;  /* 0x3f80000015be7423 */ /* 0x000fe20000010115 */
[----:B------:R-:W-:-:S04]  /*38e0*/  FFMA.FTZ R21, -R20, R20, 1 ;  /* 0x3f80000014157423 */ /* 0x000fc80000010114 */
[----:B------:R-:W-:Y:S01]  /*38f0*/  FMUL.FTZ R21, R21, R27 ;  /* 0x0000001b15157220 */ /* 0x000fe20000410000 */
[----:B------:R-:W-:Y:S01]  /*3900*/  FFMA.FTZ R27, -R22, R22, 1 ;  /* 0x3f800000161b7423 */ /* 0x000fe20000010116 */
[----:B------:R-:W-:Y:S01]  /*3910*/  FFMA.FTZ R22, -R23, R23, 1 ;  /* 0x3f80000017167423 */ /* 0x000fe20000010117 */
[----:B------:R-:W-:Y:S01]  /*3920*/  FMUL.FTZ R23, R26, R29 ;  /* 0x0000001d1a177220 */ /* 0x000fe20000410000 */
[----:B------:R-:W-:Y:S02]  /*3930*/  MUFU.EX2 R99, R99 ;  /* 0x0000006300637308 */ /* 0x000fe40000000800 */
[----:B------:R-:W-:Y:S01]  /*3940*/  FMUL.FTZ R22, R22, R30 ;  /* 0x0000001e16167220 */ /* 0x000fe20000410000 */
[----:B------:R-:W-:Y:S01]  /*3950*/  FMUL.FTZ R23, R27, R23 ;  /* 0x000000171b177220 */ /* 0x000fe20000410000 */
[----:B--2---:R-:W-:Y:S01]  /*3960*/  FMUL.FTZ R27, R18, R232 ;  /* 0x000000e8121b7220 */ /* 0x004fe20000410000 */
[----:B------:R-:W-:Y:S01]  /*3970*/  FFMA.FTZ R30, -R72, R72, 1 ;  /* 0x3f800000481e7423 */ /* 0x000fe20000010148 */
[----:B------:R-:W-:Y:S01]  /*3980*/  FFMA.FTZ R89, -R89, R89, 1 ;  /* 0x3f80000059597423 */ /* 0x000fe20000010159 */
[----:B------:R-:W-:Y:S01]  /*3990*/  FFMA.FTZ R184, -R184, R184, 1 ;  /* 0x3f800000b8b87423 */ /* 0x000fe200000101b8 */
[----:B------:R-:W-:Y:S01]  /*39a0*/  MUFU.EX2 R100, R100 ;  /* 0x0000006400647308 */ /* 0x000fe20000000800 */
[----:B------:R-:W-:-:S07]  /*39b0*/  FMUL.FTZ R30, R30, R27 ;  /* 0x0000001b1e1e7220 */ /* 0x000fce0000410000 */
[----:B------:R-:W1:Y:S01]  /*39c0*/  MUFU.EX2 R27, R205 ;  /* 0x000000cd001b7308 */ /* 0x000e620000000800 */
[--C-:B------:R-:W-:Y:S01]  /*39d0*/  FADD.FTZ R33, R33, -R230.reuse ;  /* 0x800000e621217221 */ /* 0x100fe20000010000 */
[----:B------:R-:W-:Y:S01]  /*39e0*/  FADD.FTZ R35, R35, -R230 ;  /* 0x800000e623237221 */ /* 0x000fe20000010000 */
[----:B------:R-:W-:Y:S01]  /*39f0*/  FFMA.FTZ R29, -R73, R73, 1 ;  /* 0x3f800000491d7423 */ /* 0x000fe20000010149 */
[----:B------:R-:W-:Y:S01]  /*3a00*/  FMUL.FTZ R73, R209, R34 ;  /* 0x00000022d1497220 */ /* 0x000fe20000410000 */
[----:B------:R-:W-:Y:S01]  /*3a10*/  FFMA.FTZ R34, -R74, R74, 1 ;  /* 0x3f8000004a227423 */ /* 0x000fe2000001014a */
[----:B------:R-:W-:Y:S01]  /*3a20*/  FMUL.FTZ R33, R93, R33 ;  /* 0x000000215d217220 */ /* 0x000fe20000410000 */
[----:B------:R-:W-:Y:S01]  /*3a30*/  FADD.FTZ R38, R38, -R229 ;  /* 0x800000e526267221 */ /* 0x000fe20000010000 */
[----:B------:R-:W-:Y:S01]  /*3a40*/  FMUL.FTZ R35, R208, R35 ;  /* 0x00000023d0237220 */ /* 0x000fe20000410000 */
[----:B------:R-:W-:Y:S01]  /*3a50*/  FADD.FTZ R28, R28, -R231 ;  /* 0x800000e71c1c7221 */ /* 0x000fe20000010000 */
[----:B------:R-:W-:Y:S01]  /*3a60*/  FMUL.FTZ R34, R34, R33 ;  /* 0x0000002122227220 */ /* 0x000fe20000410000 */
[----:B------:R-:W-:Y:S01]  /*3a70*/  MUFU.EX2 R213, R213 ;  /* 0x000000d500d57308 */ /* 0x000fe20000000800 */
[----:B------:R-:W-:Y:S01]  /*3a80*/  FMUL.FTZ R33, R76, R35 ;  /* 0x000000234c217220 */ /* 0x000fe20000410000 */
[----:B------:R-:W-:Y:S01]  /*3a90*/  FFMA.FTZ R35, -R79, R79, 1 ;  /* 0x3f8000004f237423 */ /* 0x000fe2000001014f */
[----:B-1----:R-:W-:Y:S01]  /*3aa0*/  FMUL.FTZ R38, R27, R38 ;  /* 0x000000261b267220 */ /* 0x002fe20000410000 */
[----:B------:R-:W-:-:S04]  /*3ab0*/  FMUL.FTZ R20, R24, R28 ;  /* 0x0000001c18147220 */ /* 0x000fc80000410000 */
[----:B------:R-:W-:Y:S01]  /*3ac0*/  MUFU.EX2 R92, R92 ;  /* 0x0000005c005c7308 */ /* 0x000fe20000000800 */
[----:B------:R-:W1:Y:S01]  /*3ad0*/  SHFL.IDX PT, R28, R11, R9, 0x1f ;  /* 0x00001f090b1c7589 */ /* 0x000e6200000e0000 */
[----:B------:R-:W-:-:S03]  /*3ae0*/  FMUL.FTZ R35, R35, R38 ;  /* 0x0000002623237220 */ /* 0x000fc60000410000 */
[----:B------:R-:W2:Y:S01]  /*3af0*/  SHFL.IDX PT, R38, R11, R118, 0x1f ;  /* 0x00001f760b267589 */ /* 0x000ea200000e0000 */
[----:B------:R-:W-:Y:S02]  /*3b00*/  FFMA.FTZ R90, -R90, R90, 1 ;  /* 0x3f8000005a5a7423 */ /* 0x000fe4000001015a */
[----:B------:R-:W-:Y:S01]  /*3b10*/  MUFU.EX2 R101, R101 ;  /* 0x0000006500657308 */ /* 0x000fe20000000800 */
[----:B------:R-:W4:Y:S01]  /*3b20*/  SHFL.IDX PT, R74, R11, R199, 0x1f ;  /* 0x00001fc70b4a7589 */ /* 0x000f2200000e0000 */
[----:B------:R-:W-:Y:S01]  /*3b30*/  FADD.FTZ R36, R36, -R229 ;  /* 0x800000e524247221 */ /* 0x000fe20000010000 */
[----:B------:R-:W-:Y:S01]  /*3b40*/  FMUL.FTZ R29, R29, R32 ;  /* 0x000000201d1d7220 */ /* 0x000fe20000410000 */
[----:B------:R-:W-:Y:S02]  /*3b50*/  FFMA.FTZ R32, -R75, R75, 1 ;  /* 0x3f8000004b207423 */ /* 0x000fe4000001014b */
[----:B------:R-:W-:Y:S01]  /*3b60*/  FMUL.FTZ R36, R95, R36 ;  /* 0x000000245f247220 */ /* 0x000fe20000410000 */
[----:B------:R-:W-:Y:S01]  /*3b70*/  FMUL.FTZ R39, R207, R39 ;  /* 0x00000027cf277220 */ /* 0x000fe20000410000 */
[----:B------:R-:W-:Y:S01]  /*3b80*/  FMUL.FTZ R32, R32, R73 ;  /* 0x0000004920207220 */ /* 0x000fe20000410000 */
[----:B------:R-:W5:Y:S01]  /*3b90*/  SHFL.IDX PT, R72, R11, R193, 0x1f ;  /* 0x00001fc10b487589 */ /* 0x000f6200000e0000 */
[----:B------:R-:W-:Y:S01]  /*3ba0*/  FMUL.FTZ R36, R77, R36 ;  /* 0x000000244d247220 */ /* 0x000fe20000410000 */
[----:B------:R-:W-:Y:S02]  /*3bb0*/  MUFU.EX2 R102, R102 ;  /* 0x0000006600667308 */ /* 0x000fe40000000800 */
[----:B------:R-:W5:Y:S04]  /*3bc0*/  SHFL.IDX PT, R73, R11, R117, 0x1f ;  /* 0x00001f750b497589 */ /* 0x000f6800000e0000 */
[----:B------:R-:W5:Y:S01]  /*3bd0*/  SHFL.IDX PT, R75, R11, R197, 0x1f ;  /* 0x00001fc50b4b7589 */ /* 0x000f6200000e0000 */
[--C-:B-1----:R-:W-:Y:S01]  /*3be0*/  FADD.FTZ R40, R40, -R28.reuse ;  /* 0x8000001c28287221 */ /* 0x102fe20000010000 */
[----:B------:R-:W-:Y:S02]  /*3bf0*/  MUFU.EX2 R119, R119 ;  /* 0x0000007700777308 */ /* 0x000fe40000000800 */
[----:B------:R-:W-:Y:S04]  /*3c00*/  SHFL.IDX PT, R76, R11, R198, 0x1f ;  /* 0x00001fc60b4c7589 */ /* 0x000fe800000e0000 */
[----:B------:R1:W5:Y:S02]  /*3c10*/  SHFL.IDX PT, R77, R11, R200, 0x1f ;  /* 0x00001fc80b4d7589 */ /* 0x00036400000e0000 */
[----:B------:R-:W-:Y:S01]  /*3c20*/  MUFU.EX2 R103, R103 ;  /* 0x0000006700677308 */ /* 0x000fe20000000800 */
[----:B-1----:R-:W-:Y:S01]  /*3c30*/  FMUL.FTZ R11, R80, R39 ;  /* 0x00000027500b7220 */ /* 0x002fe20000410000 */
[----:B------:R-:W-:Y:S01]  /*3c40*/  FADD.FTZ R39, R42, -R28 ;  /* 0x8000001c2a277221 */ /* 0x000fe20000010000 */
[----:B--2---:R-:W-:Y:S01]  /*3c50*/  FADD.FTZ R28, R45, -R38 ;  /* 0x800000262d1c7221 */ /* 0x004fe20000010000 */
[----:B----4-:R-:W-:-:S02]  /*3c60*/  FADD.FTZ R45, R48, -R74 ;  /* 0x8000004a302d7221 */ /* 0x010fc40000010000 */
[----:B------:R1:W2:Y:S01]  /*3c70*/  LDS R48, [R10+0x380] ;  /* 0x000380000a307984 */ /* 0x0002a20000000800 */
[--C-:B-----5:R-:W-:Y:S01]  /*3c80*/  FADD.FTZ R41, R41, -R72.reuse ;  /* 0x8000004829297221 */ /* 0x120fe20000010000 */
[----:B------:R-:W-:Y:S01]  /*3c90*/  FADD.FTZ R72, R43, -R72 ;  /* 0x800000482b487221 */ /* 0x000fe20000010000 */
[--C-:B------:R-:W-:Y:S01]  /*3ca0*/  FADD.FTZ R43, R44, -R73.reuse ;  /* 0x800000492c2b7221 */ /* 0x100fe20000010000 */
[----:B------:R-:W-:Y:S01]  /*3cb0*/  FADD.FTZ R73, R46, -R73 ;  /* 0x800000492e497221 */ /* 0x000fe20000010000 */
[--C-:B------:R-:W-:Y:S01]  /*3cc0*/  FADD.FTZ R42, R51, -R75.reuse ;  /* 0x8000004b332a7221 */ /* 0x100fe20000010000 */
[----:B------:R-:W-:Y:S01]  /*3cd0*/  FFMA.FTZ R46, -R81, R81, 1 ;  /* 0x3f800000512e7423 */ /* 0x000fe20000010151 */
[----:B------:R-:W-:Y:S01]  /*3ce0*/  FMUL.FTZ R51, R15, R40 ;  /* 0x000000280f337220 */ /* 0x000fe20000410000 */
[----:B------:R-:W-:Y:S01]  /*3cf0*/  FADD.FTZ R79, R50, -R74 ;  /* 0x8000004a324f7221 */ /* 0x000fe20000010000 */
[----:B-1----:R-:W-:Y:S02]  /*3d00*/  FMUL.FTZ R10, R14, R43 ;  /* 0x0000002b0e0a7220 */ /* 0x002fe40000410000 */
[----:B------:R-:W-:Y:S01]  /*3d10*/  FMUL.FTZ R46, R46, R51 ;  /* 0x000000332e2e7220 */ /* 0x000fe20000410000 */
[----:B------:R-:W-:Y:S01]  /*3d20*/  FFMA.FTZ R51, -R85, R85, 1 ;  /* 0x3f80000055337423 */ /* 0x000fe20000010155 */
[----:B------:R-:W-:Y:S01]  /*3d30*/  FADD.FTZ R47, R47, -R38 ;  /* 0x800000262f2f7221 */ /* 0x000fe20000010000 */
        /* <DEDUP_REMOVED lines=8> */
[----:B------:R-:W-:Y:S01]  /*3dc0*/  FADD.FTZ R44, R53, -R77 ;  /* 0x8000004d352c7221 */ /* 0x000fe20000010000 */
[----:B------:R-:W-:Y:S01]  /*3dd0*/  FMUL.FTZ R10, R202, R47 ;  /* 0x0000002fca0a7220 */ /* 0x000fe20000410000 */
        /* <DEDUP_REMOVED lines=10> */
[----:B------:R-:W1:Y:S01]  /*3e80*/  MUFU.EX2 R10, R211 ;  /* 0x000000d3000a7308 */ /* 0x000e620000000800 */
[----:B------:R-:W-:Y:S01]  /*3e90*/  FMUL.FTZ R43, R99, R38 ;  /* 0x00000026632b7220 */ /* 0x000fe20000410000 */
[----:B--2---:R-:W2:Y:S04]  /*3ea0*/  SHFL.IDX PT, R73, R48, R9, 0x1f ;  /* 0x00001f0930497589 */ /* 0x004ea800000e0000 */
[----:B------:R-:W4:Y:S01]  /*3eb0*/  SHFL.IDX PT, R72, R48, R193, 0x1f ;  /* 0x00001fc130487589 */ /* 0x000f2200000e0000 */
[----:B------:R-:W-:-:S03]  /*3ec0*/  FMUL.FTZ R38, R184, R75 ;  /* 0x0000004bb8267220 */ /* 0x000fc60000410000 */
[----:B------:R-:W5:Y:S04]  /*3ed0*/  SHFL.IDX PT, R118, R48, R118, 0x1f ;  /* 0x00001f7630767589 */ /* 0x000f6800000e0000 */
[----:B------:R-:W5:Y:S04]  /*3ee0*/  SHFL.IDX PT, R199, R48, R199, 0x1f ;  /* 0x00001fc730c77589 */ /* 0x000f6800000e0000 */
[----:B------:R-:W5:Y:S04]  /*3ef0*/  SHFL.IDX PT, R28, R48, R197, 0x1f ;  /* 0x00001fc5301c7589 */ /* 0x000f6800000e0000 */
[----:B------:R-:W5:Y:S04]  /*3f00*/  SHFL.IDX PT, R117, R48, R117, 0x1f ;  /* 0x00001f7530757589 */ /* 0x000f6800000e0000 */
[----:B------:R-:W5:Y:S04]  /*3f10*/  SHFL.IDX PT, R75, R48, R198, 0x1f ;  /* 0x00001fc6304b7589 */ /* 0x000f6800000e0000 */
[----:B------:R4:W3:Y:S01]  /*3f20*/  SHFL.IDX PT, R200, R48, R200, 0x1f ;  /* 0x00001fc830c87589 */ /* 0x0008e200000e0000 */
[----:B------:R-:W5:Y:S01]  /*3f30*/  MUFU.EX2 R220, R220 ;  /* 0x000000dc00dc7308 */ /* 0x000f620000000800 */
[----:B------:R-:W-:Y:S01]  /*3f40*/  FMUL.FTZ R42, R90, R43 ;  /* 0x0000002b5a2a7220 */ /* 0x000fe20000410000 */
[----:B------:R-:W-:Y:S01]  /*3f50*/  FADD.FTZ R55, R55, -R77 ;  /* 0x8000004d37377221 */ /* 0x000fe20000010000 */
[----:B------:R-:W-:Y:S01]  /*3f60*/  FADD.FTZ R54, R54, -R76 ;  /* 0x8000004c36367221 */ /* 0x000fe20000010000 */
[----:B------:R-:W-:-:S04]  /*3f70*/  FFMA.FTZ R185, -R185, R185, 1 ;  /* 0x3f800000b9b97423 */ /* 0x000fc800000101b9 */
[----:B------:R-:W5:Y:S01]  /*3f80*/  MUFU.EX2 R214, R214 ;  /* 0x000000d600d67308 */ /* 0x000f620000000800 */
[----:B------:R-:W-:Y:S01]  /*3f90*/  FMUL.FTZ R74, R100, R49 ;  /* 0x00000031644a7220 */ /* 0x000fe20000410000 */
[----:B------:R-:W-:-:S06]  /*3fa0*/  FFMA.FTZ R188, -R188, R188, 1 ;  /* 0x3f800000bcbc7423 */ /* 0x000fcc00000101bc */
[----:B------:R-:W3:Y:S01]  /*3fb0*/  MUFU.EX2 R43, R216 ;  /* 0x000000d8002b7308 */ /* 0x000ee20000000800 */
[----:B-1----:R-:W-:-:S07]  /*3fc0*/  FMUL.FTZ R79, R10, R55 ;  /* 0x000000370a4f7220 */ /* 0x002fce0000410000 */
[----:B------:R-:W1:Y:S01]  /*3fd0*/  MUFU.EX2 R221, R222 ;  /* 0x000000de00dd7308 */ /* 0x000e620000000800 */
[----:B------:R-:W-:Y:S01]  /*3fe0*/  FFMA.FTZ R186, -R186, R186, 1 ;  /* 0x3f800000baba7423 */ /* 0x000fe200000101ba */
[----:B------:R-:W-:Y:S01]  /*3ff0*/  FFMA.FTZ R187, -R187, R187, 1 ;  /* 0x3f800000bbbb7423 */ /* 0x000fe200000101bb */
[----:B------:R-:W-:Y:S01]  /*4000*/  FMUL.FTZ R54, R213, R54 ;  /* 0x00000036d5367220 */ /* 0x000fe20000410000 */
[----:B------:R-:W-:-:S04]  /*4010*/  FMUL.FTZ R77, R13, R44 ;  /* 0x0000002c0d4d7220 */ /* 0x000fc80000410000 */
[----:B------:R-:W1:Y:S01]  /*4020*/  MUFU.EX2 R227, R227 ;  /* 0x000000e300e37308 */ /* 0x000e620000000800 */
[----:B------:R-:W-:Y:S01]  /*4030*/  FMUL.FTZ R55, R185, R74 ;  /* 0x0000004ab9377220 */ /* 0x000fe20000410000 */
[----:B--2---:R-:W-:Y:S01]  /*4040*/  FADD.FTZ R74, R56, -R73 ;  /* 0x80000049384a7221 */ /* 0x004fe20000010000 */
[----:B------:R-:W-:-:S05]  /*4050*/  FMUL.FTZ R44, R188, R79 ;  /* 0x0000004fbc2c7220 */ /* 0x000fca0000410000 */
[----:B------:R-:W2:Y:S01]  /*4060*/  MUFU.EX2 R215, R215 ;  /* 0x000000d700d77308 */ /* 0x000ea20000000800 */
[----:B------:R-:W-:Y:S01]  /*4070*/  FFMA.FTZ R78, -R78, R78, 1 ;  /* 0x3f8000004e4e7423 */ /* 0x000fe2000001014e */
[----:B------:R-:W-:-:S06]  /*4080*/  FMUL.FTZ R37, R92, R37 ;  /* 0x000000255c257220 */ /* 0x000fcc0000410000 */
[----:B------:R-:W2:Y:S01]  /*4090*/  MUFU.EX2 R210, R210 ;  /* 0x000000d200d27308 */ /* 0x000ea20000000800 */
[----:B----4-:R-:W-:Y:S01]  /*40a0*/  FADD.FTZ R79, R57, -R72 ;  /* 0x80000048394f7221 */ /* 0x010fe20000010000 */
[----:B------:R-:W-:-:S06]  /*40b0*/  FMUL.FTZ R49, R187, R54 ;  /* 0x00000036bb317220 */ /* 0x000fcc0000410000 */
[----:B------:R-:W-:Y:S01]  /*40c0*/  MUFU.EX2 R223, R223 ;  /* 0x000000df00df7308 */ /* 0x000fe20000000800 */
[----:B------:R-:W-:Y:S01]  /*40d0*/  FMUL.FTZ R48, R186, R77 ;  /* 0x0000004dba307220 */ /* 0x000fe20000410000 */
[----:B-----5:R-:W-:-:S06]  /*40e0*/  FADD.FTZ R81, R61, -R118 ;  /* 0x800000763d517221 */ /* 0x020fcc0000010000 */
[----:B------:R-:W-:Y:S01]  /*40f0*/  MUFU.EX2 R228, R228 ;  /* 0x000000e400e47308 */ /* 0x000fe20000000800 */
[----:B------:R-:W-:-:S07]  /*4100*/  FADD.FTZ R57, R64, -R199 ;  /* 0x800000c740397221 */ /* 0x000fce0000010000 */
[----:B------:R-:W-:Y:S01]  /*4110*/  MUFU.EX2 R225, R225 ;  /* 0x000000e100e17308 */ /* 0x000fe20000000800 */
[----:B------:R-:W-:-:S07]  /*4120*/  FFMA.FTZ R83, -R83, R83, 1 ;  /* 0x3f80000053537423 */ /* 0x000fce0000010153 */
[----:B------:R-:W4:Y:S01]  /*4130*/  MUFU.EX2 R212, R212 ;  /* 0x000000d400d47308 */ /* 0x000f220000000800 */
[----:B------:R-:W-:-:S07]  /*4140*/  FADD.FTZ R77, R58, -R73 ;  /* 0x800000493a4d7221 */ /* 0x000fce0000010000 */
[----:B------:R-:W5:Y:S01]  /*4150*/  MUFU.EX2 R226, R226 ;  /* 0x000000e200e27308 */ /* 0x000f620000000800 */
[----:B------:R-:W-:Y:S01]  /*4160*/  FADD.FTZ R76, R59, -R72 ;  /* 0x800000483b4c7221 */ /* 0x000fe20000010000 */
[----:B------:R-:W-:Y:S01]  /*4170*/  FADD.FTZ R56, R65, -R28 ;  /* 0x8000001c41387221 */ /* 0x000fe20000010000 */
[----:B------:R-:W-:Y:S01]  /*4180*/  FFMA.FTZ R54, -R189, R189, 1 ;  /* 0x3f800000bd367423 */ /* 0x000fe200000101bd */
[----:B------:R-:W-:Y:S01]  /*4190*/  FMUL.FTZ R61, R101, R74 ;  /* 0x0000004a653d7220 */ /* 0x000fe20000410000 */
[----:B------:R-:W-:Y:S01]  /*41a0*/  FADD.FTZ R25, R25, -R234 ;  /* 0x800000ea19197221 */ /* 0x000fe20000010000 */
[--C-:B------:R-:W-:Y:S01]  /*41b0*/  FADD.FTZ R60, R60, -R117.reuse ;  /* 0x800000753c3c7221 */ /* 0x100fe20000010000 */
[----:B------:R-:W-:Y:S01]  /*41c0*/  FADD.FTZ R28, R67, -R28 ;  /* 0x8000001c431c7221 */ /* 0x000fe20000010000 */
[----:B------:R-:W-:Y:S01]  /*41d0*/  FMUL.FTZ R37, R78, R37 ;  /* 0x000000254e257220 */ /* 0x000fe20000410000 */
[----:B------:R-:W-:Y:S01]  /*41e0*/  FADD.FTZ R78, R62, -R117 ;  /* 0x800000753e4e7221 */ /* 0x000fe20000010000 */
[--C-:B------:R-:W-:Y:S01]  /*41f0*/  FADD.FTZ R59, R68, -R75.reuse ;  /* 0x8000004b443b7221 */ /* 0x100fe20000010000 */
[----:B------:R-:W-:Y:S01]  /*4200*/  FADD.FTZ R70, R70, -R75 ;  /* 0x8000004b46467221 */ /* 0x000fe20000010000 */
[----:B------:R-:W-:Y:S01]  /*4210*/  FFMA.FTZ R112, -R112, R112, 1 ;  /* 0x3f80000070707423 */ /* 0x000fe20000010170 */
[----:B------:R-:W-:Y:S01]  /*4220*/  FMUL.FTZ R57, R220, R57 ;  /* 0x00000039dc397220 */ /* 0x000fe20000410000 */
[----:B------:R-:W-:Y:S01]  /*4230*/  FMUL.FTZ R20, R190, R20 ;  /* 0x00000014be147220 */ /* 0x000fe20000410000 */
[----:B------:R-:W-:Y:S01]  /*4240*/  FMUL.FTZ R40, R83, R40 ;  /* 0x0000002853287220 */ /* 0x000fe20000410000 */
[----:B------:R-:W-:Y:S01]  /*4250*/  FMUL.FTZ R54, R54, R61 ;  /* 0x0000003d36367220 */ /* 0x000fe20000410000 */
[----:B------:R-:W-:Y:S01]  /*4260*/  FFMA.FTZ R73, -R105, R105, 1 ;  /* 0x3f80000069497423 */ /* 0x000fe20000010169 */
[----:B------:R-:W-:Y:S01]  /*4270*/  FFMA.FTZ R72, -R106, R106, 1 ;  /* 0x3f8000006a487423 */ /* 0x000fe2000001016a */
[----:B------:R-:W-:Y:S01]  /*4280*/  FFMA.FTZ R75, -R107, R107, 1 ;  /* 0x3f8000006b4b7423 */ /* 0x000fe2000001016b */
[----:B------:R-:W-:Y:S01]  /*4290*/  FMUL.FTZ R77, R214, R77 ;  /* 0x0000004dd64d7220 */ /* 0x000fe20000410000 */
[----:B------:R-:W-:Y:S01]  /*42a0*/  FMUL.FTZ R62, R102, R79 ;  /* 0x0000004f663e7220 */ /* 0x000fe20000410000 */
[----:B---3--:R-:W-:Y:S01]  /*42b0*/  FMUL.FTZ R76, R43, R76 ;  /* 0x0000004c2b4c7220 */ /* 0x008fe20000410000 */
[----:B------:R-:W-:Y:S01]  /*42c0*/  FMUL.FTZ R25, R119, R25 ;  /* 0x0000001977197220 */ /* 0x000fe20000410000 */
[----:B------:R-:W-:Y:S01]  /*42d0*/  FADD.FTZ R83, R63, -R118 ;  /* 0x800000763f537221 */ /* 0x000fe20000010000 */
[----:B------:R-:W-:Y:S01]  /*42e0*/  FFMA.FTZ R74, -R108, R108, 1 ;  /* 0x3f8000006c4a7423 */ /* 0x000fe2000001016c */
[----:B------:R-:W-:Y:S01]  /*42f0*/  FMUL.FTZ R61, R103, R60 ;  /* 0x0000003c673d7220 */ /* 0x000fe20000410000 */
[----:B------:R-:W-:Y:S01]  /*4300*/  FFMA.FTZ R115, -R115, R115, 1 ;  /* 0x3f80000073737423 */ /* 0x000fe20000010173 */
[----:B-1----:R-:W-:Y:S01]  /*4310*/  FMUL.FTZ R28, R221, R28 ;  /* 0x0000001cdd1c7220 */ /* 0x002fe20000410000 */
[----:B------:R-:W-:Y:S01]  /*4320*/  FADD.FTZ R199, R66, -R199 ;  /* 0x800000c742c77221 */ /* 0x000fe20000010000 */
[--C-:B------:R-:W-:Y:S01]  /*4330*/  FADD.FTZ R58, R69, -R200.reuse ;  /* 0x800000c8453a7221 */ /* 0x100fe20000010000 */
[----:B------:R-:W-:Y:S01]  /*4340*/  FADD.FTZ R71, R71, -R200 ;  /* 0x800000c847477221 */ /* 0x000fe20000010000 */
        /* <DEDUP_REMOVED lines=11> */
[----:B------:R-:W-:Y:S01]  /*4400*/  FFMA.FTZ R79, -R111, R111, 1 ;  /* 0x3f8000006f4f7423 */ /* 0x000fe2000001016f */
[----:B--2---:R-:W-:Y:S01]  /*4410*/  FMUL.FTZ R63, R215, R78 ;  /* 0x0000004ed73f7220 */ /* 0x004fe20000410000 */
[----:B------:R-:W-:Y:S01]  /*4420*/  FMUL.FTZ R60, R12, R81 ;  /* 0x000000510c3c7220 */ /* 0x000fe20000410000 */
[----:B------:R-:W-:Y:S01]  /*4430*/  FMUL.FTZ R62, R210, R83 ;  /* 0x00000053d23e7220 */ /* 0x000fe20000410000 */
[----:B------:R-:W-:Y:S01]  /*4440*/  FMUL.FTZ R74, R74, R61 ;  /* 0x0000003d4a4a7220 */ /* 0x000fe20000410000 */
[----:B------:R-:W-:Y:S01]  /*4450*/  FMUL.FTZ R115, R115, R28 ;  /* 0x0000001c73737220 */ /* 0x000fe20000410000 */
[----:B------:R-:W-:Y:S01]  /*4460*/  F2FP.F16.F32.PACK_AB R70, R23, R20 ;  /* 0x000000141746723e */ /* 0x000fe200000000ff */
[----:B------:R-:W-:Y:S01]  /*4470*/  FFMA.FTZ R191, -R191, R191, 1 ;  /* 0x3f800000bfbf7423 */ /* 0x000fe200000101bf */
[----:B------:R-:W-:Y:S01]  /*4480*/  FFMA.FTZ R114, -R114, R114, 1 ;  /* 0x3f80000072727423 */ /* 0x000fe20000010172 */
[----:B----4-:R-:W-:Y:S01]  /*4490*/  FMUL.FTZ R199, R212, R199 ;  /* 0x000000c7d4c77220 */ /* 0x010fe20000410000 */
[----:B------:R-:W-:Y:S01]  /*44a0*/  FMUL.FTZ R56, R223, R56 ;  /* 0x00000038df387220 */ /* 0x000fe20000410000 */
[----:B------:R-:W-:Y:S01]  /*44b0*/  FFMA.FTZ R192, -R192, R192, 1 ;  /* 0x3f800000c0c07423 */ /* 0x000fe200000101c0 */
[----:B------:R-:W-:Y:S01]  /*44c0*/  FFMA.FTZ R194, -R194, R194, 1 ;  /* 0x3f800000c2c27423 */ /* 0x000fe200000101c2 */
[----:B------:R-:W-:Y:S01]  /*44d0*/  FFMA.FTZ R196, -R196, R196, 1 ;  /* 0x3f800000c4c47423 */ /* 0x000fe200000101c4 */
[----:B------:R-:W-:Y:S01]  /*44e0*/  FFMA.FTZ R201, -R201, R201, 1 ;  /* 0x3f800000c9c97423 */ /* 0x000fe200000101c9 */
[----:B------:R-:W-:Y:S01]  /*44f0*/  FMUL.FTZ R59, R228, R59 ;  /* 0x0000003be43b7220 */ /* 0x000fe20000410000 */
[----:B------:R-:W-:Y:S01]  /*4500*/  FMUL.FTZ R61, R225, R58 ;  /* 0x0000003ae13d7220 */ /* 0x000fe20000410000 */
[----:B-----5:R-:W-:Y:S01]  /*4510*/  FMUL.FTZ R28, R226, R71 ;  /* 0x00000047e21c7220 */ /* 0x020fe20000410000 */
        /* <DEDUP_REMOVED lines=29> */
[----:B------:R1:W-:Y:S01]  /*46f0*/  STSM.16.MT88.4 [R20+0x1a800], R68 ;  /* 0x01a8004414007844 */ /* 0x0003e20000004200 */
[----:B------:R-:W-:Y:S02]  /*4700*/  R2UR UR6, R236 ;  /* 0x00000000ec0672ca */ /* 0x000fe400000e0000 */
[----:B------:R-:W-:Y:S02]  /*4710*/  F2FP.F16.F32.PACK_AB R53, R75, R72 ;  /* 0x000000484b35723e */ /* 0x000fe400000000ff */
[----:B------:R-:W-:Y:S02]  /*4720*/  F2FP.F16.F32.PACK_AB R54, R77, R74 ;  /* 0x0000004a4d36723e */ /* 0x000fe400000000ff */
[----:B------:R-:W-:Y:S01]  /*4730*/  F2FP.F16.F32.PACK_AB R55, R79, R76 ;  /* 0x0000004c4f37723e */ /* 0x000fe200000000ff */
[----:B------:R1:W-:Y:S01]  /*4740*/  STSM.16.MT88.4 [R20+0x1b000], R64 ;  /* 0x01b0004014007844 */ /* 0x0003e20000004200 */
[----:B------:R-:W-:-:S02]  /*4750*/  F2FP.F16.F32.PACK_AB R48, R191, R112 ;  /* 0x00000070bf30723e */ /* 0x000fc400000000ff */
[----:B------:R-:W-:Y:S02]  /*4760*/  F2FP.F16.F32.PACK_AB R49, R115, R114 ;  /* 0x000000727331723e */ /* 0x000fe400000000ff */
[----:B------:R-:W-:Y:S02]  /*4770*/  F2FP.F16.F32.PACK_AB R50, R81, R192 ;  /* 0x000000c05132723e */ /* 0x000fe400000000ff */
[----:B------:R-:W-:Y:S01]  /*4780*/  F2FP.F16.F32.PACK_AB R51, R201, R196 ;  /* 0x000000c4c933723e */ /* 0x000fe200000000ff */
[----:B------:R1:W-:Y:S01]  /*4790*/  STSM.16.MT88.4 [R20+0x1b800], R60 ;  /* 0x01b8003c14007844 */ /* 0x0003e20000004200 */
[----:B------:R-:W-:Y:S02]  /*47a0*/  F2FP.F16.F32.PACK_AB R28, R119, R113 ;  /* 0x00000071771c723e */ /* 0x000fe400000000ff */
[----:B------:R-:W-:Y:S01]  /*47b0*/  F2FP.F16.F32.PACK_AB R30, R26, R24 ;  /* 0x000000181a1e723e */ /* 0x000fe200000000ff */
[----:B------:R1:W-:Y:S01]  /*47c0*/  STSM.16.MT88.4 [R20+0x1c000], R56 ;  /* 0x01c0003814007844 */ /* 0x0003e20000004200 */
[----:B------:R-:W-:-:S02]  /*47d0*/  F2FP.F16.F32.PACK_AB R29, R19, R104 ;  /* 0x00000068131d723e */ /* 0x000fc400000000ff */
[----:B------:R-:W-:Y:S01]  /*47e0*/  F2FP.F16.F32.PACK_AB R31, R18, R31 ;  /* 0x0000001f121f723e */ /* 0x000fe200000000ff */
[----:B------:R1:W-:Y:S04]  /*47f0*/  STSM.16.MT88.4 [R20+0x1c800], R52 ;  /* 0x01c8003414007844 */ /* 0x0003e80000004200 */
        /* <DEDUP_REMOVED lines=54> */
[----:B------:R-:W-:-:S05]  /*4b60*/  VIADD R11, R17, 0x1a800 ;  /* 0x0001a800110b7836 */ /* 0x000fca0000000000 */
[----:B------:R-:W-:-:S04]  /*4b70*/  LEA R10, R5, R11, 0xb ;  /* 0x0000000b050a7211 */ /* 0x000fc800078e58ff */
        /* <DEDUP_REMOVED lines=167> */
.L_x_2753:
        /* <DEDUP_REMOVED lines=56> */
.L_x_2754:
[----:B------:R-:W-:Y:S01]  /*5970*/  IADD3 R16, R16, 0x1, RZ ;  /* 0x0000000110107810 */ /* 0x000fe20007ffe0ff */
[----:B------:R-:W-:Y:S02]  /*5980*/  VIADD R0, R0, 0x1 ;  /* 0x0000000100007836 */ /* 0x000fe40000000000 */
[----:B------:R-:W-:Y:S01]  /*5990*/  VIADD R6, R6, 0x26820 ;  /* 0x0002682006067836 */ /* 0x000fe20000000000 */
[----:B------:R-:W-:Y:S02]  /*59a0*/  ISETP.GE.AND P1, PT, R16, R237, PT ;  /* 0x000000ed1000720c */ /* 0x000fe40003f26270 */
[----:B------:R-:W-:Y:S02]  /*59b0*/  ISETP.NE.AND P0, PT, R0, 0x2, PT ;  /* 0x000000020000780c */ /* 0x000fe40003f05270 */
[----:B------:R-:W-:Y:S02]  /*59c0*/  PRMT R6, RZ, 0x654, R6 ;  /* 0x00000654ff067816 */ /* 0x000fe40000000006 */
[----:B-1----:R-:W-:-:S02]  /*59d0*/  SEL R7, RZ, 0x1, P0 ;  /* 0x00000001ff077807 */ /* 0x002fc40000000000 */
[----:B------:R1:W-:Y:S01]  /*59e0*/  SYNCS.ARRIVE.TRANS64.RED.A1T0 RZ, [R6+URZ], RZ ;  /* 0x000000ff06ff79a7 */ /* 0x0003e2000810043f */
[----:B------:R-:W-:Y:S02]  /*59f0*/  SEL R0, R0, RZ, P0 ;  /* 0x000000ff00007207 */ /* 0x000fe40000000000 */
[----:B------:R-:W-:Y:S02]  /*5a00*/  LOP3.LUT R4, R4, R7, RZ, 0x3c, !PT ;  /* 0x0000000704047212 */ /* 0x000fe400078e3cff */
[----:B------:R-:W-:Y:S05]  /*5a10*/  @!P1 BRA `(.L_x_2755) ;  /* 0xffffffc000749947 */ /* 0x000fea000383ffff */
.L_x_2744:
[----:B-1----:R-:W2:Y:S02]  /*5a20*/  LDL R6, [R1+0x2c] ;  /* 0x00002c0001067983 */ /* 0x002ea40000100800 */
[----:B--2---:R-:W-:-:S13]  /*5a30*/  ISETP.GE.AND P0, PT, R16, R6, PT ;  /* 0x000000061000720c */ /* 0x004fda0003f06270 */
[----:B------:R-:W-:Y:S05]  /*5a40*/  @P0 BRA `(.L_x_2756) ;  /* 0x00000040006c0947 */ /* 0x000fea0003800000 */
[----:B------:R-:W2:Y:S01]  /*5a50*/  LDL.LU R13, [R1+0x1c] ;  /* 0x00001c00010d7983 */ /* 0x000ea20000300800 */
[----:B------:R-:W1:Y:S03]  /*5a60*/  LDC R23, c[0x0][0x290] ;  /* 0x0000a400ff177b82 */ /* 0x000e660000000800 */
[----:B------:R-:W3:Y:S04]  /*5a70*/  LDL.LU R26, [R1+0x10] ;  /* 0x00001000011a7983 */ /* 0x000ee80000300800 */
[----:B------:R-:W1:Y:S04]  /*5a80*/  LDL R25, [R1+0x30] ;  /* 0x0000300001197983 */ /* 0x000e680000100800 */
[----:B------:R-:W4:Y:S01]  /*5a90*/  LDL.LU R24, [R1+0xc] ;  /* 0x00000c0001187983 */ /* 0x000f220000300800 */
[----:B------:R-:W5:Y:S02]  /*5aa0*/  S2R R6, SR_TID.X ;  /* 0x0000000000067919 */ /* 0x000f640000002100 */
[----:B-----5:R-:W-:-:S05]  /*5ab0*/  VIADD R6, R6, 0xffffff80 ;  /* 0xffffff8006067836 */ /* 0x020fca0000000000 */
[----:B------:R-:W-:-:S04]  /*5ac0*/  SHF.R.S32.HI R7, RZ, 0x1f, R6 ;  /* 0x0000001fff077819 */ /* 0x000fc80000011406 */
[----:B------:R-:W-:-:S04]  /*5ad0*/  LEA.HI R8, R7, R6, RZ, 0x5 ;  /* 0x0000000607087211 */ /* 0x000fc800078f28ff */
[----:B------:R-:W-:Y:S02]  /*5ae0*/  LOP3.LUT R9, R8, 0xffffffe0, RZ, 0xc0, !PT ;  /* 0xffffffe008097812 */ /* 0x000fe400078ec0ff */
[----:B------:R-:W-:-:S03]  /*5af0*/  LEA.HI R8, R7, R6, RZ, 0x7 ;  /* 0x0000000607087211 */ /* 0x000fc600078f38ff */
[----:B------:R-:W-:Y:S01]  /*5b00*/  IMAD.IADD R10, R6, 0x1, -R9 ;  /* 0x00000001060a7824 */ /* 0x000fe200078e0a09 */
[----:B------:R-:W-:Y:S02]  /*5b10*/  LEA.HI R9, R7, R6, RZ, 0x2 ;  /* 0x0000000607097211 */ /* 0x000fe400078f10ff */
[----:B------:R-:W-:Y:S02]  /*5b20*/  LOP3.LUT R7, R8, 0xffffff80, RZ, 0xc0, !PT ;  /* 0xffffff8008077812 */ /* 0x000fe400078ec0ff */
[----:B------:R-:W-:Y:S02]  /*5b30*/  SHF.R.S32.HI R11, RZ, 0x1f, R10 ;  /* 0x0000001fff0b7819 */ /* 0x000fe4000001140a */
[----:B------:R-:W-:Y:S02]  /*5b40*/  LOP3.LUT R9, R9, 0xfffffffc, RZ, 0xc0, !PT ;  /* 0xfffffffc09097812 */ /* 0x000fe400078ec0ff */
[CC--:B------:R-:W-:Y:S02]  /*5b50*/  LEA.HI R12, R11.reuse, R10.reuse, RZ, 0x2 ;  /* 0x0000000a0b0c7211 */ /* 0x0c0fe400078f10ff */
[----:B------:R-:W-:Y:S01]  /*5b60*/  LEA.HI R10, R11, R10, RZ, 0x3 ;  /* 0x0000000a0b0a7211 */ /* 0x000fe200078f18ff */
[C---:B------:R-:W-:Y:S01]  /*5b70*/  IMAD.IADD R9, R6.reuse, 0x1, -R9 ;  /* 0x0000000106097824 */ /* 0x040fe200078e0a09 */
[----:B------:R-:W-:-:S02]  /*5b80*/  IADD3 R7, R6, -R7, RZ ;  /* 0x8000000706077210 */ /* 0x000fc40007ffe0ff */
[----:B------:R-:W-:Y:S02]  /*5b90*/  SHF.R.S32.HI R11, RZ, 0x2, R12 ;  /* 0x00000002ff0b7819 */ /* 0x000fe4000001140c */
[----:B------:R-:W-:Y:S02]  /*5ba0*/  SHF.R.S32.HI R8, RZ, 0x7, R8 ;  /* 0x00000007ff087819 */ /* 0x000fe40000011408 */
[----:B------:R-:W-:Y:S02]  /*5bb0*/  SHF.R.S32.HI R10, RZ, 0x3, R10 ;  /* 0x00000003ff0a7819 */ /* 0x000fe4000001140a */
[----:B------:R-:W-:Y:S02]  /*5bc0*/  LEA.HI R6, R8, R8, RZ, 0x1 ;  /* 0x0000000808067211 */ /* 0x000fe400078f08ff */
[----:B------:R-:W-:Y:S02]  /*5bd0*/  IADD3 R18, R11, 0x10, RZ ;  /* 0x000000100b127810 */ /* 0x000fe40007ffe0ff */
[----:B------:R-:W-:-:S02]  /*5be0*/  LEA.HI R12, R12, R11, RZ, 0x1 ;  /* 0x0000000b0c0c7211 */ /* 0x000fc400078f08ff */
[----:B------:R-:W-:Y:S02]  /*5bf0*/  LEA.HI R19, R18, R18, RZ, 0x1 ;  /* 0x0000001212137211 */ /* 0x000fe400078f08ff */
[----:B------:R-:W-:Y:S02]  /*5c00*/  LOP3.LUT R12, R12, 0xfffffffe, RZ, 0xc0, !PT ;  /* 0xfffffffe0c0c7812 */ /* 0x000fe400078ec0ff */
[----:B------:R-:W-:-:S03]  /*5c10*/  SHF.R.S32.HI R20, RZ, 0x1, R19 ;  /* 0x00000001ff147819 */ /* 0x000fc60000011413 */
[----:B------:R-:W-:Y:S01]  /*5c20*/  IMAD.IADD R12, R11, 0x1, -R12 ;  /* 0x000000010b0c7824 */ /* 0x000fe200078e0a0c */
[----:B------:R-:W-:-:S05]  /*5c30*/  LOP3.LUT R19, R19, 0xfffffffe, RZ, 0xc0, !PT ;  /* 0xfffffffe13137812 */ /* 0x000fca00078ec0ff */
[----:B------:R-:W-:Y:S01]  /*5c40*/  IMAD.IADD R19, R18, 0x1, -R19 ;  /* 0x0000000112137824 */ /* 0x000fe200078e0a13 */
[----:B------:R-:W-:Y:S01]  /*5c50*/  MOV R187, 0x40000040 ;  /* 0x4000004000bb7802 */ /* 0x000fe20000000f00 */
[----:B------:R-:W-:Y:S01]  /*5c60*/  IMAD.MOV.U32 R185, RZ, RZ, 0x40000040 ;  /* 0x40000040ffb97424 */ /* 0x000fe200078e00ff */
[----:B------:R-:W-:Y:S01]  /*5c70*/  MOV R193, 0x40000040 ;  /* 0x4000004000c17802 */ /* 0x000fe20000000f00 */
[----:B------:R-:W-:Y:S02]  /*5c80*/  IMAD.MOV.U32 R189, RZ, RZ, 0x40000040 ;  /* 0x40000040ffbd7424 */ /* 0x000fe400078e00ff */
[----:B------:R-:W-:Y:S01]  /*5c90*/  IMAD.MOV.U32 R191, RZ, RZ, 0x40000040 ;  /* 0x40000040ffbf7424 */ /* 0x000fe200078e00ff */
[----:B--2---:R-:W-:Y:S01]  /*5ca0*/  LEA.HI R22, R13, R7, RZ, 0x5 ;  /* 0x000000070d167211 */ /* 0x004fe200078f28ff */
[----:B------:R-:W-:Y:S01]  /*5cb0*/  VIADD R13, R11, 0x8 ;  /* 0x000000080b0d7836 */ /* 0x000fe20000000000 */
[----:B------:R-:W-:Y:S01]  /*5cc0*/  LOP3.LUT R7, R6, 0xfffffffe, RZ, 0xc0, !PT ;  /* 0xfffffffe06077812 */ /* 0x000fe200078ec0ff */
[----:B------:R-:W-:-:S03]  /*5cd0*/  IMAD.HI R6, R10, 0x2aaaaaab, RZ ;  /* 0x2aaaaaab0a067827 */ /* 0x000fc600078e02ff */
[----:B------:R-:W-:Y:S01]  /*5ce0*/  LEA.HI R14, R13, R13, RZ, 0x1 ;  /* 0x0000000d0d0e7211 */ /* 0x000fe200078f08ff */
[----:B------:R-:W-:Y:S01]  /*5cf0*/  IMAD.IADD R21, R8, 0x1, -R7 ;  /* 0x0000000108157824 */ /* 0x000fe200078e0a07 */
[----:B------:R-:W-:Y:S02]  /*5d00*/  SHF.R.U32.HI R7, RZ, 0x1, R6 ;  /* 0x00000001ff077819 */ /* 0x000fe40000011606 */
[----:B------:R-:W-:Y:S02]  /*5d10*/  SHF.R.S32.HI R15, RZ, 0x1, R14 ;  /* 0x00000001ff0f7819 */ /* 0x000fe4000001140e */
[----:B------:R-:W-:Y:S01]  /*5d20*/  LEA.HI R7, R6, R7, RZ, 0x1 ;  /* 0x0000000706077211 */ /* 0x000fe200078f08ff */
[----:B------:R-:W-:Y:S01]  /*5d30*/  IMAD.HI R6, R20, 0x2aaaaaab, RZ ;  /* 0x2aaaaaab14067827 */ /* 0x000fe200078e02ff */
[----:B------:R-:W-:-:S03]  /*5d40*/  LOP3.LUT R14, R14, 0xfffffffe, RZ, 0xc0, !PT ;  /* 0xfffffffe0e0e7812 */ /* 0x000fc600078ec0ff */
[----:B------:R-:W-:Y:S01]  /*5d50*/  IMAD.HI R8, R15, 0x2aaaaaab, RZ ;  /* 0x2aaaaaab0f087827 */ /* 0x000fe200078e02ff */
[----:B------:R-:W-:Y:S02]  /*5d60*/  IADD3 R14, R13, -R14, RZ ;  /* 0x8000000e0d0e7210 */ /* 0x000fe40007ffe0ff */
[----:B------:R-:W-:Y:S02]  /*5d70*/  SHF.R.U32.HI R13, RZ, 0x1, R6 ;  /* 0x00000001ff0d7819 */ /* 0x000fe40000011606 */
[----:B------:R-:W-:Y:S01]  /*5d80*/  SHF.R.U32.HI R11, RZ, 0x1, R8 ;  /* 0x00000001ff0b7819 */ /* 0x000fe20000011608 */
[----:B------:R-:W-:Y:S01]  /*5d90*/  IMAD R7, R7, -0xc, R10 ;  /* 0xfffffff407077824 */ /* 0x000fe200078e020a */
[--C-:B---3--:R-:W-:Y:S02]  /*5da0*/  SHF.R.S32.HI R10, RZ, 0x2, R26.reuse ;  /* 0x00000002ff0a7819 */ /* 0x108fe4000001141a */
[----:B------:R-:W-:Y:S02]  /*5db0*/  LEA.HI R8, R8, R11, RZ, 0x1 ;  /* 0x0000000b08087211 */ /* 0x000fe400078f08ff */
[----:B------:R-:W-:-:S02]  /*5dc0*/  SHF.R.S32.HI R11, RZ, 0x1f, R26 ;  /* 0x0000001fff0b7819 */ /* 0x000fc4000001141a */
[----:B------:R-:W-:Y:S01]  /*5dd0*/  LEA.HI R13, R6, R13, RZ, 0x1 ;  /* 0x0000000d060d7211 */ /* 0x000fe200078f08ff */
[----:B------:R-:W-:Y:S01]  /*5de0*/  IMAD R6, R7, 0x8, R12 ;  /* 0x0000000807067824 */ /* 0x000fe200078e020c */
[----:B------:R-:W-:Y:S01]  /*5df0*/  SHF.R.S32.HI R22, RZ, 0x5, R22 ;  /* 0x00000005ff167819 */ /* 0x000fe20000011416 */
[----:B-1----:R-:W-:Y:S01]  /*5e00*/  IMAD R23, R25, -0x80, R23 ;  /* 0xffffff8019177824 */ /* 0x002fe200078e0217 */
[----:B------:R-:W-:Y:S02]  /*5e10*/  LEA.HI R11, R11, R10, RZ, 0x3 ;  /* 0x0000000a0b0b7211 */ /* 0x000fe400078f18ff */
[----:B------:R1:W-:Y:S01]  /*5e20*/  STL [R1+0x28], R6 ;  /* 0x0000280601007387 */ /* 0x0003e20000100800 */
[----:B------:R-:W-:Y:S01]  /*5e30*/  IMAD R22, R22, -0x10, R23 ;  /* 0xfffffff016167824 */ /* 0x000fe200078e0217 */
[----:B------:R-:W-:Y:S01]  /*5e40*/  LOP3.LUT R11, R11, 0xfffffff8, RZ, 0xc0, !PT ;  /* 0xfffffff80b0b7812 */ /* 0x000fe200078ec0ff */
[----:B------:R-:W-:-:S03]  /*5e50*/  IMAD R15, R8, -0xc, R15 ;  /* 0xfffffff4080f7824 */ /* 0x000fc600078e020f */
[----:B------:R-:W-:Y:S01]  /*5e60*/  IADD3 R8, R22, R11, -R10 ;  /* 0x0000000b16087210 */ /* 0x000fe20007ffe80a */
[C-C-:B-1----:R-:W-:Y:S02]  /*5e70*/  IMAD R6, R5.reuse, 0x800, R17.reuse ;  /* 0x0000080005067824 */ /* 0x142fe400078e0211 */
[----:B------:R-:W-:Y:S02]  /*5e80*/  IMAD R5, R5, 0x2000, R17 ;  /* 0x0000200005057824 */ /* 0x000fe400078e0211 */
[----:B------:R-:W-:Y:S02]  /*5e90*/  VIADD R6, R6, 0x1a800 ;  /* 0x0001a80006067836 */ /* 0x000fe40000000000 */
[----:B------:R-:W-:Y:S01]  /*5ea0*/  VIADD R10, R5, 0x4000 ;  /* 0x00004000050a7836 */ /* 0x000fe20000000000 */
[----:B------:R-:W-:Y:S01]  /*5eb0*/  SHF.R.U32.HI R5, RZ, 0x4, R5 ;  /* 0x00000004ff057819 */ /* 0x000fe20000011605 */
[----:B------:R-:W-:Y:S01]  /*5ec0*/  IMAD R20, R13, -0xc, R20 ;  /* 0xfffffff40d147824 */ /* 0x000fe200078e0214 */
[----:B------:R-:W-:-:S02]  /*5ed0*/  LEA R7, R15, R14, 0x3 ;  /* 0x0000000e0f077211 */ /* 0x000fc400078e18ff */
[----:B------:R-:W-:Y:S02]  /*5ee0*/  SHF.R.U32.HI R6, RZ, 0x4, R6 ;  /* 0x00000004ff067819 */ /* 0x000fe40000011606 */
[----:B------:R-:W-:Y:S02]  /*5ef0*/  SHF.R.U32.HI R10, RZ, 0x4, R10 ;  /* 0x00000004ff0a7819 */ /* 0x000fe4000001160a */
[----:B------:R-:W-:Y:S01]  /*5f00*/  LOP3.LUT R5, R5, 0x3fff, RZ, 0xc0, !PT ;  /* 0x00003fff05057812 */ /* 0x000fe200078ec0ff */
[----:B------:R1:W-:Y:S01]  /*5f10*/  STL [R1+0x24], R7 ;  /* 0x0000240701007387 */ /* 0x0003e20000100800 */
[----:B------:R-:W-:Y:S02]  /*5f20*/  LOP3.LUT R6, R6, 0x3fff, RZ, 0xc0, !PT ;  /* 0x00003fff06067812 */ /* 0x000fe400078ec0ff */
[----:B------:R-:W-:Y:S02]  /*5f30*/  LOP3.LUT R10, R10, 0x3fff, RZ, 0xc0, !PT ;  /* 0x00003fff0a0a7812 */ /* 0x000fe400078ec0ff */
[----:B------:R-:W-:-:S02]  /*5f40*/  LOP3.LUT R11, R5, 0x10000, RZ, 0xfc, !PT ;  /* 0x00010000050b7812 */ /* 0x000fc400078efcff */
[----:B------:R-:W-:Y:S02]  /*5f50*/  LOP3.LUT R6, R6, 0x10000, RZ, 0xfc, !PT ;  /* 0x0001000006067812 */ /* 0x000fe400078efcff */
[----:B-1----:R-:W-:Y:S02]  /*5f60*/  LEA R7, R20, R19, 0x3 ;  /* 0x0000001314077211 */ /* 0x002fe400078e18ff */
[----:B------:R-:W-:-:S03]  /*5f70*/  LOP3.LUT R5, R10, 0x10000, RZ, 0xfc, !PT ;  /* 0x000100000a057812 */ /* 0x000fc600078efcff */
[----:B------:R4:W-:Y:S01]  /*5f80*/  STL [R1+0x1c], R7 ;  /* 0x00001c0701007387 */ /* 0x0009e20000100800 */
[C---:B------:R-:W-:Y:S01]  /*5f90*/  IADD3 R188, R5.reuse, 0x2, RZ ;  /* 0x0000000205bc7810 */ /* 0x040fe20007ffe0ff */
[C---:B------:R-:W-:Y:S02]  /*5fa0*/  VIADD R190, R5.reuse, 0x4 ;  /* 0x0000000405be7836 */ /* 0x040fe40000000000 */
[----:B------:R-:W-:Y:S01]  /*5fb0*/  STL [R1+0x14], R11 ;  /* 0x0000140b01007387 */ /* 0x000fe20000100800 */
[----:B------:R-:W-:-:S03]  /*5fc0*/  VIADD R192, R5, 0x6 ;  /* 0x0000000605c07836 */ /* 0x000fc60000000000 */
[----:B------:R1:W-:Y:S01]  /*5fd0*/  STL [R1+0x20], R6 ;  /* 0x0000200601007387 */ /* 0x0003e20000100800 */
[----:B------:R-:W-:-:S03]  /*5fe0*/  VIADD R10, R9, 0x8 ;  /* 0x00000008090a7836 */ /* 0x000fc60000000000 */
[----:B------:R2:W-:Y:S01]  /*5ff0*/  STL [R1+0x10], R5 ;  /* 0x0000100501007387 */ /* 0x0005e20000100800 */
[----:B------:R-:W-:Y:S01]  /*6000*/  IMAD R8, R21, -0x40, R8 ;  /* 0xffffffc015087824 */ /* 0x000fe200078e0208 */
[----:B----4-:R-:W-:Y:S01]  /*6010*/  LOP3.LUT R7, R24, 0x1, RZ, 0xfc, !PT ;  /* 0x0000000118077812 */ /* 0x010fe200078efcff */
[C---:B------:R-:W-:Y:S01]  /*6020*/  VIADD R184, R11.reuse, 0x4 ;  /* 0x000000040bb87836 */ /* 0x040fe20000000000 */
[C---:B------:R-:W-:Y:S01]  /*6030*/  IADD3 R22, R11.reuse, 0x2, RZ ;  /* 0x000000020b167810 */ /* 0x040fe20007ffe0ff */
[----:B------:R-:W-:Y:S02]  /*6040*/  VIADD R186, R11, 0x6 ;  /* 0x000000060bba7836 */ /* 0x000fe40000000000 */
[C---:B-1----:R-:W-:Y:S01]  /*6050*/  VIADD R6, R9.reuse, 0xc ;  /* 0x0000000c09067836 */ /* 0x042fe20000000000 */
[C---:B--2---:R-:W-:Y:S01]  /*6060*/  IADD3 R5, R9.reuse, 0x4, RZ ;  /* 0x0000000409057810 */ /* 0x044fe20007ffe0ff */
[C---:B------:R-:W-:Y:S01]  /*6070*/  VIADD R10, R9.reuse, 0x14 ;  /* 0x00000014090a7836 */ /* 0x040fe20000000000 */
[C---:B------:R-:W-:Y:S01]  /*6080*/  IADD3 R5, R9.reuse, 0x10, RZ ;  /* 0x0000001009057810 */ /* 0x040fe20007ffe0ff */
[C---:B------:R-:W-:Y:S01]  /*6090*/  VIADD R6, R9.reuse, 0x18 ;  /* 0x0000001809067836 */ /* 0x040fe20000000000 */
[----:B------:R-:W-:Y:S01]  /*60a0*/  IADD3 R5, R9, 0x1c, RZ ;  /* 0x0000001c09057810 */ /* 0x000fe20007ffe0ff */
[----:B------:R-:W-:-:S07]  /*60b0*/  IMAD.MOV.U32 R23, RZ, RZ, 0x40000040 ;  /* 0x40000040ff177424 */ /* 0x000fce00078e00ff */
.L_x_2767:
[----:B------:R-:W-:-:S13]  /*60c0*/  ISETP.NE.AND P0, PT, R7, 0x3, PT ;  /* 0x000000030700780c */ /* 0x000fda0003f05270 */
[----:B------:R-:W-:Y:S05]  /*60d0*/  @!P0 BRA `(.L_x_2757) ;  /* 0x0000000000048947 */ /* 0x000fea0003800000 */
[----:B------:R-:W-:Y:S01]  /*60e0*/  BPT.TRAP 0x1 ;  /* 0x000000040000795c */ /* 0x000fe20000300000 */
.L_x_2757:
[----:B------:R-:W-:Y:S01]  /*60f0*/  IMAD R6, R0, 0x8, R17 ;  /* 0x0000000800067824 */ /* 0x000fe200078e0211 */
[----:B------:R-:W-:-:S04]  /*6100*/  SHF.L.U32 R15, R4, 0x1f, RZ ;  /* 0x0000001f040f7819 */ /* 0x000fc800000006ff */
[----:B------:R1:W2:Y:S01]  /*6110*/  SYNCS.PHASECHK.TRANS64.TRYWAIT P1, [R6+URZ+0x26810], R15 ;  /* 0x0268100f060075a7 */ /* 0x0002a2000802017f */
[----:B------:R-:W-:Y:S05]  /*6120*/  @!P0 BRA `(.L_x_2758) ;  /* 0x0000000000048947 */ /* 0x000fea0003800000 */
[----:B------:R-:W-:Y:S01]  /*6130*/  BPT.TRAP 0x1 ;  /* 0x000000040000795c */ /* 0x000fe20000300000 */
.L_x_2758:
[----:B------:R-:W-:-:S05]  /*6140*/  VIADD R5, R17, 0xe000 ;  /* 0x0000e00011057836 */ /* 0x000fca0000000000 */
[----:B------:R-:W-:-:S04]  /*6150*/  SHF.R.U32.HI R5, RZ, 0x4, R5 ;  /* 0x00000004ff057819 */ /* 0x000fc80000011605 */
[----:B------:R-:W-:-:S04]  /*6160*/  LOP3.LUT R5, R5, 0x3fff, RZ, 0xc0, !PT ;  /* 0x00003fff05057812 */ /* 0x000fc800078ec0ff */
[----:B------:R-:W-:Y:S01]  /*6170*/  LOP3.LUT R11, R5, 0x10000, RZ, 0xfc, !PT ;  /* 0x00010000050b7812 */ /* 0x000fe200078efcff */
[----:B--2---:R-:W-:Y:S06]  /*6180*/  @P1 BRA `(.L_x_2759) ;  /* 0x0000000000081947 */ /* 0x004fec0003800000 */
[----:B------:R-:W2:Y:S02]  /*6190*/  SYNCS.PHASECHK.TRANS64.TRYWAIT P1, [R6+URZ+0x26810], R15 ;  /* 0x0268100f060075a7 */ /* 0x000ea4000802017f */
[----:B--2---:R-:W-:Y:S05]  /*61a0*/  @!P1 BRA `(.L_x_2760) ;  /* 0x0000007000d09947 */ /* 0x004fea0003800000 */
.L_x_2759:
        /* <DEDUP_REMOVED lines=12> */
[----:B------:R-:W-:-:S02]  /*6270*/  R2UR UR9, R23 ;  /* 0x00000000170972ca */ /* 0x000fc400000e0000 */
[----:B------:R-:W-:Y:S02]  /*6280*/  IADD3 R11, R17, 0x1a000, RZ ;  /* 0x0001a000110b7810 */ /* 0x000fe40007ffe0ff */
[----:B---3--:R-:W-:Y:S02]  /*6290*/  R2UR UR4, R14 ;  /* 0x000000000e0472ca */ /* 0x008fe400000e0000 */
[----:B----4-:R-:W-:-:S11]  /*62a0*/  LEA R10, R0, R10, 0x7 ;  /* 0x0000000a000a7211 */ /* 0x010fd600078e38ff */
[----:B------:R-:W-:Y:S01]  /*62b0*/  HGMMA.64x96x16.F32 R72, gdesc[UR4], RZ, !UPT, gsb0 ;  /* 0x01600000044879f0 */ /* 0x000fe2000c0008ff */
[----:B------:R-:W-:Y:S01]  /*62c0*/  UIADD3 UR4, UR6, 0x2, URZ ;  /* 0x0000000206047890 */ /* 0x000fe2000fffe03f */
[----:B------:R-:W-:Y:S01]  /*62d0*/  R2UR UR5, R187 ;  /* 0x00000000bb0572ca */ /* 0x000fe200000e0000 */
[----:B------:R-:W-:Y:S01]  /*62e0*/  UMOV UR7, 0x40000040 ;  /* 0x4000004000077882 */ /* 0x000fe20000000000 */
[C---:B-----5:R-:W-:Y:S01]  /*62f0*/  IMAD R12, R0.reuse, 0x80, R12 ;  /* 0x00000080000c7824 */ /* 0x060fe200078e020c */
[C---:B------:R-:W-:Y:S01]  /*6300*/  LEA R10, R3.reuse, R10, 0x1 ;  /* 0x0000000a030a7211 */ /* 0x040fe200078e08ff */
[----:B--2---:R-:W-:Y:S02]  /*6310*/  IMAD R14, R0, 0x80, R13 ;  /* 0x00000080000e7824 */ /* 0x004fe400078e020d */
[----:B------:R-:W-:Y:S01]  /*6320*/  UMOV UR10, UR4 ;  /* 0x00000004000a7c82 */ /* 0x000fe20008000000 */
[----:B------:R-:W-:Y:S01]  /*6330*/  UIADD3 UR4, UR6, 0x4, URZ ;  /* 0x0000000406047890 */ /* 0x000fe2000fffe03f */
[C---:B------:R-:W-:Y:S01]  /*6340*/  IMAD R12, R3.reuse, 0x2, R12 ;  /* 0x00000002030c7824 */ /* 0x040fe200078e020c */
[----:B------:R-:W-:Y:S01]  /*6350*/  UIADD3 UR6, UR6, 0x6, URZ ;  /* 0x0000000606067890 */ /* 0x000fe2000fffe03f */
[----:B------:R-:W-:Y:S01]  /*6360*/  IMAD R18, R3, 0x2, R14 ;  /* 0x0000000203127824 */ /* 0x000fe200078e020e */
[----:B------:R-:W-:Y:S01]  /*6370*/  LEA R198, R10, R17, 0x2 ;  /* 0x000000110ac67211 */ /* 0x000fe200078e10ff */
[----:B------:R-:W-:-:S02]  /*6380*/  IMAD R14, R12, 0x4, R17 ;  /* 0x000000040c0e7824 */ /* 0x000fc400078e0211 */
[----:B------:R-:W-:Y:S02]  /*6390*/  IMAD R13, R18, 0x4, R17 ;  /* 0x00000004120d7824 */ /* 0x000fe400078e0211 */
[--C-:B------:R-:W-:Y:S02]  /*63a0*/  IMAD R227, R10, 0x4, R11.reuse ;  /* 0x000000040ae37824 */ /* 0x100fe400078e020b */
[----:B------:R-:W-:Y:S01]  /*63b0*/  IMAD R10, R12, 0x4, R11 ;  /* 0x000000040c0a7824 */ /* 0x000fe200078e020b */
[----:B------:R-:W-:Y:S01]  /*63c0*/  LEA R11, R18, R11, 0x2 ;  /* 0x0000000b120b7211 */ /* 0x000fe200078e10ff */
        /* <DEDUP_REMOVED lines=20> */
.L_x_2761:
[----:B------:R1:W1:Y:S01]  /*6510*/  SYNCS.PHASECHK.TRANS64.TRYWAIT P1, [R6+URZ+0x26830], R15 ;  /* 0x0268300f060075a7 */ /* 0x000262000802017f */
[----:B------:R-:W-:Y:S05]  /*6520*/  @!P0 BRA `(.L_x_2762) ;  /* 0x0000000000048947 */ /* 0x000fea0003800000 */
[----:B------:R-:W-:Y:S01]  /*6530*/  BPT.TRAP 0x1 ;  /* 0x000000040000795c */ /* 0x000fe20000300000 */
.L_x_2762:
[----:B------:R-:W-:-:S05]  /*6540*/  VIADD R12, R17, 0x14000 ;  /* 0x00014000110c7836 */ /* 0x000fca0000000000 */
[----:B------:R-:W-:-:S04]  /*6550*/  SHF.R.U32.HI R12, RZ, 0x4, R12 ;  /* 0x00000004ff0c7819 */ /* 0x000fc8000001160c */
[----:B------:R-:W-:-:S04]  /*6560*/  LOP3.LUT R12, R12, 0x3fff, RZ, 0xc0, !PT ;  /* 0x00003fff0c0c7812 */ /* 0x000fc800078ec0ff */
[----:B------:R-:W-:-:S05]  /*6570*/  LOP3.LUT R19, R12, 0x10000, RZ, 0xfc, !PT ;  /* 0x000100000c137812 */ /* 0x000fca00078efcff */
[----:B------:R-:W-:Y:S01]  /*6580*/  IMAD R19, R0, 0x300, R19 ;  /* 0x0000030000137824 */ /* 0x000fe200078e0213 */
[----:B-1----:R-:W-:Y:S06]  /*6590*/  @P1 BRA `(.L_x_2763) ;  /* 0x0000000000081947 */ /* 0x002fec0003800000 */
[----:B------:R-:W1:Y:S02]  /*65a0*/  SYNCS.PHASECHK.TRANS64.TRYWAIT P1, [R6+URZ+0x26830], R15 ;  /* 0x0268300f060075a7 */ /* 0x000e64000802017f */
[----:B-1----:R-:W-:Y:S05]  /*65b0*/  @!P1 BRA `(.L_x_2764) ;  /* 0x0000006c00e09947 */ /* 0x002fea0003800000 */
.L_x_2763:
        /* <DEDUP_REMOVED lines=8> */
[C---:B------:R-:W-:Y:S01]  /*6640*/  VIADD R229, R9.reuse, 0xc ;  /* 0x0000000c09e57836 */ /* 0x040fe20000000000 */
[----:B------:R-:W-:Y:S01]  /*6650*/  STL [R1+0x48], R5 ;  /* 0x0000480501007387 */ /* 0x000fe20000100800 */
[C---:B------:R-:W-:Y:S01]  /*6660*/  VIADD R232, R9.reuse, 0x4 ;  /* 0x0000000409e87836 */ /* 0x040fe20000000000 */
[C---:B------:R-:W-:Y:S01]  /*6670*/  IADD3 R233, R9.reuse, 0x8, RZ ;  /* 0x0000000809e97810 */ /* 0x040fe20007ffe0ff */
[C---:B------:R-:W-:Y:S01]  /*6680*/  VIADD R208, R9.reuse, 0x10 ;  /* 0x0000001009d07836 */ /* 0x040fe20000000000 */
[----:B------:R1:W-:Y:S01]  /*6690*/  STL [R1+0x44], R4 ;  /* 0x0000440401007387 */ /* 0x0003e20000100800 */
[C---:B------:R-:W-:Y:S01]  /*66a0*/  IADD3 R230, R9.reuse, 0x14, RZ ;  /* 0x0000001409e67810 */ /* 0x040fe20007ffe0ff */
[C---:B------:R-:W-:Y:S01]  /*66b0*/  VIADD R209, R9.reuse, 0x1c ;  /* 0x0000001c09d17836 */ /* 0x040fe20000000000 */
[C---:B------:R-:W-:Y:S01]  /*66c0*/  ISETP.GT.AND P2, PT, R8.reuse, RZ, PT ;  /* 0x000000ff0800720c */ /* 0x040fe20003f44270 */
[----:B------:R-:W-:Y:S01]  /*66d0*/  STL [R1+0x40], R3 ;  /* 0x0000400301007387 */ /* 0x000fe20000100800 */
[C---:B------:R-:W-:Y:S01]  /*66e0*/  VIADD R231, R9.reuse, 0x18 ;  /* 0x0000001809e77836 */ /* 0x040fe20000000000 */
[----:B------:R-:W-:Y:S01]  /*66f0*/  ISETP.GT.AND P1, PT, R8, 0x8, PT ;  /* 0x000000080800780c */ /* 0x000fe20003f24270 */
[----:B------:R-:W-:Y:S01]  /*6700*/  IMAD R236, R0, 0x300, R12 ;  /* 0x0000030000ec7824 */ /* 0x000fe200078e020c */
[----:B------:R1:W-:Y:S01]  /*6710*/  STL [R1+0x3c], R2 ;  /* 0x00003c0201007387 */ /* 0x0003e20000100800 */
[----:B------:R-:W-:-:S03]  /*6720*/  VIADD R12, R9, 0x1c ;  /* 0x0000001c090c7836 */ /* 0x000fc60000000000 */
        /* <DEDUP_REMOVED lines=21> */
[----:B------:R-:W-:Y:S01]  /*6880*/  FMUL.FTZ R235, R79, UR5 ;  /* 0x000000054feb7c20 */ /* 0x000fe20008410000 */
[----:B------:R-:W-:Y:S01]  /*6890*/  UIADD3 UR6, UR6, 0x6, URZ ;  /* 0x0000000606067890 */ /* 0x000fe2000fffe03f */
[----:B-1----:R1:W-:Y:S01]  /*68a0*/  MUFU.TANH R4, R75 ;  /* 0x0000004b00047308 */ /* 0x0023e20000002400 */
[----:B------:R-:W-:Y:S01]  /*68b0*/  FMUL.FTZ R77, R77, UR5 ;  /* 0x000000054d4d7c20 */ /* 0x000fe20008410000 */
[----:B------:R-:W-:Y:S01]  /*68c0*/  FMUL.FTZ R72, R83, UR5 ;  /* 0x0000000553487c20 */ /* 0x000fe20008410000 */
[----:B------:R-:W-:Y:S01]  /*68d0*/  FMUL.FTZ R83, R94, UR5 ;  /* 0x000000055e537c20 */ /* 0x000fe20008410000 */
[----:B------:R-:W-:Y:S01]  /*68e0*/  FMUL.FTZ R73, R73, UR5 ;  /* 0x0000000549497c20 */ /* 0x000fe20008410000 */
[----:B------:R-:W-:Y:S01]  /*68f0*/  SHFL.IDX PT, R94, R198, R229, 0x1f ;  /* 0x00001fe5c65e7589 */ /* 0x000fe200000e0000 */
[----:B------:R-:W-:Y:S01]  /*6900*/  FMUL.FTZ R237, R78, UR5 ;  /* 0x000000054eed7c20 */ /* 0x000fe20008410000 */
[----:B------:R-:W-:Y:S01]  /*6910*/  FMUL.FTZ R79, R90, UR5 ;  /* 0x000000055a4f7c20 */ /* 0x000fe20008410000 */
[----:B------:R-:W2:Y:S01]  /*6920*/  MUFU.TANH R15, R15 ;  /* 0x0000000f000f7308 */ /* 0x000ea20000002400 */
[----:B-1----:R-:W-:Y:S01]  /*6930*/  FMUL.FTZ R75, R86, UR5 ;  /* 0x00000005564b7c20 */ /* 0x002fe20008410000 */
[----:B------:R-:W-:Y:S01]  /*6940*/  SHFL.IDX PT, R90, R198, R232, 0x1f ;  /* 0x00001fe8c65a7589 */ /* 0x000fe200000e0000 */
[----:B------:R-:W-:Y:S01]  /*6950*/  FMUL.FTZ R76, R76, UR5 ;  /* 0x000000054c4c7c20 */ /* 0x000fe20008410000 */
[----:B------:R-:W-:Y:S01]  /*6960*/  FMUL.FTZ R19, R80, UR5 ;  /* 0x0000000550137c20 */ /* 0x000fe20008410000 */
[----:B------:R-:W-:Y:S01]  /*6970*/  FMUL.FTZ R21, R82, UR5 ;  /* 0x0000000552157c20 */ /* 0x000fe20008410000 */
[----:B------:R-:W1:Y:S01]  /*6980*/  SHFL.IDX PT, R86, R198, R9, 0x1f ;  /* 0x00001f09c6567589 */ /* 0x000e6200000e0000 */
[----:B------:R-:W-:Y:S01]  /*6990*/  FMUL.FTZ R82, R93, UR5 ;  /* 0x000000055d527c20 */ /* 0x000fe20008410000 */
[----:B------:R-:W3:Y:S01]  /*69a0*/  MUFU.TANH R18, R18 ;  /* 0x0000001200127308 */ /* 0x000ee20000002400 */
[----:B------:R-:W-:Y:S01]  /*69b0*/  FMUL.FTZ R80, R91, UR5 ;  /* 0x000000055b507c20 */ /* 0x000fe20008410000 */
[----:B------:R-:W4:Y:S01]  /*69c0*/  SHFL.IDX PT, R93, R198, R233, 0x1f ;  /* 0x00001fe9c65d7589 */ /* 0x000f2200000e0000 */
[----:B------:R-:W-:Y:S01]  /*69d0*/  FMUL.FTZ R20, R81, UR5 ;  /* 0x0000000551147c20 */ /* 0x000fe20008410000 */
[----:B------:R-:W-:Y:S01]  /*69e0*/  FMUL.FTZ R74, R85, UR5 ;  /* 0x00000005554a7c20 */ /* 0x000fe20008410000 */
[----:B------:R-:W-:Y:S01]  /*69f0*/  FMUL.FTZ R81, R92, UR5 ;  /* 0x000000055c517c20 */ /* 0x000fe20008410000 */
[----:B------:R-:W4:Y:S01]  /*6a00*/  SHFL.IDX PT, R91, R198, R208, 0x1f ;  /* 0x00001fd0c65b7589 */ /* 0x000f2200000e0000 */
[----:B------:R-:W-:Y:S01]  /*6a10*/  FMUL.FTZ R195, R97, UR5 ;  /* 0x0000000561c37c20 */ /* 0x000fe20008410000 */
[----:B------:R3:W-:Y:S01]  /*6a20*/  MUFU.TANH R2, R77 ;  /* 0x0000004d00027308 */ /* 0x0007e20000002400 */
[----:B--2---:R-:W-:Y:S01]  /*6a30*/  FSEL R85, R15, -INF , P2 ;  /* 0xff8000000f557808 */ /* 0x004fe20001000000 */
[----:B------:R-:W2:Y:S01]  /*6a40*/  SHFL.IDX PT, R92, R198, R230, 0x1f ;  /* 0x00001fe6c65c7589 */ /* 0x000ea200000e0000 */
[----:B------:R-:W-:Y:S01]  /*6a50*/  FMUL.FTZ R78, R89, UR5 ;  /* 0x00000005594e7c20 */ /* 0x000fe20008410000 */
[----:B------:R-:W-:Y:S01]  /*6a60*/  FMUL.FTZ R196, R117, UR5 ;  /* 0x0000000575c47c20 */ /* 0x000fe20008410000 */
[----:B------:R-:W-:Y:S01]  /*6a70*/  FSEL R89, R4, -INF , P1 ;  /* 0xff80000004597808 */ /* 0x000fe20000800000 */
[----:B------:R-:W2:Y:S01]  /*6a80*/  SHFL.IDX PT, R97, R198, R209, 0x1f ;  /* 0x00001fd1c6617589 */ /* 0x000ea200000e0000 */
[----:B------:R-:W-:Y:S01]  /*6a90*/  FMUL.FTZ R197, R118, UR5 ;  /* 0x0000000576c57c20 */ /* 0x000fe20008410000 */
[----:B------:R-:W1:Y:S01]  /*6aa0*/  MUFU.TANH R235, R235 ;  /* 0x000000eb00eb7308 */ /* 0x000e620000002400 */
[----:B---3--:R-:W-:Y:S01]  /*6ab0*/  FMUL.FTZ R77, R88, UR5 ;  /* 0x00000005584d7c20 */ /* 0x008fe20008410000 */
[----:B------:R-:W-:Y:S01]  /*6ac0*/  FSEL R88, R18, -INF , P1 ;  /* 0xff80000012587808 */ /* 0x000fe20000800000 */
        /* <DEDUP_REMOVED lines=13> */
[----:B------:R2:W-:Y:S01]  /*6ba0*/  MUFU.TANH R3, R76 ;  /* 0x0000004c00037308 */ /* 0x0005e20000002400 */
[----:B---3--:R-:W-:Y:S01]  /*6bb0*/  FMUL.FTZ R73, R84, UR5 ;  /* 0x0000000554497c20 */ /* 0x008fe20008410000 */
[----:B-1----:R-:W-:Y:S01]  /*6bc0*/  FSEL R201, R235, -INF , P1 ;  /* 0xff800000ebc97808 */ /* 0x002fe20000800000 */
        /* <DEDUP_REMOVED lines=14> */
[----:B------:R-:W-:Y:S01]  /*6cb0*/  FMUL.FTZ R116, R116, UR5 ;  /* 0x0000000574747c20 */ /* 0x000fe20008410000 */
[----:B------:R-:W-:-:S06]  /*6cc0*/  FMUL.FTZ R119, R119, UR5 ;  /* 0x0000000577777c20 */ /* 0x000fcc0008410000 */
        /* <DEDUP_REMOVED lines=16> */
[--C-:B------:R-:W-:Y:S01]  /*6dd0*/  FFMA.FTZ R87, R87, UR4, -R94.reuse ;  /* 0x0000000457577c23 */ /* 0x100fe2000801085e */
[----:B------:R-:W-:Y:S01]  /*6de0*/  FFMA.FTZ R201, R201, UR4, -R94 ;  /* 0x00000004c9c97c23 */ /* 0x000fe2000801085e */
[----:B------:R-:W-:Y:S01]  /*6df0*/  FSEL R86, R3, -INF , P2 ;  /* 0xff80000003567808 */ /* 0x000fe20001000000 */
[----:B------:R-:W4:Y:S01]  /*6e00*/  SHFL.IDX PT, R94, R14, R232, 0x1f ;  /* 0x00001fe80e5e7589 */ /* 0x000f2200000e0000 */
[----:B------:R-:W-:Y:S01]  /*6e10*/  FSEL R85, R237, -INF , P1 ;  /* 0xff800000ed557808 */ /* 0x000fe20000800000 */
[----:B------:R-:W4:Y:S01]  /*6e20*/  MUFU.TANH R73, R73 ;  /* 0x0000004900497308 */ /* 0x000f220000002400 */
[--C-:B------:R-:W-:Y:S01]  /*6e30*/  FFMA.FTZ R117, R117, UR4, -R90.reuse ;  /* 0x0000000475757c23 */ /* 0x100fe2000801085a */
[----:B------:R-:W-:Y:S01]  /*6e40*/  FFMA.FTZ R89, R89, UR4, -R90 ;  /* 0x0000000459597c23 */ /* 0x000fe2000801085a */
[----:B--2---:R-:W-:Y:S01]  /*6e50*/  FSEL R90, R21, -INF , P1 ;  /* 0xff800000155a7808 */ /* 0x004fe20000800000 */
[--C-:B------:R-:W-:Y:S01]  /*6e60*/  FFMA.FTZ R86, R86, UR4, -R93.reuse ;  /* 0x0000000456567c23 */ /* 0x100fe2000801085d */
[----:B------:R-:W-:Y:S01]  /*6e70*/  FFMA.FTZ R85, R85, UR4, -R93 ;  /* 0x0000000455557c23 */ /* 0x000fe2000801085d */
[----:B---3--:R-:W-:Y:S01]  /*6e80*/  FSEL R93, R20, -INF , P2 ;  /* 0xff800000145d7808 */ /* 0x008fe20001000000 */
[--C-:B------:R-:W-:Y:S01]  /*6e90*/  FFMA.FTZ R200, R200, UR4, -R91.reuse ;  /* 0x00000004c8c87c23 */ /* 0x100fe2000801085b */
[----:B------:R-:W2:Y:S01]  /*6ea0*/  MUFU.TANH R75, R75 ;  /* 0x0000004b004b7308 */ /* 0x000ea20000002400 */
[----:B-1----:R-:W-:Y:S01]  /*6eb0*/  FSEL R95, R72, -INF , P1 ;  /* 0xff800000485f7808 */ /* 0x002fe20000800000 */
[----:B------:R-:W-:Y:S01]  /*6ec0*/  FFMA.FTZ R91, R90, UR4, -R91 ;  /* 0x000000045a5b7c23 */ /* 0x000fe2000801085b */
[----:B----4-:R-:W-:Y:S01]  /*6ed0*/  FSEL R90, R74, -INF , P2 ;  /* 0xff8000004a5a7808 */ /* 0x010fe20001000000 */
[--C-:B------:R-:W-:Y:S01]  /*6ee0*/  FFMA.FTZ R93, R93, UR4, -R92.reuse ;  /* 0x000000045d5d7c23 */ /* 0x100fe2000801085c */
[----:B------:R-:W-:Y:S01]  /*6ef0*/  FSEL R96, R76, -INF , P1 ;  /* 0xff8000004c607808 */ /* 0x000fe20000800000 */
[----:B------:R-:W-:-:S02]  /*6f00*/  FFMA.FTZ R92, R95, UR4, -R92 ;  /* 0x000000045f5c7c23 */ /* 0x000fc4000801085c */
[----:B------:R-:W1:Y:S01]  /*6f10*/  MUFU.TANH R77, R77 ;  /* 0x0000004d004d7308 */ /* 0x000e620000002400 */
[----:B------:R-:W-:Y:S01]  /*6f20*/  FSEL R95, R73, -INF , P2 ;  /* 0xff800000495f7808 */ /* 0x000fe20001000000 */
[--C-:B------:R-:W-:Y:S01]  /*6f30*/  FFMA.FTZ R90, R90, UR4, -R97.reuse ;  /* 0x000000045a5a7c23 */ /* 0x100fe20008010861 */
[----:B------:R-:W-:-:S03]  /*6f40*/  FFMA.FTZ R97, R96, UR4, -R97 ;  /* 0x0000000460617c23 */ /* 0x000fc60008010861 */
        /* <DEDUP_REMOVED lines=158> */
[----:B------:R-:W-:Y:S01]  /*7930*/  IADD3 R228, R9, 0x10, RZ ;  /* 0x0000001009e47810 */ /* 0x000fe20007ffe0ff */
[----:B------:R-:W-:Y:S01]  /*7940*/  FMUL.FTZ R28, R86, R28 ;  /* 0x0000001c561c7220 */ /* 0x000fe20000410000 */
[----:B------:R-:W-:Y:S01]  /*7950*/  FMUL.FTZ R29, R87, R29 ;  /* 0x0000001d571d7220 */ /* 0x000fe20000410000 */
[----:B--2---:R-:W-:Y:S01]  /*7960*/  FMUL.FTZ R38, R24, R38 ;  /* 0x0000002618267220 */ /* 0x004fe20000410000 */
[C---:B------:R-:W-:Y:S02]  /*7970*/  VIADD R231, R9.reuse, 0xc ;  /* 0x0000000c09e77836 */ /* 0x040fe40000000000 */
[----:B------:R-:W-:Y:S01]  /*7980*/  FMUL.FTZ R36, R26, R36 ;  /* 0x000000241a247220 */ /* 0x000fe20000410000 */
[----:B------:R-:W2:Y:S01]  /*7990*/  SHFL.IDX PT, R228, R227, R228, 0x1f ;  /* 0x00001fe4e3e47589 */ /* 0x000ea200000e0000 */
[C---:B------:R-:W-:Y:S01]  /*79a0*/  IADD3 R229, R9.reuse, 0x14, RZ ;  /* 0x0000001409e57810 */ /* 0x040fe20007ffe0ff */
[----:B------:R-:W-:-:S02]  /*79b0*/  VIADD R233, R9, 0x18 ;  /* 0x0000001809e97836 */ /* 0x000fc40000000000 */
[----:B------:R-:W-:Y:S01]  /*79c0*/  FFMA.FTZ R77, -R77, R77, 1 ;  /* 0x3f8000004d4d7423 */ /* 0x000fe2000001014d */
[----:B------:R-:W4:Y:S01]  /*79d0*/  SHFL.IDX PT, R227, R227, R12, 0x1f ;  /* 0x00001f0ce3e37589 */ /* 0x000f2200000e0000 */
[----:B------:R-:W-:Y:S01]  /*79e0*/  FFMA.FTZ R80, -R80, R80, 1 ;  /* 0x3f80000050507423 */ /* 0x000fe20000010150 */
[----:B------:R-:W-:Y:S01]  /*79f0*/  FFMA.FTZ R99, -R99, R99, 1 ;  /* 0x3f80000063637423 */ /* 0x000fe20000010163 */
[----:B------:R-:W-:Y:S01]  /*7a00*/  FFMA.FTZ R76, -R76, R76, 1 ;  /* 0x3f8000004c4c7423 */ /* 0x000fe2000001014c */
[----:B-1----:R-:W-:Y:S01]  /*7a10*/  FMUL.FTZ R35, R92, R35 ;  /* 0x000000235c237220 */ /* 0x002fe20000410000 */
        /* <DEDUP_REMOVED lines=30> */
[----:B------:R-:W-:Y:S01]  /*7c00*/  FFMA.FTZ R119, -R119, R119, 1 ;  /* 0x3f80000077777423 */ /* 0x000fe20000010177 */
[----:B------:R-:W-:Y:S01]  /*7c10*/  R2UR UR4, R236 ;  /* 0x00000000ec0472ca */ /* 0x000fe200000e0000 */
[----:B-1----:R-:W-:-:S05]  /*7c20*/  FFMA.FTZ R226, -R18, R18, 1 ;  /* 0x3f80000012e27423 */ /* 0x002fca0000010112 */
        /* <DEDUP_REMOVED lines=63> */
[----:B------:R4:W-:Y:S01]  /*8020*/  LDS R74, [R11+0x380] ;  /* 0x000380000b4a7984 */ /* 0x0009e20000000800 */
[----:B------:R-:W-:Y:S01]  /*8030*/  IADD3 R232, R9, 0x8, RZ ;  /* 0x0000000809e87810 */ /* 0x000fe20007ffe0ff */
[----:B-1----:R-:W-:-:S02]  /*8040*/  FMUL.FTZ R221, R93, R228 ;  /* 0x000000e45ddd7220 */ /* 0x002fc40000410000 */
[----:B------:R-:W1:Y:S02]  /*8050*/  SHFL.IDX PT, R227, R226, R229, 0x1f ;  /* 0x00001fe5e2e37589 */ /* 0x000e6400000e0000 */
[----:B------:R-:W-:Y:S02]  /*8060*/  FMUL.FTZ R221, R21, R221 ;  /* 0x000000dd15dd7220 */ /* 0x000fe40000410000 */
[----:B------:R4:W3:Y:S02]  /*8070*/  MUFU.EX2 R21, R218 ;  /* 0x000000da00157308 */ /* 0x0008e40000000800 */
[----:B----4-:R-:W4:Y:S01]  /*8080*/  SHFL.IDX PT, R218, R226, R232, 0x1f ;  /* 0x00001fe8e2da7589 */ /* 0x010f2200000e0000 */
[----:B------:R-:W-:Y:S01]  /*8090*/  FMUL.FTZ R40, R95, R40 ;  /* 0x000000285f287220 */ /* 0x000fe20000410000 */
[----:B------:R-:W-:Y:S01]  /*80a0*/  FADD.FTZ R50, R50, -R225 ;  /* 0x800000e132327221 */ /* 0x000fe20000010000 */
[----:B------:R-:W-:Y:S01]  /*80b0*/  FFMA.FTZ R11, -R79, R79, 1 ;  /* 0x3f8000004f0b7423 */ /* 0x000fe2000001014f */
[----:B------:R-:W-:Y:S01]  /*80c0*/  FMUL.FTZ R28, R13, R28 ;  /* 0x0000001c0d1c7220 */ /* 0x000fe20000410000 */
[----:B------:R-:W-:Y:S01]  /*80d0*/  FMUL.FTZ R43, R94, R43 ;  /* 0x0000002b5e2b7220 */ /* 0x000fe20000410000 */
[----:B------:R-:W3:Y:S01]  /*80e0*/  SHFL.IDX PT, R228, R226, R233, 0x1f ;  /* 0x00001fe9e2e47589 */ /* 0x000ee200000e0000 */
[----:B------:R-:W-:-:S02]  /*80f0*/  VIADD R234, R9, 0x1c ;  /* 0x0000001c09ea7836 */ /* 0x000fc40000000000 */
[----:B------:R-:W-:Y:S01]  /*8100*/  FMUL.FTZ R41, R77, R40 ;  /* 0x000000284d297220 */ /* 0x000fe20000410000 */
[--C-:B-1----:R-:W-:Y:S01]  /*8110*/  FADD.FTZ R49, R49, -R227.reuse ;  /* 0x800000e331317221 */ /* 0x102fe20000010000 */
[----:B------:R-:W-:Y:S01]  /*8120*/  FADD.FTZ R51, R51, -R227 ;  /* 0x800000e333337221 */ /* 0x000fe20000010000 */
[----:B------:R-:W-:Y:S01]  /*8130*/  FMUL.FTZ R11, R11, R28 ;  /* 0x0000001c0b0b7220 */ /* 0x000fe20000410000 */
[----:B------:R-:W-:Y:S01]  /*8140*/  FMUL.FTZ R40, R80, R43 ;  /* 0x0000002b50287220 */ /* 0x000fe20000410000 */
[----:B------:R-:W-:Y:S01]  /*8150*/  FMUL.FTZ R77, R10, R50 ;  /* 0x000000320a4d7220 */ /* 0x000fe20000410000 */
[----:B------:R-:W-:Y:S01]  /*8160*/  FFMA.FTZ R43, -R83, R83, 1 ;  /* 0x3f800000532b7423 */ /* 0x000fe20000010153 */
[----:B------:R-:W-:Y:S01]  /*8170*/  FFMA.FTZ R50, -R195, R195, 1 ;  /* 0x3f800000c3327423 */ /* 0x000fe200000101c3 */
[----:B------:R-:W-:Y:S01]  /*8180*/  FMUL.FTZ R49, R33, R49 ;  /* 0x0000003121317220 */ /* 0x000fe20000410000 */
[----:B------:R-:W-:Y:S01]  /*8190*/  FMUL.FTZ R28, R19, R51 ;  /* 0x00000033131c7220 */ /* 0x000fe20000410000 */
[----:B----4-:R-:W-:Y:S01]  /*81a0*/  FADD.FTZ R46, R46, -R218 ;  /* 0x800000da2e2e7221 */ /* 0x010fe20000010000 */
[----:B------:R-:W1:Y:S03]  /*81b0*/  SHFL.IDX PT, R226, R226, R234, 0x1f ;  /* 0x00001feae2e27589 */ /* 0x000e6600000e0000 */
[----:B------:R-:W-:Y:S01]  /*81c0*/  FMUL.FTZ R46, R18, R46 ;  /* 0x0000002e122e7220 */ /* 0x000fe20000410000 */
[----:B------:R-:W-:Y:S01]  /*81d0*/  FMUL.FTZ R50, R50, R49 ;  /* 0x0000003132327220 */ /* 0x000fe20000410000 */
[----:B------:R-:W-:Y:S01]  /*81e0*/  FMUL.FTZ R49, R99, R28 ;  /* 0x0000001c63317220 */ /* 0x000fe20000410000 */
[----:B------:R-:W4:Y:S01]  /*81f0*/  SHFL.IDX PT, R75, R74, R235, 0x1f ;  /* 0x00001feb4a4b7589 */ /* 0x000f2200000e0000 */
[----:B------:R-:W-:Y:S01]  /*8200*/  FMUL.FTZ R43, R43, R46 ;  /* 0x0000002e2b2b7220 */ /* 0x000fe20000410000 */
[----:B------:R-:W-:Y:S01]  /*8210*/  FFMA.FTZ R46, -R98, R98, 1 ;  /* 0x3f800000622e7423 */ /* 0x000fe20000010162 */
[----:B------:R-:W-:Y:S01]  /*8220*/  FMUL.FTZ R37, R76, R36 ;  /* 0x000000244c257220 */ /* 0x000fe20000410000 */
[----:B------:R-:W4:Y:S02]  /*8230*/  SHFL.IDX PT, R28, R74, R232, 0x1f ;  /* 0x00001fe84a1c7589 */ /* 0x000f2400000e0000 */
[----:B------:R-:W-:-:S02]  /*8240*/  FMUL.FTZ R46, R46, R77 ;  /* 0x0000004d2e2e7220 */ /* 0x000fc40000410000 */
[----:B------:R-:W4:Y:S04]  /*8250*/  SHFL.IDX PT, R80, R74, R9, 0x1f ;  /* 0x00001f094a507589 */ /* 0x000f2800000e0000 */
[----:B------:R-:W4:Y:S01]  /*8260*/  SHFL.IDX PT, R76, R74, R229, 0x1f ;  /* 0x00001fe54a4c7589 */ /* 0x000f2200000e0000 */
[----:B------:R-:W-:-:S03]  /*8270*/  FMUL.FTZ R72, R72, R35 ;  /* 0x0000002348487220 */ /* 0x000fc60000410000 */
[----:B------:R-:W4:Y:S01]  /*8280*/  SHFL.IDX PT, R77, R74, R231, 0x1f ;  /* 0x00001fe74a4d7589 */ /* 0x000f2200000e0000 */
[----:B------:R-:W4:Y:S01]  /*8290*/  MUFU.EX2 R35, R216 ;  /* 0x000000d800237308 */ /* 0x000f220000000800 */
[----:B------:R-:W-:Y:S02]  /*82a0*/  FADD.FTZ R44, R44, -R218 ;  /* 0x800000da2c2c7221 */ /* 0x000fe40000010000 */
[----:B------:R-:W4:Y:S04]  /*82b0*/  SHFL.IDX PT, R79, R74, R230, 0x1f ;  /* 0x00001fe64a4f7589 */ /* 0x000f2800000e0000 */
[----:B------:R-:W4:Y:S04]  /*82c0*/  SHFL.IDX PT, R78, R74, R233, 0x1f ;  /* 0x00001fe94a4e7589 */ /* 0x000f2800000e0000 */
[----:B------:R-:W4:Y:S01]  /*82d0*/  SHFL.IDX PT, R74, R74, R234, 0x1f ;  /* 0x00001fea4a4a7589 */ /* 0x000f2200000e0000 */
[----:B------:R-:W-:Y:S01]  /*82e0*/  FMUL.FTZ R44, R12, R44 ;  /* 0x0000002c0c2c7220 */ /* 0x000fe20000410000 */
[--C-:B---3--:R-:W-:Y:S01]  /*82f0*/  FADD.FTZ R52, R52, -R228.reuse ;  /* 0x800000e434347221 */ /* 0x108fe20000010000 */
[----:B------:R-:W-:-:S02]  /*8300*/  FADD.FTZ R54, R54, -R228 ;  /* 0x800000e436367221 */ /* 0x000fc40000010000 */
[----:B------:R-:W-:Y:S01]  /*8310*/  FMUL.FTZ R44, R81, R44 ;  /* 0x0000002c512c7220 */ /* 0x000fe20000410000 */
[----:B------:R-:W-:Y:S01]  /*8320*/  FMUL.FTZ R81, R20, R52 ;  /* 0x0000003414517220 */ /* 0x000fe20000410000 */
[----:B------:R-:W3:Y:S01]  /*8330*/  MUFU.EX2 R214, R214 ;  /* 0x000000d600d67308 */ /* 0x000ee20000000800 */
[----:B-1----:R-:W-:Y:S01]  /*8340*/  FADD.FTZ R55, R55, -R226 ;  /* 0x800000e237377221 */ /* 0x002fe20000010000 */
[----:B------:R-:W-:Y:S01]  /*8350*/  FMUL.FTZ R52, R21, R54 ;  /* 0x0000003615347220 */ /* 0x000fe20000410000 */
[----:B------:R-:W-:Y:S01]  /*8360*/  FMUL.FTZ R54, R100, R81 ;  /* 0x0000005164367220 */ /* 0x000fe20000410000 */
[----:B----4-:R-:W-:Y:S01]  /*8370*/  FADD.FTZ R81, R57, -R75 ;  /* 0x8000004b39517221 */ /* 0x010fe20000010000 */
[----:B------:R-:W-:-:S03]  /*8380*/  FADD.FTZ R45, R45, -R219 ;  /* 0x800000db2d2d7221 */ /* 0x000fc60000010000 */
[----:B------:R-:W1:Y:S01]  /*8390*/  MUFU.EX2 R36, R206 ;  /* 0x000000ce00247308 */ /* 0x000e620000000800 */
[--C-:B------:R-:W-:Y:S01]  /*83a0*/  FADD.FTZ R57, R60, -R28.reuse ;  /* 0x8000001c3c397221 */ /* 0x100fe20000010000 */
[----:B------:R-:W-:Y:S01]  /*83b0*/  FMUL.FTZ R84, R35, R55 ;  /* 0x0000003723547220 */ /* 0x000fe20000410000 */
[----:B------:R-:W-:Y:S01]  /*83c0*/  FADD.FTZ R28, R62, -R28 ;  /* 0x8000001c3e1c7221 */ /* 0x000fe20000010000 */
[----:B------:R-:W-:Y:S01]  /*83d0*/  FADD.FTZ R55, R56, -R80 ;  /* 0x8000005038377221 */ /* 0x000fe20000010000 */
[----:B------:R-:W-:-:S03]  /*83e0*/  FADD.FTZ R62, R65, -R76 ;  /* 0x8000004c413e7221 */ /* 0x000fc60000010000 */
[----:B------:R-:W4:Y:S01]  /*83f0*/  MUFU.EX2 R213, R213 ;  /* 0x000000d500d57308 */ /* 0x000f220000000800 */
[----:B------:R-:W-:Y:S01]  /*8400*/  FADD.FTZ R67, R67, -R76 ;  /* 0x8000004c43437221 */ /* 0x000fe20000010000 */
[----:B------:R-:W-:Y:S01]  /*8410*/  FADD.FTZ R56, R59, -R75 ;  /* 0x8000004b3b387221 */ /* 0x000fe20000010000 */
[----:B------:R-:W-:Y:S01]  /*8420*/  FFMA.FTZ R76, -R105, R105, 1 ;  /* 0x3f800000694c7423 */ /* 0x000fe20000010169 */
[----:B------:R-:W-:Y:S01]  /*8430*/  FMUL.FTZ R81, R200, R81 ;  /* 0x00000051c8517220 */ /* 0x000fe20000410000 */
[----:B------:R-:W-:Y:S01]  /*8440*/  FMUL.FTZ R45, R25, R45 ;  /* 0x0000002d192d7220 */ /* 0x000fe20000410000 */
[--C-:B------:R-:W-:Y:S01]  /*8450*/  FADD.FTZ R61, R61, -R77.reuse ;  /* 0x8000004d3d3d7221 */ /* 0x100fe20000010000 */
[----:B------:R-:W-:Y:S01]  /*8460*/  FADD.FTZ R60, R63, -R77 ;  /* 0x8000004d3f3c7221 */ /* 0x000fe20000010000 */
[----:B------:R-:W-:Y:S01]  /*8470*/  FADD.FTZ R53, R53, -R226 ;  /* 0x800000e235357221 */ /* 0x000fe20000010000 */
[----:B------:R-:W-:Y:S01]  /*8480*/  FADD.FTZ R58, R58, -R80 ;  /* 0x800000503a3a7221 */ /* 0x000fe20000010000 */
[----:B------:R-:W-:Y:S01]  /*8490*/  FFMA.FTZ R77, -R110, R110, 1 ;  /* 0x3f8000006e4d7423 */ /* 0x000fe2000001016e */
[----:B------:R-:W-:Y:S01]  /*84a0*/  FMUL.FTZ R28, R203, R28 ;  /* 0x0000001ccb1c7220 */ /* 0x000fe20000410000 */
[----:B------:R-:W-:Y:S01]  /*84b0*/  FFMA.FTZ R80, -R108, R108, 1 ;  /* 0x3f8000006c507423 */ /* 0x000fe2000001016c */
[----:B------:R-:W-:Y:S01]  /*84c0*/  FMUL.FTZ R57, R202, R57 ;  /* 0x00000039ca397220 */ /* 0x000fe20000410000 */
[--C-:B------:R-:W-:Y:S01]  /*84d0*/  FADD.FTZ R64, R64, -R79.reuse ;  /* 0x8000004f40407221 */ /* 0x100fe20000010000 */
[----:B------:R-:W-:Y:S01]  /*84e0*/  FMUL.FTZ R63, R201, R56 ;  /* 0x00000038c93f7220 */ /* 0x000fe20000410000 */
[----:B------:R-:W-:Y:S01]  /*84f0*/  FMUL.FTZ R76, R76, R81 ;  /* 0x000000514c4c7220 */ /* 0x000fe20000410000 */
[----:B------:R-:W-:Y:S01]  /*8500*/  FMUL.FTZ R45, R82, R45 ;  /* 0x0000002d522d7220 */ /* 0x000fe20000410000 */
[--C-:B------:R-:W-:Y:S01]  /*8510*/  FADD.FTZ R68, R68, -R78.reuse ;  /* 0x8000004e44447221 */ /* 0x100fe20000010000 */
[----:B------:R-:W-:Y:S01]  /*8520*/  FADD.FTZ R59, R70, -R78 ;  /* 0x8000004e463b7221 */ /* 0x000fe20000010000 */
[----:B------:R-:W-:Y:S01]  /*8530*/  FFMA.FTZ R81, -R109, R109, 1 ;  /* 0x3f8000006d517423 */ /* 0x000fe2000001016d */
[----:B------:R-:W-:Y:S01]  /*8540*/  FMUL.FTZ R56, R204, R61 ;  /* 0x0000003dcc387220 */ /* 0x000fe20000410000 */
[----:B------:R-:W-:Y:S01]  /*8550*/  FMUL.FTZ R30, R237, R30 ;  /* 0x0000001eed1e7220 */ /* 0x000fe20000410000 */
[----:B------:R-:W-:Y:S01]  /*8560*/  FMUL.FTZ R82, R34, R53 ;  /* 0x0000003522527220 */ /* 0x000fe20000410000 */
[----:B------:R-:W-:Y:S01]  /*8570*/  FADD.FTZ R79, R66, -R79 ;  /* 0x8000004f424f7221 */ /* 0x000fe20000010000 */
[--C-:B------:R-:W-:Y:S01]  /*8580*/  FADD.FTZ R71, R71, -R74.reuse ;  /* 0x8000004a47477221 */ /* 0x100fe20000010000 */
[----:B------:R-:W-:Y:S01]  /*8590*/  FFMA.FTZ R78, -R111, R111, 1 ;  /* 0x3f8000006f4e7423 */ /* 0x000fe2000001016f */
[----:B------:R-:W-:Y:S01]  /*85a0*/  FMUL.FTZ R61, R205, R60 ;  /* 0x0000003ccd3d7220 */ /* 0x000fe20000410000 */
[----:B------:R-:W-:Y:S01]  /*85b0*/  FMUL.FTZ R77, R77, R28 ;  /* 0x0000001c4d4d7220 */ /* 0x000fe20000410000 */
[----:B------:R-:W-:Y:S01]  /*85c0*/  FFMA.FTZ R51, -R102, R102, 1 ;  /* 0x3f80000066337423 */ /* 0x000fe20000010166 */
[----:B------:R-:W-:Y:S01]  /*85d0*/  FADD.FTZ R66, R69, -R74 ;  /* 0x8000004a45427221 */ /* 0x000fe20000010000 */
        /* <DEDUP_REMOVED lines=8> */
[----:B---3--:R-:W-:Y:S01]  /*8660*/  FMUL.FTZ R56, R214, R71 ;  /* 0x00000047d6387220 */ /* 0x008fe20000410000 */
[----:B------:R-:W-:Y:S01]  /*8670*/  FMUL.FTZ R51, R51, R52 ;  /* 0x0000003433337220 */ /* 0x000fe20000410000 */
[----:B-1----:R-:W-:Y:S01]  /*8680*/  FMUL.FTZ R55, R36, R55 ;  /* 0x0000003724377220 */ /* 0x002fe20000410000 */
[----:B------:R-:W-:Y:S01]  /*8690*/  FFMA.FTZ R82, -R114, R114, 1 ;  /* 0x3f80000072527423 */ /* 0x000fe20000010172 */
[----:B------:R-:W-:Y:S01]  /*86a0*/  FMUL.FTZ R61, R208, R79 ;  /* 0x0000004fd03d7220 */ /* 0x000fe20000410000 */
[----:B------:R-:W-:Y:S01]  /*86b0*/  FMUL.FTZ R83, R83, R28 ;  /* 0x0000001c53537220 */ /* 0x000fe20000410000 */
[----:B------:R-:W-:Y:S01]  /*86c0*/  F2FP.F16.F32.PACK_AB R71, R29, R30 ;  /* 0x0000001e1d47723e */ /* 0x000fe200000000ff */
[----:B------:R-:W-:Y:S01]  /*86d0*/  FMUL.FTZ R52, R103, R84 ;  /* 0x0000005467347220 */ /* 0x000fe20000410000 */
[----:B------:R-:W-:Y:S01]  /*86e0*/  FFMA.FTZ R75, -R106, R106, 1 ;  /* 0x3f8000006a4b7423 */ /* 0x000fe2000001016a */
[----:B------:R-:W-:Y:S01]  /*86f0*/  FMUL.FTZ R58, R199, R58 ;  /* 0x0000003ac73a7220 */ /* 0x000fe20000410000 */
[----:B------:R-:W-:Y:S01]  /*8700*/  FMUL.FTZ R74, R74, R63 ;  /* 0x0000003f4a4a7220 */ /* 0x000fe20000410000 */
[----:B------:R-:W-:Y:S01]  /*8710*/  FMUL.FTZ R79, R112, R57 ;  /* 0x00000039704f7220 */ /* 0x000fe20000410000 */
[----:B------:R-:W-:Y:S01]  /*8720*/  FMUL.FTZ R28, R212, R59 ;  /* 0x0000003bd41c7220 */ /* 0x000fe20000410000 */
[----:B------:R-:W-:Y:S01]  /*8730*/  FFMA.FTZ R84, -R113, R113, 1 ;  /* 0x3f80000071547423 */ /* 0x000fe20000010171 */
[----:B------:R-:W-:Y:S01]  /*8740*/  FMUL.FTZ R63, R209, R62 ;  /* 0x0000003ed13f7220 */ /* 0x000fe20000410000 */
[----:B------:R-:W-:Y:S01]  /*8750*/  FMUL.FTZ R57, R211, R68 ;  /* 0x00000044d3397220 */ /* 0x000fe20000410000 */
[----:B----4-:R-:W-:Y:S01]  /*8760*/  FMUL.FTZ R59, R213, R66 ;  /* 0x00000042d53b7220 */ /* 0x010fe20000410000 */
        /* <DEDUP_REMOVED lines=37> */
[----:B--2---:R-:W-:-:S05]  /*89c0*/  IMAD R30, R0, 0x3000, R194 ;  /* 0x00003000001e7824 */ /* 0x004fca00078e02c2 */
[----:B------:R-:W-:Y:S02]  /*89d0*/  LEA R11, R30, R17, 0x1 ;  /* 0x000000111e0b7211 */ /* 0x000fe400078e08ff */
[----:B------:R-:W-:-:S03]  /*89e0*/  F2FP.F16.F32.PACK_AB R30, R87, R86 ;  /* 0x00000056571e723e */ /* 0x000fc600000000ff */
        /* <DEDUP_REMOVED lines=219> */
.L_x_2765:
        /* <DEDUP_REMOVED lines=58> */
.L_x_2766:
[----:B--2---:R-:W2:Y:S01]  /*9b40*/  LDL R5, [R1+0x2c] ;  /* 0x00002c0001057983 */ /* 0x004ea20000100800 */
[----:B------:R-:W-:Y:S01]  /*9b50*/  IADD3 R16, R16, 0x1, RZ ;  /* 0x0000000110107810 */ /* 0x000fe20007ffe0ff */
[----:B------:R-:W-:Y:S02]  /*9b60*/  VIADD R0, R0, 0x1 ;  /* 0x0000000100007836 */ /* 0x000fe40000000000 */
[----:B------:R-:W-:-:S03]  /*9b70*/  VIADD R6, R6, 0x26820 ;  /* 0x0002682006067836 */ /* 0x000fc60000000000 */
[C---:B------:R-:W-:Y:S02]  /*9b80*/  ISETP.NE.AND P0, PT, R0.reuse, 0x2, PT ;  /* 0x000000020000780c */ /* 0x040fe40003f05270 */
[----:B------:R-:W-:Y:S02]  /*9b90*/  PRMT R6, RZ, 0x654, R6 ;  /* 0x00000654ff067816 */ /* 0x000fe40000000006 */
[----:B------:R-:W-:Y:S02]  /*9ba0*/  SEL R0, R0, RZ, P0 ;  /* 0x000000ff00007207 */ /* 0x000fe40000000000 */
[----:B------:R1:W-:Y:S01]  /*9bb0*/  SYNCS.ARRIVE.TRANS64.RED.A1T0 RZ, [R6+URZ], RZ ;  /* 0x000000ff06ff79a7 */ /* 0x0003e2000810043f */
[----:B--2---:R-:W-:Y:S02]  /*9bc0*/  ISETP.GE.AND P1, PT, R16, R5, PT ;  /* 0x000000051000720c */ /* 0x004fe40003f26270 */
[----:B------:R-:W-:-:S04]  /*9bd0*/  SEL R5, RZ, 0x1, P0 ;  /* 0x00000001ff057807 */ /* 0x000fc80000000000 */
[----:B------:R-:W-:-:S07]  /*9be0*/  LOP3.LUT R4, R4, R5, RZ, 0x3c, !PT ;  /* 0x0000000504047212 */ /* 0x000fce00078e3cff */
[----:B-1----:R-:W-:Y:S05]  /*9bf0*/  @!P1 BRA `(.L_x_2767) ;  /* 0xffffffc400309947 */ /* 0x002fea000383ffff */
.L_x_2756:
        /* <DEDUP_REMOVED lines=34> */
.L_x_2736:
[----:B------:R-:W-:Y:S05]  /*9e20*/  @P0 BRA `(.L_x_2735) ;  /* 0x0000003400500947 */ /* 0x000fea0003800000 */
[----:B------:R-:W2:Y:S01]  /*9e30*/  LDL.LU R6, [R1+0x30] ;  /* 0x0000300001067983 */ /* 0x000ea20000300800 */
[----:B------:R-:W1:Y:S01]  /*9e40*/  LDC R0, c[0x0][0x850] ;  /* 0x00021400ff007b82 */ /* 0x000e620000000800 */
[----:B------:R-:W3:Y:S01]  /*9e50*/  S2R R12, SR_TID.X ;  /* 0x00000000000c7919 */ /* 0x000ee20000002100 */
[----:B------:R-:W4:Y:S01]  /*9e60*/  S2R R5, SR_CgaCtaId ;  /* 0x0000000000057919 */ /* 0x000f220000008800 */
[----:B------:R-:W-:Y:S01]  /*9e70*/  MOV R4, 0x400 ;  /* 0x0000040000047802 */ /* 0x000fe20000000f00 */
[----:B------:R-:W-:Y:S01]  /*9e80*/  ULDC.64 UR4, c[0x0][0x818] ;  /* 0x0002060000047ab9 */ /* 0x000fe20000000a00 */
[----:B------:R-:W-:Y:S01]  /*9e90*/  ULDC.64 UR6, c[0x0][0x840] ;  /* 0x0002100000067ab9 */ /* 0x000fe20000000a00 */
[----:B------:R-:W5:Y:S04]  /*9ea0*/  LDL.LU R11, [R1+0x38] ;  /* 0x00003800010b7983 */ /* 0x000f680000300800 */
[----:B------:R-:W5:Y:S01]  /*9eb0*/  LDL.LU R10, [R1+0x34] ;  /* 0x00003400010a7983 */ /* 0x000f620000300800 */
[----:B-1----:R-:W-:Y:S01]  /*9ec0*/  ISETP.NE.AND P0, PT, R0, 0x1, PT ;  /* 0x000000010000780c */ /* 0x002fe20003f05270 */
[----:B---3--:R-:W-:-:S12]  /*9ed0*/  VIADD R13, R12, 0xffffff80 ;  /* 0xffffff800c0d7836 */ /* 0x008fd80000000000 */
[----:B------:R-:W5:Y:S01]  /*9ee0*/  @P0 LDC R0, c[0x0][0x854] ;  /* 0x00021500ff000b82 */ /* 0x000f620000000800 */
[----:B----4-:R-:W-:Y:S02]  /*9ef0*/  LEA R15, R5, R4, 0x18 ;  /* 0x00000004050f7211 */ /* 0x010fe400078ec0ff */
[----:B------:R-:W-:-:S05]  /*9f00*/  SHF.R.S32.HI R2, RZ, 0x1f, R13 ;  /* 0x0000001fff027819 */ /* 0x000fca000001140d */
[----:B------:R-:W1:Y:S01]  /*9f10*/  @P0 LDC R3, c[0x0][0x858] ;  /* 0x00021600ff030b82 */ /* 0x000e620000000800 */
[----:B------:R-:W-:Y:S01]  /*9f20*/  LEA.HI R2, R2, R13, RZ, 0x7 ;  /* 0x0000000d02027211 */ /* 0x000fe200078f38ff */
[----:B--2---:R-:W-:-:S05]  /*9f30*/  IMAD.SHL.U32 R4, R6, 0x2000, RZ ;  /* 0x0000200006047824 */ /* 0x004fca00078e00ff */
[----:B------:R-:W-:Y:S01]  /*9f40*/  SHF.R.S32.HI R5, RZ, 0x1f, R4 ;  /* 0x0000001fff057819 */ /* 0x000fe20000011404 */
[----:B-----5:R-:W-:-:S05]  /*9f50*/  @P0 IMAD.HI.U32 R0, R11, R0, RZ ;  /* 0x000000000b000227 */ /* 0x020fca00078e00ff */
[----:B-1----:R-:W-:Y:S02]  /*9f60*/  @P0 SHF.R.U32.HI R11, RZ, R3, R0 ;  /* 0x00000003ff0b0219 */ /* 0x002fe40000011600 */
[C---:B------:R-:W-:Y:S02]  /*9f70*/  LOP3.LUT R0, R2.reuse, 0xfffff80, RZ, 0xc0, !PT ;  /* 0x0fffff8002007812 */ /* 0x040fe400078ec0ff */
[----:B------:R-:W-:Y:S01]  /*9f80*/  SHF.R.S32.HI R3, RZ, 0x1f, R11 ;  /* 0x0000001fff037819 */ /* 0x000fe2000001140b */
[----:B------:R1:W-:Y:S01]  /*9f90*/  @P0 STL [R1+0x38], R11 ;  /* 0x0000380b01000387 */ /* 0x0003e20000100800 */
[----:B------:R-:W-:Y:S01]  /*9fa0*/  SHF.L.U32 R2, R2, 0x5, RZ ;  /* 0x0000000502027819 */ /* 0x000fe200000006ff */
[----:B------:R-:W-:Y:S02]  /*9fb0*/  IMAD.IADD R0, R13, 0x1, -R0 ;  /* 0x000000010d007824 */ /* 0x000fe400078e0a00 */
[C---:B------:R-:W-:Y:S01]  /*9fc0*/  IMAD R6, R3.reuse, UR4, RZ ;  /* 0x0000000403067c24 */ /* 0x040fe2000f8e02ff */
[----:B------:R-:W-:Y:S01]  /*9fd0*/  LOP3.LUT R7, R2, 0x3ffff000, RZ, 0xc0, !PT ;  /* 0x3ffff00002077812 */ /* 0x000fe200078ec0ff */
[----:B------:R-:W-:-:S02]  /*9fe0*/  IMAD R8, R3, UR6, RZ ;  /* 0x0000000603087c24 */ /* 0x000fc4000f8e02ff */
[----:B------:R-:W-:-:S04]  /*9ff0*/  IMAD.WIDE.U32 R2, R11, UR4, R4 ;  /* 0x000000040b027c25 */ /* 0x000fc8000f8e0004 */
[C---:B------:R-:W-:Y:S01]  /*a000*/  IMAD R9, R11.reuse, UR5, R6 ;  /* 0x000000050b097c24 */ /* 0x040fe2000f8e0206 */
[----:B------:R-:W-:Y:S01]  /*a010*/  SHF.R.S32.HI R6, RZ, 0x1f, R10 ;  /* 0x0000001fff067819 */ /* 0x000fe2000001140a */
[----:B------:R-:W-:Y:S01]  /*a020*/  IMAD.WIDE.U32 R4, R11, UR6, R4 ;  /* 0x000000060b047c25 */ /* 0x000fe2000f8e0004 */
[----:B------:R-:W-:Y:S02]  /*a030*/  ULDC.64 UR4, c[0x0][0x820] ;  /* 0x0002080000047ab9 */ /* 0x000fe40000000a00 */
[----:B------:R-:W-:Y:S01]  /*a040*/  IADD3 R3, R3, R9, RZ ;  /* 0x0000000903037210 */ /* 0x000fe20007ffe0ff */
[----:B-1----:R-:W-:Y:S01]  /*a050*/  IMAD R11, R11, UR7, R8 ;  /* 0x000000070b0b7c24 */ /* 0x002fe2000f8e0208 */
[----:B------:R-:W-:Y:S01]  /*a060*/  ULDC.64 UR6, c[0x0][0x848] ;  /* 0x0002120000067ab9 */ /* 0x000fe20000000a00 */
[----:B------:R-:W-:Y:S02]  /*a070*/  IMAD R0, R0, 0x4, R7 ;  /* 0x0000000400007824 */ /* 0x000fe400078e0207 */
[----:B------:R-:W-:-:S02]  /*a080*/  IMAD R7, R6, UR4, RZ ;  /* 0x0000000406077c24 */ /* 0x000fc4000f8e02ff */
[----:B------:R-:W-:Y:S02]  /*a090*/  IMAD.IADD R5, R5, 0x1, R11 ;  /* 0x0000000105057824 */ /* 0x000fe400078e020b */
[----:B------:R-:W-:Y:S02]  /*a0a0*/  IMAD R6, R6, UR6, RZ ;  /* 0x0000000606067c24 */ /* 0x000fe4000f8e02ff */
[C---:B------:R-:W-:Y:S02]  /*a0b0*/  IMAD R7, R10.reuse, UR5, R7 ;  /* 0x000000050a077c24 */ /* 0x040fe4000f8e0207 */
[----:B------:R-:W-:-:S04]  /*a0c0*/  IMAD.WIDE.U32 R2, R10, UR4, R2 ;  /* 0x000000040a027c25 */ /* 0x000fc8000f8e0002 */
[C---:B------:R-:W-:Y:S01]  /*a0d0*/  IMAD R9, R10.reuse, UR7, R6 ;  /* 0x000000070a097c24 */ /* 0x040fe2000f8e0206 */
[----:B------:R-:W-:Y:S01]  /*a0e0*/  IADD3 R7, R3, R7, RZ ;  /* 0x0000000703077210 */ /* 0x000fe20007ffe0ff */
[----:B------:R-:W-:Y:S01]  /*a0f0*/  IMAD.WIDE.U32 R4, R10, UR6, R4 ;  /* 0x000000060a047c25 */ /* 0x000fe2000f8e0004 */
[----:B------:R-:W-:Y:S05]  /*a100*/  WARPSYNC.ALL ;  /* 0x0000000000007948 */ /* 0x000fea0003800000 */
[----:B------:R-:W-:Y:S02]  /*a110*/  IMAD R0, R0, 0x4, R15 ;  /* 0x0000000400007824 */ /* 0x000fe400078e020f */
        /* <DEDUP_REMOVED lines=33> */
.L_x_2770:
[----:B------:R-:W-:Y:S01]  /*a330*/  @P0 ELECT P1, URZ, PT ;  /* 0x00000000003f082f */ /* 0x000fe20003820000 */
[----:B------:R1:W-:-:S12]  /*a340*/  UBLKRED.G.S.ADD.F32.RN [UR4], [UR6], UR7, desc[UR8] ;  /* 0x00000804060073bb */ /* 0x0003d800080a1407 */
[----:B------:R-:W-:Y:S02]  /*a350*/  @P1 PLOP3.LUT P0, PT, P1, PT, PT, 0x8, 0x0 ;  /* 0x000000000000181c */ /* 0x000fe40000f0e170 */
[----:B------:R-:W-:-:S11]  /*a360*/  PLOP3.LUT P1, PT, PT, PT, PT, 0x8, 0x0 ;  /* 0x000000000000781c */ /* 0x000fd60003f2e170 */
[----:B-1----:R-:W-:Y:S05]  /*a370*/  @P0 BRA.U.ANY `(.L_x_2770) ;  /* 0xfffffffd00ec0947 */ /* 0x002fea000393ffff */
[----:B------:R0:W-:Y:S01]  /*a380*/  UTMACMDFLUSH ;  /* 0x00000000000079b7 */ /* 0x0001e20000000000 */
[----:B------:R-:W-:-:S04]  /*a390*/  DEPBAR.LE SB0, 0x0 ;  /* 0x000080000000791a */ /* 0x000fc80000000000 */
.L_x_2769:
[----:B------:R-:W-:Y:S05]  /*a3a0*/  BSYNC B0 ;  /* 0x0000000000007941 */ /* 0x000fea0003800000 */
.L_x_2768:
        /* <DEDUP_REMOVED lines=25> */
.L_x_2771:
        /* <DEDUP_REMOVED lines=8> */
.L_x_2731:
        /* <DEDUP_REMOVED lines=29> */
.L_x_2773:
[----:B------:R-:W-:Y:S01]  /*a790*/  ULDC UR9, c[0x0][0x8cc] ;  /* 0x0002330000097ab9 */ /* 0x000fe20000000800 */
[----:B------:R-:W-:Y:S01]  /*a7a0*/  UMOV UR7, UR8 ;  /* 0x0000000800077c82 */ /* 0x000fe20008000000 */
[----:B------:R-:W-:-:S11]  /*a7b0*/  UISETP.NE.AND UP0, UPT, UR9, 0x1, UPT ;  /* 0x000000010900788c */ /* 0x000fd6000bf05270 */
[----:B------:R-:W-:Y:S02]  /*a7c0*/  @UP0 ULDC.64 UR10, c[0x0][0x8d0] ;  /* 0x00023400000a0ab9 */ /* 0x000fe40000000a00 */
[----:B------:R-:W-:-:S04]  /*a7d0*/  UIMAD.WIDE.U32 UR4, UR8, UR10, URZ ;  /* 0x0000000a080472a5 */ /* 0x000fc8000f8e003f */
[----:B------:R-:W-:-:S04]  /*a7e0*/  @UP0 USHF.R.U32.HI UR7, URZ, UR11, UR5 ;  /* 0x0000000b3f070299 */ /* 0x000fc80008011605 */
[----:B------:R-:W-:-:S12]  /*a7f0*/  UIMAD UR4, UR7, UR9, URZ ;  /* 0x00000009070472a4 */ /* 0x000fd8000f8e023f */
.L_x_2774:
        /* <DEDUP_REMOVED lines=67> */
.L_x_2777:
[----:B------:R-:W-:Y:S05]  /*ac30*/  BSYNC B0 ;  /* 0x0000000000007941 */ /* 0x000fea0003800000 */
.L_x_2776:
        /* <DEDUP_REMOVED lines=19> */
.L_x_2779:
[----:B------:R-:W-:Y:S05]  /*ad70*/  BSYNC B0 ;  /* 0x0000000000007941 */ /* 0x000fea0003800000 */
.L_x_2778:
[----:B------:R-:W-:Y:S06]  /*ad80*/  BAR.ARV 0xa, 0xa0 ;  /* 0x0282800000007b1d */ /* 0x000fec0000002000 */
[----:B------:R-:W-:Y:S04]  /*ad90*/  BSSY B0, `(.L_x_2780) ;  /* 0x0000003000007945 */ /* 0x000fe80003800000 */
[----:B------:R-:W-:Y:S05]  /*ada0*/  @!P0 BRA `(.L_x_2781) ;  /* 0x0000000000048947 */ /* 0x000fea0003800000 */
[----:B------:R-:W-:-:S04]  /*adb0*/  DEPBAR.LE SB0, 0x0 ;  /* 0x000080000000791a */ /* 0x000fc80000000000 */
.L_x_2781:
[----:B------:R-:W-:Y:S05]  /*adc0*/  BSYNC B0 ;  /* 0x0000000000007941 */ /* 0x000fea0003800000 */
.L_x_2780:
[----:B------:R-:W-:Y:S06]  /*add0*/  BAR.ARV 0xb, 0xa0 ;  /* 0x02c2800000007b1d */ /* 0x000fec0000002000 */
[----:B------:R-:W-:Y:S01]  /*ade0*/  UIADD3 UR12, UR8, 0x1, URZ ;  /* 0x00000001080c7890 */ /* 0x000fe2000fffe03f */
[----:B------:R-:W-:Y:S11]  /*adf0*/  BRA `(.L_x_2782) ;  /* 0x0000000000047947 */ /* 0x000ff60003800000 */
.L_x_2775:
[----:B------:R-:W-:-:S05]  /*ae00*/  UMOV UR12, UR8 ;  /* 0x00000008000c7c82 */ /* 0x000fca0008000000 */
.L_x_2782:
        /* <DEDUP_REMOVED lines=18> */
.L_x_2795:
        /* <DEDUP_REMOVED lines=20> */
.L_x_2784:
[----:B------:R-:W-:Y:S05]  /*b070*/  BSYNC B0 ;  /* 0x0000000000007941 */ /* 0x000fea0003800000 */
.L_x_2783:
        /* <DEDUP_REMOVED lines=13> */
.L_x_2786:
[----:B------:R-:W-:Y:S05]  /*b150*/  BSYNC B0 ;  /* 0x0000000000007941 */ /* 0x000fea0003800000 */
.L_x_2785:
[----:B------:R-:W-:Y:S06]  /*b160*/  BAR.ARV 0xa, 0xa0 ;  /* 0x0282800000007b1d */ /* 0x000fec0000002000 */
[----:B------:R-:W-:Y:S04]  /*b170*/  BSSY B0, `(.L_x_2787) ;  /* 0x0000003000007945 */ /* 0x000fe80003800000 */
[----:B------:R-:W-:Y:S05]  /*b180*/  @!P0 BRA `(.L_x_2788) ;  /* 0x0000000000048947 */ /* 0x000fea0003800000 */
[----:B------:R-:W-:-:S04]  /*b190*/  DEPBAR.LE SB0, 0x0 ;  /* 0x000080000000791a */ /* 0x000fc80000000000 */
.L_x_2788:
[----:B------:R-:W-:Y:S05]  /*b1a0*/  BSYNC B0 ;  /* 0x0000000000007941 */ /* 0x000fea0003800000 */
.L_x_2787:
        /* <DEDUP_REMOVED lines=13> */
.L_x_2790:
[----:B------:R-:W-:Y:S05]  /*b280*/  BSYNC B0 ;  /* 0x0000000000007941 */ /* 0x000fea0003800000 */
.L_x_2789:
        /* <DEDUP_REMOVED lines=13> */
.L_x_2792:
[----:B------:R-:W-:Y:S05]  /*b360*/  BSYNC B0 ;  /* 0x0000000000007941 */ /* 0x000fea0003800000 */
.L_x_2791:
[----:B------:R-:W-:Y:S01]  /*b370*/  UIADD3 UR12, UR12, 0x2, URZ ;  /* 0x000000020c0c7890 */ /* 0x000fe2000fffe03f */
[----:B------:R-:W-:Y:S06]  /*b380*/  BAR.ARV 0xa, 0xa0 ;  /* 0x0282800000007b1d */ /* 0x000fec0000002000 */
[----:B------:R-:W-:Y:S01]  /*b390*/  UISETP.GE.AND UP0, UPT, UR12, UR5, UPT ;  /* 0x000000050c00728c */ /* 0x000fe2000bf06270 */
[----:B------:R-:W-:Y:S04]  /*b3a0*/  BSSY B0, `(.L_x_2793) ;  /* 0x0000003000007945 */ /* 0x000fe80003800000 */
[----:B------:R-:W-:Y:S06]  /*b3b0*/  @!P0 BRA `(.L_x_2794) ;  /* 0x0000000000048947 */ /* 0x000fec0003800000 */
[----:B------:R-:W-:-:S04]  /*b3c0*/  DEPBAR.LE SB0, 0x0 ;  /* 0x000080000000791a */ /* 0x000fc80000000000 */
.L_x_2794:
[----:B------:R-:W-:Y:S05]  /*b3d0*/  BSYNC B0 ;  /* 0x0000000000007941 */ /* 0x000fea0003800000 */
.L_x_2793:
[----:B------:R-:W-:Y:S06]  /*b3e0*/  BAR.ARV 0xb, 0xa0 ;  /* 0x02c2800000007b1d */ /* 0x000fec0000002000 */
[----:B------:R-:W-:Y:S01]  /*b3f0*/  PLOP3.LUT P1, PT, PT, PT, UP0, 0x80, 0x0 ;  /* 0x000000000000781c */ /* 0x000fe20003f2f008 */
[----:B------:R-:W-:Y:S02]  /*b400*/  UIADD3 UR20, UR20, 0x3000, URZ ;  /* 0x0000300014147890 */ /* 0x000fe4000fffe03f */
[----:B------:R-:W-:-:S10]  /*b410*/  UIADD3 UR4, UR4, 0x3000, URZ ;  /* 0x0000300004047890 */ /* 0x000fd4000fffe03f */
[----:B------:R-:W-:Y:S05]  /*b420*/  @!P1 BRA `(.L_x_2795) ;  /* 0xfffffff800c09947 */ /* 0x000fea000383ffff */
[----:B------:R-:W-:Y:S05]  /*b430*/  BRA `(.L_x_2735) ;  /* 0x0000001c00cc7947 */ /* 0x000fea0003800000 */
.L_x_2772:
        /* <DEDUP_REMOVED lines=21> */
.L_x_2796:
[----:B------:R-:W-:Y:S01]  /*b590*/  ULDC UR8, c[0x0][0x8cc] ;  /* 0x0002330000087ab9 */ /* 0x000fe20000000800 */
[----:B------:R-:W-:Y:S01]  /*b5a0*/  UMOV UR11, UR7 ;  /* 0x00000007000b7c82 */ /* 0x000fe20008000000 */
[----:B------:R-:W-:-:S11]  /*b5b0*/  UISETP.NE.AND UP0, UPT, UR8, 0x1, UPT ;  /* 0x000000010800788c */ /* 0x000fd6000bf05270 */
[----:B------:R-:W-:Y:S02]  /*b5c0*/  @UP0 ULDC.64 UR12, c[0x0][0x8d0] ;  /* 0x00023400000c0ab9 */ /* 0x000fe40000000a00 */
[----:B------:R-:W-:-:S04]  /*b5d0*/  UIMAD.WIDE.U32 UR4, UR7, UR12, URZ ;  /* 0x0000000c070472a5 */ /* 0x000fc8000f8e003f */
[----:B------:R-:W-:-:S04]  /*b5e0*/  @UP0 USHF.R.U32.HI UR11, URZ, UR13, UR5 ;  /* 0x0000000d3f0b0299 */ /* 0x000fc80008011605 */
[----:B------:R-:W-:-:S12]  /*b5f0*/  UIMAD UR4, UR11, UR8, URZ ;  /* 0x000000080b0472a4 */ /* 0x000fd8000f8e023f */
.L_x_2797:
        /* <DEDUP_REMOVED lines=20> */
[----:B-1----:R-:W-:Y:S01]  /*b740*/  IADD3 R2, -R2, UR11, R3 ;  /* 0x0000000b02027c10 */ /* 0x002fe2000fffe103 */
[----:B------:R-:W-:-:S03]  /*b750*/  VIADD R3, R3, 0x5f ;  /* 0x0000005f03037836 */ /* 0x000fc60000000000 */
[----:B------:R-:W-:Y:S01]  /*b760*/  IADD3 R2, R2, -UR4, RZ ;  /* 0x8000000402027c10 */ /* 0x000fe2000fffe0ff */
        /* <DEDUP_REMOVED lines=10> */
[----:B------:R-:W-:Y:S01]  /*b810*/  MOV R9, UR20 ;  /* 0x0000001400097c02 */ /* 0x000fe20008000f00 */
[----:B------:R-:W-:Y:S01]  /*b820*/  ULDC UR4, c[0x0][0x2e8] ;  /* 0x0000ba0000047ab9 */ /* 0x000fe20000000800 */
[----:B------:R-:W-:Y:S01]  /*b830*/  ELECT P0, URZ, PT ;  /* 0x00000000003f782f */ /* 0x000fe20003800000 */
[----:B------:R-:W-:Y:S01]  /*b840*/  BSSY B0, `(.L_x_2798) ;  /* 0x000018d000007945 */ /* 0x000fe20003800000 */
[----:B------:R-:W-:Y:S01]  /*b850*/  SHF.R.S32.HI R9, RZ, 0x1f, R9 ;  /* 0x0000001fff097819 */ /* 0x000fe20000011409 */
[----:B------:R-:W-:Y:S02]  /*b860*/  UISETP.NE.AND UP0, UPT, UR4, 0x1, UPT ;  /* 0x000000010400788c */ /* 0x000fe4000bf05270 */
[----:B------:R-:W2:Y:S01]  /*b870*/  LDC.64 R6, c[0x0][0x730] ;  /* 0x0001cc00ff067b82 */ /* 0x000ea20000000a00 */
[----:B------:R-:W-:-:S07]  /*b880*/  UMOV UR12, UR20 ;  /* 0x00000014000c7c82 */ /* 0x000fce0008000000 */
        /* <DEDUP_REMOVED lines=22> */
[----:B------:R-:W-:Y:S01]  /*b9f0*/  IMAD R11, R11, UR21, R0 ;  /* 0x000000150b0b7c24 */ /* 0x000fe2000f8e0200 */
[----:B------:R-:W-:Y:S01]  /*ba00*/  MOV R0, RZ ;  /* 0x000000ff00007202 */ /* 0x000fe20000000f00 */
[----:B--2---:R-:W-:Y:S06]  /*ba10*/  @!P0 BRA `(.L_x_2799) ;  /* 0x0000001400bc8947 */ /* 0x004fec0003800000 */
        /* <DEDUP_REMOVED lines=10> */
.L_x_2828:
[----:B------:R-:W2:Y:S01]  /*bac0*/  LDL.64 R14, [R1] ;  /* 0x00000000010e7983 */ /* 0x000ea20000100a00 */
[----:B------:R-:W-:Y:S01]  /*bad0*/  IMAD.IADD R21, R7, 0x1, R11 ;  /* 0x0000000107157824 */ /* 0x000fe200078e020b */
[----:B------:R-:W-:Y:S02]  /*bae0*/  MOV R8, 0x1 ;  /* 0x0000000100087802 */ /* 0x000fe40000000f00 */
[----:B--2---:R-:W-:-:S05]  /*baf0*/  IADD3 R10, R15, R13, RZ ;  /* 0x0000000d0f0a7210 */ /* 0x004fca0007ffe0ff */
        /* <DEDUP_REMOVED lines=8> */
.L_x_2801:
[----:B------:R-:W-:Y:S01]  /*bb80*/  R2UR UR19, R5 ;  /* 0x00000000051372ca */ /* 0x000fe200000e0000 */
[----:B------:R-:W3:Y:S01]  /*bb90*/  LDC.64 R12, c[0x0][0x198] ;  /* 0x00006600ff0c7b82 */ /* 0x000ee20000000a00 */
[----:B------:R-:W-:Y:S01]  /*bba0*/  ULDC.64 UR4, c[0x0][0x700] ;  /* 0x0001c00000047ab9 */ /* 0x000fe20000000a00 */
[----:B------:R-:W-:Y:S01]  /*bbb0*/  R2UR UR8, R0 ;  /* 0x00000000000872ca */ /* 0x000fe200000e0000 */
[----:B------:R-:W-:Y:S01]  /*bbc0*/  IMAD.U32 R9, RZ, RZ, UR4 ;  /* 0x00000004ff097e24 */ /* 0x000fe2000f8e00ff */
[----:B------:R-:W-:Y:S01]  /*bbd0*/  UMOV UR24, 0x0 ;  /* 0x0000000000187882 */ /* 0x000fe20000000000 */
        /* <DEDUP_REMOVED lines=10> */
[----:B------:R-:W-:Y:S01]  /*bc80*/  IADD3 R2, P1, R14, UR19, RZ ;  /* 0x000000130e027c10 */ /* 0x000fe2000ff3e0ff */
[----:B------:R-:W-:Y:S01]  /*bc90*/  UIADD3 UR26, UR8, 0x1a000, URZ ;  /* 0x0001a000081a7890 */ /* 0x000fe2000fffe03f */
[----:B-1----:R-:W-:Y:S01]  /*bca0*/  MOV R3, UR19 ;  /* 0x0000001300037c02 */ /* 0x002fe20008000f00 */
[----:B------:R-:W-:-:S03]  /*bcb0*/  VIADD R14, R4, 0xffffffff ;  /* 0xffffffff040e7836 */ /* 0x000fc60000000000 */
[----:B------:R-:W-:Y:S01]  /*bcc0*/  LEA.HI.X.SX32 R3, R3, R10, 0x1, P1 ;  /* 0x0000000a03037211 */ /* 0x000fe200008f0eff */
[----:B------:R-:W-:Y:S01]  /*bcd0*/  UMOV UR27, UR17 ;  /* 0x00000011001b7c82 */ /* 0x000fe20008000000 */
[C---:B------:R-:W-:Y:S01]  /*bce0*/  LEA R11, P1, R2.reuse, R9, 0x2 ;  /* 0x00000009020b7211 */ /* 0x040fe200078210ff */
[----:B------:R1:W-:Y:S01]  /*bcf0*/  STL [R1+0x1c], R14 ;  /* 0x00001c0e01007387 */ /* 0x0003e20000100800 */
[----:B--2---:R-:W-:Y:S02]  /*bd00*/  MOV R10, UR5 ;  /* 0x00000005000a7c02 */ /* 0x004fe40008000f00 */
[----:B------:R-:W-:Y:S01]  /*bd10*/  R2UR UR4, R11 ;  /* 0x000000000b0472ca */ /* 0x000fe200000e0000 */
[----:B---3--:R-:W-:Y:S01]  /*bd20*/  IMAD.MOV.U32 R11, RZ, RZ, R12 ;  /* 0x000000ffff0b7224 */ /* 0x008fe200078e000c */
[----:B------:R-:W-:Y:S01]  /*bd30*/  LEA.HI.X R2, R2, R10, R3, 0x2, P1 ;  /* 0x0000000a02027211 */ /* 0x000fe200008f1403 */
[----:B------:R1:W-:Y:S01]  /*bd40*/  STL [R1+0x10], RZ ;  /* 0x000010ff01007387 */ /* 0x0003e20000100800 */
[----:B------:R-:W-:-:S02]  /*bd50*/  MOV R12, R13 ;  /* 0x0000000d000c7202 */ /* 0x000fc40000000f00 */
[----:B------:R-:W-:Y:S02]  /*bd60*/  R2UR UR5, R2 ;  /* 0x00000000020572ca */ /* 0x000fe400000e0000 */
[----:B------:R-:W-:Y:S02]  /*bd70*/  IADD3 R2, P1, R11, 0xf0, RZ ;  /* 0x000000f00b027810 */ /* 0x000fe40007f3e0ff */
[----:B------:R-:W-:Y:S02]  /*bd80*/  MOV R13, 0x8000 ;  /* 0x00008000000d7802 */ /* 0x000fe40000000f00 */
        /* <DEDUP_REMOVED lines=8> */
[----:B------:R-:W-:Y:S01]  /*be10*/  IMAD.X R13, RZ, RZ, R12, P1 ;  /* 0x000000ffff0d7224 */ /* 0x000fe200008e060c */
[----:B--2---:R-:W-:Y:S02]  /*be20*/  UIADD3 UR9, UR8, 0x26800, URZ ;  /* 0x0002680008097890 */ /* 0x004fe4000fffe03f */
[----:B------:R-:W-:Y:S02]  /*be30*/  UIADD3 UR24, UR8, 0x4000, URZ ;  /* 0x0000400008187890 */ /* 0x000fe4000fffe03f */
[----:B------:R-:W-:Y:S01]  /*be40*/  R2UR UR7, R13 ;  /* 0x000000000d0772ca */ /* 0x000fe200000e0000 */
[----:B------:R-:W-:Y:S01]  /*be50*/  UMOV UR16, 0x0 ;  /* 0x0000000000107882 */ /* 0x000fe20000000000 */
[----:B------:R-:W-:Y:S01]  /*be60*/  IADD3 R13, P1, R11, 0x3f0, RZ ;  /* 0x000003f00b0d7810 */ /* 0x000fe20007f3e0ff */
[----:B------:R-:W-:Y:S01]  /*be70*/  UMOV UR17, 0x10000000 ;  /* 0x1000000000117882 */ /* 0x000fe20000000000 */
[----:B------:R-:W-:Y:S01]  /*be80*/  UMOV UR27, UR11 ;  /* 0x0000000b001b7c82 */ /* 0x000fe20008000000 */
[----:B------:R-:W-:Y:S01]  /*be90*/  UMOV UR26, UR18 ;  /* 0x00000012001a7c82 */ /* 0x000fe20008000000 */
[----:B------:R-:W-:Y:S01]  /*bea0*/  R2UR UR14, R13 ;  /* 0x000000000d0e72ca */ /* 0x000fe200000e0000 */
[----:B------:R-:W-:Y:S01]  /*beb0*/  UMOV UR25, UR9 ;  /* 0x0000000900197c82 */ /* 0x000fe20008000000 */
[----:B------:R-:W-:-:S02]  /*bec0*/  IADD3.X R13, RZ, R12, RZ, P1, !PT ;  /* 0x0000000cff0d7210 */ /* 0x000fc40000ffe4ff */
[----:B------:R-:W-:Y:S02]  /*bed0*/  ISETP.GE.AND P1, PT, R5, R14, PT ;  /* 0x0000000e0500720c */ /* 0x000fe40003f26270 */
[----:B------:R-:W-:Y:S01]  /*bee0*/  R2UR UR15, R13 ;  /* 0x000000000d0f72ca */ /* 0x000fe200000e0000 */
[----:B------:R1:W-:-:S12]  /*bef0*/  UTMALDG.4D [UR8], [UR6], desc[UR16] ;  /* 0x00001008060075b4 */ /* 0x0003d80008019000 */
[----:B------:R1:W-:Y:S02]  /*bf00*/  UTMALDG.4D [UR24], [UR14], desc[UR16] ;  /* 0x000010180e0075b4 */ /* 0x0003e40008019000 */
[----:B-1----:R-:W-:Y:S05]  /*bf10*/  @P1 BRA `(.L_x_2802) ;  /* 0x0000000c00b01947 */ /* 0x002fea0003800000 */
[----:B------:R-:W-:Y:S01]  /*bf20*/  LOP3.LUT R16, RZ, R5, RZ, 0x33, !PT ;  /* 0x00000005ff107212 */ /* 0x000fe200078e33ff */
[----:B------:R-:W-:Y:S01]  /*bf30*/  IMAD.MOV.U32 R13, RZ, RZ, R5 ;  /* 0x000000ffff0d7224 */ /* 0x000fe200078e0005 */
[----:B------:R-:W-:Y:S02]  /*bf40*/  MOV R8, 0x1 ;  /* 0x0000000100087802 */ /* 0x000fe40000000f00 */
[C---:B------:R-:W-:Y:S01]  /*bf50*/  IADD3 R16, R4.reuse, R16, RZ ;  /* 0x0000001004107210 */ /* 0x040fe20007ffe0ff */
[----:B------:R-:W-:-:S05]  /*bf60*/  VIADD R4, R4, 0xfffffffe ;  /* 0xfffffffe04047836 */ /* 0x000fca0000000000 */
[----:B------:R-:W-:Y:S02]  /*bf70*/  ISETP.NE.AND P1, PT, R4, R5, PT ;  /* 0x000000050400720c */ /* 0x000fe40003f25270 */
[----:B------:R-:W-:-:S05]  /*bf80*/  LOP3.LUT R4, R16, 0x1, RZ, 0xc0, !PT ;  /* 0x0000000110047812 */ /* 0x000fca00078ec0ff */
[----:B------:R1:W-:Y:S06]  /*bf90*/  STL [R1+0x18], R4 ;  /* 0x0000180401007387 */ /* 0x0003ec0000100800 */
[----:B------:R-:W-:Y:S05]  /*bfa0*/  @!P1 BRA `(.L_x_2803) ;  /* 0x0000000800589947 */ /* 0x000fea0003800000 */
[----:B------:R-:W-:Y:S01]  /*bfb0*/  IADD3 R16, R16, -R4, RZ ;  /* 0x8000000410107210 */ /* 0x000fe20007ffe0ff */
[----:B------:R-:W-:Y:S01]  /*bfc0*/  IMAD.MOV.U32 R13, RZ, RZ, R5 ;  /* 0x000000ffff0d7224 */ /* 0x000fe200078e0005 */
[----:B------:R-:W-:-:S07]  /*bfd0*/  MOV R8, 0x1 ;  /* 0x0000000100087802 */ /* 0x000fce0000000f00 */
.L_x_2812:
[----:B--23--:R-:W-:-:S04]  /*bfe0*/  SHF.L.U32 R17, R8, 0x1f, RZ ;  /* 0x0000001f08117819 */ /* 0x00cfc800000006ff */
[----:B------:R-:W2:Y:S02]  /*bff0*/  SYNCS.PHASECHK.TRANS64.TRYWAIT P1, [R0+URZ+0x26840], R17 ;  /* 0x02684011000075a7 */ /* 0x000ea4000802017f */
[----:B--2---:R-:W-:Y:S05]  /*c000*/  @!P1 BRA `(.L_x_2804) ;  /* 0x0000001400749947 */ /* 0x004fea0003800000 */
.L_x_2829:
        /* <DEDUP_REMOVED lines=8> */
.L_x_2805:
        /* <DEDUP_REMOVED lines=29> */
.L_x_2830:
        /* <DEDUP_REMOVED lines=8> */
.L_x_2807:
        /* <DEDUP_REMOVED lines=31> */
.L_x_2831:
        /* <DEDUP_REMOVED lines=8> */
.L_x_2809:
        /* <DEDUP_REMOVED lines=24> */
.L_x_2833:
        /* <DEDUP_REMOVED lines=8> */
.L_x_2811:
        /* <DEDUP_REMOVED lines=28> */
.L_x_2803:
[----:B-1----:R-:W4:Y:S04]  /*c910*/  LDL.LU R4, [R1+0x18] ;  /* 0x0000180001047983 */ /* 0x002f280000300800 */
[----:B------:R1:W5:Y:S01]  /*c920*/  LDL R5, [R1+0x1c] ;  /* 0x00001c0001057983 */ /* 0x0003620000100800 */
[----:B----4-:R-:W-:-:S13]  /*c930*/  ISETP.NE.AND P1, PT, R4, RZ, PT ;  /* 0x000000ff0400720c */ /* 0x010fda0003f25270 */
[----:B-1----:R-:W-:Y:S05]  /*c940*/  @!P1 BRA `(.L_x_2802) ;  /* 0x0000000400249947 */ /* 0x002fea0003800000 */
[----:B------:R-:W-:-:S04]  /*c950*/  SHF.L.U32 R14, R8, 0x1f, RZ ;  /* 0x0000001f080e7819 */ /* 0x000fc800000006ff */
[----:B------:R-:W1:Y:S02]  /*c960*/  SYNCS.PHASECHK.TRANS64.TRYWAIT P1, [R0+URZ+0x26840], R14 ;  /* 0x0268400e000075a7 */ /* 0x000e64000802017f */
[----:B-1----:R-:W-:Y:S05]  /*c970*/  @!P1 BRA `(.L_x_2813) ;  /* 0x0000000c006c9947 */ /* 0x002fea0003800000 */
.L_x_2834:
        /* <DEDUP_REMOVED lines=8> */
.L_x_2814:
        /* <DEDUP_REMOVED lines=26> */
.L_x_2835:
        /* <DEDUP_REMOVED lines=8> */
.L_x_2816:
        /* <DEDUP_REMOVED lines=28> */
.L_x_2802:
        /* <DEDUP_REMOVED lines=8> */
.L_x_2836:
[----:B------:R-:W-:Y:S05]  /*ce60*/  @P1 BRA `(.L_x_2818) ;  /* 0x0000000000181947 */ /* 0x000fea0003800000 */
[----:B------:R-:W4:Y:S01]  /*ce70*/  S2R R2, SR_TID.X ;  /* 0x0000000000027919 */ /* 0x000f220000002100 */
[----:B-1----:R-:W-:-:S04]  /*ce80*/  IMAD.MOV.U32 R3, RZ, RZ, 0x3180 ;  /* 0x00003180ff037424 */ /* 0x002fc800078e00ff */
[----:B------:R1:W-:Y:S01]  /*ce90*/  SYNCS.ARRIVE.TRANS64 RZ, [R4+URZ+0x26830], R3 ;  /* 0x0268300304ff79a7 */ /* 0x0003e2000800003f */
[----:B----4-:R-:W-:-:S13]  /*cea0*/  LOP3.LUT P0, RZ, R2, 0x1f, RZ, 0xc0, !PT ;  /* 0x0000001f02ff7812 */ /* 0x010fda000780c0ff */
[----:B-1----:R-:W-:Y:S05]  /*ceb0*/  @!P0 BRA `(.L_x_2818) ;  /* 0x0000000000048947 */ /* 0x002fea0003800000 */
[----:B------:R-:W-:Y:S01]  /*cec0*/  BPT.TRAP 0x1 ;  /* 0x000000040000795c */ /* 0x000fe20000300000 */
.L_x_2818:
        /* <DEDUP_REMOVED lines=36> */
.L_x_2799:
[----:B------:R-:W-:Y:S05]  /*d110*/  BSYNC B0 ;  /* 0x0000000000007941 */ /* 0x000fea0003800000 */
.L_x_2798:
[----:B------:R-:W-:-:S03]  /*d120*/  UMOV UR4, 0xffffffff ;  /* 0xffffffff00047882 */ /* 0x000fc60000000000 */
[----:B------:R-:W-:Y:S05]  /*d130*/  BRA.DIV UR4, `(.L_x_2819) ;  /* 0x0000000604b87947 */ /* 0x000fea000b800000 */
[----:B------:R-:W-:-:S13]  /*d140*/  ELECT P6, URZ, PT ;  /* 0x00000000003f782f */ /* 0x000fda00038c0000 */
.L_x_2839:
[----:B------:R-:W-:Y:S05]  /*d150*/  @!P6 BRA `(.L_x_2735) ;  /* 0x000000000084e947 */ /* 0x000fea0003800000 */
[----:B------:R-:W2:Y:S02]  /*d160*/  LDL.LU R2, [R1+0xc] ;  /* 0x00000c0001027983 */ /* 0x000ea40000300800 */
[----:B--2---:R-:W-:-:S04]  /*d170*/  LOP3.LUT R2, R2, 0x2, RZ, 0xfc, !PT ;  /* 0x0000000202027812 */ /* 0x004fc800078efcff */
[----:B------:R-:W-:-:S13]  /*d180*/  ISETP.NE.AND P2, PT, R2, 0x3, PT ;  /* 0x000000030200780c */ /* 0x000fda0003f45270 */
[----:B------:R-:W-:Y:S05]  /*d190*/  @!P2 BRA `(.L_x_2820) ;  /* 0x000000000004a947 */ /* 0x000fea0003800000 */
[----:B------:R-:W-:Y:S01]  /*d1a0*/  BPT.TRAP 0x1 ;  /* 0x000000040000795c */ /* 0x000fe20000300000 */
.L_x_2820:
        /* <DEDUP_REMOVED lines=15> */
.L_x_2840:
[----:B------:R-:W2:Y:S02]  /*d2a0*/  SYNCS.PHASECHK.TRANS64.TRYWAIT P0, [R3+URZ], R2 ;  /* 0x00000002030075a7 */ /* 0x000ea4000800017f */
[----:B--2---:R-:W-:Y:S05]  /*d2b0*/  @!P0 BRA `(.L_x_2822) ;  /* 0x00000004008c8947 */ /* 0x004fea0003800000 */
.L_x_2841:
[----:B------:R-:W-:Y:S05]  /*d2c0*/  @!P2 BRA `(.L_x_2823) ;  /* 0x000000000004a947 */ /* 0x000fea0003800000 */
[----:B------:R-:W-:Y:S01]  /*d2d0*/  BPT.TRAP 0x1 ;  /* 0x000000040000795c */ /* 0x000fe20000300000 */
.L_x_2823:
[----:B--2---:R-:W-:-:S05]  /*d2e0*/  IADD3 R3, R9, 0x26840, RZ ;  /* 0x0002684009037810 */ /* 0x004fca0007ffe0ff */
[----:B------:R-:W-:-:S04]  /*d2f0*/  IMAD R5, R0, 0x8, R3 ;  /* 0x0000000800057824 */ /* 0x000fc800078e0203 */
[----:B------:R-:W2:Y:S02]  /*d300*/  SYNCS.PHASECHK.TRANS64.TRYWAIT P0, [R5+URZ], R4 ;  /* 0x00000004050075a7 */ /* 0x000ea4000800017f */
[----:B--2---:R-:W-:Y:S05]  /*d310*/  @!P0 BRA `(.L_x_2824) ;  /* 0x0000000400888947 */ /* 0x004fea0003800000 */
.L_x_2842:
[----:B------:R-:W-:-:S07]  /*d320*/  LEA R3, R6, R3, 0x3 ;  /* 0x0000000306037211 */ /* 0x000fce00078e18ff */
.L_x_2825:
[----:B---3--:R3:W4:Y:S02]  /*d330*/  SYNCS.PHASECHK.TRANS64.TRYWAIT P0, [R3+URZ], R2 ;  /* 0x00000002030075a7 */ /* 0x008724000800017f */
[----:B----4-:R-:W-:Y:S05]  /*d340*/  @!P0 NANOSLEEP.SYNCS 0x989680 ;  /* 0x009896800000895d */ /* 0x010fea0003900000 */
[----:B------:R-:W4:Y:S02]  /*d350*/  @!P0 SYNCS.PHASECHK.TRANS64 P0, [R3+URZ], R2 ;  /* 0x00000002030085a7 */ /* 0x000f24000800007f */
[----:B----4-:R-:W-:Y:S05]  /*d360*/  @!P0 BRA `(.L_x_2825) ;  /* 0xfffffffc00f08947 */ /* 0x010fea000383ffff */
.L_x_2735:
[----:B------:R-:W-:Y:S05]  /*d370*/  BSYNC B6 ;  /* 0x0000000000067941 */ /* 0x000fea0003800000 */
.L_x_2730:
[----:B------:R-:W-:Y:S05]  /*d380*/  EXIT ;  /* 0x000000000000794d */ /* 0x000fea0003800000 */
.L_x_2741:
[----:B------:R-:W-:Y:S01]  /*d390*/  IMAD.MOV.U32 R12, RZ, RZ, RZ ;  /* 0x000000ffff0c7224 */ /* 0x000fe200078e00ff */
[----:B------:R-:W-:Y:S01]  /*d3a0*/  MOV R11, 0x1f ;  /* 0x0000001f000b7802 */ /* 0x000fe20000000f00 */
[----:B------:R-:W-:-:S07]  /*d3b0*/  IMAD.MOV.U32 R15, RZ, RZ, -0x1 ;  /* 0xffffffffff0f7424 */ /* 0x000fce00078e00ff */
[----:B------:R-:W-:Y:S05]  /*d3c0*/  WARPSYNC.COLLECTIVE R15, `(.L_x_2826) ;  /* 0x000000000f087348 */ /* 0x000fea0003c00000 */
[----:B------:R1:W2:Y:S02]  /*d3d0*/  SHFL.IDX P6, R14, R13, R12, R11 ;  /* 0x0000000c0d0e7389 */ /* 0x0002a400000c000b */
[----:B-12---:R-:W-:Y:S01]  /*d3e0*/  ENDCOLLECTIVE ;  /* 0x000000000000791b */ /* 0x006fe20003800000 */
.L_x_2826:
[----:B------:R-:W-:Y:S05]  /*d3f0*/  BRA `(.L_x_2827) ;  /* 0xffffff3c00487947 */ /* 0x000fea000383ffff */
.L_x_2743:
[----:B----4-:R4:W1:Y:S02]  /*d400*/  SYNCS.PHASECHK.TRANS64.TRYWAIT P0, [R17+URZ+0x26800], R2 ;  /* 0x02680002110075a7 */ /* 0x010864000800017f */
[----:B-1----:R-:W-:Y:S05]  /*d410*/  @!P0 NANOSLEEP.SYNCS 0x989680 ;  /* 0x009896800000895d */ /* 0x002fea0003900000 */
[----:B------:R-:W1:Y:S02]  /*d420*/  @!P0 SYNCS.PHASECHK.TRANS64 P0, [R17+URZ+0x26800], R2 ;  /* 0x02680002110085a7 */ /* 0x000e64000800007f */
[----:B-1----:R-:W-:Y:S05]  /*d430*/  @!P0 BRA `(.L_x_2743) ;  /* 0xfffffffc00f08947 */ /* 0x002fea000383ffff */
[----:B------:R-:W-:Y:S05]  /*d440*/  BRA `(.L_x_2742) ;  /* 0xffffff3c005c7947 */ /* 0x000fea000383ffff */
.L_x_2748:
[----:B--2---:R2:W3:Y:S02]  /*d450*/  SYNCS.PHASECHK.TRANS64.TRYWAIT P1, [R6+URZ+0x26810], R21 ;  /* 0x02681015060075a7 */ /* 0x0044e4000802017f */
[----:B---3--:R-:W-:Y:S05]  /*d460*/  @!P1 NANOSLEEP.SYNCS 0x989680 ;  /* 0x009896800000995d */ /* 0x008fea0003900000 */
[----:B------:R-:W3:Y:S02]  /*d470*/  @!P1 SYNCS.PHASECHK.TRANS64 P1, [R6+URZ+0x26810], R21 ;  /* 0x02681015060095a7 */ /* 0x000ee4000802007f */
[----:B---3--:R-:W-:Y:S05]  /*d480*/  @!P1 BRA `(.L_x_2748) ;  /* 0xfffffffc00f09947 */ /* 0x008fea000383ffff */
[----:B------:R-:W-:Y:S05]  /*d490*/  BRA `(.L_x_2747) ;  /* 0xffffff4800147947 */ /* 0x000fea000383ffff */
.L_x_2752:
[----:B------:R1:W1:Y:S02]  /*d4a0*/  SYNCS.PHASECHK.TRANS64.TRYWAIT P1, [R6+URZ+0x26830], R21 ;  /* 0x02683015060075a7 */ /* 0x000264000802017f */
[----:B-1----:R-:W-:Y:S05]  /*d4b0*/  @!P1 NANOSLEEP.SYNCS 0x989680 ;  /* 0x009896800000995d */ /* 0x002fea0003900000 */
[----:B------:R-:W1:Y:S02]  /*d4c0*/  @!P1 SYNCS.PHASECHK.TRANS64 P1, [R6+URZ+0x26830], R21 ;  /* 0x02683015060095a7 */ /* 0x000e64000802007f */
[----:B-1----:R-:W-:Y:S05]  /*d4d0*/  @!P1 BRA `(.L_x_2752) ;  /* 0xfffffffc00f09947 */ /* 0x002fea000383ffff */
[----:B------:R-:W-:Y:S05]  /*d4e0*/  BRA `(.L_x_2751) ;  /* 0xffffff4c00107947 */ /* 0x000fea000383ffff */
.L_x_2760:
[----:B--2---:R2:W3:Y:S02]  /*d4f0*/  SYNCS.PHASECHK.TRANS64.TRYWAIT P1, [R6+URZ+0x26810], R15 ;  /* 0x0268100f060075a7 */ /* 0x0044e4000802017f */
[----:B---3--:R-:W-:Y:S05]  /*d500*/  @!P1 NANOSLEEP.SYNCS 0x989680 ;  /* 0x009896800000995d */ /* 0x008fea0003900000 */
[----:B------:R-:W3:Y:S02]  /*d510*/  @!P1 SYNCS.PHASECHK.TRANS64 P1, [R6+URZ+0x26810], R15 ;  /* 0x0268100f060095a7 */ /* 0x000ee4000802007f */
[----:B---3--:R-:W-:Y:S05]  /*d520*/  @!P1 BRA `(.L_x_2760) ;  /* 0xfffffffc00f09947 */ /* 0x008fea000383ffff */
[----:B------:R-:W-:Y:S05]  /*d530*/  BRA `(.L_x_2759) ;  /* 0xffffff8c001c7947 */ /* 0x000fea000383ffff */
.L_x_2764:
[----:B------:R1:W1:Y:S02]  /*d540*/  SYNCS.PHASECHK.TRANS64.TRYWAIT P1, [R6+URZ+0x26830], R15 ;  /* 0x0268300f060075a7 */ /* 0x000264000802017f */
[----:B-1----:R-:W-:Y:S05]  /*d550*/  @!P1 NANOSLEEP.SYNCS 0x989680 ;  /* 0x009896800000995d */ /* 0x002fea0003900000 */
[----:B------:R-:W1:Y:S02]  /*d560*/  @!P1 SYNCS.PHASECHK.TRANS64 P1, [R6+URZ+0x26830], R15 ;  /* 0x0268300f060095a7 */ /* 0x000e64000802007f */
[----:B-1----:R-:W-:Y:S05]  /*d570*/  @!P1 BRA `(.L_x_2764) ;  /* 0xfffffffc00f09947 */ /* 0x002fea000383ffff */
[----:B------:R-:W-:Y:S05]  /*d580*/  BRA `(.L_x_2763) ;  /* 0xffffff90000c7947 */ /* 0x000fea000383ffff */
.L_x_2800:
[----:B-1----:R1:W2:Y:S02]  /*d590*/  SYNCS.PHASECHK.TRANS64.TRYWAIT P1, [R0+URZ+0x26820], R3 ;  /* 0x02682003000075a7 */ /* 0x0022a4000802017f */
[----:B--2---:R-:W-:Y:S05]  /*d5a0*/  @!P1 NANOSLEEP.SYNCS 0x989680 ;  /* 0x009896800000995d */ /* 0x004fea0003900000 */
[----:B------:R-:W2:Y:S02]  /*d5b0*/  @!P1 SYNCS.PHASECHK.TRANS64 P1, [R0+URZ+0x26820], R3 ;  /* 0x02682003000095a7 */ /* 0x000ea4000802007f */
[----:B--2---:R-:W-:Y:S05]  /*d5c0*/  @!P1 BRA `(.L_x_2800) ;  /* 0xfffffffc00f09947 */ /* 0x004fea000383ffff */
[----:B------:R-:W-:Y:S05]  /*d5d0*/  BRA `(.L_x_2828) ;  /* 0xffffffe400387947 */ /* 0x000fea000383ffff */
.L_x_2804:
[----:B--2---:R2:W3:Y:S02]  /*d5e0*/  SYNCS.PHASECHK.TRANS64.TRYWAIT P1, [R0+URZ+0x26840], R17 ;  /* 0x02684011000075a7 */ /* 0x0044e4000802017f */
[----:B---3--:R-:W-:Y:S05]  /*d5f0*/  @!P1 NANOSLEEP.SYNCS 0x989680 ;  /* 0x009896800000995d */ /* 0x008fea0003900000 */
[----:B------:R-:W3:Y:S02]  /*d600*/  @!P1 SYNCS.PHASECHK.TRANS64 P1, [R0+URZ+0x26840], R17 ;  /* 0x02684011000095a7 */ /* 0x000ee4000802007f */
[----:B---3--:R-:W-:Y:S05]  /*d610*/  @!P1 BRA `(.L_x_2804) ;  /* 0xfffffffc00f09947 */ /* 0x008fea000383ffff */
[----:B------:R-:W-:Y:S05]  /*d620*/  BRA `(.L_x_2829) ;  /* 0xffffffe800787947 */ /* 0x000fea000383ffff */
.L_x_2806:
[----:B-1----:R1:W3:Y:S02]  /*d630*/  SYNCS.PHASECHK.TRANS64.TRYWAIT P1, [R0+URZ+0x26828], R17 ;  /* 0x02682811000075a7 */ /* 0x0022e4000802017f */
[----:B---3--:R-:W-:Y:S05]  /*d640*/  @!P1 NANOSLEEP.SYNCS 0x989680 ;  /* 0x009896800000995d */ /* 0x008fea0003900000 */
[----:B------:R-:W3:Y:S02]  /*d650*/  @!P1 SYNCS.PHASECHK.TRANS64 P1, [R0+URZ+0x26828], R17 ;  /* 0x02682811000095a7 */ /* 0x000ee4000802007f */
[----:B---3--:R-:W-:Y:S05]  /*d660*/  @!P1 BRA `(.L_x_2806) ;  /* 0xfffffffc00f09947 */ /* 0x008fea000383ffff */
[----:B------:R-:W-:Y:S05]  /*d670*/  BRA `(.L_x_2830) ;  /* 0xffffffe800f87947 */ /* 0x000fea000383ffff */
.L_x_2808:
[----:B---3--:R3:W4:Y:S02]  /*d680*/  SYNCS.PHASECHK.TRANS64.TRYWAIT P1, [R0+URZ+0x26848], R17 ;  /* 0x02684811000075a7 */ /* 0x008724000802017f */
[----:B----4-:R-:W-:Y:S05]  /*d690*/  @!P1 NANOSLEEP.SYNCS 0x989680 ;  /* 0x009896800000995d */ /* 0x010fea0003900000 */
[----:B------:R-:W4:Y:S02]  /*d6a0*/  @!P1 SYNCS.PHASECHK.TRANS64 P1, [R0+URZ+0x26848], R17 ;  /* 0x02684811000095a7 */ /* 0x000f24000802007f */
[----:B----4-:R-:W-:Y:S05]  /*d6b0*/  @!P1 BRA `(.L_x_2808) ;  /* 0xfffffffc00f09947 */ /* 0x010fea000383ffff */
[----:B------:R-:W-:Y:S05]  /*d6c0*/  BRA `(.L_x_2831) ;  /* 0xffffffec00807947 */ /* 0x000fea000383ffff */
.L_x_2810:
[----:B------:R-:W-:-:S07]  /*d6d0*/  SHF.L.U32 R4, R8, 0x1f, RZ ;  /* 0x0000001f08047819 */ /* 0x000fce00000006ff */
.L_x_2832:
[----:B----4-:R4:W1:Y:S02]  /*d6e0*/  SYNCS.PHASECHK.TRANS64.TRYWAIT P1, [R0+URZ+0x26820], R4 ;  /* 0x02682004000075a7 */ /* 0x010864000802017f */
[----:B-1----:R-:W-:Y:S05]  /*d6f0*/  @!P1 NANOSLEEP.SYNCS 0x989680 ;  /* 0x009896800000995d */ /* 0x002fea0003900000 */
[----:B------:R-:W1:Y:S02]  /*d700*/  @!P1 SYNCS.PHASECHK.TRANS64 P1, [R0+URZ+0x26820], R4 ;  /* 0x02682004000095a7 */ /* 0x000e64000802007f */
[----:B-1----:R-:W-:Y:S05]  /*d710*/  @!P1 BRA `(.L_x_2832) ;  /* 0xfffffffc00f09947 */ /* 0x002fea000383ffff */
[----:B------:R-:W-:Y:S05]  /*d720*/  BRA `(.L_x_2833) ;  /* 0xffffffec00e87947 */ /* 0x000fea000383ffff */
.L_x_2813:
[----:B-1----:R1:W4:Y:S02]  /*d730*/  SYNCS.PHASECHK.TRANS64.TRYWAIT P1, [R0+URZ+0x26840], R14 ;  /* 0x0268400e000075a7 */ /* 0x002324000802017f */
[----:B----4-:R-:W-:Y:S05]  /*d740*/  @!P1 NANOSLEEP.SYNCS 0x989680 ;  /* 0x009896800000995d */ /* 0x010fea0003900000 */
[----:B------:R-:W4:Y:S02]  /*d750*/  @!P1 SYNCS.PHASECHK.TRANS64 P1, [R0+URZ+0x26840], R14 ;  /* 0x0268400e000095a7 */ /* 0x000f24000802007f */
[----:B----4-:R-:W-:Y:S05]  /*d760*/  @!P1 BRA `(.L_x_2813) ;  /* 0xfffffffc00f09947 */ /* 0x010fea000383ffff */
[----:B------:R-:W-:Y:S05]  /*d770*/  BRA `(.L_x_2834) ;  /* 0xfffffff000807947 */ /* 0x000fea000383ffff */
.L_x_2815:
[----:B-1----:R1:W4:Y:S02]  /*d780*/  SYNCS.PHASECHK.TRANS64.TRYWAIT P1, [R0+URZ+0x26828], R14 ;  /* 0x0268280e000075a7 */ /* 0x002324000802017f */
[----:B----4-:R-:W-:Y:S05]  /*d790*/  @!P1 NANOSLEEP.SYNCS 0x989680 ;  /* 0x009896800000995d */ /* 0x010fea0003900000 */
[----:B------:R-:W4:Y:S02]  /*d7a0*/  @!P1 SYNCS.PHASECHK.TRANS64 P1, [R0+URZ+0x26828], R14 ;  /* 0x0268280e000095a7 */ /* 0x000f24000802007f */
[----:B----4-:R-:W-:Y:S05]  /*d7b0*/  @!P1 BRA `(.L_x_2815) ;  /* 0xfffffffc00f09947 */ /* 0x010fea000383ffff */
[----:B------:R-:W-:Y:S05]  /*d7c0*/  BRA `(.L_x_2835) ;  /* 0xfffffff000f47947 */ /* 0x000fea000383ffff */
.L_x_2817:
[----:B-1----:R1:W4:Y:S02]  /*d7d0*/  SYNCS.PHASECHK.TRANS64.TRYWAIT P0, [R4+URZ+0x26840], R3 ;  /* 0x02684003040075a7 */ /* 0x002324000800017f */
[----:B----4-:R-:W-:Y:S05]  /*d7e0*/  @!P0 NANOSLEEP.SYNCS 0x989680 ;  /* 0x009896800000895d */ /* 0x010fea0003900000 */
[----:B------:R-:W4:Y:S02]  /*d7f0*/  @!P0 SYNCS.PHASECHK.TRANS64 P0, [R4+URZ+0x26840], R3 ;  /* 0x02684003040085a7 */ /* 0x000f24000800007f */
[----:B----4-:R-:W-:Y:S05]  /*d800*/  @!P0 BRA `(.L_x_2817) ;  /* 0xfffffffc00f08947 */ /* 0x010fea000383ffff */
[----:B------:R-:W-:Y:S05]  /*d810*/  BRA `(.L_x_2836) ;  /* 0xfffffff400907947 */ /* 0x000fea000383ffff */
.L_x_2819:
[----:B------:R-:W-:Y:S01]  /*d820*/  BSSY B0, `(.L_x_2837) ;  /* 0x0000006000007945 */ /* 0x000fe20003800000 */
[----:B------:R-:W-:-:S07]  /*d830*/  MOV R15, 0xffffffff ;  /* 0xffffffff000f7802 */ /* 0x000fce0000000f00 */
[----:B------:R-:W-:Y:S05]  /*d840*/  WARPSYNC.COLLECTIVE R15, `(.L_x_2838) ;  /* 0x000000000f0c7348 */ /* 0x000fea0003c00000 */
[----:B------:R-:W-:Y:S02]  /*d850*/  ELECT P6, UR62, PT ;  /* 0x00000000003e782f */ /* 0x000fe400038c0000 */
[----:B------:R-:W-:Y:S01]  /*d860*/  MOV R14, UR62 ;  /* 0x0000003e000e7c02 */ /* 0x000fe20008000f00 */
[----:B------:R-:W-:Y:S10]  /*d870*/  ENDCOLLECTIVE ;  /* 0x000000000000791b */ /* 0x000ff40003800000 */
.L_x_2838:
[----:B------:R-:W-:Y:S05]  /*d880*/  BSYNC B0 ;  /* 0x0000000000007941 */ /* 0x000fea0003800000 */
.L_x_2837:
[----:B------:R-:W-:Y:S05]  /*d890*/  BRA `(.L_x_2839) ;  /* 0xfffffff8002c7947 */ /* 0x000fea000383ffff */
.L_x_2821:
[----:B-1----:R1:W2:Y:S02]  /*d8a0*/  SYNCS.PHASECHK.TRANS64.TRYWAIT P0, [R7+URZ], R4 ;  /* 0x00000004070075a7 */ /* 0x0022a4000800017f */
[----:B--2---:R-:W-:Y:S05]  /*d8b0*/  @!P0 NANOSLEEP.SYNCS 0x989680 ;  /* 0x009896800000895d */ /* 0x004fea0003900000 */
[----:B------:R-:W2:Y:S02]  /*d8c0*/  @!P0 SYNCS.PHASECHK.TRANS64 P0, [R7+URZ], R4 ;  /* 0x00000004070085a7 */ /* 0x000ea4000800007f */
[----:B--2---:R-:W-:Y:S05]  /*d8d0*/  @!P0 BRA `(.L_x_2821) ;  /* 0xfffffffc00f08947 */ /* 0x004fea000383ffff */
[----:B------:R-:W-:Y:S05]  /*d8e0*/  BRA `(.L_x_2840) ;  /* 0xfffffff8006c7947 */ /* 0x000fea000383ffff */
.L_x_2822:
[----:B--2---:R2:W3:Y:S02]  /*d8f0*/  SYNCS.PHASECHK.TRANS64.TRYWAIT P0, [R3+URZ], R2 ;  /* 0x00000002030075a7 */ /* 0x0044e4000800017f */
[----:B---3--:R-:W-:Y:S05]  /*d900*/  @!P0 NANOSLEEP.SYNCS 0x989680 ;  /* 0x009896800000895d */ /* 0x008fea0003900000 */
[----:B------:R-:W3:Y:S02]  /*d910*/  @!P0 SYNCS.PHASECHK.TRANS64 P0, [R3+URZ], R2 ;  /* 0x00000002030085a7 */ /* 0x000ee4000800007f */
[----:B---3--:R-:W-:Y:S05]  /*d920*/  @!P0 BRA `(.L_x_2822) ;  /* 0xfffffffc00f08947 */ /* 0x008fea000383ffff */
[----:B------:R-:W-:Y:S05]  /*d930*/  BRA `(.L_x_2841) ;  /* 0xfffffff800607947 */ /* 0x000fea000383ffff */
.L_x_2824:
[----:B--2---:R2:W3:Y:S02]  /*d940*/  SYNCS.PHASECHK.TRANS64.TRYWAIT P0, [R5+URZ], R4 ;  /* 0x00000004050075a7 */ /* 0x0044e4000800017f */
[----:B---3--:R-:W-:Y:S05]  /*d950*/  @!P0 NANOSLEEP.SYNCS 0x989680 ;  /* 0x009896800000895d */ /* 0x008fea0003900000 */
[----:B------:R-:W3:Y:S02]  /*d960*/  @!P0 SYNCS.PHASECHK.TRANS64 P0, [R5+URZ], R4 ;  /* 0x00000004050085a7 */ /* 0x000ee4000800007f */
[----:B---3--:R-:W-:Y:S05]  /*d970*/  @!P0 BRA `(.L_x_2824) ;  /* 0xfffffffc00f08947 */ /* 0x008fea000383ffff */
[----:B------:R-:W-:Y:S05]  /*d980*/  BRA `(.L_x_2842) ;  /* 0xfffffff800647947 */ /* 0x000fea000383ffff */
.L_x_2843:
        /* <DEDUP_REMOVED lines=15> */
.L_x_3739:


//--------------------- .text._ZN7cutlass13device_kernelIN5flash11enable_sm90INS1_16FlashAttnBwdSm90INS1_25CollectiveMainloopBwdSm90ILi2ELi2ELi2EN4cute5tupleIJNS5_1CILi1EEES8_S8_EEENS6_IJNS7_ILi96EEENS7_ILi128EEENS7_ILi64EEEEEENS_6half_tEfNS_4arch4Sm90ELb1ELb0ELb1ELb0ELb1ELb1ELb0ELb1ELi2ELi1ELi2ELi2ELb0EEENS1_24CollectiveEpilogueBwdGQAISD_fSG_Li256ELb0ELb1EEENS1_25SingleTileBwdLPTSchedulerILb0ELi128ELb1EEEEEEEEEvNT_6ParamsE --------------------------
	.section	.text._ZN7cutlass13device_kernelIN5flash11enable_sm90INS1_16FlashAttnBwdSm90INS1_25CollectiveMainloopBwdSm90ILi2ELi2ELi2EN4cute5tupleIJNS5_1CILi1EEES8_S8_EEENS6_IJNS7_ILi96EEENS7_ILi128EEENS7_ILi64EEEEEENS_6half_tEfNS_4arch4Sm90ELb1ELb0ELb1ELb0ELb1ELb1ELb0ELb1ELi2ELi1ELi2ELi2ELb0EEENS1_24CollectiveEpilogueBwdGQAISD_fSG_Li256ELb0ELb1EEENS1_25SingleTileBwdLPTSchedulerILb0ELi128ELb1EEEEEEEEEvNT_6ParamsE,"ax",@progbits
	.align	128
.text._ZN7cutlass13device_kernelIN5flash11enable_sm90INS1_16FlashAttnBwdSm90INS1_25CollectiveMainloopBwdSm90ILi2ELi2ELi2EN4cute5tupleIJNS5_1CILi1EEES8_S8_EEENS6_IJNS7_ILi96EEENS7_ILi128EEENS7_ILi64EEEEEENS_6half_tEfNS_4arch4Sm90ELb1ELb0ELb1ELb0ELb1ELb1ELb0ELb1ELi2ELi1ELi2ELi2ELb0EEENS1_24CollectiveEpilogueBwdGQAISD_fSG_Li256ELb0ELb1EEENS1_25SingleTileBwdLPTSchedulerILb0ELi128ELb1EEEEEEEEEvNT_6ParamsE:
        .type           _ZN7cutlass13device_kernelIN5flash11enable_sm90INS1_16FlashAttnBwdSm90INS1_25CollectiveMainloopBwdSm90ILi2ELi2ELi2EN4cute5tupleIJNS5_1CILi1EEES8_S8_EEENS6_IJNS7_ILi96EEENS7_ILi128EEENS7_ILi64EEEEEENS_6half_tEfNS_4arch4Sm90ELb1ELb0ELb1ELb0ELb1ELb1ELb0ELb1ELi2ELi1ELi2ELi2ELb0EEENS1_24CollectiveEpilogueBwdGQAISD_fSG_Li256ELb0ELb1EEENS1_25SingleTileBwdLPTSchedulerILb0ELi128ELb1EEEEEEEEEvNT_6ParamsE,@function
        .size           _ZN7cutlass13device_kernelIN5flash11enable_sm90INS1_16FlashAttnBwdSm90INS1_25CollectiveMainloopBwdSm90ILi2ELi2ELi2EN4cute5tupleIJNS5_1CILi1EEES8_S8_EEENS6_IJNS7_ILi96EEENS7_ILi128EEENS7_ILi64EEEEEENS_6half_tEfNS_4arch4Sm90ELb1ELb0ELb1ELb0ELb1ELb1ELb0ELb1ELi2ELi1ELi2ELi2ELb0EEENS1_24CollectiveEpilogueBwdGQAISD_fSG_Li256ELb0ELb1EEENS1_25SingleTileBwdLPTSchedulerILb0ELi128ELb1EEEEEEEEEvNT_6ParamsE,(.L_x_3740 - _ZN7cutlass13device_kernelIN5flash11enable_sm90INS1_16FlashAttnBwdSm90INS1_25CollectiveMainloopBwdSm90ILi2ELi2ELi2EN4cute5tupleIJNS5_1CILi1EEES8_S8_EEENS6_IJNS7_ILi96EEENS7_ILi128EEENS7_ILi64EEEEEENS_6half_tEfNS_4arch4Sm90ELb1ELb0ELb1ELb0ELb1ELb1ELb0ELb1ELi2ELi1ELi2ELi2ELb0EEENS1_24CollectiveEpilogueBwdGQAISD_fSG_Li256ELb0ELb1EEENS1_25SingleTileBwdLPTSchedulerILb0ELi128ELb1EEEEEEEEEvNT_6ParamsE)
        .other          _ZN7cutlass13device_kernelIN5flash11enable_sm90INS1_16FlashAttnBwdSm90INS1_25CollectiveMainloopBwdSm90ILi2ELi2ELi2EN4cute5tupleIJNS5_1CILi1EEES8_S8_EEENS6_IJNS7_ILi96EEENS7_ILi128EEENS7_ILi64EEEEEENS_6half_tEfNS_4arch4Sm90ELb1ELb0ELb1ELb0ELb1ELb1ELb0ELb1ELi2ELi1ELi2ELi2ELb0EEENS1_24CollectiveEpilogueBwdGQAISD_fSG_Li256ELb0ELb1EEENS1_25SingleTileBwdLPTSchedulerILb0ELi128ELb1EEEEEEEEEvNT_6ParamsE,@"STO_CUDA_ENTRY STV_DEFAULT"
_ZN7cutlass13device_kernelIN5flash11enable_sm90INS1_16FlashAttnBwdSm90INS1_25CollectiveMainloopBwdSm90ILi2ELi2ELi2EN4cute5tupleIJNS5_1CILi1EEES8_S8_EEENS6_IJNS7_ILi96EEENS7_ILi128EEENS7_ILi64EEEEEENS_6half_tEfNS_4arch4Sm90ELb1ELb0ELb1ELb0ELb1ELb1ELb0ELb1ELi2ELi1ELi2ELi2ELb0EEENS1_24CollectiveEpilogueBwdGQAISD_fSG_Li256ELb0ELb1EEENS1_25SingleTileBwdLPTSchedulerILb0ELi128ELb1EEEEEEEEEvNT_6ParamsE:
        /* <DEDUP_REMOVED lines=23> */
.L_x_2845:
[----:B------:R-:W-:Y:S05]  /*0170*/  BSYNC B0 ;  /* 0x0000000000007941 */ /* 0x000fea0003800000 */
.L_x_2844:
        /* <DEDUP_REMOVED lines=34> */
.L_x_2846:
        /* <DEDUP_REMOVED lines=22> */
.L_x_2847:
        /* <DEDUP_REMOVED lines=9> */
.L_x_2850:
        /* <DEDUP_REMOVED lines=32> */
.L_x_2851:
[----:B------:R-:W-:Y:S01]  /*0790*/  ULDC UR7, c[0x0][0x8cc] ;  /* 0x0002330000077ab9 */ /* 0x000fe20000000800 */
[----:B------:R-:W-:Y:S01]  /*07a0*/  UMOV UR38, UR10 ;  /* 0x0000000a00267c82 */ /* 0x000fe20008000000 */
[----:B------:R-:W-:-:S11]  /*07b0*/  UISETP.NE.AND UP0, UPT, UR7, 0x1, UPT ;  /* 0x000000010700788c */ /* 0x000fd6000bf05270 */
[----:B------:R-:W-:Y:S02]  /*07c0*/  @UP0 ULDC.64 UR8, c[0x0][0x8d0] ;  /* 0x0002340000080ab9 */ /* 0x000fe40000000a00 */
[----:B------:R-:W-:-:S04]  /*07d0*/  UIMAD.WIDE.U32 UR4, UR10, UR8, URZ ;  /* 0x000000080a0472a5 */ /* 0x000fc8000f8e003f */
[----:B------:R-:W-:-:S04]  /*07e0*/  @UP0 USHF.R.U32.HI UR38, URZ, UR9, UR5 ;  /* 0x000000093f260299 */ /* 0x000fc80008011605 */
[----:B------:R-:W-:-:S12]  /*07f0*/  UIMAD UR4, UR38, UR7, URZ ;  /* 0x00000007260472a4 */ /* 0x000fd8000f8e023f */
.L_x_2852:
[----:B------:R-:W-:Y:S01]  /*0800*/  ULDC UR40, c[0x0][0x8c0] ;  /* 0x0002300000287ab9 */ /* 0x000fe20000000800 */
[----:B------:R-:W-:Y:S01]  /*0810*/  UIADD3 UR4, UR10, -UR4, URZ ;  /* 0x800000040a047290 */ /* 0x000fe2000fffe03f */
[----:B------:R-:W1:Y:S01]  /*0820*/  LDC R0, c[0x0][0x8b4] ;  /* 0x00022d00ff007b82 */ /* 0x000e620000000800 */
[----:B------:R-:W-:Y:S01]  /*0830*/  UISETP.NE.AND UP0, UPT, UR40, 0x1, UPT ;  /* 0x000000012800788c */ /* 0x000fe2000bf05270 */
[----:B------:R-:W-:Y:S02]  /*0840*/  ULDC UR5, c[0x0][0x8cc] ;  /* 0x0002330000057ab9 */ /* 0x000fe40000000800 */
[----:B------:R-:W-:-:S08]  /*0850*/  UIMAD UR6, UR6, UR5, UR4 ;  /* 0x00000005060672a4 */ /* 0x000fd0000f8e0204 */
[----:B------:R-:W-:Y:S01]  /*0860*/  @UP0 ULDC UR4, c[0x0][0x8c4] ;  /* 0x0002310000040ab9 */ /* 0x000fe20000000800 */
[----:B------:R-:W-:Y:S01]  /*0870*/  @UP0 ULDC UR7, c[0x0][0x8c8] ;  /* 0x0002320000070ab9 */ /* 0x000fe20000000800 */
[----:B------:R-:W-:Y:S02]  /*0880*/  UIMAD.WIDE.U32 UR4, UR6, UR4, URZ ;  /* 0x00000004060472a5 */ /* 0x000fe4000f8e003f */
[----:B------:R-:W-:Y:S02]  /*0890*/  UMOV UR39, UR6 ;  /* 0x0000000600277c82 */ /* 0x000fe40008000000 */
[----:B------:R-:W-:Y:S02]  /*08a0*/  @UP0 USHF.R.U32.HI UR39, URZ, UR7, UR5 ;  /* 0x000000073f270299 */ /* 0x000fe40008011605 */
[----:B------:R-:W-:Y:S02]  /*08b0*/  ULOP3.LUT UR5, URZ, UR38, URZ, 0x33, !UPT ;  /* 0x000000263f057292 */ /* 0x000fe4000f8e333f */
[----:B------:R-:W-:-:S02]  /*08c0*/  UIADD3 UR4, -UR39, URZ, URZ ;  /* 0x0000003f27047290 */ /* 0x000fc4000fffe13f */
[----:B------:R-:W-:Y:S02]  /*08d0*/  ISETP.LE.AND P0, PT, RZ, UR39, PT ;  /* 0x00000027ff007c0c */ /* 0x000fe4000bf03270 */
[----:B------:R-:W-:Y:S01]  /*08e0*/  UIMAD UR40, UR40, UR4, UR6 ;  /* 0x00000004282872a4 */ /* 0x000fe2000f8e0206 */
[----:B-1----:R-:W-:-:S10]  /*08f0*/  VIADD R19, R0, UR5 ;  /* 0x0000000500137c36 */ /* 0x002fd40008000000 */
[----:B------:R-:W-:Y:S05]  /*0900*/  @!P0 BRA `(.L_x_2853) ;  /* 0x000000d8003c8947 */ /* 0x000fea0003800000 */
[----:B------:R-:W1:Y:S01]  /*0910*/  LDC R0, c[0x0][0x280] ;  /* 0x0000a000ff007b82 */ /* 0x000e620000000800 */
[----:B------:R-:W-:Y:S01]  /*0920*/  ULDC UR4, c[0x0][0x290] ;  /* 0x0000a40000047ab9 */ /* 0x000fe20000000800 */
[----:B------:R-:W-:Y:S02]  /*0930*/  PLOP3.LUT P0, PT, PT, PT, PT, 0x80, 0x0 ;  /* 0x000000000000781c */ /* 0x000fe40003f0f070 */
[----:B------:R-:W-:Y:S02]  /*0940*/  CS2R R120, SRZ ;  /* 0x0000000000787805 */ /* 0x000fe4000001ff00 */
[----:B------:R-:W-:Y:S02]  /*0950*/  CS2R R152, SRZ ;  /* 0x0000000000987805 */ /* 0x000fe4000001ff00 */
[----:B------:R-:W-:Y:S02]  /*0960*/  CS2R R122, SRZ ;  /* 0x00000000007a7805 */ /* 0x000fe4000001ff00 */
[----:B------:R-:W-:-:S02]  /*0970*/  CS2R R124, SRZ ;  /* 0x00000000007c7805 */ /* 0x000fc4000001ff00 */
[----:B------:R-:W-:Y:S01]  /*0980*/  CS2R R126, SRZ ;  /* 0x00000000007e7805 */ /* 0x000fe2000001ff00 */
[----:B------:R-:W2:Y:S01]  /*0990*/  LDC R3, c[0x0][0x74c] ;  /* 0x0001d300ff037b82 */ /* 0x000ea20000000800 */
        /* <DEDUP_REMOVED lines=15> */
[----:B-1----:R-:W-:Y:S01]  /*0a90*/  IMAD R2, R19, 0x80, R0 ;  /* 0x0000008013027824 */ /* 0x002fe200078e0200 */
[----:B------:R-:W-:Y:S02]  /*0aa0*/  IADD3 R0, R0, 0x5f, RZ ;  /* 0x0000005f00007810 */ /* 0x000fe40007ffe0ff */
[----:B------:R-:W-:-:S02]  /*0ab0*/  CS2R R160, SRZ ;  /* 0x0000000000a07805 */ /* 0x000fc4000001ff00 */
[----:B------:R-:W-:Y:S02]  /*0ac0*/  CS2R R162, SRZ ;  /* 0x0000000000a27805 */ /* 0x000fe4000001ff00 */
[----:B------:R-:W-:Y:S02]  /*0ad0*/  CS2R R164, SRZ ;  /* 0x0000000000a47805 */ /* 0x000fe4000001ff00 */
[----:B------:R-:W-:Y:S01]  /*0ae0*/  CS2R R166, SRZ ;  /* 0x0000000000a67805 */ /* 0x000fe2000001ff00 */
[----:B------:R-:W-:Y:S01]  /*0af0*/  IMAD.HI R0, R0, 0x2aaaaaab, RZ ;  /* 0x2aaaaaab00007827 */ /* 0x000fe200078e02ff */
[----:B------:R-:W-:Y:S02]  /*0b00*/  CS2R R168, SRZ ;  /* 0x0000000000a87805 */ /* 0x000fe4000001ff00 */
[----:B--2---:R-:W-:Y:S02]  /*0b10*/  IADD3 R2, R2, -UR4, -R3 ;  /* 0x8000000402027c10 */ /* 0x004fe4000fffe803 */
[----:B------:R-:W-:-:S02]  /*0b20*/  CS2R R170, SRZ ;  /* 0x0000000000aa7805 */ /* 0x000fc4000001ff00 */
[----:B------:R-:W-:Y:S02]  /*0b30*/  CS2R R172, SRZ ;  /* 0x0000000000ac7805 */ /* 0x000fe4000001ff00 */
[----:B------:R-:W-:Y:S02]  /*0b40*/  SHF.R.U32.HI R3, RZ, 0x1f, R0 ;  /* 0x0000001fff037819 */ /* 0x000fe40000011600 */
[----:B------:R-:W-:Y:S01]  /*0b50*/  CS2R R174, SRZ ;  /* 0x0000000000ae7805 */ /* 0x000fe2000001ff00 */
[----:B------:R-:W-:Y:S01]  /*0b60*/  IMAD.HI R2, R2, 0x2aaaaaab, RZ ;  /* 0x2aaaaaab02027827 */ /* 0x000fe200078e02ff */
[----:B------:R-:W-:Y:S02]  /*0b70*/  CS2R R176, SRZ ;  /* 0x0000000000b07805 */ /* 0x000fe4000001ff00 */
[----:B------:R-:W-:Y:S02]  /*0b80*/  LEA.HI.SX32 R4, R0, R3, 0x1c ;  /* 0x0000000300047211 */ /* 0x000fe400078fe2ff */
[----:B------:R-:W-:-:S02]  /*0b90*/  CS2R R178, SRZ ;  /* 0x0000000000b27805 */ /* 0x000fc4000001ff00 */
[----:B------:R-:W-:Y:S02]  /*0ba0*/  CS2R R180, SRZ ;  /* 0x0000000000b47805 */ /* 0x000fe4000001ff00 */
[----:B------:R-:W-:Y:S02]  /*0bb0*/  SHF.R.U32.HI R5, RZ, 0x1f, R2 ;  /* 0x0000001fff057819 */ /* 0x000fe40000011602 */
[----:B------:R-:W-:Y:S01]  /*0bc0*/  CS2R R182, SRZ ;  /* 0x0000000000b67805 */ /* 0x000fe2000001ff00 */
[----:B------:R1:W-:Y:S01]  /*0bd0*/  STL [R1+0x30], R4 ;  /* 0x0000300401007387 */ /* 0x0003e20000100800 */
[----:B------:R-:W-:-:S04]  /*0be0*/  LEA.HI.SX32 R5, R2, R5, 0x1c ;  /* 0x0000000502057211 */ /* 0x000fc800078fe2ff */
        /* <DEDUP_REMOVED lines=24> */
.L_x_2856:
        /* <DEDUP_REMOVED lines=15> */
.L_x_2855:
        /* <DEDUP_REMOVED lines=22> */
.L_x_2858:
        /* <DEDUP_REMOVED lines=15> */
.L_x_2857:
[----:B------:R-:W-:Y:S01]  /*10b0*/  SHF.R.S32.HI R7, RZ, 0x1f, R18 ;  /* 0x0000001fff077819 */ /* 0x000fe20000011412 */
[----:B------:R-:W-:-:S03]  /*10c0*/  UMOV UR4, 0xffffffff ;  /* 0xffffffff00047882 */ /* 0x000fc60000000000 */
[----:B------:R-:W-:-:S04]  /*10d0*/  LEA.HI R0, R7, R18, RZ, 0x7 ;  /* 0x0000001207007211 */ /* 0x000fc800078f38ff */
[----:B------:R-:W-:Y:S01]  /*10e0*/  SHF.R.S32.HI R13, RZ, 0x7, R0 ;  /* 0x00000007ff0d7819 */ /* 0x000fe20000011400 */
[----:B------:R-:W-:Y:S06]  /*10f0*/  BRA.DIV UR4, `(.L_x_2859) ;  /* 0x000000d204487947 */ /* 0x000fec000b800000 */
[----:B------:R1:W2:Y:S02]  /*1100*/  SHFL.IDX PT, R14, R13, RZ, 0x1f ;  /* 0x00001fff0d0e7589 */ /* 0x0002a400000e0000 */
.L_x_2975:
        /* <DEDUP_REMOVED lines=10> */
.L_x_2860:
        /* <DEDUP_REMOVED lines=10> */
[----:B--2---:R-:W-:Y:S01]  /*1250*/  LEA.HI R2, R14, R14, RZ, 0x1 ;  /* 0x0000000e0e027211 */ /* 0x004fe200078f08ff */
[----:B------:R-:W-:Y:S01]  /*1260*/  IMAD.IADD R6, R6, 0x1, -R9 ;  /* 0x0000000106067824 */ /* 0x000fe200078e0a09 */
[----:B-1-3--:R-:W-:Y:S02]  /*1270*/  IADD3 R10, -R11, 0x7f, R10 ;  /* 0x0000007f0b0a7810 */ /* 0x00afe40007ffe10a */
[----:B------:R-:W-:Y:S01]  /*1280*/  LOP3.LUT R5, R2, 0xfffffffe, RZ, 0xc0, !PT ;  /* 0xfffffffe02057812 */ /* 0x000fe200078ec0ff */
[----:B------:R-:W-:Y:S01]  /*1290*/  IMAD R6, R13, 0xc, R6 ;  /* 0x0000000c0d067824 */ /* 0x000fe200078e0206 */
[----:B------:R-:W-:Y:S01]  /*12a0*/  SHF.R.U32.HI R3, RZ, 0x3, R3 ;  /* 0x00000003ff037819 */ /* 0x000fe20000011603 */
[----:B------:R-:W-:-:S02]  /*12b0*/  IMAD R10, R19, 0x80, R10 ;  /* 0x00000080130a7824 */ /* 0x000fc400078e020a */
[----:B------:R-:W-:Y:S01]  /*12c0*/  IMAD.IADD R5, R14, 0x1, -R5 ;  /* 0x000000010e057824 */ /* 0x000fe200078e0a05 */
[----:B------:R-:W-:Y:S01]  /*12d0*/  LOP3.LUT R3, R4, R3, RZ, 0x3c, !PT ;  /* 0x0000000304037212 */ /* 0x000fe200078e3cff */
[----:B------:R-:W2:Y:S01]  /*12e0*/  LDL R14, [R1+0x30] ;  /* 0x00003000010e7983 */ /* 0x000ea20000100800 */
[----:B------:R-:W-:Y:S02]  /*12f0*/  IADD3 R10, R10, -UR4, RZ ;  /* 0x800000040a0a7c10 */ /* 0x000fe4000fffe0ff */
[----:B------:R-:W-:Y:S02]  /*1300*/  LEA R2, R6, R3, 0x9 ;  /* 0x0000000306027211 */ /* 0x000fe400078e48ff */
[----:B------:R-:W-:Y:S01]  /*1310*/  LOP3.LUT R3, R0, 0xffffff80, RZ, 0xc0, !PT ;  /* 0xffffff8000037812 */ /* 0x000fe200078ec0ff */
[----:B------:R-:W-:-:S03]  /*1320*/  IMAD.HI R10, R10, 0x2aaaaaab, RZ ;  /* 0x2aaaaaab0a0a7827 */ /* 0x000fc600078e02ff */
[----:B------:R-:W-:Y:S02]  /*1330*/  IADD3 R6, R18, -R3, RZ ;  /* 0x8000000312067210 */ /* 0x000fe40007ffe0ff */
[----:B------:R-:W-:Y:S02]  /*1340*/  SHF.R.U32.HI R9, RZ, 0x1f, R10 ;  /* 0x0000001fff097819 */ /* 0x000fe4000001160a */
[--C-:B------:R-:W-:Y:S02]  /*1350*/  SHF.R.S32.HI R12, RZ, 0x1f, R6.reuse ;  /* 0x0000001fff0c7819 */ /* 0x100fe40000011406 */
[----:B------:R-:W-:Y:S02]  /*1360*/  LEA.HI.SX32 R9, R10, R9, 0x1c ;  /* 0x000000090a097211 */ /* 0x000fe400078fe2ff */
[----:B------:R-:W-:Y:S01]  /*1370*/  LEA.HI R10, R12, R6, RZ, 0x2 ;  /* 0x000000060c0a7211 */ /* 0x000fe200078f10ff */
[----:B------:R1:W-:Y:S04]  /*1380*/  STL [R1+0x1c], R2 ;  /* 0x00001c0201007387 */ /* 0x0003e80000100800 */
[----:B------:R3:W-:Y:S04]  /*1390*/  STL [R1+0x18], R12 ;  /* 0x0000180c01007387 */ /* 0x0007e80000100800 */
[----:B------:R3:W-:Y:S01]  /*13a0*/  STL [R1+0x10], R10 ;  /* 0x0000100a01007387 */ /* 0x0007e20000100800 */
[----:B-1----:R-:W-:Y:S01]  /*13b0*/  IMAD R2, R13, 0x300, R6 ;  /* 0x000003000d027824 */ /* 0x002fe200078e0206 */
[----:B------:R-:W-:-:S03]  /*13c0*/  LOP3.LUT R3, R10, 0xfffffffc, RZ, 0xc0, !PT ;  /* 0xfffffffc0a037812 */ /* 0x000fc600078ec0ff */
        /* <DEDUP_REMOVED lines=35> */
[----:B------:R-:W-:Y:S01]  /*1600*/  IMAD R2, R2, 0x4, R17 ;  /* 0x0000000402027824 */ /* 0x000fe200078e0211 */
[----:B------:R-:W-:Y:S02]  /*1610*/  IADD3 R3, R6, -R3, RZ ;  /* 0x8000000306037210 */ /* 0x000fe40007ffe0ff */
[----:B--2---:R-:W-:-:S04]  /*1620*/  VIADDMNMX R237, R9, 0x1, R14, PT ;  /* 0x0000000109ed7846 */ /* 0x004fc8000380010e */
[----:B------:R-:W-:-:S13]  /*1630*/  ISETP.GE.AND P0, PT, R16, R237, PT ;  /* 0x000000ed1000720c */ /* 0x000fda0003f06270 */
[----:B---3--:R-:W-:Y:S05]  /*1640*/  @P0 BRA `(.L_x_2862) ;  /* 0x0000004000ec0947 */ /* 0x008fea0003800000 */
        /* <DEDUP_REMOVED lines=88> */
.L_x_2873:
[----:B-1----:R-:W2:Y:S02]  /*1bd0*/  LDL R6, [R1+0xc] ;  /* 0x00000c0001067983 */ /* 0x002ea40000100800 */
[----:B--2---:R-:W-:-:S04]  /*1be0*/  LOP3.LUT R6, R6, 0x1, RZ, 0xfc, !PT ;  /* 0x0000000106067812 */ /* 0x004fc800078efcff */
[----:B------:R-:W-:-:S13]  /*1bf0*/  ISETP.NE.AND P0, PT, R6, 0x3, PT ;  /* 0x000000030600780c */ /* 0x000fda0003f05270 */
[----:B------:R-:W-:Y:S05]  /*1c00*/  @!P0 BRA `(.L_x_2863) ;  /* 0x0000000000048947 */ /* 0x000fea0003800000 */
[----:B------:R-:W-:Y:S01]  /*1c10*/  BPT.TRAP 0x1 ;  /* 0x000000040000795c */ /* 0x000fe20000300000 */
.L_x_2863:
[----:B------:R-:W-:Y:S01]  /*1c20*/  IMAD R6, R0, 0x8, R17 ;  /* 0x0000000800067824 */ /* 0x000fe200078e0211 */
[----:B------:R-:W-:-:S04]  /*1c30*/  SHF.L.U32 R21, R4, 0x1f, RZ ;  /* 0x0000001f04157819 */ /* 0x000fc800000006ff */
[----:B------:R1:W2:Y:S01]  /*1c40*/  SYNCS.PHASECHK.TRANS64.TRYWAIT P1, [R6+URZ+0x26810], R21 ;  /* 0x02681015060075a7 */ /* 0x0002a2000802017f */
[----:B------:R-:W-:Y:S05]  /*1c50*/  @!P0 BRA `(.L_x_2864) ;  /* 0x0000000000048947 */ /* 0x000fea0003800000 */
[----:B------:R-:W-:Y:S01]  /*1c60*/  BPT.TRAP 0x1 ;  /* 0x000000040000795c */ /* 0x000fe20000300000 */
.L_x_2864:
[----:B------:R-:W-:-:S04]  /*1c70*/  IADD3 R7, R17, 0xe000, RZ ;  /* 0x0000e00011077810 */ /* 0x000fc80007ffe0ff */
[----:B------:R-:W-:-:S04]  /*1c80*/  SHF.R.U32.HI R7, RZ, 0x4, R7 ;  /* 0x00000004ff077819 */ /* 0x000fc80000011607 */
[----:B------:R-:W-:Y:S01]  /*1c90*/  LOP3.LUT R7, R7, 0x3fff, RZ, 0xc0, !PT ;  /* 0x00003fff07077812 */ /* 0x000fe200078ec0ff */
[----:B--2---:R-:W-:Y:S06]  /*1ca0*/  @P1 BRA `(.L_x_2865) ;  /* 0x0000000000081947 */ /* 0x004fec0003800000 */
[----:B------:R-:W2:Y:S02]  /*1cb0*/  SYNCS.PHASECHK.TRANS64.TRYWAIT P1, [R6+URZ+0x26810], R21 ;  /* 0x02681015060075a7 */ /* 0x000ea4000802017f */
[----:B--2---:R-:W-:Y:S05]  /*1cc0*/  @!P1 BRA `(.L_x_2866) ;  /* 0x000000c400849947 */ /* 0x004fea0003800000 */
.L_x_2865:
        /* <DEDUP_REMOVED lines=58> */
.L_x_2867:
[----:B------:R1:W1:Y:S01]  /*2070*/  SYNCS.PHASECHK.TRANS64.TRYWAIT P1, [R6+URZ+0x26830], R21 ;  /* 0x02683015060075a7 */ /* 0x000262000802017f */
[----:B------:R-:W-:Y:S05]  /*2080*/  @!P0 BRA `(.L_x_2868) ;  /* 0x0000000000048947 */ /* 0x000fea0003800000 */
[----:B------:R-:W-:Y:S01]  /*2090*/  BPT.TRAP 0x1 ;  /* 0x000000040000795c */ /* 0x000fe20000300000 */
.L_x_2868:
[----:B------:R-:W-:-:S04]  /*20a0*/  IADD3 R12, R17, 0x14000, RZ ;  /* 0x00014000110c7810 */ /* 0x000fc80007ffe0ff */
[----:B------:R-:W-:-:S04]  /*20b0*/  SHF.R.U32.HI R12, RZ, 0x4, R12 ;  /* 0x00000004ff0c7819 */ /* 0x000fc8000001160c */
[----:B------:R-:W-:-:S04]  /*20c0*/  LOP3.LUT R12, R12, 0x3fff, RZ, 0xc0, !PT ;  /* 0x00003fff0c0c7812 */ /* 0x000fc800078ec0ff */
[----:B------:R-:W-:Y:S01]  /*20d0*/  LOP3.LUT R19, R12, 0x10000, RZ, 0xfc, !PT ;  /* 0x000100000c137812 */ /* 0x000fe200078efcff */
[----:B-1----:R-:W-:Y:S06]  /*20e0*/  @P1 BRA `(.L_x_2869) ;  /* 0x0000000000081947 */ /* 0x002fec0003800000 */
[----:B------:R-:W1:Y:S02]  /*20f0*/  SYNCS.PHASECHK.TRANS64.TRYWAIT P1, [R6+URZ+0x26830], R21 ;  /* 0x02683015060075a7 */ /* 0x000e64000802017f */
[----:B-1----:R-:W-:Y:S05]  /*2100*/  @!P1 BRA `(.L_x_2870) ;  /* 0x000000c000889947 */ /* 0x002fea0003800000 */
.L_x_2869:
        /* <DEDUP_REMOVED lines=98> */
[----:B------:R-:W-:Y:S01]  /*2730*/  FMUL.FTZ R196, R118, UR10 ;  /* 0x0000000a76c47c20 */ /* 0x000fe20008410000 */
[----:B------:R-:W1:Y:S01]  /*2740*/  MUFU.TANH R185, R185 ;  /* 0x000000b900b97308 */ /* 0x000e620000002400 */
[----:B--2---:R-:W-:Y:S01]  /*2750*/  FSEL R96, R85, -INF , !P6 ;  /* 0xff80000055607808 */ /* 0x004fe20007000000 */
[----:B------:R-:W-:Y:S01]  /*2760*/  VIADD R118, R9, 0xc ;  /* 0x0000000c09767836 */ /* 0x000fe20000000000 */
[----:B------:R-:W-:Y:S01]  /*2770*/  ISETP.GT.AND P6, PT, R103, 0x39, PT ;  /* 0x000000396700780c */ /* 0x000fe20003fc4270 */
[----:B------:R-:W-:Y:S01]  /*2780*/  IMAD R236, R0, 0x300, R12 ;  /* 0x0000030000ec7824 */ /* 0x000fe200078e020c */
[----:B------:R-:W-:Y:S01]  /*2790*/  SHFL.IDX PT, R227, R15, R199, 0x1f ;  /* 0x00001fc70fe37589 */ /* 0x000fe200000e0000 */
[----:B------:R-:W-:-:S02]  /*27a0*/  FMUL.FTZ R115, R115, UR10 ;  /* 0x0000000a73737c20 */ /* 0x000fc40008410000 */
[----:B------:R-:W2:Y:S01]  /*27b0*/  MUFU.TANH R19, R19 ;  /* 0x0000001300137308 */ /* 0x000ea20000002400 */
[----:B----4-:R-:W-:Y:S01]  /*27c0*/  FSEL R97, R86, -INF , !P5 ;  /* 0xff80000056617808 */ /* 0x010fe20006800000 */
[----:B------:R-:W4:Y:S01]  /*27d0*/  SHFL.IDX PT, R225, R15, R118, 0x1f ;  /* 0x00001f760fe17589 */ /* 0x000f2200000e0000 */
[----:B------:R-:W-:-:S05]  /*27e0*/  ISETP.GT.AND P5, PT, R193, RZ, PT ;  /* 0x000000ffc100720c */ /* 0x000fca0003fa4270 */
[----:B------:R-:W5:Y:S01]  /*27f0*/  MUFU.TANH R186, R186 ;  /* 0x000000ba00ba7308 */ /* 0x000f620000002400 */
[----:B-1----:R-:W-:Y:S02]  /*2800*/  FSEL R100, R185, -INF , !P4 ;  /* 0xff800000b9647808 */ /* 0x002fe40006000000 */
[----:B------:R-:W-:-:S05]  /*2810*/  ISETP.GT.AND P4, PT, R193, 0x1, PT ;  /* 0x00000001c100780c */ /* 0x000fca0003f84270 */
[----:B------:R-:W1:Y:S01]  /*2820*/  MUFU.TANH R20, R20 ;  /* 0x0000001400147308 */ /* 0x000e620000002400 */
[----:B------:R-:W-:Y:S02]  /*2830*/  WARPGROUP.DEPBAR.LE gsb0, 0x0 ;  /* 0x00008000000079c5 */ /* 0x000fe40000010000 */
[----:B------:R-:W-:Y:S01]  /*2840*/  WARPGROUP.ARRIVE ;  /* 0x00000000000079c5 */ /* 0x000fe20000000000 */
[C---:B--2---:R-:W-:Y:S01]  /*2850*/  FSEL R226, R19.reuse, -INF , !P5 ;  /* 0xff80000013e27808 */ /* 0x044fe20006800000 */
[----:B------:R-:W-:Y:S01]  /*2860*/  FFMA.FTZ R19, -R19, R19, 1 ;  /* 0x3f80000013137423 */ /* 0x000fe20000010113 */
[C---:B------:R-:W-:Y:S02]  /*2870*/  ISETP.GT.AND P5, PT, R193.reuse, 0x9, PT ;  /* 0x00000009c100780c */ /* 0x040fe40003fa4270 */
[----:B------:R-:W2:Y:S01]  /*2880*/  MUFU.TANH R23, R23 ;  /* 0x0000001700177308 */ /* 0x000ea20000002400 */
[----:B------:R-:W-:Y:S01]  /*2890*/  HGMMA.64x96x16.F32 R24, gdesc[UR4], R24, gsb0 ;  /* 0x01600000041879f0 */ /* 0x000fe20008000818 */
[----:B------:R-:W-:Y:S01]  /*28a0*/  UIADD3 UR6, UR8, 0x4, URZ ;  /* 0x0000000408067890 */ /* 0x000fe2000fffe03f */
[----:B-----5:R-:W-:Y:S01]  /*28b0*/  FSEL R223, R186, -INF , !P6 ;  /* 0xff800000badf7808 */ /* 0x020fe20007000000 */
[----:B------:R-:W-:Y:S01]  /*28c0*/  UIADD3 UR4, UR9, 0x4, URZ ;  /* 0x0000000409047890 */ /* 0x000fe2000fffe03f */
[----:B------:R-:W-:Y:S01]  /*28d0*/  ISETP.GT.AND P6, PT, R193, 0x8, PT ;  /* 0x00000008c100780c */ /* 0x000fe20003fc4270 */
[----:B------:R-:W-:Y:S01]  /*28e0*/  UMOV UR7, 0x40000040 ;  /* 0x4000004000077882 */ /* 0x000fe20000000000 */
[----:B------:R-:W-:Y:S01]  /*28f0*/  UMOV UR5, 0x40000040 ;  /* 0x4000004000057882 */ /* 0x000fe20000000000 */
[----:B------:R-:W5:Y:S01]  /*2900*/  MUFU.TANH R72, R72 ;  /* 0x0000004800487308 */ /* 0x000f620000002400 */
[----:B-1----:R-:W-:-:S02]  /*2910*/  FSEL R224, R20, -INF , !P4 ;  /* 0xff80000014e07808 */ /* 0x002fc40006000000 */
[----:B------:R-:W-:-:S05]  /*2920*/  ISETP.GT.AND P4, PT, R193, 0x10, PT ;  /* 0x00000010c100780c */ /* 0x000fca0003f84270 */
[----:B------:R-:W1:Y:S01]  /*2930*/  MUFU.TANH R75, R75 ;  /* 0x0000004b004b7308 */ /* 0x000e620000002400 */
[----:B--2---:R-:W-:Y:S02]  /*2940*/  FSEL R219, R23, -INF , !P6 ;  /* 0xff80000017db7808 */ /* 0x004fe40007000000 */
[----:B------:R-:W-:-:S05]  /*2950*/  ISETP.GT.AND P6, PT, R193, 0x11, PT ;  /* 0x00000011c100780c */ /* 0x000fca0003fc4270 */
[----:B------:R-:W2:Y:S01]  /*2960*/  MUFU.TANH R21, R21 ;  /* 0x0000001500157308 */ /* 0x000ea20000002400 */
[----:B-----5:R-:W-:Y:S02]  /*2970*/  FSEL R221, R72, -INF , !P5 ;  /* 0xff80000048dd7808 */ /* 0x020fe40006800000 */
[----:B------:R-:W-:-:S05]  /*2980*/  ISETP.GT.AND P5, PT, R193, 0x18, PT ;  /* 0x00000018c100780c */ /* 0x000fca0003fa4270 */
[----:B------:R-:W5:Y:S01]  /*2990*/  MUFU.TANH R76, R76 ;  /* 0x0000004c004c7308 */ /* 0x000f620000002400 */
[----:B-1----:R-:W-:Y:S02]  /*29a0*/  FSEL R209, R75, -INF , !P4 ;  /* 0xff8000004bd17808 */ /* 0x002fe40006000000 */
        /* <DEDUP_REMOVED lines=24> */
[----:B------:R-:W-:Y:S01]  /*2b30*/  ISETP.GT.AND P5, PT, R193, 0x30, PT ;  /* 0x00000030c100780c */ /* 0x000fe20003fa4270 */
[----:B------:R-:W-:Y:S02]  /*2b40*/  WARPGROUP.DEPBAR.LE gsb0, 0x0 ;  /* 0x00008000000079c5 */ /* 0x000fe40000010000 */
[----:B------:R-:W-:Y:S02]  /*2b50*/  WARPGROUP.ARRIVE ;  /* 0x00000000000079c5 */ /* 0x000fe40000000000 */
[----:B------:R-:W5:Y:S01]  /*2b60*/  MUFU.TANH R88, R88 ;  /* 0x0000005800587308 */ /* 0x000f620000002400 */
[----:B-1----:R-:W-:Y:S02]  /*2b70*/  FSEL R206, R81, -INF , !P2 ;  /* 0xff80000051ce7808 */ /* 0x002fe40005000000 */
[----:B------:R-:W-:Y:S01]  /*2b80*/  ISETP.GT.AND P2, PT, R103, 0x31, PT ;  /* 0x000000316700780c */ /* 0x000fe20003f44270 */
[----:B------:R-:W-:Y:S01]  /*2b90*/  HGMMA.64x96x16.F32 R24, gdesc[UR4], R24, gsb0 ;  /* 0x01600000041879f0 */ /* 0x000fe20008000818 */
[----:B------:R-:W-:Y:S01]  /*2ba0*/  UIADD3 UR6, UR8, 0x6, URZ ;  /* 0x0000000608067890 */ /* 0x000fe2000fffe03f */
[----:B--2---:R-:W-:Y:S01]  /*2bb0*/  FSEL R204, R87, -INF , !P4 ;  /* 0xff80000057cc7808 */ /* 0x004fe20006000000 */
[----:B------:R-:W-:Y:S01]  /*2bc0*/  UIADD3 UR4, UR9, 0x6, URZ ;  /* 0x0000000609047890 */ /* 0x000fe2000fffe03f */
[----:B------:R-:W1:Y:S01]  /*2bd0*/  MUFU.TANH R89, R89 ;  /* 0x0000005900597308 */ /* 0x000e620000002400 */
[----:B------:R-:W-:Y:S01]  /*2be0*/  UMOV UR7, 0x40000040 ;  /* 0x4000004000077882 */ /* 0x000fe20000000000 */
[----:B------:R-:W-:Y:S01]  /*2bf0*/  UMOV UR5, 0x40000040 ;  /* 0x4000004000057882 */ /* 0x000fe20000000000 */
        /* <DEDUP_REMOVED lines=35> */
[----:B--2---:R-:W-:Y:S01]  /*2e30*/  FSEL R214, R106, -INF , !P2 ;  /* 0xff8000006ad67808 */ /* 0x004fe20005000000 */
[----:B------:R-:W-:Y:S02]  /*2e40*/  WARPGROUP.DEPBAR.LE gsb0, 0x0 ;  /* 0x00008000000079c5 */ /* 0x000fe40000010000 */
[----:B------:R-:W2:Y:S01]  /*2e50*/  LDS R190, [R190+0x380] ;  /* 0x00038000bebe7984 */ /* 0x000ea20000000800 */
[----:B------:R-:W-:Y:S01]  /*2e60*/  WARPGROUP.ARRIVE ;  /* 0x00000000000079c5 */ /* 0x000fe20000000000 */
[----:B------:R-:W-:Y:S02]  /*2e70*/  ISETP.GT.AND P2, PT, R193, 0x49, PT ;  /* 0x00000049c100780c */ /* 0x000fe40003f44270 */
[----:B------:R-:W4:Y:S01]  /*2e80*/  MUFU.TANH R110, R110 ;  /* 0x0000006e006e7308 */ /* 0x000f220000002400 */
[----:B-----5:R-:W-:Y:S02]  /*2e90*/  FSEL R216, R107, -INF , !P4 ;  /* 0xff8000006bd87808 */ /* 0x020fe40006000000 */
[----:B------:R-:W-:Y:S01]  /*2ea0*/  HGMMA.64x96x16.F32 R24, gdesc[UR4], R24, gsb0 ;  /* 0x01600000041879f0 */ /* 0x000fe20008000818 */
[----:B------:R-:W-:Y:S01]  /*2eb0*/  ULDC UR4, c[0x0][0x744] ;  /* 0x0001d10000047ab9 */ /* 0x000fe20000000800 */
[----:B------:R-:W-:Y:S01]  /*2ec0*/  ISETP.GT.AND P4, PT, R193, 0x50, PT ;  /* 0x00000050c100780c */ /* 0x000fe20003f84270 */
[--C-:B---3--:R-:W-:Y:S01]  /*2ed0*/  FFMA.FTZ R113, R113, UR4, -R104.reuse ;  /* 0x0000000471717c23 */ /* 0x108fe20008010868 */
[----:B------:R-:W-:Y:S01]  /*2ee0*/  FFMA.FTZ R104, R226, UR4, -R104 ;  /* 0x00000004e2687c23 */ /* 0x000fe20008010868 */
[----:B------:R-:W3:Y:S01]  /*2ef0*/  MUFU.TANH R111, R111 ;  /* 0x0000006f006f7308 */ /* 0x000ee20000002400 */
[----:B-1----:R-:W-:Y:S01]  /*2f00*/  FSEL R220, R112, -INF , !P6 ;  /* 0xff80000070dc7808 */ /* 0x002fe20007000000 */
[----:B----4-:R-:W-:Y:S01]  /*2f10*/  FFMA.FTZ R221, R221, UR4, -R225 ;  /* 0x00000004dddd7c23 */ /* 0x010fe200080108e1 */
[----:B------:R-:W-:Y:S01]  /*2f20*/  ISETP.GT.AND P6, PT, R193, 0x48, PT ;  /* 0x00000048c100780c */ /* 0x000fe20003fc4270 */
[--C-:B------:R-:W-:Y:S01]  /*2f30*/  FFMA.FTZ R94, R94, UR4, -R227.reuse ;  /* 0x000000045e5e7c23 */ /* 0x100fe200080108e3 */
[----:B------:R-:W-:-:S02]  /*2f40*/  FFMA.FTZ R209, R209, UR4, -R227 ;  /* 0x00000004d1d17c23 */ /* 0x000fc400080108e3 */
[----:B------:R-:W1:Y:S01]  /*2f50*/  SHFL.IDX PT, R227, R14, R118, 0x1f ;  /* 0x00001f760ee37589 */ /* 0x000e6200000e0000 */
[----:B------:R-:W4:Y:S01]  /*2f60*/  MUFU.TANH R114, R114 ;  /* 0x0000007200727308 */ /* 0x000f220000002400 */
[----:B------:R-:W-:Y:S02]  /*2f70*/  FSEL R215, R110, -INF , !P6 ;  /* 0xff8000006ed77808 */ /* 0x000fe40007000000 */
[----:B------:R-:W-:-:S05]  /*2f80*/  ISETP.GT.AND P6, PT, R193, 0x51, PT ;  /* 0x00000051c100780c */ /* 0x000fca0003fc4270 */
[----:B------:R-:W5:Y:S01]  /*2f90*/  MUFU.EX2 R113, R113 ;  /* 0x0000007100717308 */ /* 0x000f620000000800 */
[----:B---3--:R-:W-:Y:S02]  /*2fa0*/  FSEL R210, R111, -INF , !P2 ;  /* 0xff8000006fd27808 */ /* 0x008fe40005000000 */
[----:B------:R-:W-:-:S05]  /*2fb0*/  ISETP.GT.AND P2, PT, R193, 0x58, PT ;  /* 0x00000058c100780c */ /* 0x000fca0003f44270 */
[----:B------:R-:W-:Y:S01]  /*2fc0*/  MUFU.TANH R191, R191 ;  /* 0x000000bf00bf7308 */ /* 0x000fe20000002400 */
[----:B----4-:R-:W-:Y:S02]  /*2fd0*/  FSEL R212, R114, -INF , !P4 ;  /* 0xff80000072d47808 */ /* 0x010fe40006000000 */
[----:B------:R-:W-:Y:S01]  /*2fe0*/  ISETP.GT.AND P4, PT, R193, 0x59, PT ;  /* 0x00000059c100780c */ /* 0x000fe20003f84270 */
[----:B--2---:R-:W2:Y:S01]  /*2ff0*/  SHFL.IDX PT, R195, R190, R9, 0x1f ;  /* 0x00001f09bec37589 */ /* 0x004ea200000e0000 */
[--C-:B-1----:R-:W-:Y:S01]  /*3000*/  FFMA.FTZ R97, R97, UR4, -R227.reuse ;  /* 0x0000000461617c23 */ /* 0x102fe200080108e3 */
[----:B------:R-:W-:Y:S02]  /*3010*/  FFMA.FTZ R202, R202, UR4, -R227 ;  /* 0x00000004caca7c23 */ /* 0x000fe400080108e3 */
[----:B------:R-:W-:Y:S01]  /*3020*/  MUFU.TANH R115, R115 ;  /* 0x0000007300737308 */ /* 0x000fe20000002400 */
[----:B------:R-:W1:Y:S04]  /*3030*/  SHFL.IDX PT, R232, R190, R118, 0x1f ;  /* 0x00001f76bee87589 */ /* 0x000e6800000e0000 */
[----:B------:R-:W-:Y:S03]  /*3040*/  SHFL.IDX PT, R233, R190, R199, 0x1f ;  /* 0x00001fc7bee97589 */ /* 0x000fe600000e0000 */
[----:B------:R-:W-:Y:S08]  /*3050*/  MUFU.TANH R196, R196 ;  /* 0x000000c400c47308 */ /* 0x000ff00000002400 */
[----:B------:R-:W-:Y:S08]  /*3060*/  MUFU.TANH R201, R201 ;  /* 0x000000c900c97308 */ /* 0x000ff00000002400 */
[----:B------:R-:W3:Y:S01]  /*3070*/  MUFU.EX2 R104, R104 ;  /* 0x0000006800687308 */ /* 0x000ee20000000800 */
[----:B------:R-:W-:-:S02]  /*3080*/  WARPGROUP.DEPBAR.LE gsb0, 0x0 ;  /* 0x00008000000079c5 */ /* 0x000fc40000010000 */
[--C-:B--2---:R-:W-:Y:S01]  /*3090*/  FADD.FTZ R194, R24, -R195.reuse ;  /* 0x800000c318c27221 */ /* 0x104fe20000010000 */
[----:B------:R-:W-:Y:S01]  /*30a0*/  FFMA.FTZ R24, -R192, R192, 1 ;  /* 0x3f800000c0187423 */ /* 0x000fe200000101c0 */
[----:B------:R-:W-:Y:S01]  /*30b0*/  FMUL.FTZ R192, R116, UR10 ;  /* 0x0000000a74c07c20 */ /* 0x000fe20008410000 */
[----:B------:R-:W-:Y:S01]  /*30c0*/  FADD.FTZ R195, R26, -R195 ;  /* 0x800000c31ac37221 */ /* 0x000fe20000010000 */
[----:B-----5:R-:W-:Y:S01]  /*30d0*/  FMUL.FTZ R193, R113, R194 ;  /* 0x000000c271c17220 */ /* 0x020fe20000410000 */
[----:B------:R-:W-:Y:S01]  /*30e0*/  FMUL.FTZ R194, R117, UR10 ;  /* 0x0000000a75c27c20 */ /* 0x000fe20008410000 */
[C---:B------:R-:W-:Y:S02]  /*30f0*/  VIADD R117, R9.reuse, 0x8 ;  /* 0x0000000809757836 */ /* 0x040fe40000000000 */
[----:B------:R-:W-:Y:S01]  /*3100*/  FFMA.FTZ R26, R200, UR4, -R225 ;  /* 0x00000004c81a7c23 */ /* 0x000fe200080108e1 */
[----:B------:R-:W-:Y:S01]  /*3110*/  FMUL.FTZ R116, R24, R193 ;  /* 0x000000c118747220 */ /* 0x000fe20000410000 */
[C---:B------:R-:W-:Y:S01]  /*3120*/  IADD3 R193, R9.reuse, 0x4, RZ ;  /* 0x0000000409c17810 */ /* 0x040fe20007ffe0ff */
[----:B------:R-:W-:Y:S01]  /*3130*/  SHFL.IDX PT, R225, R14, R9, 0x1f ;  /* 0x00001f090ee17589 */ /* 0x000fe200000e0000 */
[----:B------:R-:W-:Y:S01]  /*3140*/  IADD3 R200, R9, 0x1c, RZ ;  /* 0x0000001c09c87810 */ /* 0x000fe20007ffe0ff */
[----:B------:R-:W2:Y:S02]  /*3150*/  MUFU.TANH R192, R192 ;  /* 0x000000c000c07308 */ /* 0x000ea40000002400 */
[----:B------:R-:W4:Y:S04]  /*3160*/  SHFL.IDX PT, R228, R15, R117, 0x1f ;  /* 0x00001f750fe47589 */ /* 0x000f2800000e0000 */
[----:B------:R-:W5:Y:S02]  /*3170*/  SHFL.IDX PT, R24, R15, R193, 0x1f ;  /* 0x00001fc10f187589 */ /* 0x000f6400000e0000 */
[----:B------:R-:W2:Y:S02]  /*3180*/  MUFU.TANH R194, R194 ;  /* 0x000000c200c27308 */ /* 0x000ea40000002400 */
[----:B------:R-:W2:Y:S04]  /*3190*/  SHFL.IDX PT, R229, R15, R200, 0x1f ;  /* 0x00001fc80fe57589 */ /* 0x000ea800000e0000 */
[----:B------:R-:W2:Y:S01]  /*31a0*/  SHFL.IDX PT, R227, R13, R117, 0x1f ;  /* 0x00001f750de37589 */ /* 0x000ea200000e0000 */
[----:B---3--:R-:W-:Y:S01]  /*31b0*/  FMUL.FTZ R195, R104, R195 ;  /* 0x000000c368c37220 */ /* 0x008fe20000410000 */
[----:B-1----:R-:W-:Y:S01]  /*31c0*/  FADD.FTZ R29, R29, -R232 ;  /* 0x800000e81d1d7221 */ /* 0x002fe20000010000 */
[----:B------:R-:W-:Y:S01]  /*31d0*/  MUFU.EX2 R26, R26 ;  /* 0x0000001a001a7308 */ /* 0x000fe20000000800 */
[----:B------:R-:W1:Y:S04]  /*31e0*/  SHFL.IDX PT, R234, R190, R193, 0x1f ;  /* 0x00001fc1beea7589 */ /* 0x000e6800000e0000 */
[----:B------:R-:W-:Y:S03]  /*31f0*/  LDS R11, [R11+0x380] ;  /* 0x000380000b0b7984 */ /* 0x000fe60000000800 */
[----:B------:R-:W-:Y:S01]  /*3200*/  MUFU.EX2 R209, R209 ;  /* 0x000000d100d17308 */ /* 0x000fe20000000800 */
[--C-:B----4-:R-:W-:Y:S01]  /*3210*/  FFMA.FTZ R198, R198, UR4, -R228.reuse ;  /* 0x00000004c6c67c23 */ /* 0x110fe200080108e4 */
[----:B------:R-:W-:-:S02]  /*3220*/  FFMA.FTZ R219, R219, UR4, -R228 ;  /* 0x00000004dbdb7c23 */ /* 0x000fc400080108e4 */
[----:B------:R-:W3:Y:S01]  /*3230*/  SHFL.IDX PT, R228, R14, R117, 0x1f ;  /* 0x00001f750ee47589 */ /* 0x000ee200000e0000 */
[--C-:B-----5:R-:W-:Y:S01]  /*3240*/  FFMA.FTZ R119, R197, UR4, -R24.reuse ;  /* 0x00000004c5777c23 */ /* 0x120fe20008010818 */
[----:B------:R-:W-:Y:S01]  /*3250*/  FFMA.FTZ R224, R224, UR4, -R24 ;  /* 0x00000004e0e07c23 */ /* 0x000fe20008010818 */
[----:B------:R-:W-:Y:S01]  /*3260*/  VIADD R197, R9, 0x14 ;  /* 0x0000001409c57836 */ /* 0x000fe20000000000 */
[----:B------:R4:W-:Y:S01]  /*3270*/  MUFU.EX2 R24, R198 ;  /* 0x000000c600187308 */ /* 0x0009e20000000800 */
[--C-:B--2---:R-:W-:Y:S01]  /*3280*/  FFMA.FTZ R92, R92, UR4, -R229.reuse ;  /* 0x000000045c5c7c23 */ /* 0x104fe200080108e5 */
[----:B------:R-:W-:Y:S01]  /*3290*/  FFMA.FTZ R207, R207, UR4, -R229 ;  /* 0x00000004cfcf7c23 */ /* 0x000fe200080108e5 */
[--C-:B------:R-:W-:Y:S01]  /*32a0*/  FFMA.FTZ R229, R206, UR4, -R225.reuse ;  /* 0x00000004cee57c23 */ /* 0x100fe200080108e1 */
[----:B------:R-:W2:Y:S01]  /*32b0*/  SHFL.IDX PT, R231, R15, R197, 0x1f ;  /* 0x00001fc50fe77589 */ /* 0x000ea200000e0000 */
[----:B------:R-:W-:Y:S01]  /*32c0*/  FFMA.FTZ R206, R222, UR4, -R225 ;  /* 0x00000004dece7c23 */ /* 0x000fe200080108e1 */
[--C-:B------:R-:W-:Y:S01]  /*32d0*/  FFMA.FTZ R103, R103, UR4, -R227.reuse ;  /* 0x0000000467677c23 */ /* 0x100fe200080108e3 */
[----:B------:R-:W-:Y:S01]  /*32e0*/  FFMA.FTZ R215, R215, UR4, -R227 ;  /* 0x00000004d7d77c23 */ /* 0x000fe200080108e3 */
[----:B------:R-:W5:Y:S01]  /*32f0*/  SHFL.IDX PT, R225, R14, R197, 0x1f ;  /* 0x00001fc50ee17589 */ /* 0x000f6200000e0000 */
[----:B----4-:R-:W-:-:S02]  /*3300*/  VIADD R198, R9, 0x18 ;  /* 0x0000001809c67836 */ /* 0x010fc40000000000 */
[----:B------:R-:W-:Y:S01]  /*3310*/  FMUL.FTZ R195, R19, R195 ;  /* 0x000000c313c37220 */ /* 0x000fe20000410000 */
[----:B------:R-:W-:Y:S01]  /*3320*/  FADD.FTZ R232, R31, -R232 ;  /* 0x800000e81fe87221 */ /* 0x000fe20000010000 */
[----:B-1----:R-:W-:Y:S01]  /*3330*/  FADD.FTZ R27, R27, -R234 ;  /* 0x800000ea1b1b7221 */ /* 0x002fe20000010000 */
[----:B------:R-:W-:Y:S01]  /*3340*/  FADD.FTZ R34, R34, -R233 ;  /* 0x800000e922227221 */ /* 0x000fe20000010000 */
[----:B------:R-:W1:Y:S01]  /*3350*/  SHFL.IDX PT, R226, R15, R198, 0x1f ;  /* 0x00001fc60fe27589 */ /* 0x000e6200000e0000 */
[----:B------:R-:W-:Y:S01]  /*3360*/  FFMA.FTZ R76, -R76, R76, 1 ;  /* 0x3f8000004c4c7423 */ /* 0x000fe2000001014c */
[----:B------:R-:W4:Y:S02]  /*3370*/  MUFU.EX2 R94, R94 ;  /* 0x0000005e005e7308 */ /* 0x000f240000000800 */
[----:B------:R-:W4:Y:S01]  /*3380*/  SHFL.IDX PT, R15, R14, R193, 0x1f ;  /* 0x00001fc10e0f7589 */ /* 0x000f2200000e0000 */
[----:B---3--:R-:W-:-:S03]  /*3390*/  FFMA.FTZ R204, R204, UR4, -R228 ;  /* 0x00000004cccc7c23 */ /* 0x008fc600080108e4 */
[----:B------:R-:W-:Y:S01]  /*33a0*/  SHFL.IDX PT, R227, R13, R198, 0x1f ;  /* 0x00001fc60de37589 */ /* 0x000fe200000e0000 */
[----:B------:R-:W-:Y:S01]  /*33b0*/  FADD.FTZ R32, R32, -R233 ;  /* 0x800000e920207221 */ /* 0x000fe20000010000 */
[----:B------:R-:W-:Y:S01]  /*33c0*/  FFMA.FTZ R77, -R77, R77, 1 ;  /* 0x3f8000004d4d7423 */ /* 0x000fe2000001014d */
[----:B------:R-:W-:Y:S01]  /*33d0*/  FFMA.FTZ R80, -R80, R80, 1 ;  /* 0x3f80000050507423 */ /* 0x000fe20000010150 */
[----:B------:R-:W-:Y:S01]  /*33e0*/  MUFU.EX2 R97, R97 ;  /* 0x0000006100617308 */ /* 0x000fe20000000800 */
[--C-:B--2---:R-:W-:Y:S01]  /*33f0*/  FFMA.FTZ R93, R93, UR4, -R231.reuse ;  /* 0x000000045d5d7c23 */ /* 0x104fe200080108e7 */
[----:B------:R-:W-:Y:S01]  /*3400*/  FFMA.FTZ R208, R208, UR4, -R231 ;  /* 0x00000004d0d07c23 */ /* 0x000fe200080108e7 */
[----:B------:R-:W-:Y:S01]  /*3410*/  FFMA.FTZ R231, R96, UR4, -R228 ;  /* 0x0000000460e77c23 */ /* 0x000fe200080108e4 */
[--C-:B-----5:R-:W-:Y:S01]  /*3420*/  FFMA.FTZ R99, R99, UR4, -R225.reuse ;  /* 0x0000000463637c23 */ /* 0x120fe200080108e1 */
[----:B------:R-:W-:Y:S01]  /*3430*/  FFMA.FTZ R217, R217, UR4, -R225 ;  /* 0x00000004d9d97c23 */ /* 0x000fe200080108e1 */
[----:B------:R-:W2:Y:S02]  /*3440*/  SHFL.IDX PT, R228, R13, R193, 0x1f ;  /* 0x00001fc10de47589 */ /* 0x000ea400000e0000 */
[----:B------:R-:W3:Y:S01]  /*3450*/  MUFU.EX2 R19, R224 ;  /* 0x000000e000137308 */ /* 0x000ee20000000800 */
[--C-:B-1----:R-:W-:Y:S01]  /*3460*/  FFMA.FTZ R95, R95, UR4, -R226.reuse ;  /* 0x000000045f5f7c23 */ /* 0x102fe200080108e2 */
[----:B------:R-:W-:Y:S01]  /*3470*/  FFMA.FTZ R205, R205, UR4, -R226 ;  /* 0x00000004cdcd7c23 */ /* 0x000fe200080108e2 */
[----:B------:R-:W1:Y:S01]  /*3480*/  SHFL.IDX PT, R225, R13, R199, 0x1f ;  /* 0x00001fc70de17589 */ /* 0x000e6200000e0000 */
[--C-:B----4-:R-:W-:Y:S01]  /*3490*/  FFMA.FTZ R222, R98, UR4, -R15.reuse ;  /* 0x0000000462de7c23 */ /* 0x110fe2000801080f */
[----:B------:R-:W-:-:S02]  /*34a0*/  FFMA.FTZ R203, R203, UR4, -R15 ;  /* 0x00000004cbcb7c23 */ /* 0x000fc4000801080f */
[----:B------:R-:W4:Y:S01]  /*34b0*/  SHFL.IDX PT, R226, R14, R199, 0x1f ;  /* 0x00001fc70ee27589 */ /* 0x000f2200000e0000 */
[----:B------:R5:W-:Y:S03]  /*34c0*/  MUFU.EX2 R15, R229 ;  /* 0x000000e5000f7308 */ /* 0x000be60000000800 */
[----:B------:R-:W3:Y:S05]  /*34d0*/  SHFL.IDX PT, R98, R14, R198, 0x1f ;  /* 0x00001fc60e627589 */ /* 0x000eea00000e0000 */
[----:B------:R1:W-:Y:S01]  /*34e0*/  MUFU.EX2 R96, R222 ;  /* 0x000000de00607308 */ /* 0x0003e20000000800 */
[----:B-----5:R5:W3:Y:S01]  /*34f0*/  SHFL.IDX PT, R229, R14, R200, 0x1f ;  /* 0x00001fc80ee57589 */ /* 0x020ae200000e0000 */
[--C-:B--2---:R-:W-:Y:S01]  /*3500*/  FFMA.FTZ R102, R102, UR4, -R228.reuse ;  /* 0x0000000466667c23 */ /* 0x104fe200080108e4 */
[----:B------:R-:W-:Y:S01]  /*3510*/  FFMA.FTZ R216, R216, UR4, -R228 ;  /* 0x00000004d8d87c23 */ /* 0x000fe200080108e4 */
[----:B------:R-:W-:-:S04]  /*3520*/  FSEL R228, R192, -INF , !P1 ;  /* 0xff800000c0e47808 */ /* 0x000fc80004800000 */
[----:B------:R-:W2:Y:S01]  /*3530*/  MUFU.EX2 R31, R219 ;  /* 0x000000db001f7308 */ /* 0x000ea20000000800 */
[----:B-1----:R-:W1:Y:S01]  /*3540*/  SHFL.IDX PT, R222, R13, R9, 0x1f ;  /* 0x00001f090dde7589 */ /* 0x002e6200000e0000 */
[--C-:B------:R-:W-:Y:S01]  /*3550*/  FFMA.FTZ R220, R220, UR4, -R225.reuse ;  /* 0x00000004dcdc7c23 */ /* 0x100fe200080108e1 */
[----:B------:R-:W-:Y:S01]  /*3560*/  FFMA.FTZ R212, R212, UR4, -R225 ;  /* 0x00000004d4d47c23 */ /* 0x000fe200080108e1 */
[----:B------:R-:W-:Y:S01]  /*3570*/  FSEL R225, R115, -INF , !P6 ;  /* 0xff80000073e17808 */ /* 0x000fe20007000000 */
[----:B------:R-:W-:Y:S01]  /*3580*/  FFMA.FTZ R228, R228, UR4, -R227 ;  /* 0x00000004e4e47c23 */ /* 0x000fe200080108e3 */
[--C-:B----4-:R-:W-:Y:S01]  /*3590*/  FFMA.FTZ R230, R230, UR4, -R226.reuse ;  /* 0x00000004e6e67c23 */ /* 0x110fe200080108e2 */
[----:B------:R-:W-:Y:S01]  /*35a0*/  FFMA.FTZ R218, R218, UR4, -R226 ;  /* 0x00000004dada7c23 */ /* 0x000fe200080108e2 */
[----:B-----5:R4:W-:Y:S01]  /*35b0*/  MUFU.EX2 R14, R231 ;  /* 0x000000e7000e7308 */ /* 0x0209e20000000800 */
[----:B------:R-:W5:Y:S01]  /*35c0*/  SHFL.IDX PT, R226, R13, R118, 0x1f ;  /* 0x00001f760de27589 */ /* 0x000f6200000e0000 */
[--C-:B---3--:R-:W-:Y:S01]  /*35d0*/  FFMA.FTZ R100, R100, UR4, -R98.reuse ;  /* 0x0000000464647c23 */ /* 0x108fe20008010862 */
[----:B------:R-:W-:Y:S01]  /*35e0*/  FFMA.FTZ R213, R213, UR4, -R98 ;  /* 0x00000004d5d57c23 */ /* 0x000fe20008010862 */
[--C-:B------:R-:W-:Y:S01]  /*35f0*/  FFMA.FTZ R223, R223, UR4, -R229.reuse ;  /* 0x00000004dfdf7c23 */ /* 0x100fe200080108e5 */
[----:B------:R-:W-:Y:S01]  /*3600*/  FFMA.FTZ R211, R211, UR4, -R229 ;  /* 0x00000004d3d37c23 */ /* 0x000fe200080108e5 */
[----:B------:R-:W-:-:S02]  /*3610*/  FSEL R229, R201, -INF , !P4 ;  /* 0xff800000c9e57808 */ /* 0x000fc40006000000 */
[----:B------:R3:W-:Y:S01]  /*3620*/  MUFU.EX2 R98, R230 ;  /* 0x000000e600627308 */ /* 0x0007e20000000800 */
[----:B----4-:R-:W4:Y:S01]  /*3630*/  SHFL.IDX PT, R231, R190, R117, 0x1f ;  /* 0x00001f75bee77589 */ /* 0x010f2200000e0000 */
[--C-:B-1----:R-:W-:Y:S01]  /*3640*/  FFMA.FTZ R101, R101, UR4, -R222.reuse ;  /* 0x0000000465657c23 */ /* 0x102fe200080108de */
[----:B------:R-:W-:Y:S02]  /*3650*/  FFMA.FTZ R214, R214, UR4, -R222 ;  /* 0x00000004d6d67c23 */ /* 0x000fe400080108de */
[----:B------:R-:W1:Y:S01]  /*3660*/  SHFL.IDX PT, R222, R13, R197, 0x1f ;  /* 0x00001fc50dde7589 */ /* 0x000e6200000e0000 */
[----:B------:R-:W-:Y:S02]  /*3670*/  FFMA.FTZ R219, -R18, R18, 1 ;  /* 0x3f80000012db7423 */ /* 0x000fe40000010112 */
[----:B------:R-:W-:Y:S01]  /*3680*/  MUFU.EX2 R93, R93 ;  /* 0x0000005d005d7308 */ /* 0x000fe20000000800 */
[----:B---3--:R-:W-:Y:S01]  /*3690*/  SHFL.IDX PT, R230, R190, R197, 0x1f ;  /* 0x00001fc5bee67589 */ /* 0x008fe200000e0000 */
[--C-:B-----5:R-:W-:Y:S01]  /*36a0*/  FFMA.FTZ R235, R235, UR4, -R226.reuse ;  /* 0x00000004ebeb7c23 */ /* 0x120fe200080108e2 */
[----:B------:R-:W-:-:S02]  /*36b0*/  FFMA.FTZ R210, R210, UR4, -R226 ;  /* 0x00000004d2d27c23 */ /* 0x000fc400080108e2 */
[----:B------:R3:W5:Y:S03]  /*36c0*/  SHFL.IDX PT, R226, R13, R200, 0x1f ;  /* 0x00001fc80de27589 */ /* 0x00076600000e0000 */
[----:B------:R2:W-:Y:S01]  /*36d0*/  MUFU.EX2 R12, R235 ;  /* 0x000000eb000c7308 */ /* 0x0005e20000000800 */
[--C-:B----4-:R-:W-:Y:S01]  /*36e0*/  FADD.FTZ R28, R28, -R231.reuse ;  /* 0x800000e71c1c7221 */ /* 0x110fe20000010000 */
[----:B------:R-:W-:Y:S01]  /*36f0*/  FADD.FTZ R30, R30, -R231 ;  /* 0x800000e71e1e7221 */ /* 0x000fe20000010000 */
[----:B--2---:R-:W2:Y:S05]  /*3700*/  LDL R235, [R1+0x1c] ;  /* 0x00001c0001eb7983 */ /* 0x004eaa0000100800 */
[----:B---3--:R3:W-:Y:S08]  /*3710*/  MUFU.EX2 R13, R223 ;  /* 0x000000df000d7308 */ /* 0x0087f00000000800 */
[----:B------:R-:W-:Y:S01]  /*3720*/  MUFU.EX2 R208, R208 ;  /* 0x000000d000d07308 */ /* 0x000fe20000000800 */
[----:B---3--:R-:W-:-:S05]  /*3730*/  FSEL R223, R191, -INF , !P5 ;  /* 0xff800000bfdf7808 */ /* 0x008fca0006800000 */
[--C-:B-1----:R-:W-:Y:S01]  /*3740*/  FFMA.FTZ R223, R223, UR4, -R222.reuse ;  /* 0x00000004dfdf7c23 */ /* 0x102fe200080108de */
[----:B------:R-:W-:Y:S01]  /*3750*/  FFMA.FTZ R222, R225, UR4, -R222 ;  /* 0x00000004e1de7c23 */ /* 0x000fe200080108de */
[----:B------:R-:W-:Y:S01]  /*3760*/  FSEL R225, R196, -INF , !P2 ;  /* 0xff800000c4e17808 */ /* 0x000fe20005000000 */
[----:B------:R-:W-:Y:S04]  /*3770*/  MUFU.EX2 R95, R95 ;  /* 0x0000005f005f7308 */ /* 0x000fe80000000800 */
[----:B------:R-:W-:Y:S01]  /*3780*/  FFMA.FTZ R227, R225, UR4, -R227 ;  /* 0x00000004e1e37c23 */ /* 0x000fe200080108e3 */
[----:B------:R-:W-:-:S03]  /*3790*/  FSEL R225, R194, -INF , !P3 ;  /* 0xff800000c2e17808 */ /* 0x000fc60005800000 */
[----:B------:R-:W-:Y:S02]  /*37a0*/  MUFU.EX2 R207, R207 ;  /* 0x000000cf00cf7308 */ /* 0x000fe40000000800 */
[--C-:B-----5:R-:W-:Y:S01]  /*37b0*/  FFMA.FTZ R225, R225, UR4, -R226.reuse ;  /* 0x00000004e1e17c23 */ /* 0x120fe200080108e2 */
[----:B------:R-:W-:Y:S02]  /*37c0*/  FFMA.FTZ R226, R229, UR4, -R226 ;  /* 0x00000004e5e27c23 */ /* 0x000fe400080108e2 */
[----:B------:R-:W-:Y:S01]  /*37d0*/  SHFL.IDX PT, R229, R190, R198, 0x1f ;  /* 0x00001fc6bee57589 */ /* 0x000fe200000e0000 */
[----:B------:R-:W-:Y:S02]  /*37e0*/  FMUL.FTZ R32, R94, R32 ;  /* 0x000000205e207220 */ /* 0x000fe40000410000 */
[----:B------:R-:W-:Y:S01]  /*37f0*/  MUFU.EX2 R204, R204 ;  /* 0x000000cc00cc7308 */ /* 0x000fe20000000800 */
[----:B------:R-:W1:Y:S07]  /*3800*/  SHFL.IDX PT, R190, R190, R200, 0x1f ;  /* 0x00001fc8bebe7589 */ /* 0x000e6e00000e0000 */
[----:B------:R-:W3:Y:S08]  /*3810*/  MUFU.EX2 R18, R221 ;  /* 0x000000dd00127308 */ /* 0x000ef00000000800 */
        /* <DEDUP_REMOVED lines=14> */
[----:B------:R-:W-:Y:S02]  /*3900*/  FMUL.FTZ R28, R26, R29 ;  /* 0x0000001d1a1c7220 */ /* 0x000fe40000410000 */
[----:B------:R-:W-:Y:S01]  /*3910*/  MUFU.EX2 R203, R203 ;  /* 0x000000cb00cb7308 */ /* 0x000fe20000000800 */
[----:B------:R-:W-:Y:S01]  /*3920*/  FMUL.FTZ R22, R22, R23 ;  /* 0x0000001716167220 */ /* 0x000fe20000410000 */
[----:B------:R-:W-:Y:S01]  /*3930*/  FMUL.FTZ R23, R27, R28 ;  /* 0x0000001c1b177220 */ /* 0x000fe20000410000 */
[----:B---3--:R-:W-:Y:S01]  /*3940*/  FMUL.FTZ R27, R18, R232 ;  /* 0x000000e8121b7220 */ /* 0x008fe20000410000 */
[----:B------:R-:W-:-:S04]  /*3950*/  FFMA.FTZ R30, -R72, R72, 1 ;  /* 0x3f800000481e7423 */ /* 0x000fc80000010148 */
[----:B------:R-:W-:Y:S01]  /*3960*/  FMUL.FTZ R30, R30, R27 ;  /* 0x0000001b1e1e7220 */ /* 0x000fe20000410000 */
[----:B------:R-:W-:Y:S08]  /*3970*/  MUFU.EX2 R218, R218 ;  /* 0x000000da00da7308 */ /* 0x000ff00000000800 */
        /* <DEDUP_REMOVED lines=9> */
[----:B------:R-:W3:Y:S01]  /*3a10*/  MUFU.EX2 R202, R202 ;  /* 0x000000ca00ca7308 */ /* 0x000ee20000000800 */
[----:B------:R-:W-:-:S02]  /*3a20*/  FMUL.FTZ R34, R34, R33 ;  /* 0x0000002122227220 */ /* 0x000fc40000410000 */
[----:B------:R-:W-:Y:S01]  /*3a30*/  FMUL.FTZ R33, R76, R35 ;  /* 0x000000234c217220 */ /* 0x000fe20000410000 */
[----:B------:R-:W-:Y:S01]  /*3a40*/  FFMA.FTZ R35, -R79, R79, 1 ;  /* 0x3f8000004f237423 */ /* 0x000fe2000001014f */
[----:B-1----:R-:W-:Y:S01]  /*3a50*/  FMUL.FTZ R38, R27, R38 ;  /* 0x000000261b267220 */ /* 0x002fe20000410000 */
[----:B------:R-:W1:Y:S01]  /*3a60*/  SHFL.IDX PT, R28, R11, R9, 0x1f ;  /* 0x00001f090b1c7589 */ /* 0x000e6200000e0000 */
[----:B------:R-:W-:Y:S01]  /*3a70*/  FFMA.FTZ R184, -R184, R184, 1 ;  /* 0x3f800000b8b87423 */ /* 0x000fe200000101b8 */
[----:B------:R-:W-:Y:S01]  /*3a80*/  FFMA.FTZ R89, -R89, R89, 1 ;  /* 0x3f80000059597423 */ /* 0x000fe20000010159 */
[----:B------:R-:W-:Y:S01]  /*3a90*/  FMUL.FTZ R35, R35, R38 ;  /* 0x0000002623237220 */ /* 0x000fe20000410000 */
[----:B------:R-:W-:Y:S01]  /*3aa0*/  SHFL.IDX PT, R74, R11, R199, 0x1f ;  /* 0x00001fc70b4a7589 */ /* 0x000fe200000e0000 */
[----:B------:R-:W4:Y:S03]  /*3ab0*/  MUFU.EX2 R100, R100 ;  /* 0x0000006400647308 */ /* 0x000f260000000800 */
[----:B------:R-:W5:Y:S01]  /*3ac0*/  SHFL.IDX PT, R38, R11, R118, 0x1f ;  /* 0x00001f760b267589 */ /* 0x000f6200000e0000 */
[----:B------:R-:W-:Y:S01]  /*3ad0*/  FADD.FTZ R36, R36, -R229 ;  /* 0x800000e524247221 */ /* 0x000fe20000010000 */
[----:B------:R-:W-:Y:S01]  /*3ae0*/  FMUL.FTZ R29, R29, R32 ;  /* 0x000000201d1d7220 */ /* 0x000fe20000410000 */
[----:B------:R-:W-:-:S02]  /*3af0*/  FFMA.FTZ R32, -R75, R75, 1 ;  /* 0x3f8000004b207423 */ /* 0x000fc4000001014b */
[----:B------:R-:W-:Y:S01]  /*3b00*/  FMUL.FTZ R36, R95, R36 ;  /* 0x000000245f247220 */ /* 0x000fe20000410000 */
[----:B------:R-:W-:Y:S01]  /*3b10*/  FMUL.FTZ R39, R207, R39 ;  /* 0x00000027cf277220 */ /* 0x000fe20000410000 */
[----:B------:R-:W-:Y:S01]  /*3b20*/  FMUL.FTZ R32, R32, R73 ;  /* 0x0000004920207220 */ /* 0x000fe20000410000 */
[----:B------:R-:W3:Y:S01]  /*3b30*/  SHFL.IDX PT, R72, R11, R193, 0x1f ;  /* 0x00001fc10b487589 */ /* 0x000ee200000e0000 */
[----:B------:R-:W-:Y:S01]  /*3b40*/  FMUL.FTZ R36, R77, R36 ;  /* 0x000000244d247220 */ /* 0x000fe20000410000 */
[----:B------:R-:W4:Y:S02]  /*3b50*/  MUFU.EX2 R213, R213 ;  /* 0x000000d500d57308 */ /* 0x000f240000000800 */
[----:B------:R-:W4:Y:S04]  /*3b60*/  SHFL.IDX PT, R73, R11, R117, 0x1f ;  /* 0x00001f750b497589 */ /* 0x000f2800000e0000 */
[----:B------:R-:W4:Y:S01]  /*3b70*/  SHFL.IDX PT, R75, R11, R197, 0x1f ;  /* 0x00001fc50b4b7589 */ /* 0x000f2200000e0000 */
[--C-:B-1----:R-:W-:Y:S01]  /*3b80*/  FADD.FTZ R40, R40, -R28.reuse ;  /* 0x8000001c28287221 */ /* 0x102fe20000010000 */
[----:B------:R-:W1:Y:S02]  /*3b90*/  MUFU.EX2 R92, R92 ;  /* 0x0000005c005c7308 */ /* 0x000e640000000800 */
[----:B------:R-:W1:Y:S04]  /*3ba0*/  SHFL.IDX PT, R76, R11, R198, 0x1f ;  /* 0x00001fc60b4c7589 */ /* 0x000e6800000e0000 */
[----:B------:R5:W-:Y:S01]  /*3bb0*/  SHFL.IDX PT, R77, R11, R200, 0x1f ;  /* 0x00001fc80b4d7589 */ /* 0x000be200000e0000 */
[----:B------:R-:W-:Y:S01]  /*3bc0*/  FFMA.FTZ R90, -R90, R90, 1 ;  /* 0x3f8000005a5a7423 */ /* 0x000fe2000001015a */
[----:B------:R-:W-:Y:S01]  /*3bd0*/  MUFU.EX2 R101, R101 ;  /* 0x0000006500657308 */ /* 0x000fe20000000800 */
[----:B-----5:R-:W-:Y:S01]  /*3be0*/  FMUL.FTZ R11, R80, R39 ;  /* 0x00000027500b7220 */ /* 0x020fe20000410000 */
[----:B------:R-:W-:Y:S01]  /*3bf0*/  FADD.FTZ R39, R42, -R28 ;  /* 0x8000001c2a277221 */ /* 0x000fe20000010000 */
[----:B------:R-:W-:Y:S01]  /*3c00*/  FADD.FTZ R28, R45, -R38 ;  /* 0x800000262d1c7221 */ /* 0x000fe20000010000 */
[----:B------:R-:W-:Y:S01]  /*3c10*/  FADD.FTZ R45, R48, -R74 ;  /* 0x8000004a302d7221 */ /* 0x000fe20000010000 */
[----:B------:R-:W-:Y:S01]  /*3c20*/  FFMA.FTZ R91, -R91, R91, 1 ;  /* 0x3f8000005b5b7423 */ /* 0x000fe2000001015b */
[----:B------:R5:W5:Y:S01]  /*3c30*/  LDS R48, [R10+0x380] ;  /* 0x000380000a307984 */ /* 0x000b620000000800 */
[--C-:B---3--:R-:W-:Y:S01]  /*3c40*/  FADD.FTZ R41, R41, -R72.reuse ;  /* 0x8000004829297221 */ /* 0x108fe20000010000 */
[----:B------:R-:W-:Y:S01]  /*3c50*/  FADD.FTZ R72, R43, -R72 ;  /* 0x800000482b487221 */ /* 0x000fe20000010000 */
[--C-:B----4-:R-:W-:Y:S01]  /*3c60*/  FADD.FTZ R43, R44, -R73.reuse ;  /* 0x800000492c2b7221 */ /* 0x110fe20000010000 */
[----:B------:R-:W-:Y:S01]  /*3c70*/  FADD.FTZ R73, R46, -R73 ;  /* 0x800000492e497221 */ /* 0x000fe20000010000 */
[----:B------:R-:W-:Y:S01]  /*3c80*/  FADD.FTZ R79, R50, -R74 ;  /* 0x8000004a324f7221 */ /* 0x000fe20000010000 */
[----:B------:R-:W-:Y:S01]  /*3c90*/  FFMA.FTZ R50, -R87, R87, 1 ;  /* 0x3f80000057327423 */ /* 0x000fe20000010157 */
[----:B------:R-:W-:Y:S01]  /*3ca0*/  FADD.FTZ R47, R47, -R38 ;  /* 0x800000262f2f7221 */ /* 0x000fe20000010000 */
[----:B------:R-:W-:Y:S01]  /*3cb0*/  FMUL.FTZ R73, R204, R73 ;  /* 0x00000049cc497220 */ /* 0x000fe20000410000 */
[--C-:B------:R-:W-:Y:S01]  /*3cc0*/  FADD.FTZ R42, R51, -R75.reuse ;  /* 0x8000004b332a7221 */ /* 0x100fe20000010000 */
[----:B------:R-:W-:Y:S01]  /*3cd0*/  FADD.FTZ R38, R49, -R75 ;  /* 0x8000004b31267221 */ /* 0x000fe20000010000 */
[--C-:B-1----:R-:W-:Y:S01]  /*3ce0*/  FADD.FTZ R49, R52, -R76.reuse ;  /* 0x8000004c34317221 */ /* 0x102fe20000010000 */
[----:B-----5:R-:W-:Y:S01]  /*3cf0*/  FMUL.FTZ R10, R14, R43 ;  /* 0x0000002b0e0a7220 */ /* 0x020fe20000410000 */
[----:B------:R-:W-:Y:S01]  /*3d00*/  FFMA.FTZ R52, -R86, R86, 1 ;  /* 0x3f80000056347423 */ /* 0x000fe20000010156 */
[----:B------:R-:W-:Y:S01]  /*3d10*/  FMUL.FTZ R43, R97, R28 ;  /* 0x0000001c612b7220 */ /* 0x000fe20000410000 */
[----:B------:R-:W-:Y:S01]  /*3d20*/  FMUL.FTZ R50, R50, R73 ;  /* 0x0000004932327220 */ /* 0x000fe20000410000 */
[----:B------:R-:W-:Y:S01]  /*3d30*/  FMUL.FTZ R73, R217, R42 ;  /* 0x0000002ad9497220 */ /* 0x000fe20000410000 */
        /* <DEDUP_REMOVED lines=8> */
[----:B------:R-:W-:Y:S01]  /*3dc0*/  MUFU.EX2 R102, R102 ;  /* 0x0000006600667308 */ /* 0x000fe20000000800 */
[----:B------:R-:W-:Y:S01]  /*3dd0*/  FMUL.FTZ R46, R46, R51 ;  /* 0x000000332e2e7220 */ /* 0x000fe20000410000 */
[----:B------:R-:W-:Y:S01]  /*3de0*/  FFMA.FTZ R51, -R85, R85, 1 ;  /* 0x3f80000055337423 */ /* 0x000fe20000010155 */
[----:B------:R-:W-:Y:S01]  /*3df0*/  FMUL.FTZ R28, R98, R45 ;  /* 0x0000002d621c7220 */ /* 0x000fe20000410000 */
[----:B------:R-:W-:Y:S01]  /*3e00*/  FMUL.FTZ R72, R218, R79 ;  /* 0x0000004fda487220 */ /* 0x000fe20000410000 */
[----:B------:R-:W-:-:S03]  /*3e10*/  FFMA.FTZ R185, -R185, R185, 1 ;  /* 0x3f800000b9b97423 */ /* 0x000fc600000101b9 */
[----:B------:R-:W-:Y:S01]  /*3e20*/  MUFU.EX2 R119, R119 ;  /* 0x0000007700777308 */ /* 0x000fe20000000800 */
[----:B------:R-:W1:Y:S07]  /*3e30*/  SHFL.IDX PT, R76, R48, R193, 0x1f ;  /* 0x00001fc1304c7589 */ /* 0x000e6e00000e0000 */
[----:B------:R-:W-:Y:S01]  /*3e40*/  MUFU.EX2 R103, R103 ;  /* 0x0000006700677308 */ /* 0x000fe20000000800 */
[----:B------:R-:W3:Y:S01]  /*3e50*/  SHFL.IDX PT, R73, R48, R198, 0x1f ;  /* 0x00001fc630497589 */ /* 0x000ee200000e0000 */
[----:B------:R-:W-:Y:S01]  /*3e60*/  FMUL.FTZ R51, R51, R10 ;  /* 0x0000000a33337220 */ /* 0x000fe20000410000 */
[----:B------:R-:W-:-:S02]  /*3e70*/  FMUL.FTZ R10, R202, R47 ;  /* 0x0000002fca0a7220 */ /* 0x000fc40000410000 */
[----:B------:R-:W4:Y:S01]  /*3e80*/  SHFL.IDX PT, R79, R48, R9, 0x1f ;  /* 0x00001f09304f7589 */ /* 0x000f2200000e0000 */
[----:B------:R-:W-:Y:S01]  /*3e90*/  FMUL.FTZ R47, R89, R28 ;  /* 0x0000001c592f7220 */ /* 0x000fe20000410000 */
[----:B------:R-:W-:Y:S02]  /*3ea0*/  FADD.FTZ R44, R53, -R77 ;  /* 0x8000004d352c7221 */ /* 0x000fe40000010000 */
[----:B------:R-:W5:Y:S01]  /*3eb0*/  SHFL.IDX PT, R118, R48, R118, 0x1f ;  /* 0x00001f7630767589 */ /* 0x000f6200000e0000 */
[----:B------:R-:W-:-:S03]  /*3ec0*/  FFMA.FTZ R53, -R88, R88, 1 ;  /* 0x3f80000058357423 */ /* 0x000fc60000010158 */
[----:B------:R-:W5:Y:S04]  /*3ed0*/  SHFL.IDX PT, R199, R48, R199, 0x1f ;  /* 0x00001fc730c77589 */ /* 0x000f6800000e0000 */
[----:B------:R-:W5:Y:S04]  /*3ee0*/  SHFL.IDX PT, R28, R48, R197, 0x1f ;  /* 0x00001fc5301c7589 */ /* 0x000f6800000e0000 */
[----:B------:R-:W5:Y:S01]  /*3ef0*/  SHFL.IDX PT, R117, R48, R117, 0x1f ;  /* 0x00001f7530757589 */ /* 0x000f6200000e0000 */
[----:B------:R-:W-:Y:S02]  /*3f00*/  FMUL.FTZ R53, R53, R10 ;  /* 0x0000000a35357220 */ /* 0x000fe40000410000 */
[----:B------:R-:W5:Y:S01]  /*3f10*/  MUFU.EX2 R10, R211 ;  /* 0x000000d3000a7308 */ /* 0x000f620000000800 */
[----:B------:R5:W2:Y:S01]  /*3f20*/  SHFL.IDX PT, R200, R48, R200, 0x1f ;  /* 0x00001fc830c87589 */ /* 0x000aa200000e0000 */
[--C-:B-1----:R-:W-:Y:S01]  /*3f30*/  FADD.FTZ R81, R57, -R76.reuse ;  /* 0x8000004c39517221 */ /* 0x102fe20000010000 */
[----:B------:R-:W-:Y:S01]  /*3f40*/  FMUL.FTZ R42, R90, R43 ;  /* 0x0000002b5a2a7220 */ /* 0x000fe20000410000 */
[----:B------:R-:W-:Y:S01]  /*3f50*/  FADD.FTZ R76, R59, -R76 ;  /* 0x8000004c3b4c7221 */ /* 0x000fe20000010000 */
[--C-:B---3--:R-:W-:Y:S01]  /*3f60*/  FADD.FTZ R59, R68, -R73.reuse ;  /* 0x80000049443b7221 */ /* 0x108fe20000010000 */
[----:B------:R-:W-:-:S02]  /*3f70*/  FADD.FTZ R70, R70, -R73 ;  /* 0x8000004946467221 */ /* 0x000fc40000010000 */
[----:B------:R-:W1:Y:S01]  /*3f80*/  MUFU.EX2 R220, R220 ;  /* 0x000000dc00dc7308 */ /* 0x000e620000000800 */
[----:B------:R-:W-:Y:S01]  /*3f90*/  FMUL.FTZ R45, R91, R72 ;  /* 0x000000485b2d7220 */ /* 0x000fe20000410000 */
[----:B------:R-:W-:-:S06]  /*3fa0*/  FMUL.FTZ R72, R100, R49 ;  /* 0x0000003164487220 */ /* 0x000fcc0000410000 */
[----:B------:R-:W3:Y:S01]  /*3fb0*/  MUFU.EX2 R43, R216 ;  /* 0x000000d8002b7308 */ /* 0x000ee20000000800 */
[----:B------:R-:W-:Y:S01]  /*3fc0*/  FFMA.FTZ R83, -R83, R83, 1 ;  /* 0x3f80000053537423 */ /* 0x000fe20000010153 */
[----:B------:R-:W-:-:S06]  /*3fd0*/  FMUL.FTZ R74, R213, R54 ;  /* 0x00000036d54a7220 */ /* 0x000fcc0000410000 */
[----:B------:R-:W3:Y:S01]  /*3fe0*/  MUFU.EX2 R73, R222 ;  /* 0x000000de00497308 */ /* 0x000ee20000000800 */
[----:B------:R-:W-:Y:S01]  /*3ff0*/  FADD.FTZ R55, R55, -R77 ;  /* 0x8000004d37377221 */ /* 0x000fe20000010000 */
[----:B------:R-:W-:Y:S01]  /*4000*/  FMUL.FTZ R54, R185, R72 ;  /* 0x00000048b9367220 */ /* 0x000fe20000410000 */
[----:B------:R-:W-:-:S05]  /*4010*/  FFMA.FTZ R78, -R78, R78, 1 ;  /* 0x3f8000004e4e7423 */ /* 0x000fca000001014e */
[----:B------:R-:W2:Y:S01]  /*4020*/  MUFU.EX2 R215, R215 ;  /* 0x000000d700d77308 */ /* 0x000ea20000000800 */
[----:B------:R-:W-:Y:S01]  /*4030*/  FMUL.FTZ R37, R92, R37 ;  /* 0x000000255c257220 */ /* 0x000fe20000410000 */
[----:B----4-:R-:W-:-:S06]  /*4040*/  FADD.FTZ R72, R56, -R79 ;  /* 0x8000004f38487221 */ /* 0x010fcc0000010000 */
[----:B------:R-:W4:Y:S01]  /*4050*/  MUFU.EX2 R227, R227 ;  /* 0x000000e300e37308 */ /* 0x000f220000000800 */
[----:B------:R-:W-:-:S07]  /*4060*/  FMUL.FTZ R40, R83, R40 ;  /* 0x0000002853287220 */ /* 0x000fce0000410000 */
[----:B------:R-:W4:Y:S01]  /*4070*/  MUFU.EX2 R214, R214 ;  /* 0x000000d600d67308 */ /* 0x000f220000000800 */
[----:B------:R-:W-:-:S07]  /*4080*/  FFMA.FTZ R186, -R186, R186, 1 ;  /* 0x3f800000baba7423 */ /* 0x000fce00000101ba */
[----:B------:R-:W4:Y:S01]  /*4090*/  MUFU.EX2 R210, R210 ;  /* 0x000000d200d27308 */ /* 0x000f220000000800 */
[----:B------:R-:W-:Y:S01]  /*40a0*/  FFMA.FTZ R188, -R188, R188, 1 ;  /* 0x3f800000bcbc7423 */ /* 0x000fe200000101bc */
[----:B------:R-:W-:-:S06]  /*40b0*/  FMUL.FTZ R75, R13, R44 ;  /* 0x0000002c0d4b7220 */ /* 0x000fcc0000410000 */
[----:B------:R-:W-:Y:S01]  /*40c0*/  MUFU.EX2 R223, R223 ;  /* 0x000000df00df7308 */ /* 0x000fe20000000800 */
[----:B-----5:R-:W-:Y:S01]  /*40d0*/  FMUL.FTZ R77, R10, R55 ;  /* 0x000000370a4d7220 */ /* 0x020fe20000410000 */
[----:B------:R-:W-:-:S06]  /*40e0*/  FADD.FTZ R83, R61, -R118 ;  /* 0x800000763d537221 */ /* 0x000fcc0000010000 */
[----:B------:R-:W-:Y:S01]  /*40f0*/  MUFU.EX2 R228, R228 ;  /* 0x000000e400e47308 */ /* 0x000fe20000000800 */
[----:B------:R-:W-:-:S07]  /*4100*/  FADD.FTZ R57, R64, -R199 ;  /* 0x800000c740397221 */ /* 0x000fce0000010000 */
[----:B------:R-:W-:Y:S01]  /*4110*/  MUFU.EX2 R225, R225 ;  /* 0x000000e100e17308 */ /* 0x000fe20000000800 */
[----:B------:R-:W-:-:S07]  /*4120*/  FMUL.FTZ R37, R78, R37 ;  /* 0x000000254e257220 */ /* 0x000fce0000410000 */
[----:B------:R-:W5:Y:S01]  /*4130*/  MUFU.EX2 R212, R212 ;  /* 0x000000d400d47308 */ /* 0x000f620000000800 */
[----:B------:R-:W-:-:S07]  /*4140*/  FFMA.FTZ R187, -R187, R187, 1 ;  /* 0x3f800000bbbb7423 */ /* 0x000fce00000101bb */
[----:B------:R-:W5:Y:S01]  /*4150*/  MUFU.EX2 R226, R226 ;  /* 0x000000e200e27308 */ /* 0x000f620000000800 */
[----:B------:R-:W-:Y:S01]  /*4160*/  FADD.FTZ R56, R65, -R28 ;  /* 0x8000001c41387221 */ /* 0x000fe20000010000 */
[----:B------:R-:W-:Y:S01]  /*4170*/  FFMA.FTZ R48, -R189, R189, 1 ;  /* 0x3f800000bd307423 */ /* 0x000fe200000101bd */
[----:B------:R-:W-:Y:S01]  /*4180*/  FMUL.FTZ R61, R101, R72 ;  /* 0x00000048653d7220 */ /* 0x000fe20000410000 */
[----:B------:R-:W-:Y:S01]  /*4190*/  FADD.FTZ R25, R25, -R234 ;  /* 0x800000ea19197221 */ /* 0x000fe20000010000 */
[--C-:B------:R-:W-:Y:S01]  /*41a0*/  FADD.FTZ R78, R60, -R117.reuse ;  /* 0x800000753c4e7221 */ /* 0x100fe20000010000 */
[----:B------:R-:W-:Y:S01]  /*41b0*/  FADD.FTZ R28, R67, -R28 ;  /* 0x8000001c431c7221 */ /* 0x000fe20000010000 */
[----:B------:R-:W-:Y:S01]  /*41c0*/  FMUL.FTZ R55, R186, R75 ;  /* 0x0000004bba377220 */ /* 0x000fe20000410000 */
[----:B------:R-:W-:Y:S01]  /*41d0*/  FMUL.FTZ R44, R188, R77 ;  /* 0x0000004dbc2c7220 */ /* 0x000fe20000410000 */
[----:B------:R-:W-:Y:S01]  /*41e0*/  FFMA.FTZ R112, -R112, R112, 1 ;  /* 0x3f80000070707423 */ /* 0x000fe20000010170 */
[----:B-1----:R-:W-:Y:S01]  /*41f0*/  FMUL.FTZ R57, R220, R57 ;  /* 0x00000039dc397220 */ /* 0x002fe20000410000 */
[----:B------:R-:W-:Y:S01]  /*4200*/  FMUL.FTZ R49, R187, R74 ;  /* 0x0000004abb317220 */ /* 0x000fe20000410000 */
[----:B------:R-:W-:Y:S01]  /*4210*/  FADD.FTZ R62, R62, -R117 ;  /* 0x800000753e3e7221 */ /* 0x000fe20000010000 */
[----:B------:R-:W-:Y:S01]  /*4220*/  FMUL.FTZ R48, R48, R61 ;  /* 0x0000003d30307220 */ /* 0x000fe20000410000 */
[----:B------:R-:W-:Y:S01]  /*4230*/  FFMA.FTZ R75, -R105, R105, 1 ;  /* 0x3f800000694b7423 */ /* 0x000fe20000010169 */
[----:B------:R-:W-:Y:S01]  /*4240*/  FFMA.FTZ R77, -R107, R107, 1 ;  /* 0x3f8000006b4d7423 */ /* 0x000fe2000001016b */
[----:B------:R-:W-:Y:S01]  /*4250*/  FMUL.FTZ R60, R102, R81 ;  /* 0x00000051663c7220 */ /* 0x000fe20000410000 */
[----:B---3--:R-:W-:Y:S01]  /*4260*/  FMUL.FTZ R76, R43, R76 ;  /* 0x0000004c2b4c7220 */ /* 0x008fe20000410000 */
[----:B------:R-:W-:Y:S01]  /*4270*/  FMUL.FTZ R25, R119, R25 ;  /* 0x0000001977197220 */ /* 0x000fe20000410000 */
[----:B------:R-:W-:Y:S01]  /*4280*/  FADD.FTZ R79, R58, -R79 ;  /* 0x8000004f3a4f7221 */ /* 0x000fe20000010000 */
[----:B------:R-:W-:Y:S01]  /*4290*/  FADD.FTZ R85, R63, -R118 ;  /* 0x800000763f557221 */ /* 0x000fe20000010000 */
[----:B------:R-:W-:Y:S01]  /*42a0*/  FFMA.FTZ R74, -R108, R108, 1 ;  /* 0x3f8000006c4a7423 */ /* 0x000fe2000001016c */
[----:B------:R-:W-:Y:S01]  /*42b0*/  FMUL.FTZ R61, R103, R78 ;  /* 0x0000004e673d7220 */ /* 0x000fe20000410000 */
[----:B------:R-:W-:Y:S01]  /*42c0*/  FFMA.FTZ R115, -R115, R115, 1 ;  /* 0x3f80000073737423 */ /* 0x000fe20000010173 */
[----:B------:R-:W-:Y:S01]  /*42d0*/  FMUL.FTZ R28, R73, R28 ;  /* 0x0000001c491c7220 */ /* 0x000fe20000410000 */
[----:B------:R-:W-:Y:S01]  /*42e0*/  FADD.FTZ R199, R66, -R199 ;  /* 0x800000c742c77221 */ /* 0x000fe20000010000 */
[--C-:B--2---:R-:W-:Y:S01]  /*42f0*/  FADD.FTZ R58, R69, -R200.reuse ;  /* 0x800000c8453a7221 */ /* 0x104fe20000010000 */
        /* <DEDUP_REMOVED lines=8> */
[----:B----4-:R-:W-:Y:S01]  /*4380*/  FMUL.FTZ R57, R227, R70 ;  /* 0x00000046e3397220 */ /* 0x010fe20000410000 */
[----:B------:R-:W-:Y:S01]  /*4390*/  FMUL.FTZ R25, R219, R25 ;  /* 0x00000019db197220 */ /* 0x000fe20000410000 */
[----:B------:R-:W-:Y:S01]  /*43a0*/  FFMA.FTZ R72, -R106, R106, 1 ;  /* 0x3f8000006a487423 */ /* 0x000fe2000001016a */
[----:B------:R-:W-:Y:S01]  /*43b0*/  FMUL.FTZ R79, R214, R79 ;  /* 0x0000004fd64f7220 */ /* 0x000fe20000410000 */
[----:B------:R-:W-:Y:S01]  /*43c0*/  FFMA.FTZ R109, -R109, R109, 1 ;  /* 0x3f8000006d6d7423 */ /* 0x000fe2000001016d */
[----:B------:R-:W-:Y:S01]  /*43d0*/  FFMA.FTZ R76, -R110, R110, 1 ;  /* 0x3f8000006e4c7423 */ /* 0x000fe2000001016e */
[----:B------:R-:W-:Y:S01]  /*43e0*/  FFMA.FTZ R111, -R111, R111, 1 ;  /* 0x3f8000006f6f7423 */ /* 0x000fe2000001016f */
[----:B------:R-:W-:Y:S01]  /*43f0*/  FMUL.FTZ R60, R12, R83 ;  /* 0x000000530c3c7220 */ /* 0x000fe20000410000 */
[----:B------:R-:W-:Y:S01]  /*4400*/  FMUL.FTZ R62, R210, R85 ;  /* 0x00000055d23e7220 */ /* 0x000fe20000410000 */
[----:B------:R-:W-:Y:S01]  /*4410*/  FMUL.FTZ R74, R74, R61 ;  /* 0x0000003d4a4a7220 */ /* 0x000fe20000410000 */
[----:B------:R-:W-:Y:S01]  /*4420*/  FMUL.FTZ R115, R115, R28 ;  /* 0x0000001c73737220 */ /* 0x000fe20000410000 */
[----:B------:R-:W-:Y:S01]  /*4430*/  F2FP.F16.F32.PACK_AB R70, R23, R20 ;  /* 0x000000141746723e */ /* 0x000fe200000000ff */
[----:B------:R-:W-:Y:S01]  /*4440*/  FFMA.FTZ R191, -R191, R191, 1 ;  /* 0x3f800000bfbf7423 */ /* 0x000fe200000101bf */
[----:B------:R-:W-:Y:S01]  /*4450*/  FFMA.FTZ R114, -R114, R114, 1 ;  /* 0x3f80000072727423 */ /* 0x000fe20000010172 */
[----:B-----5:R-:W-:Y:S01]  /*4460*/  FMUL.FTZ R199, R212, R199 ;  /* 0x000000c7d4c77220 */ /* 0x020fe20000410000 */
        /* <DEDUP_REMOVED lines=37> */
[----:B------:R1:W-:Y:S01]  /*46c0*/  STSM.16.MT88.4 [R20+0x1a800], R68 ;  /* 0x01a8004414007844 */ /* 0x0003e20000004200 */
[----:B------:R-:W-:Y:S02]  /*46d0*/  R2UR UR6, R236 ;  /* 0x00000000ec0672ca */ /* 0x000fe400000e0000 */
[----:B------:R-:W-:Y:S02]  /*46e0*/  F2FP.F16.F32.PACK_AB R52, R75, R48 ;  /* 0x000000304b34723e */ /* 0x000fe400000000ff */
        /* <DEDUP_REMOVED lines=238> */
.L_x_2871:
        /* <DEDUP_REMOVED lines=56> */
.L_x_2872:
        /* <DEDUP_REMOVED lines=11> */
.L_x_2862:
        /* <DEDUP_REMOVED lines=14> */
[----:B------:R-:W-:Y:S01]  /*5ae0*/  LOP3.LUT R13, R11, 0xfffffffc, RZ, 0xc0, !PT ;  /* 0xfffffffc0b0d7812 */ /* 0x000fe200078ec0ff */
[----:B------:R-:W-:Y:S01]  /*5af0*/  IMAD.IADD R9, R6, 0x1, -R9 ;  /* 0x0000000106097824 */ /* 0x000fe200078e0a09 */
[----:B------:R-:W-:-:S02]  /*5b00*/  LOP3.LUT R7, R8, 0xffffff80, RZ, 0xc0, !PT ;  /* 0xffffff8008077812 */ /* 0x000fc400078ec0ff */
[----:B------:R-:W-:Y:S02]  /*5b10*/  SHF.R.S32.HI R8, RZ, 0x7, R8 ;  /* 0x00000007ff087819 */ /* 0x000fe40000011408 */
[----:B------:R-:W-:Y:S02]  /*5b20*/  SHF.R.S32.HI R10, RZ, 0x1f, R9 ;  /* 0x0000001fff0a7819 */ /* 0x000fe40000011409 */
[----:B------:R-:W-:Y:S02]  /*5b30*/  IADD3 R7, R6, -R7, RZ ;  /* 0x8000000706077210 */ /* 0x000fe40007ffe0ff */
[CC--:B------:R-:W-:Y:S02]  /*5b40*/  LEA.HI R11, R10.reuse, R9.reuse, RZ, 0x3 ;  /* 0x000000090a0b7211 */ /* 0x0c0fe400078f18ff */
[----:B------:R-:W-:Y:S01]  /*5b50*/  LEA.HI R10, R10, R9, RZ, 0x2 ;  /* 0x000000090a0a7211 */ /* 0x000fe200078f10ff */
[----:B------:R-:W-:Y:S01]  /*5b60*/  IMAD.IADD R9, R6, 0x1, -R13 ;  /* 0x0000000106097824 */ /* 0x000fe200078e0a0d */
[----:B------:R-:W-:Y:S01]  /*5b70*/  SHF.R.S32.HI R11, RZ, 0x3, R11 ;  /* 0x00000003ff0b7819 */ /* 0x000fe2000001140b */
[----:B------:R-:W5:Y:S01]  /*5b80*/  LDC R6, c[0x0][0x8b4] ;  /* 0x00022d00ff067b82 */ /* 0x000f620000000800 */
[----:B------:R-:W-:-:S05]  /*5b90*/  SHF.R.S32.HI R13, RZ, 0x2, R10 ;  /* 0x00000002ff0d7819 */ /* 0x000fca000001140a */
[C---:B------:R-:W-:Y:S01]  /*5ba0*/  VIADD R14, R13.reuse, 0x8 ;  /* 0x000000080d0e7836 */ /* 0x040fe20000000000 */
[----:B------:R-:W-:-:S04]  /*5bb0*/  IADD3 R19, R13, 0x10, RZ ;  /* 0x000000100d137810 */ /* 0x000fc80007ffe0ff */
[----:B------:R-:W-:Y:S02]  /*5bc0*/  LEA.HI R15, R14, R14, RZ, 0x1 ;  /* 0x0000000e0e0f7211 */ /* 0x000fe400078f08ff */
[----:B------:R-:W-:Y:S02]  /*5bd0*/  LEA.HI R20, R19, R19, RZ, 0x1 ;  /* 0x0000001313147211 */ /* 0x000fe400078f08ff */
[----:B------:R-:W-:Y:S02]  /*5be0*/  SHF.R.S32.HI R18, RZ, 0x1, R15 ;  /* 0x00000001ff127819 */ /* 0x000fe4000001140f */
[----:B------:R-:W-:Y:S01]  /*5bf0*/  LEA.HI R10, R10, R13, RZ, 0x1 ;  /* 0x0000000d0a0a7211 */ /* 0x000fe200078f08ff */
[----:B------:R-:W-:-:S03]  /*5c00*/  ULOP3.LUT UR4, URZ, UR38, URZ, 0x33, !UPT ;  /* 0x000000263f047292 */ /* 0x000fc6000f8e333f */
[----:B------:R-:W-:-:S05]  /*5c10*/  LOP3.LUT R10, R10, 0xfffffffe, RZ, 0xc0, !PT ;  /* 0xfffffffe0a0a7812 */ /* 0x000fca00078ec0ff */
[----:B------:R-:W-:Y:S02]  /*5c20*/  IMAD.IADD R10, R13, 0x1, -R10 ;  /* 0x000000010d0a7824 */ /* 0x000fe400078e0a0a */
[----:B-----5:R-:W-:Y:S01]  /*5c30*/  VIADD R6, R6, UR4 ;  /* 0x0000000406067c36 */ /* 0x020fe20008000000 */
[----:B------:R-:W-:-:S03]  /*5c40*/  LOP3.LUT R15, R15, 0xfffffffe, RZ, 0xc0, !PT ;  /* 0xfffffffe0f0f7812 */ /* 0x000fc600078ec0ff */
[----:B-1----:R-:W-:Y:S01]  /*5c50*/  IMAD R6, R6, -0x80, R27 ;  /* 0xffffff8006067824 */ /* 0x002fe200078e021b */
[----:B------:R-:W-:Y:S01]  /*5c60*/  IADD3 R15, R14, -R15, RZ ;  /* 0x8000000f0e0f7210 */ /* 0x000fe20007ffe0ff */
[----:B------:R-:W-:Y:S01]  /*5c70*/  IMAD.MOV.U32 R185, RZ, RZ, 0x40000040 ;  /* 0x40000040ffb97424 */ /* 0x000fe200078e00ff */
[----:B------:R-:W-:Y:S01]  /*5c80*/  MOV R187, 0x40000040 ;  /* 0x4000004000bb7802 */ /* 0x000fe20000000f00 */
[----:B------:R-:W-:Y:S01]  /*5c90*/  IMAD.MOV.U32 R189, RZ, RZ, 0x40000040 ;  /* 0x40000040ffbd7424 */ /* 0x000fe200078e00ff */
[----:B------:R-:W-:Y:S01]  /*5ca0*/  MOV R193, 0x40000040 ;  /* 0x4000004000c17802 */ /* 0x000fe20000000f00 */
[----:B------:R-:W-:Y:S01]  /*5cb0*/  IMAD.MOV.U32 R191, RZ, RZ, 0x40000040 ;  /* 0x40000040ffbf7424 */ /* 0x000fe200078e00ff */
[----:B--2---:R-:W-:Y:S02]  /*5cc0*/  LEA.HI R24, R12, R7, RZ, 0x5 ;  /* 0x000000070c187211 */ /* 0x004fe400078f28ff */
[----:B------:R-:W-:Y:S01]  /*5cd0*/  LEA.HI R12, R8, R8, RZ, 0x1 ;  /* 0x00000008080c7211 */ /* 0x000fe200078f08ff */
[----:B------:R-:W-:-:S03]  /*5ce0*/  IMAD.HI R7, R11, 0x2aaaaaab, RZ ;  /* 0x2aaaaaab0b077827 */ /* 0x000fc600078e02ff */
[----:B------:R-:W-:Y:S02]  /*5cf0*/  LOP3.LUT R21, R12, 0xfffffffe, RZ, 0xc0, !PT ;  /* 0xfffffffe0c157812 */ /* 0x000fe400078ec0ff */
[----:B------:R-:W-:-:S03]  /*5d00*/  SHF.R.U32.HI R12, RZ, 0x1, R7 ;  /* 0x00000001ff0c7819 */ /* 0x000fc60000011607 */
[----:B------:R-:W-:Y:S01]  /*5d10*/  IMAD.IADD R25, R8, 0x1, -R21 ;  /* 0x0000000108197824 */ /* 0x000fe200078e0a15 */
[----:B------:R-:W-:Y:S02]  /*5d20*/  SHF.R.S32.HI R21, RZ, 0x1, R20 ;  /* 0x00000001ff157819 */ /* 0x000fe40000011414 */
[----:B------:R-:W-:Y:S01]  /*5d30*/  LEA.HI R12, R7, R12, RZ, 0x1 ;  /* 0x0000000c070c7211 */ /* 0x000fe200078f08ff */
[----:B------:R-:W-:-:S04]  /*5d40*/  IMAD.HI R7, R18, 0x2aaaaaab, RZ ;  /* 0x2aaaaaab12077827 */ /* 0x000fc800078e02ff */
[----:B------:R-:W-:Y:S01]  /*5d50*/  IMAD.HI R22, R21, 0x2aaaaaab, RZ ;  /* 0x2aaaaaab15167827 */ /* 0x000fe200078e02ff */
[----:B------:R-:W-:-:S04]  /*5d60*/  SHF.R.U32.HI R8, RZ, 0x1, R7 ;  /* 0x00000001ff087819 */ /* 0x000fc80000011607 */
[----:B------:R-:W-:Y:S02]  /*5d70*/  SHF.R.U32.HI R13, RZ, 0x1, R22 ;  /* 0x00000001ff0d7819 */ /* 0x000fe40000011616 */
[----:B------:R-:W-:Y:S02]  /*5d80*/  LEA.HI R7, R7, R8, RZ, 0x1 ;  /* 0x0000000807077211 */ /* 0x000fe400078f08ff */
[--C-:B---3--:R-:W-:Y:S02]  /*5d90*/  SHF.R.S32.HI R23, RZ, 0x2, R28.reuse ;  /* 0x00000002ff177819 */ /* 0x108fe4000001141c */
[----:B------:R-:W-:Y:S02]  /*5da0*/  SHF.R.S32.HI R8, RZ, 0x1f, R28 ;  /* 0x0000001fff087819 */ /* 0x000fe4000001141c */
[----:B------:R-:W-:Y:S01]  /*5db0*/  LEA.HI R22, R22, R13, RZ, 0x1 ;  /* 0x0000000d16167211 */ /* 0x000fe200078f08ff */
[----:B------:R-:W-:Y:S01]  /*5dc0*/  IMAD R11, R12, -0xc, R11 ;  /* 0xfffffff40c0b7824 */ /* 0x000fe200078e020b */
[----:B------:R-:W-:-:S02]  /*5dd0*/  SHF.R.S32.HI R13, RZ, 0x5, R24 ;  /* 0x00000005ff0d7819 */ /* 0x000fc40000011418 */
[----:B------:R-:W-:Y:S01]  /*5de0*/  LEA.HI R8, R8, R23, RZ, 0x3 ;  /* 0x0000001708087211 */ /* 0x000fe200078f18ff */
[----:B------:R-:W-:Y:S01]  /*5df0*/  IMAD R18, R7, -0xc, R18 ;  /* 0xfffffff407127824 */ /* 0x000fe200078e0212 */
[----:B------:R-:W-:Y:S01]  /*5e00*/  LEA R7, R11, R10, 0x3 ;  /* 0x0000000a0b077211 */ /* 0x000fe200078e18ff */
[----:B------:R-:W-:Y:S01]  /*5e10*/  IMAD R6, R13, -0x10, R6 ;  /* 0xfffffff00d067824 */ /* 0x000fe200078e0206 */
[----:B------:R-:W-:-:S03]  /*5e20*/  LOP3.LUT R8, R8, 0xfffffff8, RZ, 0xc0, !PT ;  /* 0xfffffff808087812 */ /* 0x000fc600078ec0ff */
[----:B------:R1:W-:Y:S01]  /*5e30*/  STL [R1+0x2c], R7 ;  /* 0x00002c0701007387 */ /* 0x0003e20000100800 */
[----:B------:R-:W-:Y:S01]  /*5e40*/  IADD3 R6, R6, R8, -R23 ;  /* 0x0000000806067210 */ /* 0x000fe20007ffe817 */
[----:B------:R-:W-:Y:S01]  /*5e50*/  IMAD R8, R18, 0x8, R15 ;  /* 0x0000000812087824 */ /* 0x000fe200078e020f */
[C---:B------:R-:W-:Y:S01]  /*5e60*/  LEA R10, R5.reuse, R17, 0xd ;  /* 0x00000011050a7211 */ /* 0x040fe200078e68ff */
[----:B-1----:R-:W-:-:S03]  /*5e70*/  IMAD R7, R5, 0x800, R17 ;  /* 0x0000080005077824 */ /* 0x002fc600078e0211 */
[----:B------:R1:W-:Y:S01]  /*5e80*/  STL [R1+0x28], R8 ;  /* 0x0000280801007387 */ /* 0x0003e20000100800 */
[----:B------:R-:W-:Y:S01]  /*5e90*/  LOP3.LUT R20, R20, 0xfffffffe, RZ, 0xc0, !PT ;  /* 0xfffffffe14147812 */ /* 0x000fe200078ec0ff */
[----:B------:R-:W-:Y:S02]  /*5ea0*/  VIADD R5, R7, 0x1a800 ;  /* 0x0001a80007057836 */ /* 0x000fe40000000000 */
[----:B-1----:R-:W-:Y:S01]  /*5eb0*/  IMAD R8, R25, -0x40, R6 ;  /* 0xffffffc019087824 */ /* 0x002fe200078e0206 */
[----:B------:R-:W-:Y:S02]  /*5ec0*/  IADD3 R6, R10, 0x4000, RZ ;  /* 0x000040000a067810 */ /* 0x000fe40007ffe0ff */
[----:B------:R-:W-:Y:S02]  /*5ed0*/  SHF.R.U32.HI R10, RZ, 0x4, R10 ;  /* 0x00000004ff0a7819 */ /* 0x000fe4000001160a */
[----:B------:R-:W-:Y:S01]  /*5ee0*/  SHF.R.U32.HI R5, RZ, 0x4, R5 ;  /* 0x00000004ff057819 */ /* 0x000fe20000011605 */
[----:B------:R-:W-:Y:S01]  /*5ef0*/  IMAD.IADD R20, R19, 0x1, -R20 ;  /* 0x0000000113147824 */ /* 0x000fe200078e0a14 */
[----:B------:R-:W-:Y:S01]  /*5f00*/  SHF.R.U32.HI R6, RZ, 0x4, R6 ;  /* 0x00000004ff067819 */ /* 0x000fe20000011606 */
[----:B------:R-:W-:Y:S01]  /*5f10*/  IMAD R21, R22, -0xc, R21 ;  /* 0xfffffff416157824 */ /* 0x000fe200078e0215 */
[----:B------:R-:W-:-:S02]  /*5f20*/  LOP3.LUT R10, R10, 0x3fff, RZ, 0xc0, !PT ;  /* 0x00003fff0a0a7812 */ /* 0x000fc400078ec0ff */
[----:B------:R-:W-:Y:S01]  /*5f30*/  LOP3.LUT R5, R5, 0x3fff, RZ, 0xc0, !PT ;  /* 0x00003fff05057812 */ /* 0x000fe200078ec0ff */
[----:B------:R-:W-:Y:S01]  /*5f40*/  IMAD R11, R21, 0x8, R20 ;  /* 0x00000008150b7824 */ /* 0x000fe200078e0214 */
[----:B------:R-:W-:Y:S02]  /*5f50*/  LOP3.LUT R6, R6, 0x3fff, RZ, 0xc0, !PT ;  /* 0x00003fff06067812 */ /* 0x000fe400078ec0ff */
[----:B------:R-:W-:Y:S02]  /*5f60*/  LOP3.LUT R10, R10, 0x10000, RZ, 0xfc, !PT ;  /* 0x000100000a0a7812 */ /* 0x000fe400078efcff */
[----:B------:R-:W-:Y:S02]  /*5f70*/  LOP3.LUT R5, R5, 0x10000, RZ, 0xfc, !PT ;  /* 0x0001000005057812 */ /* 0x000fe400078efcff */
[----:B------:R-:W-:Y:S01]  /*5f80*/  LOP3.LUT R6, R6, 0x10000, RZ, 0xfc, !PT ;  /* 0x0001000006067812 */ /* 0x000fe200078efcff */
[----:B------:R-:W-:Y:S01]  /*5f90*/  STL [R1+0x20], R11 ;  /* 0x0000200b01007387 */ /* 0x000fe20000100800 */
[C---:B------:R-:W-:Y:S01]  /*5fa0*/  VIADD R22, R10.reuse, 0x2 ;  /* 0x000000020a167836 */ /* 0x040fe20000000000 */
[----:B------:R-:W-:-:S02]  /*5fb0*/  IADD3 R186, R10, 0x6, RZ ;  /* 0x000000060aba7810 */ /* 0x000fc40007ffe0ff */
[----:B------:R1:W-:Y:S01]  /*5fc0*/  STL [R1+0x18], R10 ;  /* 0x0000180a01007387 */ /* 0x0003e20000100800 */
[----:B------:R-:W-:Y:S01]  /*5fd0*/  VIADD R184, R10, 0x4 ;  /* 0x000000040ab87836 */ /* 0x000fe20000000000 */
[C---:B------:R-:W-:Y:S01]  /*5fe0*/  IADD3 R192, R6.reuse, 0x6, RZ ;  /* 0x0000000606c07810 */ /* 0x040fe20007ffe0ff */
[C---:B------:R-:W-:Y:S01]  /*5ff0*/  VIADD R188, R6.reuse, 0x2 ;  /* 0x0000000206bc7836 */ /* 0x040fe20000000000 */
[----:B------:R2:W-:Y:S01]  /*6000*/  STL [R1+0x24], R5 ;  /* 0x0000240501007387 */ /* 0x0005e20000100800 */
[----:B------:R-:W-:Y:S01]  /*6010*/  VIADD R190, R6, 0x4 ;  /* 0x0000000406be7836 */ /* 0x000fe20000000000 */
[----:B----4-:R-:W-:Y:S02]  /*6020*/  LOP3.LUT R7, R26, 0x1, RZ, 0xfc, !PT ;  /* 0x000000011a077812 */ /* 0x010fe400078efcff */
[----:B------:R3:W-:Y:S01]  /*6030*/  STL [R1+0x14], R6 ;  /* 0x0000140601007387 */ /* 0x0007e20000100800 */
[----:B------:R-:W-:Y:S02]  /*6040*/  IMAD.MOV.U32 R23, RZ, RZ, 0x40000040 ;  /* 0x40000040ff177424 */ /* 0x000fe400078e00ff */
[----:B-1----:R-:W-:-:S02]  /*6050*/  VIADD R10, R9, 0x8 ;  /* 0x00000008090a7836 */ /* 0x002fc40000000000 */
[C---:B------:R-:W-:Y:S01]  /*6060*/  VIADD R10, R9.reuse, 0x14 ;  /* 0x00000014090a7836 */ /* 0x040fe20000000000 */
[C---:B--2---:R-:W-:Y:S02]  /*6070*/  IADD3 R5, R9.reuse, 0x10, RZ ;  /* 0x0000001009057810 */ /* 0x044fe40007ffe0ff */
[C---:B------:R-:W-:Y:S01]  /*6080*/  IADD3 R5, R9.reuse, 0x1c, RZ ;  /* 0x0000001c09057810 */ /* 0x040fe20007ffe0ff */
[C---:B---3--:R-:W-:Y:S02]  /*6090*/  VIADD R6, R9.reuse, 0xc ;  /* 0x0000000c09067836 */ /* 0x048fe40000000000 */
[----:B------:R-:W-:-:S07]  /*60a0*/  VIADD R6, R9, 0x18 ;  /* 0x0000001809067836 */ /* 0x000fce0000000000 */
.L_x_2885:
[----:B------:R-:W-:-:S13]  /*60b0*/  ISETP.NE.AND P0, PT, R7, 0x3, PT ;  /* 0x000000030700780c */ /* 0x000fda0003f05270 */
[----:B------:R-:W-:Y:S05]  /*60c0*/  @!P0 BRA `(.L_x_2875) ;  /* 0x0000000000048947 */ /* 0x000fea0003800000 */
[----:B------:R-:W-:Y:S01]  /*60d0*/  BPT.TRAP 0x1 ;  /* 0x000000040000795c */ /* 0x000fe20000300000 */
.L_x_2875:
[----:B------:R-:W-:Y:S01]  /*60e0*/  IMAD R6, R0, 0x8, R17 ;  /* 0x0000000800067824 */ /* 0x000fe200078e0211 */
[----:B------:R-:W-:-:S04]  /*60f0*/  SHF.L.U32 R15, R4, 0x1f, RZ ;  /* 0x0000001f040f7819 */ /* 0x000fc800000006ff */
[----:B------:R1:W2:Y:S01]  /*6100*/  SYNCS.PHASECHK.TRANS64.TRYWAIT P1, [R6+URZ+0x26810], R15 ;  /* 0x0268100f060075a7 */ /* 0x0002a2000802017f */
[----:B------:R-:W-:Y:S05]  /*6110*/  @!P0 BRA `(.L_x_2876) ;  /* 0x0000000000048947 */ /* 0x000fea0003800000 */
[----:B------:R-:W-:Y:S01]  /*6120*/  BPT.TRAP 0x1 ;  /* 0x000000040000795c */ /* 0x000fe20000300000 */
.L_x_2876:
[----:B------:R-:W-:-:S05]  /*6130*/  VIADD R5, R17, 0xe000 ;  /* 0x0000e00011057836 */ /* 0x000fca0000000000 */
[----:B------:R-:W-:-:S04]  /*6140*/  SHF.R.U32.HI R5, RZ, 0x4, R5 ;  /* 0x00000004ff057819 */ /* 0x000fc80000011605 */
[----:B------:R-:W-:-:S04]  /*6150*/  LOP3.LUT R5, R5, 0x3fff, RZ, 0xc0, !PT ;  /* 0x00003fff05057812 */ /* 0x000fc800078ec0ff */
[----:B------:R-:W-:Y:S01]  /*6160*/  LOP3.LUT R11, R5, 0x10000, RZ, 0xfc, !PT ;  /* 0x00010000050b7812 */ /* 0x000fe200078efcff */
[----:B--2---:R-:W-:Y:S06]  /*6170*/  @P1 BRA `(.L_x_2877) ;  /* 0x0000000000081947 */ /* 0x004fec0003800000 */
[----:B------:R-:W2:Y:S02]  /*6180*/  SYNCS.PHASECHK.TRANS64.TRYWAIT P1, [R6+URZ+0x26810], R15 ;  /* 0x0268100f060075a7 */ /* 0x000ea4000802017f */
[----:B--2---:R-:W-:Y:S05]  /*6190*/  @!P1 BRA `(.L_x_2878) ;  /* 0x0000008000789947 */ /* 0x004fea0003800000 */
.L_x_2877:
        /* <DEDUP_REMOVED lines=54> */
.L_x_2879:
[----:B------:R1:W1:Y:S01]  /*6500*/  SYNCS.PHASECHK.TRANS64.TRYWAIT P1, [R6+URZ+0x26830], R15 ;  /* 0x0268300f060075a7 */ /* 0x000262000802017f */
[----:B------:R-:W-:Y:S05]  /*6510*/  @!P0 BRA `(.L_x_2880) ;  /* 0x0000000000048947 */ /* 0x000fea0003800000 */
[----:B------:R-:W-:Y:S01]  /*6520*/  BPT.TRAP 0x1 ;  /* 0x000000040000795c */ /* 0x000fe20000300000 */
.L_x_2880:
        /* <DEDUP_REMOVED lines=8> */
.L_x_2881:
        /* <DEDUP_REMOVED lines=11> */
[C---:B------:R-:W-:Y:S01]  /*6660*/  IADD3 R230, R9.reuse, 0x14, RZ ;  /* 0x0000001409e67810 */ /* 0x040fe20007ffe0ff */
[----:B------:R1:W-:Y:S01]  /*6670*/  STL [R1+0x40], R5 ;  /* 0x0000400501007387 */ /* 0x0003e20000100800 */
[C---:B------:R-:W-:Y:S01]  /*6680*/  VIADD R205, R9.reuse, 0x10 ;  /* 0x0000001009cd7836 */ /* 0x040fe20000000000 */
[C---:B------:R-:W-:Y:S01]  /*6690*/  ISETP.GT.AND P2, PT, R8.reuse, RZ, PT ;  /* 0x000000ff0800720c */ /* 0x040fe20003f44270 */
[C---:B------:R-:W-:Y:S01]  /*66a0*/  VIADD R231, R9.reuse, 0x18 ;  /* 0x0000001809e77836 */ /* 0x040fe20000000000 */
[----:B------:R-:W-:Y:S01]  /*66b0*/  STL [R1+0x3c], R4 ;  /* 0x00003c0401007387 */ /* 0x000fe20000100800 */
[C---:B------:R-:W-:Y:S01]  /*66c0*/  VIADD R209, R9.reuse, 0x1c ;  /* 0x0000001c09d17836 */ /* 0x040fe20000000000 */
[----:B------:R-:W-:Y:S01]  /*66d0*/  ISETP.GT.AND P1, PT, R8, 0x8, PT ;  /* 0x000000080800780c */ /* 0x000fe20003f24270 */
[----:B------:R-:W-:Y:S01]  /*66e0*/  IMAD R236, R0, 0x300, R12 ;  /* 0x0000030000ec7824 */ /* 0x000fe200078e020c */
[----:B------:R-:W-:Y:S01]  /*66f0*/  STL [R1+0x38], R3 ;  /* 0x0000380301007387 */ /* 0x000fe20000100800 */
[----:B------:R-:W-:-:S03]  /*6700*/  VIADD R12, R9, 0x1c ;  /* 0x0000001c090c7836 */ /* 0x000fc60000000000 */
[----:B------:R1:W-:Y:S04]  /*6710*/  STL [R1+0x34], R2 ;  /* 0x0000340201007387 */ /* 0x0003e80000100800 */
        /* <DEDUP_REMOVED lines=21> */
[----:B------:R-:W-:Y:S01]  /*6870*/  FMUL.FTZ R195, R115, UR5 ;  /* 0x0000000573c37c20 */ /* 0x000fe20008410000 */
[----:B------:R-:W-:Y:S01]  /*6880*/  FMUL.FTZ R77, R77, UR5 ;  /* 0x000000054d4d7c20 */ /* 0x000fe20008410000 */
[----:B------:R-:W-:Y:S01]  /*6890*/  VIADD R115, R9, 0x4 ;  /* 0x0000000409737836 */ /* 0x000fe20000000000 */
[----:B------:R-:W2:Y:S01]  /*68a0*/  SHFL.IDX PT, R86, R198, R9, 0x1f ;  /* 0x00001f09c6567589 */ /* 0x000ea200000e0000 */
[----:B------:R-:W3:Y:S01]  /*68b0*/  MUFU.TANH R15, R15 ;  /* 0x0000000f000f7308 */ /* 0x000ee20000002400 */
        /* <DEDUP_REMOVED lines=8> */
[----:B------:R-:W-:Y:S01]  /*6940*/  SHFL.IDX PT, R92, R198, R229, 0x1f ;  /* 0x00001fe5c65c7589 */ /* 0x000fe200000e0000 */
[----:B------:R-:W-:Y:S01]  /*6950*/  FMUL.FTZ R19, R81, UR5 ;  /* 0x0000000551137c20 */ /* 0x000fe20008410000 */
[----:B------:R-:W-:Y:S01]  /*6960*/  FMUL.FTZ R21, R83, UR5 ;  /* 0x0000000553157c20 */ /* 0x000fe20008410000 */
[----:B------:R-:W-:Y:S01]  /*6970*/  FMUL.FTZ R72, R84, UR5 ;  /* 0x0000000554487c20 */ /* 0x000fe20008410000 */
[----:B------:R-:W-:Y:S01]  /*6980*/  FMUL.FTZ R79, R91, UR5 ;  /* 0x000000055b4f7c20 */ /* 0x000fe20008410000 */
[----:B------:R-:W-:Y:S01]  /*6990*/  FMUL.FTZ R194, R96, UR5 ;  /* 0x0000000560c27c20 */ /* 0x000fe20008410000 */
[----:B------:R-:W-:Y:S01]  /*69a0*/  SHFL.IDX PT, R91, R198, R230, 0x1f ;  /* 0x00001fe6c65b7589 */ /* 0x000fe200000e0000 */
[----:B-1----:R1:W-:Y:S01]  /*69b0*/  MUFU.TANH R5, R75 ;  /* 0x0000004b00057308 */ /* 0x0023e20000002400 */
[----:B------:R-:W-:Y:S01]  /*69c0*/  FMUL.FTZ R81, R93, UR5 ;  /* 0x000000055d517c20 */ /* 0x000fe20008410000 */
[----:B---3--:R-:W-:Y:S01]  /*69d0*/  FSEL R84, R15, -INF , P2 ;  /* 0xff8000000f547808 */ /* 0x008fe20001000000 */
[----:B------:R-:W-:Y:S01]  /*69e0*/  SHFL.IDX PT, R96, R198, R209, 0x1f ;  /* 0x00001fd1c6607589 */ /* 0x000fe200000e0000 */
[----:B------:R-:W-:Y:S01]  /*69f0*/  FMUL.FTZ R82, R94, UR5 ;  /* 0x000000055e527c20 */ /* 0x000fe20008410000 */
[----:B------:R-:W-:Y:S01]  /*6a00*/  FMUL.FTZ R196, R117, UR5 ;  /* 0x0000000575c47c20 */ /* 0x000fe20008410000 */
[----:B------:R-:W-:Y:S01]  /*6a10*/  FMUL.FTZ R197, R118, UR5 ;  /* 0x0000000576c57c20 */ /* 0x000fe20008410000 */
[----:B------:R-:W-:Y:S01]  /*6a20*/  SHFL.IDX PT, R93, R14, R115, 0x1f ;  /* 0x00001f730e5d7589 */ /* 0x000fe200000e0000 */
[----:B------:R3:W-:Y:S01]  /*6a30*/  MUFU.TANH R2, R77 ;  /* 0x0000004d00027308 */ /* 0x0007e20000002400 */
[----:B-1----:R-:W-:Y:S01]  /*6a40*/  FMUL.FTZ R75, R87, UR5 ;  /* 0x00000005574b7c20 */ /* 0x002fe20008410000 */
[----:B------:R-:W-:Y:S01]  /*6a50*/  FMUL.FTZ R98, R98, UR5 ;  /* 0x0000000562627c20 */ /* 0x000fe20008410000 */
[----:B------:R-:W1:Y:S01]  /*6a60*/  SHFL.IDX PT, R87, R198, R115, 0x1f ;  /* 0x00001f73c6577589 */ /* 0x000e6200000e0000 */
[----:B------:R-:W-:Y:S01]  /*6a70*/  FMUL.FTZ R83, R95, UR5 ;  /* 0x000000055f537c20 */ /* 0x000fe20008410000 */
[----:B------:R-:W-:Y:S01]  /*6a80*/  FMUL.FTZ R97, R97, UR5 ;  /* 0x0000000561617c20 */ /* 0x000fe20008410000 */
[----:B------:R-:W-:Y:S01]  /*6a90*/  FMUL.FTZ R99, R99, UR5 ;  /* 0x0000000563637c20 */ /* 0x000fe20008410000 */
[----:B------:R-:W-:Y:S01]  /*6aa0*/  FMUL.FTZ R100, R100, UR5 ;  /* 0x0000000564647c20 */ /* 0x000fe20008410000 */
[----:B------:R2:W1:Y:S01]  /*6ab0*/  MUFU.TANH R6, R73 ;  /* 0x0000004900067308 */ /* 0x0004620000002400 */
[----:B---3--:R-:W-:Y:S01]  /*6ac0*/  FMUL.FTZ R77, R89, UR5 ;  /* 0x00000005594d7c20 */ /* 0x008fe20008410000 */
[----:B------:R-:W-:Y:S01]  /*6ad0*/  FMUL.FTZ R102, R102, UR5 ;  /* 0x0000000566667c20 */ /* 0x000fe20008410000 */
[----:B------:R-:W3:Y:S01]  /*6ae0*/  SHFL.IDX PT, R89, R198, R233, 0x1f ;  /* 0x00001fe9c6597589 */ /* 0x000ee200000e0000 */
[----:B------:R-:W-:Y:S01]  /*6af0*/  FMUL.FTZ R101, R101, UR5 ;  /* 0x0000000565657c20 */ /* 0x000fe20008410000 */
[----:B------:R-:W-:Y:S01]  /*6b00*/  FMUL.FTZ R103, R103, UR5 ;  /* 0x0000000567677c20 */ /* 0x000fe20008410000 */
[----:B------:R-:W-:Y:S01]  /*6b10*/  FMUL.FTZ R104, R104, UR5 ;  /* 0x0000000568687c20 */ /* 0x000fe20008410000 */
[----:B------:R-:W-:Y:S01]  /*6b20*/  FMUL.FTZ R106, R106, UR5 ;  /* 0x000000056a6a7c20 */ /* 0x000fe20008410000 */
[----:B------:R1:W-:Y:S01]  /*6b30*/  MUFU.TANH R4, R76 ;  /* 0x0000004c00047308 */ /* 0x0003e20000002400 */
[----:B--2---:R-:W-:Y:S01]  /*6b40*/  FMUL.FTZ R73, R85, UR5 ;  /* 0x0000000555497c20 */ /* 0x004fe20008410000 */
[----:B----4-:R-:W-:Y:S01]  /*6b50*/  FSEL R85, R18, -INF , P1 ;  /* 0xff80000012557808 */ /* 0x010fe20000800000 */
[----:B------:R-:W-:Y:S01]  /*6b60*/  FMUL.FTZ R108, R108, UR5 ;  /* 0x000000056c6c7c20 */ /* 0x000fe20008410000 */
[----:B------:R-:W-:Y:S01]  /*6b70*/  FMUL.FTZ R110, R110, UR5 ;  /* 0x000000056e6e7c20 */ /* 0x000fe20008410000 */
[----:B------:R-:W-:Y:S01]  /*6b80*/  FMUL.FTZ R109, R109, UR5 ;  /* 0x000000056d6d7c20 */ /* 0x000fe20008410000 */
[----:B------:R-:W-:Y:S01]  /*6b90*/  FMUL.FTZ R111, R111, UR5 ;  /* 0x000000056f6f7c20 */ /* 0x000fe20008410000 */
[----:B------:R-:W-:Y:S01]  /*6ba0*/  FMUL.FTZ R112, R112, UR5 ;  /* 0x0000000570707c20 */ /* 0x000fe20008410000 */
[----:B------:R2:W-:Y:S01]  /*6bb0*/  MUFU.TANH R3, R78 ;  /* 0x0000004e00037308 */ /* 0x0005e20000002400 */
[----:B-1----:R-:W-:Y:S01]  /*6bc0*/  FMUL.FTZ R76, R88, UR5 ;  /* 0x00000005584c7c20 */ /* 0x002fe20008410000 */
[----:B------:R-:W-:Y:S01]  /*6bd0*/  FSEL R117, R6, -INF , P2 ;  /* 0xff80000006757808 */ /* 0x000fe20001000000 */
[----:B------:R-:W-:Y:S01]  /*6be0*/  FMUL.FTZ R114, R114, UR5 ;  /* 0x0000000572727c20 */ /* 0x000fe20008410000 */
[----:B------:R-:W-:Y:S01]  /*6bf0*/  FSEL R88, R5, -INF , P1 ;  /* 0xff80000005587808 */ /* 0x000fe20000800000 */
[----:B------:R-:W-:Y:S01]  /*6c00*/  FMUL.FTZ R113, R113, UR5 ;  /* 0x0000000571717c20 */ /* 0x000fe20008410000 */
[----:B------:R-:W-:Y:S01]  /*6c10*/  FMUL.FTZ R116, R116, UR5 ;  /* 0x0000000574747c20 */ /* 0x000fe20008410000 */
[----:B------:R-:W-:Y:S01]  /*6c20*/  FMUL.FTZ R105, R105, UR5 ;  /* 0x0000000569697c20 */ /* 0x000fe20008410000 */
[----:B------:R-:W1:Y:S01]  /*6c30*/  MUFU.TANH R237, R237 ;  /* 0x000000ed00ed7308 */ /* 0x000e620000002400 */
[----:B--2---:R-:W-:Y:S01]  /*6c40*/  FMUL.FTZ R78, R90, UR5 ;  /* 0x000000055a4e7c20 */ /* 0x004fe20008410000 */
[----:B------:R-:W-:Y:S01]  /*6c50*/  FMUL.FTZ R107, R107, UR5 ;  /* 0x000000056b6b7c20 */ /* 0x000fe20008410000 */
[----:B------:R-:W2:Y:S01]  /*6c60*/  SHFL.IDX PT, R90, R198, R205, 0x1f ;  /* 0x00001fcdc65a7589 */ /* 0x000ea200000e0000 */
[----:B------:R-:W-:-:S03]  /*6c70*/  FMUL.FTZ R119, R119, UR5 ;  /* 0x0000000577777c20 */ /* 0x000fc60008410000 */
[----:B------:R-:W-:Y:S01]  /*6c80*/  SHFL.IDX PT, R205, R13, R205, 0x1f ;  /* 0x00001fcd0dcd7589 */ /* 0x000fe200000e0000 */
[----:B------:R-:W4:Y:S03]  /*6c90*/  MUFU.TANH R235, R235 ;  /* 0x000000eb00eb7308 */ /* 0x000f260000002400 */
[----:B------:R-:W-:Y:S05]  /*6ca0*/  SHFL.IDX PT, R212, R13, R115, 0x1f ;  /* 0x00001f730dd47589 */ /* 0x000fea00000e0000 */
[----:B------:R-:W2:Y:S01]  /*6cb0*/  MUFU.TANH R20, R20 ;  /* 0x0000001400147308 */ /* 0x000ea20000002400 */
[----:B-1----:R-:W-:-:S07]  /*6cc0*/  FSEL R201, R237, -INF , P1 ;  /* 0xff800000edc97808 */ /* 0x002fce0000800000 */
[----:B------:R-:W1:Y:S01]  /*6cd0*/  MUFU.TANH R19, R19 ;  /* 0x0000001300137308 */ /* 0x000e620000002400 */
[----:B------:R-:W-:Y:S02]  /*6ce0*/  WARPGROUP.DEPBAR.LE gsb0, 0x0 ;  /* 0x00008000000079c5 */ /* 0x000fe40000010000 */
[----:B------:R-:W-:-:S05]  /*6cf0*/  WARPGROUP.ARRIVE ;  /* 0x00000000000079c5 */ /* 0x000fca0000000000 */
[----:B------:R-:W1:Y:S01]  /*6d00*/  MUFU.TANH R21, R21 ;  /* 0x0000001500157308 */ /* 0x000e620000002400 */
[----:B------:R-:W-:Y:S01]  /*6d10*/  HGMMA.64x96x16.F32 R24, gdesc[UR8], R24, gsb0 ;  /* 0x01600000081879f0 */ /* 0x000fe20008000818 */
[----:B------:R-:W-:Y:S01]  /*6d20*/  R2UR UR8, R190 ;  /* 0x00000000be0872ca */ /* 0x000fe200000e0000 */
[----:B------:R-:W-:Y:S01]  /*6d30*/  UMOV UR10, UR4 ;  /* 0x00000004000a7c82 */ /* 0x000fe20008000000 */
[----:B------:R-:W-:Y:S01]  /*6d40*/  R2UR UR9, R191 ;  /* 0x00000000bf0972ca */ /* 0x000fe200000e0000 */
[----:B------:R-:W-:-:S03]  /*6d50*/  UMOV UR11, 0x40000040 ;  /* 0x40000040000b7882 */ /* 0x000fc60000000000 */
[----:B------:R-:W1:Y:S01]  /*6d60*/  MUFU.TANH R72, R72 ;  /* 0x0000004800487308 */ /* 0x000e620000002400 */
[----:B------:R-:W-:Y:S02]  /*6d70*/  ULDC UR4, c[0x0][0x744] ;  /* 0x0001d10000047ab9 */ /* 0x000fe40000000800 */
[--C-:B------:R-:W-:Y:S01]  /*6d80*/  FFMA.FTZ R118, R84, UR4, -R86.reuse ;  /* 0x0000000454767c23 */ /* 0x100fe20008010856 */
[----:B------:R-:W-:Y:S01]  /*6d90*/  FFMA.FTZ R202, R85, UR4, -R86 ;  /* 0x0000000455ca7c23 */ /* 0x000fe20008010856 */
[----:B------:R-:W-:Y:S01]  /*6da0*/  FSEL R85, R4, -INF , P2 ;  /* 0xff80000004557808 */ /* 0x000fe20001000000 */
[--C-:B------:R-:W-:Y:S01]  /*6db0*/  FFMA.FTZ R117, R117, UR4, -R87.reuse ;  /* 0x0000000475757c23 */ /* 0x100fe20008010857 */
[----:B------:R-:W-:Y:S01]  /*6dc0*/  FSEL R84, R3, -INF , P1 ;  /* 0xff80000003547808 */ /* 0x000fe20000800000 */
[----:B------:R-:W1:Y:S01]  /*6dd0*/  MUFU.TANH R73, R73 ;  /* 0x0000004900497308 */ /* 0x000e620000002400 */
[----:B------:R-:W-:Y:S01]  /*6de0*/  FFMA.FTZ R88, R88, UR4, -R87 ;  /* 0x0000000458587c23 */ /* 0x000fe20008010857 */
[----:B------:R-:W-:Y:S01]  /*6df0*/  FSEL R86, R2, -INF , P2 ;  /* 0xff80000002567808 */ /* 0x000fe20001000000 */
[--C-:B---3--:R-:W-:Y:S01]  /*6e00*/  FFMA.FTZ R85, R85, UR4, -R89.reuse ;  /* 0x0000000455557c23 */ /* 0x108fe20008010859 */
[----:B------:R-:W-:Y:S01]  /*6e10*/  FFMA.FTZ R84, R84, UR4, -R89 ;  /* 0x0000000454547c23 */ /* 0x000fe20008010859 */
[----:B----4-:R-:W-:Y:S01]  /*6e20*/  FSEL R87, R235, -INF , P2 ;  /* 0xff800000eb577808 */ /* 0x010fe20001000000 */
[--C-:B------:R-:W-:Y:S01]  /*6e30*/  FFMA.FTZ R201, R201, UR4, -R92.reuse ;  /* 0x00000004c9c97c23 */ /* 0x100fe2000801085c */
[----:B--2---:R-:W-:Y:S01]  /*6e40*/  FSEL R89, R20, -INF , P1 ;  /* 0xff80000014597808 */ /* 0x004fe20000800000 */
[----:B------:R-:W2:Y:S01]  /*6e50*/  MUFU.TANH R77, R77 ;  /* 0x0000004d004d7308 */ /* 0x000ea20000002400 */
[----:B------:R-:W-:Y:S01]  /*6e60*/  FFMA.FTZ R86, R86, UR4, -R92 ;  /* 0x0000000456567c23 */ /* 0x000fe2000801085c */
[--C-:B------:R-:W-:Y:S01]  /*6e70*/  FFMA.FTZ R200, R87, UR4, -R90.reuse ;  /* 0x0000000457c87c23 */ /* 0x100fe2000801085a */
[----:B-1----:R-:W-:Y:S01]  /*6e80*/  FSEL R92, R19, -INF , P2 ;  /* 0xff800000135c7808 */ /* 0x002fe20001000000 */
[----:B------:R-:W-:Y:S01]  /*6e90*/  FFMA.FTZ R90, R89, UR4, -R90 ;  /* 0x00000004595a7c23 */ /* 0x000fe2000801085a */
[----:B------:R-:W-:-:S02]  /*6ea0*/  FSEL R94, R21, -INF , P1 ;  /* 0xff800000155e7808 */ /* 0x000fc40000800000 */
[----:B------:R-:W-:Y:S01]  /*6eb0*/  FSEL R89, R72, -INF , P2 ;  /* 0xff80000048597808 */ /* 0x000fe20001000000 */
[----:B------:R-:W1:Y:S01]  /*6ec0*/  MUFU.TANH R75, R75 ;  /* 0x0000004b004b7308 */ /* 0x000e620000002400 */
[----:B------:R-:W-:Y:S01]  /*6ed0*/  FSEL R95, R73, -INF , P2 ;  /* 0xff800000495f7808 */ /* 0x000fe20001000000 */
[--C-:B------:R-:W-:Y:S01]  /*6ee0*/  FFMA.FTZ R92, R92, UR4, -R91.reuse ;  /* 0x000000045c5c7c23 */ /* 0x100fe2000801085b */
[----:B------:R-:W-:-:S05]  /*6ef0*/  FFMA.FTZ R91, R94, UR4, -R91 ;  /* 0x000000045e5b7c23 */ /* 0x000fca000801085b */
[----:B------:R-:W3:Y:S01]  /*6f00*/  MUFU.TANH R74, R74 ;  /* 0x0000004a004a7308 */ /* 0x000ee20000002400 */
[----:B--2---:R-:W-:-:S07]  /*6f10*/  FSEL R198, R77, -INF , P2 ;  /* 0xff8000004dc67808 */ /* 0x004fce0001000000 */
[----:B------:R-:W2:Y:S01]  /*6f20*/  MUFU.TANH R76, R76 ;  /* 0x0000004c004c7308 */ /* 0x000ea20000002400 */
[----:B-1----:R-:W-:-:S07]  /*6f30*/  FSEL R203, R75, -INF , P1 ;  /* 0xff8000004bcb7808 */ /* 0x002fce0000800000 */
[----:B------:R-:W1:Y:S01]  /*6f40*/  MUFU.TANH R78, R78 ;  /* 0x0000004e004e7308 */ /* 0x000e620000002400 */
[----:B---3--:R-:W-:-:S07]  /*6f50*/  FSEL R199, R74, -INF , P1 ;  /* 0xff8000004ac77808 */ /* 0x008fce0000800000 */
[----:B------:R-:W3:Y:S01]  /*6f60*/  MUFU.TANH R80, R80 ;  /* 0x0000005000507308 */ /* 0x000ee20000002400 */
[----:B--2---:R-:W-:-:S05]  /*6f70*/  FSEL R94, R76, -INF , P2 ;  /* 0xff8000004c5e7808 */ /* 0x004fca0001000000 */
[----:B------:R-:W-:Y:S02]  /*6f80*/  FFMA.FTZ R94, R94, UR4, -R211 ;  /* 0x000000045e5e7c23 */ /* 0x000fe400080108d3 */
[----:B------:R-:W-:Y:S01]  /*6f90*/  MUFU.TANH R82, R82 ;  /* 0x0000005200527308 */ /* 0x000fe20000002400 */
[----:B-1----:R-:W-:-:S05]  /*6fa0*/  FSEL R206, R78, -INF , P1 ;  /* 0xff8000004ece7808 */ /* 0x002fca0000800000 */
[----:B------:R-:W-:Y:S02]  /*6fb0*/  FFMA.FTZ R211, R206, UR4, -R211 ;  /* 0x00000004ced37c23 */ /* 0x000fe400080108d3 */
[----:B------:R-:W-:Y:S01]  /*6fc0*/  MUFU.TANH R194, R194 ;  /* 0x000000c200c27308 */ /* 0x000fe20000002400 */
[----:B---3--:R-:W-:-:S05]  /*6fd0*/  FSEL R226, R80, -INF , P2 ;  /* 0xff80000050e27808 */ /* 0x008fca0001000000 */
[----:B------:R-:W-:Y:S02]  /*6fe0*/  FFMA.FTZ R226, R226, UR4, -R215 ;  /* 0x00000004e2e27c23 */ /* 0x000fe400080108d7 */
[----:B------:R-:W-:Y:S08]  /*6ff0*/  MUFU.TANH R98, R98 ;  /* 0x0000006200627308 */ /* 0x000ff00000002400 */
[----:B------:R-:W1:Y:S08]  /*7000*/  MUFU.TANH R81, R81 ;  /* 0x0000005100517308 */ /* 0x000e700000002400 */
[----:B------:R-:W-:Y:S01]  /*7010*/  MUFU.TANH R83, R83 ;  /* 0x0000005300537308 */ /* 0x000fe20000002400 */
[----:B------:R-:W-:-:S02]  /*7020*/  WARPGROUP.DEPBAR.LE gsb0, 0x0 ;  /* 0x00008000000079c5 */ /* 0x000fc40000010000 */
[----:B------:R-:W-:-:S05]  /*7030*/  WARPGROUP.ARRIVE ;  /* 0x00000000000079c5 */ /* 0x000fca0000000000 */
[----:B------:R-:W2:Y:S01]  /*7040*/  MUFU.TANH R97, R97 ;  /* 0x0000006100617308 */ /* 0x000ea20000002400 */
[----:B------:R-:W-:Y:S01]  /*7050*/  HGMMA.64x96x16.F32 R24, gdesc[UR8], R24, gsb0 ;  /* 0x01600000081879f0 */ /* 0x000fe20008000818 */
[----:B------:R-:W-:Y:S01]  /*7060*/  R2UR UR8, R192 ;  /* 0x00000000c00872ca */ /* 0x000fe200000e0000 */
[----:B------:R-:W-:Y:S01]  /*7070*/  UMOV UR10, UR6 ;  /* 0x00000006000a7c82 */ /* 0x000fe20008000000 */
[----:B------:R-:W-:Y:S01]  /*7080*/  R2UR UR9, R193 ;  /* 0x00000000c10972ca */ /* 0x000fe200000e0000 */
[----:B------:R-:W-:Y:S01]  /*7090*/  UMOV UR11, 0x40000040 ;  /* 0x40000040000b7882 */ /* 0x000fe20000000000 */
[----:B-1----:R-:W-:Y:S02]  /*70a0*/  FSEL R206, R81, -INF , P2 ;  /* 0xff80000051ce7808 */ /* 0x002fe40001000000 */
[----:B------:R-:W1:Y:S03]  /*70b0*/  MUFU.TANH R99, R99 ;  /* 0x0000006300637308 */ /* 0x000e660000002400 */
[----:B------:R-:W-:-:S05]  /*70c0*/  FFMA.FTZ R225, R206, UR4, -R223 ;  /* 0x00000004cee17c23 */ /* 0x000fca00080108df */
[----:B------:R3:W-:Y:S01]  /*70d0*/  MUFU.EX2 R87, R202 ;  /* 0x000000ca00577308 */ /* 0x0007e20000000800 */
[----:B--2---:R-:W-:-:S05]  /*70e0*/  FSEL R220, R97, -INF , P2 ;  /* 0xff80000061dc7808 */ /* 0x004fca0001000000 */
[----:B------:R-:W-:Y:S02]  /*70f0*/  FFMA.FTZ R220, R220, UR4, -R217 ;  /* 0x00000004dcdc7c23 */ /* 0x000fe400080108d9 */
[----:B------:R-:W2:Y:S01]  /*7100*/  MUFU.TANH R100, R100 ;  /* 0x0000006400647308 */ /* 0x000ea20000002400 */
[----:B---3--:R-:W-:Y:S01]  /*7110*/  FFMA.FTZ R202, R89, UR4, -R204 ;  /* 0x0000000459ca7c23 */ /* 0x008fe200080108cc */
[--C-:B------:R-:W-:Y:S01]  /*7120*/  FFMA.FTZ R89, R95, UR4, -R96.reuse ;  /* 0x000000045f597c23 */ /* 0x100fe20008010860 */
[----:B------:R-:W-:Y:S01]  /*7130*/  FFMA.FTZ R95, R198, UR4, -R93 ;  /* 0x00000004c65f7c23 */ /* 0x000fe2000801085d */
[----:B------:R-:W-:Y:S01]  /*7140*/  FSEL R198, R82, -INF , P1 ;  /* 0xff80000052c67808 */ /* 0x000fe20000800000 */
[----:B------:R-:W-:Y:S01]  /*7150*/  FFMA.FTZ R96, R203, UR4, -R96 ;  /* 0x00000004cb607c23 */ /* 0x000fe20008010860 */
[----:B------:R-:W-:Y:S01]  /*7160*/  FFMA.FTZ R204, R199, UR4, -R204 ;  /* 0x00000004c7cc7c23 */ /* 0x000fe200080108cc */
[----:B------:R-:W-:Y:S01]  /*7170*/  FSEL R203, R194, -INF , P2 ;  /* 0xff800000c2cb7808 */ /* 0x000fe20001000000 */
[----:B------:R-:W3:Y:S01]  /*7180*/  MUFU.TANH R102, R102 ;  /* 0x0000006600667308 */ /* 0x000ee20000002400 */
[----:B------:R-:W-:Y:S01]  /*7190*/  FSEL R199, R98, -INF , P1 ;  /* 0xff80000062c77808 */ /* 0x000fe20000800000 */
[----:B------:R-:W-:Y:S01]  /*71a0*/  FFMA.FTZ R215, R198, UR4, -R215 ;  /* 0x00000004c6d77c23 */ /* 0x000fe200080108d7 */
[----:B------:R-:W-:Y:S01]  /*71b0*/  FSEL R198, R83, -INF , P1 ;  /* 0xff80000053c67808 */ /* 0x000fe20000800000 */
[----:B------:R-:W-:-:S02]  /*71c0*/  FFMA.FTZ R224, R203, UR4, -R222 ;  /* 0x00000004cbe07c23 */ /* 0x000fc400080108de */
[----:B------:R-:W-:Y:S02]  /*71d0*/  FFMA.FTZ R222, R199, UR4, -R222 ;  /* 0x00000004c7de7c23 */ /* 0x000fe400080108de */
[----:B------:R-:W-:Y:S01]  /*71e0*/  MUFU.EX2 R118, R118 ;  /* 0x0000007600767308 */ /* 0x000fe20000000800 */
[----:B------:R-:W4:Y:S01]  /*71f0*/  SHFL.IDX PT, R199, R13, R9, 0x1f ;  /* 0x00001f090dc77589 */ /* 0x000f2200000e0000 */
[----:B------:R-:W-:Y:S01]  /*7200*/  FFMA.FTZ R223, R198, UR4, -R223 ;  /* 0x00000004c6df7c23 */ /* 0x000fe200080108df */
[----:B-1----:R-:W-:Y:S02]  /*7210*/  FSEL R198, R99, -INF , P1 ;  /* 0xff80000063c67808 */ /* 0x002fe40000800000 */
[----:B--2---:R-:W-:-:S03]  /*7220*/  FSEL R221, R100, -INF , P2 ;  /* 0xff80000064dd7808 */ /* 0x004fc60001000000 */
[----:B------:R-:W1:Y:S01]  /*7230*/  MUFU.TANH R101, R101 ;  /* 0x0000006500657308 */ /* 0x000e620000002400 */
[----:B---3--:R-:W-:Y:S01]  /*7240*/  FSEL R203, R102, -INF , P1 ;  /* 0xff80000066cb7808 */ /* 0x008fe20000800000 */
[----:B------:R-:W-:Y:S01]  /*7250*/  FFMA.FTZ R217, R198, UR4, -R217 ;  /* 0x00000004c6d97c23 */ /* 0x000fe200080108d9 */
[----:B------:R-:W-:Y:S01]  /*7260*/  FFMA.FTZ R198, -R15, R15, 1 ;  /* 0x3f8000000fc67423 */ /* 0x000fe2000001010f */
[--C-:B------:R-:W-:Y:S02]  /*7270*/  FFMA.FTZ R221, R221, UR4, -R218.reuse ;  /* 0x00000004dddd7c23 */ /* 0x100fe400080108da */
[----:B------:R-:W-:Y:S02]  /*7280*/  FFMA.FTZ R218, R203, UR4, -R218 ;  /* 0x00000004cbda7c23 */ /* 0x000fe400080108da */
[----:B------:R-:W-:Y:S01]  /*7290*/  MUFU.TANH R103, R103 ;  /* 0x0000006700677308 */ /* 0x000fe20000002400 */
[----:B------:R-:W-:Y:S07]  /*72a0*/  SHFL.IDX PT, R203, R13, R229, 0x1f ;  /* 0x00001fe50dcb7589 */ /* 0x000fee00000e0000 */
[----:B------:R-:W2:Y:S01]  /*72b0*/  MUFU.TANH R104, R104 ;  /* 0x0000006800687308 */ /* 0x000ea20000002400 */
[----:B-1----:R-:W-:-:S05]  /*72c0*/  FSEL R219, R101, -INF , P2 ;  /* 0xff80000065db7808 */ /* 0x002fca0001000000 */
[----:B------:R-:W-:Y:S02]  /*72d0*/  FFMA.FTZ R219, R219, UR4, -R216 ;  /* 0x00000004dbdb7c23 */ /* 0x000fe400080108d8 */
[----:B------:R-:W-:Y:S08]  /*72e0*/  MUFU.TANH R106, R106 ;  /* 0x0000006a006a7308 */ /* 0x000ff00000002400 */
[----:B------:R-:W1:Y:S01]  /*72f0*/  MUFU.TANH R79, R79 ;  /* 0x0000004f004f7308 */ /* 0x000e620000002400 */
[----:B--2---:R-:W-:-:S05]  /*7300*/  FSEL R206, R104, -INF , P2 ;  /* 0xff80000068ce7808 */ /* 0x004fca0001000000 */
[----:B----4-:R-:W-:Y:S02]  /*7310*/  FFMA.FTZ R206, R206, UR4, -R199 ;  /* 0x00000004cece7c23 */ /* 0x010fe400080108c7 */
[----:B------:R2:W-:Y:S08]  /*7320*/  MUFU.EX2 R14, R201 ;  /* 0x000000c9000e7308 */ /* 0x0005f00000000800 */
[----:B------:R-:W-:Y:S01]  /*7330*/  MUFU.TANH R108, R108 ;  /* 0x0000006c006c7308 */ /* 0x000fe20000002400 */
[----:B--2---:R-:W2:Y:S01]  /*7340*/  SHFL.IDX PT, R201, R13, R233, 0x1f ;  /* 0x00001fe90dc97589 */ /* 0x004ea200000e0000 */
[----:B-1----:R-:W-:Y:S01]  /*7350*/  FSEL R208, R79, -INF , P1 ;  /* 0xff8000004fd07808 */ /* 0x002fe20000800000 */
[----:B------:R-:W-:-:S02]  /*7360*/  WARPGROUP.DEPBAR.LE gsb0, 0x0 ;  /* 0x00008000000079c5 */ /* 0x000fc40000010000 */
[----:B------:R-:W-:-:S03]  /*7370*/  WARPGROUP.ARRIVE ;  /* 0x00000000000079c5 */ /* 0x000fc60000000000 */
[----:B------:R-:W-:Y:S01]  /*7380*/  MUFU.TANH R110, R110 ;  /* 0x0000006e006e7308 */ /* 0x000fe20000002400 */
[----:B------:R-:W-:Y:S02]  /*7390*/  FFMA.FTZ R93, R208, UR4, -R93 ;  /* 0x00000004d05d7c23 */ /* 0x000fe4000801085d */
[----:B------:R1:W-:Y:S01]  /*73a0*/  SHFL.IDX PT, R208, R13, R230, 0x1f ;  /* 0x00001fe60dd07589 */ /* 0x0003e200000e0000 */
[----:B------:R-:W-:Y:S04]  /*73b0*/  HGMMA.64x96x16.F32 R24, gdesc[UR8], R24, gsb0 ;  /* 0x01600000081879f0 */ /* 0x000fe80008000818 */
[----:B------:R-:W3:Y:S08]  /*73c0*/  MUFU.TANH R109, R109 ;  /* 0x0000006d006d7308 */ /* 0x000ef00000002400 */
[----:B------:R-:W-:Y:S08]  /*73d0*/  MUFU.TANH R111, R111 ;  /* 0x0000006f006f7308 */ /* 0x000ff00000002400 */
[----:B------:R-:W-:Y:S01]  /*73e0*/  MUFU.TANH R112, R112 ;  /* 0x0000007000707308 */ /* 0x000fe20000002400 */
[----:B---3--:R-:W-:-:S07]  /*73f0*/  FSEL R207, R109, -INF , P2 ;  /* 0xff8000006dcf7808 */ /* 0x008fce0001000000 */
[----:B------:R-:W-:Y:S08]  /*7400*/  MUFU.TANH R114, R114 ;  /* 0x0000007200727308 */ /* 0x000ff00000002400 */
[----:B------:R3:W-:Y:S08]  /*7410*/  MUFU.EX2 R15, R200 ;  /* 0x000000c8000f7308 */ /* 0x0007f00000000800 */
[----:B------:R-:W-:Y:S01]  /*7420*/  MUFU.TANH R113, R113 ;  /* 0x0000007100717308 */ /* 0x000fe20000002400 */
[----:B---3--:R-:W-:-:S05]  /*7430*/  FSEL R200, R108, -INF , P2 ;  /* 0xff8000006cc87808 */ /* 0x008fca0001000000 */
[----:B--2---:R-:W-:Y:S02]  /*7440*/  FFMA.FTZ R200, R200, UR4, -R201 ;  /* 0x00000004c8c87c23 */ /* 0x004fe400080108c9 */
        /* <DEDUP_REMOVED lines=8> */
[----:B------:R-:W3:Y:S01]  /*74d0*/  MUFU.TANH R196, R196 ;  /* 0x000000c400c47308 */ /* 0x000ee20000002400 */
[----:B-1----:R-:W-:-:S07]  /*74e0*/  FSEL R228, R105, -INF , P2 ;  /* 0xff80000069e47808 */ /* 0x002fce0001000000 */
[----:B------:R-:W1:Y:S01]  /*74f0*/  MUFU.TANH R119, R119 ;  /* 0x0000007700777308 */ /* 0x000e620000002400 */
[----:B--2---:R-:W-:Y:S01]  /*7500*/  FSEL R213, R107, -INF , P1 ;  /* 0xff8000006bd57808 */ /* 0x004fe20000800000 */
[----:B------:R-:W-:Y:S02]  /*7510*/  WARPGROUP.DEPBAR.LE gsb0, 0x0 ;  /* 0x00008000000079c5 */ /* 0x000fe40000010000 */
[----:B------:R-:W2:Y:S04]  /*7520*/  LDS R227, [R227+0x380] ;  /* 0x00038000e3e37984 */ /* 0x000ea80000000800 */
[----:B------:R-:W-:Y:S08]  /*7530*/  MUFU.EX2 R117, R117 ;  /* 0x0000007500757308 */ /* 0x000ff00000000800 */
[----:B------:R-:W4:Y:S08]  /*7540*/  MUFU.EX2 R85, R85 ;  /* 0x0000005500557308 */ /* 0x000f300000000800 */
[----:B------:R-:W4:Y:S08]  /*7550*/  MUFU.EX2 R86, R86 ;  /* 0x0000005600567308 */ /* 0x000f300000000800 */
[----:B------:R-:W-:Y:S08]  /*7560*/  MUFU.EX2 R90, R90 ;  /* 0x0000005a005a7308 */ /* 0x000ff00000000800 */
[----:B------:R-:W-:Y:S01]  /*7570*/  MUFU.EX2 R88, R88 ;  /* 0x0000005800587308 */ /* 0x000fe20000000800 */
[----:B--2---:R-:W2:Y:S07]  /*7580*/  SHFL.IDX PT, R234, R227, R9, 0x1f ;  /* 0x00001f09e3ea7589 */ /* 0x004eae00000e0000 */
[----:B------:R-:W-:Y:S01]  /*7590*/  MUFU.EX2 R91, R91 ;  /* 0x0000005b005b7308 */ /* 0x000fe20000000800 */
[----:B------:R-:W-:Y:S04]  /*75a0*/  SHFL.IDX PT, R232, R227, R115, 0x1f ;  /* 0x00001f73e3e87589 */ /* 0x000fe800000e0000 */
[----:B------:R-:W3:Y:S03]  /*75b0*/  SHFL.IDX PT, R233, R227, R233, 0x1f ;  /* 0x00001fe9e3e97589 */ /* 0x000ee600000e0000 */
[----:B------:R-:W-:Y:S01]  /*75c0*/  MUFU.EX2 R84, R84 ;  /* 0x0000005400547308 */ /* 0x000fe20000000800 */
[----:B------:R-:W1:Y:S04]  /*75d0*/  SHFL.IDX PT, R229, R227, R229, 0x1f ;  /* 0x00001fe5e3e57589 */ /* 0x000e6800000e0000 */
[----:B------:R-:W4:Y:S03]  /*75e0*/  SHFL.IDX PT, R230, R227, R230, 0x1f ;  /* 0x00001fe6e3e67589 */ /* 0x000f2600000e0000 */
[----:B------:R-:W-:Y:S01]  /*75f0*/  MUFU.EX2 R92, R92 ;  /* 0x0000005c005c7308 */ /* 0x000fe20000000800 */
[----:B------:R-:W4:Y:S01]  /*7600*/  SHFL.IDX PT, R231, R227, R231, 0x1f ;  /* 0x00001fe7e3e77589 */ /* 0x000f2200000e0000 */
[--C-:B--2---:R-:W-:Y:S01]  /*7610*/  FADD.FTZ R24, R24, -R234.reuse ;  /* 0x800000ea18187221 */ /* 0x104fe20000010000 */
[----:B------:R-:W-:-:S05]  /*7620*/  FADD.FTZ R234, R26, -R234 ;  /* 0x800000ea1aea7221 */ /* 0x000fca0000010000 */
[----:B------:R2:W-:Y:S01]  /*7630*/  MUFU.EX2 R26, R202 ;  /* 0x000000ca001a7308 */ /* 0x0005e20000000800 */
[----:B------:R-:W-:Y:S01]  /*7640*/  FMUL.FTZ R24, R118, R24 ;  /* 0x0000001876187220 */ /* 0x000fe20000410000 */
[----:B------:R-:W-:-:S03]  /*7650*/  FMUL.FTZ R234, R87, R234 ;  /* 0x000000ea57ea7220 */ /* 0x000fc60000410000 */
[----:B------:R-:W-:Y:S01]  /*7660*/  FMUL.FTZ R198, R198, R24 ;  /* 0x00000018c6c67220 */ /* 0x000fe20000410000 */
[----:B------:R-:W-:Y:S01]  /*7670*/  FSEL R24, R103, -INF , P1 ;  /* 0xff80000067187808 */ /* 0x000fe20000800000 */
[----:B---3--:R-:W-:Y:S01]  /*7680*/  FADD.FTZ R28, R28, -R233 ;  /* 0x800000e91c1c7221 */ /* 0x008fe20000010000 */
[----:B------:R-:W-:Y:S01]  /*7690*/  FFMA.FTZ R237, -R237, R237, 1 ;  /* 0x3f800000eded7423 */ /* 0x000fe200000101ed */
[----:B--2---:R-:W-:Y:S01]  /*76a0*/  FFMA.FTZ R202, R207, UR4, -R203 ;  /* 0x00000004cfca7c23 */ /* 0x004fe200080108cb */
[----:B------:R-:W-:Y:S01]  /*76b0*/  FSEL R207, R114, -INF , P1 ;  /* 0xff80000072cf7808 */ /* 0x000fe20000800000 */
[----:B------:R-:W-:Y:S01]  /*76c0*/  FFMA.FTZ R216, R24, UR4, -R216 ;  /* 0x0000000418d87c23 */ /* 0x000fe200080108d8 */
[----:B------:R-:W-:Y:S01]  /*76d0*/  FSEL R24, R106, -INF , P1 ;  /* 0xff8000006a187808 */ /* 0x000fe20000800000 */
[--C-:B-1----:R-:W-:Y:S01]  /*76e0*/  FADD.FTZ R29, R29, -R229.reuse ;  /* 0x800000e51d1d7221 */ /* 0x102fe20000010000 */
[----:B------:R-:W-:Y:S01]  /*76f0*/  FADD.FTZ R31, R31, -R229 ;  /* 0x800000e51f1f7221 */ /* 0x000fe20000010000 */
[----:B----4-:R-:W-:Y:S01]  /*7700*/  FADD.FTZ R35, R35, -R230 ;  /* 0x800000e623237221 */ /* 0x010fe20000010000 */
[----:B------:R-:W-:Y:S01]  /*7710*/  FFMA.FTZ R21, -R21, R21, 1 ;  /* 0x3f80000015157423 */ /* 0x000fe20000010115 */
[----:B------:R-:W-:Y:S01]  /*7720*/  FFMA.FTZ R199, R24, UR4, -R199 ;  /* 0x0000000418c77c23 */ /* 0x000fe200080108c7 */
[----:B------:R-:W-:Y:S01]  /*7730*/  FSEL R24, R110, -INF , P1 ;  /* 0xff8000006e187808 */ /* 0x000fe20000800000 */
[----:B------:R-:W-:Y:S01]  /*7740*/  FADD.FTZ R38, R38, -R231 ;  /* 0x800000e726267221 */ /* 0x000fe20000010000 */
[----:B------:R-:W-:Y:S01]  /*7750*/  FADD.FTZ R30, R30, -R233 ;  /* 0x800000e91e1e7221 */ /* 0x000fe20000010000 */
[----:B------:R-:W-:Y:S01]  /*7760*/  FADD.FTZ R36, R36, -R231 ;  /* 0x800000e724247221 */ /* 0x000fe20000010000 */
[----:B------:R-:W-:Y:S01]  /*7770*/  MUFU.EX2 R89, R89 ;  /* 0x0000005900597308 */ /* 0x000fe20000000800 */
[----:B------:R-:W-:Y:S01]  /*7780*/  FFMA.FTZ R201, R24, UR4, -R201 ;  /* 0x0000000418c97c23 */ /* 0x000fe200080108c9 */
[----:B------:R-:W-:-:S05]  /*7790*/  FSEL R24, R111, -INF , P1 ;  /* 0xff8000006f187808 */ /* 0x000fca0000800000 */
[----:B------:R-:W-:Y:S01]  /*77a0*/  FFMA.FTZ R203, R24, UR4, -R203 ;  /* 0x0000000418cb7c23 */ /* 0x000fe200080108cb */
[----:B------:R-:W-:Y:S08]  /*77b0*/  MUFU.EX2 R96, R96 ;  /* 0x0000006000607308 */ /* 0x000ff00000000800 */
[----:B------:R1:W2:Y:S01]  /*77c0*/  MUFU.EX2 R24, R204 ;  /* 0x000000cc00187308 */ /* 0x0002a20000000800 */
[----:B------:R-:W-:-:S07]  /*77d0*/  FFMA.FTZ R72, -R72, R72, 1 ;  /* 0x3f80000048487423 */ /* 0x000fce0000010148 */
[----:B------:R-:W3:Y:S01]  /*77e0*/  MUFU.EX2 R94, R94 ;  /* 0x0000005e005e7308 */ /* 0x000ee20000000800 */
[----:B-1----:R-:W-:-:S05]  /*77f0*/  FSEL R204, R112, -INF , P2 ;  /* 0xff80000070cc7808 */ /* 0x002fca0001000000 */
[--C-:B------:R-:W-:Y:S01]  /*7800*/  FFMA.FTZ R204, R204, UR4, -R205.reuse ;  /* 0x00000004cccc7c23 */ /* 0x100fe200080108cd */
[----:B------:R-:W-:Y:S01]  /*7810*/  FFMA.FTZ R205, R207, UR4, -R205 ;  /* 0x00000004cfcd7c23 */ /* 0x000fe200080108cd */
[----:B------:R-:W-:Y:S01]  /*7820*/  FSEL R207, R113, -INF , P2 ;  /* 0xff80000071cf7808 */ /* 0x000fe20001000000 */
[----:B------:R-:W-:Y:S04]  /*7830*/  MUFU.EX2 R95, R95 ;  /* 0x0000005f005f7308 */ /* 0x000fe80000000800 */
[--C-:B------:R-:W-:Y:S01]  /*7840*/  FFMA.FTZ R207, R207, UR4, -R208.reuse ;  /* 0x00000004cfcf7c23 */ /* 0x100fe200080108d0 */
[----:B------:R-:W-:Y:S01]  /*7850*/  FFMA.FTZ R208, R13, UR4, -R208 ;  /* 0x000000040dd07c23 */ /* 0x000fe200080108d0 */
[----:B------:R-:W-:Y:S01]  /*7860*/  FSEL R13, R197, -INF , P1 ;  /* 0xff800000c50d7808 */ /* 0x000fe20000800000 */
[----:B------:R-:W-:Y:S01]  /*7870*/  FFMA.FTZ R73, -R73, R73, 1 ;  /* 0x3f80000049497423 */ /* 0x000fe20000010149 */
[----:B------:R-:W-:Y:S01]  /*7880*/  FFMA.FTZ R75, -R75, R75, 1 ;  /* 0x3f8000004b4b7423 */ /* 0x000fe2000001014b */
[----:B------:R-:W-:Y:S01]  /*7890*/  FFMA.FTZ R76, -R76, R76, 1 ;  /* 0x3f8000004c4c7423 */ /* 0x000fe2000001014c */
[----:B------:R-:W-:Y:S01]  /*78a0*/  FFMA.FTZ R81, -R81, R81, 1 ;  /* 0x3f80000051517423 */ /* 0x000fe20000010151 */
[----:B------:R-:W-:Y:S01]  /*78b0*/  FFMA.FTZ R210, R13, UR4, -R210 ;  /* 0x000000040dd27c23 */ /* 0x000fe200080108d2 */
[----:B------:R-:W-:Y:S01]  /*78c0*/  FFMA.FTZ R80, -R80, R80, 1 ;  /* 0x3f80000050507423 */ /* 0x000fe20000010150 */
[----:B------:R1:W4:Y:S01]  /*78d0*/  MUFU.EX2 R13, R211 ;  /* 0x000000d3000d7308 */ /* 0x0003220000000800 */
[----:B------:R-:W-:Y:S01]  /*78e0*/  FFMA.FTZ R83, -R83, R83, 1 ;  /* 0x3f80000053537423 */ /* 0x000fe20000010153 */
[----:B------:R-:W-:Y:S01]  /*78f0*/  FFMA.FTZ R99, -R99, R99, 1 ;  /* 0x3f80000063637423 */ /* 0x000fe20000010163 */
[----:B------:R-:W-:-:S05]  /*7900*/  FFMA.FTZ R78, -R78, R78, 1 ;  /* 0x3f8000004e4e7423 */ /* 0x000fca000001014e */
[----:B------:R-:W-:Y:S01]  /*7910*/  MUFU.EX2 R93, R93 ;  /* 0x0000005d005d7308 */ /* 0x000fe20000000800 */
[--C-:B-1----:R-:W-:Y:S01]  /*7920*/  FFMA.FTZ R211, R228, UR4, -R212.reuse ;  /* 0x00000004e4d37c23 */ /* 0x102fe200080108d4 */
        /* <DEDUP_REMOVED lines=9> */
[----:B------:R-:W-:Y:S01]  /*79c0*/  FMUL.FTZ R35, R91, R35 ;  /* 0x000000235b237220 */ /* 0x000fe20000410000 */
[----:B------:R-:W-:Y:S01]  /*79d0*/  FMUL.FTZ R30, R84, R30 ;  /* 0x0000001e541e7220 */ /* 0x000fe20000410000 */
[----:B------:R-:W1:Y:S01]  /*79e0*/  SHFL.IDX PT, R228, R227, R228, 0x1f ;  /* 0x00001fe4e3e47589 */ /* 0x000e6200000e0000 */
[----:B------:R-:W-:-:S02]  /*79f0*/  VIADD R231, R9, 0x10 ;  /* 0x0000001009e77836 */ /* 0x000fc40000000000 */
[----:B------:R-:W-:Y:S01]  /*7a00*/  FMUL.FTZ R36, R26, R36 ;  /* 0x000000241a247220 */ /* 0x000fe20000410000 */
[----:B------:R-:W-:Y:S01]  /*7a10*/  IADD3 R233, R9, 0x18, RZ ;  /* 0x0000001809e97810 */ /* 0x000fe20007ffe0ff */
[----:B------:R-:W2:Y:S01]  /*7a20*/  SHFL.IDX PT, R227, R227, R12, 0x1f ;  /* 0x00001f0ce3e37589 */ /* 0x000ea200000e0000 */
[----:B------:R-:W-:Y:S01]  /*7a30*/  FFMA.FTZ R79, -R79, R79, 1 ;  /* 0x3f8000004f4f7423 */ /* 0x000fe2000001014f */
[----:B------:R-:W-:Y:S08]  /*7a40*/  MUFU.EX2 R211, R211 ;  /* 0x000000d300d37308 */ /* 0x000ff00000000800 */
[----:B------:R-:W-:Y:S08]  /*7a50*/  MUFU.EX2 R203, R203 ;  /* 0x000000cb00cb7308 */ /* 0x000ff00000000800 */
[----:B------:R-:W-:Y:S08]  /*7a60*/  MUFU.EX2 R199, R199 ;  /* 0x000000c700c77308 */ /* 0x000ff00000000800 */
[----:B------:R-:W-:Y:S01]  /*7a70*/  MUFU.EX2 R204, R204 ;  /* 0x000000cc00cc7308 */ /* 0x000fe20000000800 */
[----:B-1----:R-:W-:Y:S01]  /*7a80*/  FADD.FTZ R34, R34, -R228 ;  /* 0x800000e422227221 */ /* 0x002fe20000010000 */
[--C-:B--2---:R-:W-:Y:S01]  /*7a90*/  FADD.FTZ R37, R37, -R227.reuse ;  /* 0x800000e325257221 */ /* 0x104fe20000010000 */
[----:B------:R-:W-:-:S05]  /*7aa0*/  FADD.FTZ R39, R39, -R227 ;  /* 0x800000e327277221 */ /* 0x000fca0000010000 */
        /* <DEDUP_REMOVED lines=17> */
[----:B------:R-:W-:Y:S01]  /*7bc0*/  FFMA.FTZ R196, -R196, R196, 1 ;  /* 0x3f800000c4c47423 */ /* 0x000fe200000101c4 */
[----:B------:R-:W-:Y:S01]  /*7bd0*/  FFMA.FTZ R119, -R119, R119, 1 ;  /* 0x3f80000077777423 */ /* 0x000fe20000010177 */
[----:B------:R-:W-:Y:S01]  /*7be0*/  R2UR UR4, R236 ;  /* 0x00000000ec0472ca */ /* 0x000fe200000e0000 */
[----:B-1----:R-:W-:-:S03]  /*7bf0*/  FFMA.FTZ R226, -R18, R18, 1 ;  /* 0x3f80000012e27423 */ /* 0x002fc60000010112 */
[----:B------:R1:W-:Y:S02]  /*7c00*/  MUFU.EX2 R18, R215 ;  /* 0x000000d700127308 */ /* 0x0003e40000000800 */
[----:B-1----:R-:W-:Y:S01]  /*7c10*/  FMUL.FTZ R215, R226, R234 ;  /* 0x000000eae2d77220 */ /* 0x002fe20000410000 */
[--C-:B------:R-:W-:Y:S01]  /*7c20*/  FADD.FTZ R226, R25, -R232.reuse ;  /* 0x800000e819e27221 */ /* 0x100fe20000010000 */
[----:B------:R-:W-:-:S04]  /*7c30*/  FADD.FTZ R232, R27, -R232 ;  /* 0x800000e81be87221 */ /* 0x000fc80000010000 */
[----:B------:R1:W-:Y:S01]  /*7c40*/  MUFU.EX2 R25, R225 ;  /* 0x000000e100197308 */ /* 0x0003e20000000800 */
[----:B------:R-:W-:-:S07]  /*7c50*/  FMUL.FTZ R34, R90, R34 ;  /* 0x000000225a227220 */ /* 0x000fce0000410000 */
[----:B------:R2:W-:Y:S01]  /*7c60*/  MUFU.EX2 R27, R223 ;  /* 0x000000df001b7308 */ /* 0x0005e20000000800 */
[----:B-1----:R-:W-:Y:S01]  /*7c70*/  FADD.FTZ R225, R32, -R228 ;  /* 0x800000e420e17221 */ /* 0x002fe20000010000 */
[----:B------:R-:W-:Y:S01]  /*7c80*/  FADD.FTZ R228, R33, -R230 ;  /* 0x800000e621e47221 */ /* 0x000fe20000010000 */
[----:B------:R-:W-:-:S05]  /*7c90*/  FFMA.FTZ R33, -R6, R6, 1 ;  /* 0x3f80000006217423 */ /* 0x000fca0000010106 */
[----:B------:R1:W-:Y:S01]  /*7ca0*/  MUFU.EX2 R32, R224 ;  /* 0x000000e000207308 */ /* 0x0003e20000000800 */
[----:B--2---:R-:W-:Y:S01]  /*7cb0*/  FFMA.FTZ R223, -R5, R5, 1 ;  /* 0x3f80000005df7423 */ /* 0x004fe20000010105 */
[----:B------:R-:W-:Y:S01]  /*7cc0*/  FMUL.FTZ R232, R88, R232 ;  /* 0x000000e858e87220 */ /* 0x000fe20000410000 */
[----:B------:R-:W-:Y:S01]  /*7cd0*/  FMUL.FTZ R225, R15, R225 ;  /* 0x000000e10fe17220 */ /* 0x000fe20000410000 */
[----:B------:R-:W-:Y:S01]  /*7ce0*/  FFMA.FTZ R227, -R3, R3, 1 ;  /* 0x3f80000003e37423 */ /* 0x000fe20000010103 */
[----:B------:R-:W-:Y:S01]  /*7cf0*/  FMUL.FTZ R228, R92, R228 ;  /* 0x000000e45ce47220 */ /* 0x000fe20000410000 */
[----:B------:R-:W-:Y:S02]  /*7d00*/  VIADD R230, R9, 0x14 ;  /* 0x0000001409e67836 */ /* 0x000fe40000000000 */
[----:B------:R-:W-:Y:S01]  /*7d10*/  FMUL.FTZ R72, R72, R36 ;  /* 0x0000002448487220 */ /* 0x000fe20000410000 */
[----:B------:R-:W-:Y:S01]  /*7d20*/  FMUL.FTZ R37, R89, R37 ;  /* 0x0000002559257220 */ /* 0x000fe20000410000 */
[----:B-1----:R-:W-:Y:S01]  /*7d30*/  FMUL.FTZ R224, R117, R226 ;  /* 0x000000e275e07220 */ /* 0x002fe20000410000 */
[----:B------:R1:W5:Y:S04]  /*7d40*/  LDL.LU R6, [R1+0x44] ;  /* 0x0000440001067983 */ /* 0x0003680000300800 */
[----:B------:R2:W3:Y:S01]  /*7d50*/  LDS R226, [R10+0x380] ;  /* 0x000380000ae27984 */ /* 0x0004e20000000800 */
[----:B------:R-:W-:Y:S01]  /*7d60*/  FMUL.FTZ R224, R33, R224 ;  /* 0x000000e021e07220 */ /* 0x000fe20000410000 */
[----:B------:R-:W-:Y:S01]  /*7d70*/  FFMA.FTZ R33, -R4, R4, 1 ;  /* 0x3f80000004217423 */ /* 0x000fe20000010104 */
[----:B------:R-:W-:Y:S01]  /*7d80*/  FMUL.FTZ R223, R223, R232 ;  /* 0x000000e8dfdf7220 */ /* 0x000fe20000410000 */
[----:B------:R-:W-:Y:S01]  /*7d90*/  FMUL.FTZ R30, R227, R30 ;  /* 0x0000001ee31e7220 */ /* 0x000fe20000410000 */
[----:B------:R-:W-:Y:S01]  /*7da0*/  FMUL.FTZ R36, R96, R39 ;  /* 0x0000002760247220 */ /* 0x000fe20000410000 */
[----:B------:R1:W5:Y:S01]  /*7db0*/  LDL.LU R5, [R1+0x40] ;  /* 0x0000400001057983 */ /* 0x0003620000300800 */
[----:B--2---:R2:W-:Y:S01]  /*7dc0*/  MUFU.EX2 R10, R222 ;  /* 0x000000de000a7308 */ /* 0x0045e20000000800 */
[----:B------:R-:W-:Y:S01]  /*7dd0*/  IADD3 R232, R9, 0xc, RZ ;  /* 0x0000000c09e87810 */ /* 0x000fe20007ffe0ff */
[----:B------:R-:W-:Y:S01]  /*7de0*/  FMUL.FTZ R39, R73, R37 ;  /* 0x0000002549277220 */ /* 0x000fe20000410000 */
[----:B------:R1:W5:Y:S01]  /*7df0*/  LDL.LU R4, [R1+0x3c] ;  /* 0x00003c0001047983 */ /* 0x0003620000300800 */
[----:B--2---:R-:W-:Y:S01]  /*7e00*/  FMUL.FTZ R222, R33, R28 ;  /* 0x0000001c21de7220 */ /* 0x004fe20000410000 */
[----:B------:R-:W-:-:S03]  /*7e10*/  FFMA.FTZ R28, -R2, R2, 1 ;  /* 0x3f800000021c7423 */ /* 0x000fc60000010102 */
[----:B------:R2:W1:Y:S01]  /*7e20*/  MUFU.EX2 R33, R220 ;  /* 0x000000dc00217308 */ /* 0x0004620000000800 */
[----:B------:R-:W-:Y:S01]  /*7e30*/  FMUL.FTZ R37, R75, R36 ;  /* 0x000000244b257220 */ /* 0x000fe20000410000 */
[----:B------:R1:W5:Y:S04]  /*7e40*/  LDL.LU R3, [R1+0x38] ;  /* 0x0000380001037983 */ /* 0x0003680000300800 */
[----:B------:R1:W5:Y:S01]  /*7e50*/  LDL.LU R2, [R1+0x34] ;  /* 0x0000340001027983 */ /* 0x0003620000300800 */
[----:B------:R-:W-:Y:S01]  /*7e60*/  VIADD R234, R9, 0x1c ;  /* 0x0000001c09ea7836 */ /* 0x000fe20000000000 */
[----:B------:R-:W-:Y:S01]  /*7e70*/  MUFU.EX2 R36, R206 ;  /* 0x000000ce00247308 */ /* 0x000fe20000000800 */
[----:B--2---:R-:W-:Y:S01]  /*7e80*/  FMUL.FTZ R220, R14, R31 ;  /* 0x0000001f0edc7220 */ /* 0x004fe20000410000 */
[----:B------:R-:W-:Y:S01]  /*7e90*/  FMUL.FTZ R31, R28, R29 ;  /* 0x0000001d1c1f7220 */ /* 0x000fe20000410000 */
[----:B------:R-:W-:Y:S01]  /*7ea0*/  FFMA.FTZ R28, -R20, R20, 1 ;  /* 0x3f800000141c7423 */ /* 0x000fe20000010114 */
[----:B------:R-:W-:Y:S01]  /*7eb0*/  LDS R73, [R11+0x380] ;  /* 0x000380000b497984 */ /* 0x000fe20000000800 */
[----:B------:R-:W-:Y:S01]  /*7ec0*/  FMUL.FTZ R29, R237, R220 ;  /* 0x000000dced1d7220 */ /* 0x000fe20000410000 */
[----:B------:R-:W-:Y:S01]  /*7ed0*/  FFMA.FTZ R220, -R235, R235, 1 ;  /* 0x3f800000ebdc7423 */ /* 0x000fe200000101eb */
[----:B------:R-:W-:Y:S01]  /*7ee0*/  VIADD R235, R9, 0x8 ;  /* 0x0000000809eb7836 */ /* 0x000fe20000000000 */
[----:B------:R2:W1:Y:S02]  /*7ef0*/  MUFU.EX2 R20, R217 ;  /* 0x000000d900147308 */ /* 0x0004640000000800 */
[----:B------:R-:W-:Y:S01]  /*7f00*/  FMUL.FTZ R220, R220, R225 ;  /* 0x000000e1dcdc7220 */ /* 0x000fe20000410000 */
[----:B------:R-:W-:Y:S01]  /*7f10*/  FFMA.FTZ R225, -R19, R19, 1 ;  /* 0x3f80000013e17423 */ /* 0x000fe20000010113 */
[----:B---3--:R-:W3:Y:S03]  /*7f20*/  SHFL.IDX PT, R227, R226, R231, 0x1f ;  /* 0x00001fe7e2e37589 */ /* 0x008ee600000e0000 */
[----:B------:R-:W-:Y:S01]  /*7f30*/  FMUL.FTZ R225, R225, R228 ;  /* 0x000000e4e1e17220 */ /* 0x000fe20000410000 */
[----:B------:R4:W-:Y:S01]  /*7f40*/  MUFU.EX2 R19, R221 ;  /* 0x000000dd00137308 */ /* 0x0009e20000000800 */
[----:B--2---:R-:W-:Y:S01]  /*7f50*/  FMUL.FTZ R217, R28, R34 ;  /* 0x000000221cd97220 */ /* 0x004fe20000410000 */
[----:B------:R-:W-:Y:S01]  /*7f60*/  FFMA.FTZ R34, -R74, R74, 1 ;  /* 0x3f8000004a227423 */ /* 0x000fe2000001014a */
[----:B------:R-:W2:Y:S03]  /*7f70*/  SHFL.IDX PT, R28, R226, R9, 0x1f ;  /* 0x00001f09e21c7589 */ /* 0x000ea600000e0000 */
[----:B------:R-:W-:Y:S01]  /*7f80*/  FMUL.FTZ R38, R34, R38 ;  /* 0x0000002622267220 */ /* 0x000fe20000410000 */
[----:B------:R-:W1:Y:S01]  /*7f90*/  SHFL.IDX PT, R74, R226, R115, 0x1f ;  /* 0x00001f73e24a7589 */ /* 0x000e6200000e0000 */
[----:B------:R3:W-:Y:S01]  /*7fa0*/  MUFU.EX2 R34, R219 ;  /* 0x000000db00227308 */ /* 0x0007e20000000800 */
[----:B----4-:R-:W-:-:S02]  /*7fb0*/  FMUL.FTZ R221, R21, R35 ;  /* 0x0000002315dd7220 */ /* 0x010fc40000410000 */
[----:B------:R-:W4:Y:S04]  /*7fc0*/  SHFL.IDX PT, R228, R226, R230, 0x1f ;  /* 0x00001fe6e2e47589 */ /* 0x000f2800000e0000 */
[----:B------:R-:W-:Y:S01]  /*7fd0*/  SHFL.IDX PT, R229, R226, R233, 0x1f ;  /* 0x00001fe9e2e57589 */ /* 0x000fe200000e0000 */
[----:B------:R2:W-:Y:S03]  /*7fe0*/  MUFU.EX2 R21, R218 ;  /* 0x000000da00157308 */ /* 0x0005e60000000800 */
[----:B---3--:R-:W3:Y:S01]  /*7ff0*/  SHFL.IDX PT, R219, R226, R232, 0x1f ;  /* 0x00001fe8e2db7589 */ /* 0x008ee200000e0000 */
[--C-:B------:R-:W-:Y:S01]  /*8000*/  FADD.FTZ R48, R48, -R227.reuse ;  /* 0x800000e330307221 */ /* 0x100fe20000010000 */
[----:B------:R-:W-:-:S03]  /*8010*/  FADD.FTZ R50, R50, -R227 ;  /* 0x800000e332327221 */ /* 0x000fc60000010000 */
[----:B------:R-:W3:Y:S01]  /*8020*/  MUFU.EX2 R35, R216 ;  /* 0x000000d800237308 */ /* 0x000ee20000000800 */
[----:B--2---:R-:W2:Y:S01]  /*8030*/  SHFL.IDX PT, R218, R226, R235, 0x1f ;  /* 0x00001febe2da7589 */ /* 0x004ea200000e0000 */
[--C-:B------:R-:W-:Y:S01]  /*8040*/  FADD.FTZ R40, R40, -R28.reuse ;  /* 0x8000001c28287221 */ /* 0x100fe20000010000 */
[----:B------:R-:W-:Y:S01]  /*8050*/  FADD.FTZ R28, R42, -R28 ;  /* 0x8000001c2a1c7221 */ /* 0x000fe20000010000 */
[----:B------:R-:W-:Y:S01]  /*8060*/  FFMA.FTZ R42, -R77, R77, 1 ;  /* 0x3f8000004d2a7423 */ /* 0x000fe2000001014d */
[----:B------:R-:W-:Y:S01]  /*8070*/  SHFL.IDX PT, R226, R226, R234, 0x1f ;  /* 0x00001feae2e27589 */ /* 0x000fe200000e0000 */
[--C-:B-1----:R-:W-:Y:S01]  /*8080*/  FADD.FTZ R41, R41, -R74.reuse ;  /* 0x8000004a29297221 */ /* 0x102fe20000010000 */
[----:B------:R-:W-:Y:S01]  /*8090*/  FMUL.FTZ R75, R94, R40 ;  /* 0x000000285e4b7220 */ /* 0x000fe20000410000 */
[----:B------:R-:W-:Y:S01]  /*80a0*/  FMUL.FTZ R77, R13, R28 ;  /* 0x0000001c0d4d7220 */ /* 0x000fe20000410000 */
[----:B------:R-:W-:Y:S01]  /*80b0*/  FADD.FTZ R43, R43, -R74 ;  /* 0x8000004a2b2b7221 */ /* 0x000fe20000010000 */
[--C-:B----4-:R-:W-:Y:S01]  /*80c0*/  FADD.FTZ R49, R49, -R228.reuse ;  /* 0x800000e431317221 */ /* 0x110fe20000010000 */
[----:B------:R-:W-:Y:S01]  /*80d0*/  FADD.FTZ R51, R51, -R228 ;  /* 0x800000e433337221 */ /* 0x000fe20000010000 */
[----:B------:R-:W-:Y:S01]  /*80e0*/  FMUL.FTZ R11, R78, R77 ;  /* 0x0000004d4e0b7220 */ /* 0x000fe20000410000 */
[----:B------:R-:W-:Y:S01]  /*80f0*/  SHFL.IDX PT, R74, R73, R232, 0x1f ;  /* 0x00001fe8494a7589 */ /* 0x000fe200000e0000 */
[----:B------:R-:W-:Y:S01]  /*8100*/  FMUL.FTZ R49, R33, R49 ;  /* 0x0000003121317220 */ /* 0x000fe20000410000 */
[----:B------:R-:W-:Y:S01]  /*8110*/  FMUL.FTZ R40, R93, R43 ;  /* 0x0000002b5d287220 */ /* 0x000fe20000410000 */
[----:B------:R-:W-:Y:S01]  /*8120*/  FFMA.FTZ R43, -R82, R82, 1 ;  /* 0x3f800000522b7423 */ /* 0x000fe20000010152 */
[----:B------:R-:W1:Y:S01]  /*8130*/  SHFL.IDX PT, R78, R73, R115, 0x1f ;  /* 0x00001f73494e7589 */ /* 0x000e6200000e0000 */
[--C-:B---3--:R-:W-:Y:S01]  /*8140*/  FADD.FTZ R45, R45, -R219.reuse ;  /* 0x800000db2d2d7221 */ /* 0x108fe20000010000 */
[----:B------:R-:W-:Y:S01]  /*8150*/  FADD.FTZ R47, R47, -R219 ;  /* 0x800000db2f2f7221 */ /* 0x000fe20000010000 */
[----:B------:R-:W-:Y:S01]  /*8160*/  FMUL.FTZ R219, R95, R41 ;  /* 0x000000295fdb7220 */ /* 0x000fe20000410000 */
[----:B------:R-:W-:Y:S01]  /*8170*/  FMUL.FTZ R41, R76, R75 ;  /* 0x0000004b4c297220 */ /* 0x000fe20000410000 */
[----:B------:R-:W-:Y:S01]  /*8180*/  FMUL.FTZ R28, R25, R45 ;  /* 0x0000002d191c7220 */ /* 0x000fe20000410000 */
[----:B------:R-:W3:Y:S01]  /*8190*/  SHFL.IDX PT, R77, R73, R231, 0x1f ;  /* 0x00001fe7494d7589 */ /* 0x000ee200000e0000 */
[--C-:B--2---:R-:W-:Y:S01]  /*81a0*/  FADD.FTZ R44, R44, -R218.reuse ;  /* 0x800000da2c2c7221 */ /* 0x104fe20000010000 */
[----:B------:R-:W-:Y:S01]  /*81b0*/  FADD.FTZ R46, R46, -R218 ;  /* 0x800000da2e2e7221 */ /* 0x000fe20000010000 */
[----:B------:R-:W-:Y:S01]  /*81c0*/  FMUL.FTZ R45, R81, R28 ;  /* 0x0000001c512d7220 */ /* 0x000fe20000410000 */
[----:B------:R-:W-:Y:S01]  /*81d0*/  FMUL.FTZ R28, R27, R47 ;  /* 0x0000002f1b1c7220 */ /* 0x000fe20000410000 */
[----:B------:R-:W-:Y:S01]  /*81e0*/  FMUL.FTZ R75, R12, R44 ;  /* 0x0000002c0c4b7220 */ /* 0x000fe20000410000 */
[----:B------:R-:W-:Y:S01]  /*81f0*/  FMUL.FTZ R47, R32, R48 ;  /* 0x00000030202f7220 */ /* 0x000fe20000410000 */
[----:B------:R-:W2:Y:S01]  /*8200*/  SHFL.IDX PT, R81, R73, R9, 0x1f ;  /* 0x00001f0949517589 */ /* 0x000ea200000e0000 */
        /* <DEDUP_REMOVED lines=10> */
[----:B------:R-:W4:Y:S01]  /*82b0*/  LDL R99, [R1+0x1c] ;  /* 0x00001c0001637983 */ /* 0x000f220000100800 */
[----:B------:R-:W-:Y:S01]  /*82c0*/  FFMA.FTZ R46, -R98, R98, 1 ;  /* 0x3f800000622e7423 */ /* 0x000fe20000010162 */
[----:B-1----:R-:W-:Y:S01]  /*82d0*/  FADD.FTZ R59, R59, -R78 ;  /* 0x8000004e3b3b7221 */ /* 0x002fe20000010000 */
[----:B------:R-:W-:Y:S01]  /*82e0*/  FADD.FTZ R61, R61, -R74 ;  /* 0x8000004a3d3d7221 */ /* 0x000fe20000010000 */
[----:B------:R-:W1:Y:S01]  /*82f0*/  SHFL.IDX PT, R79, R73, R235, 0x1f ;  /* 0x00001feb494f7589 */ /* 0x000e6200000e0000 */
[----:B------:R-:W-:Y:S01]  /*8300*/  FMUL.FTZ R46, R46, R75 ;  /* 0x0000004b2e2e7220 */ /* 0x000fe20000410000 */
[--C-:B------:R-:W-:Y:S01]  /*8310*/  FADD.FTZ R55, R55, -R226.reuse ;  /* 0x800000e237377221 */ /* 0x100fe20000010000 */
[----:B------:R-:W1:Y:S01]  /*8320*/  MUFU.EX2 R206, R209 ;  /* 0x000000d100ce7308 */ /* 0x000e620000000800 */
[----:B------:R-:W1:Y:S01]  /*8330*/  SHFL.IDX PT, R28, R73, R230, 0x1f ;  /* 0x00001fe6491c7589 */ /* 0x000e6200000e0000 */
[--C-:B------:R-:W-:Y:S01]  /*8340*/  FADD.FTZ R52, R52, -R229.reuse ;  /* 0x800000e534347221 */ /* 0x100fe20000010000 */
[----:B------:R-:W-:Y:S01]  /*8350*/  FADD.FTZ R54, R54, -R229 ;  /* 0x800000e536367221 */ /* 0x000fe20000010000 */
[----:B------:R-:W-:Y:S01]  /*8360*/  FADD.FTZ R53, R53, -R226 ;  /* 0x800000e235357221 */ /* 0x000fe20000010000 */
[----:B------:R-:W1:Y:S01]  /*8370*/  SHFL.IDX PT, R76, R73, R234, 0x1f ;  /* 0x00001fea494c7589 */ /* 0x000e6200000e0000 */
[----:B---3--:R-:W-:-:S02]  /*8380*/  FADD.FTZ R66, R66, -R77 ;  /* 0x8000004d42427221 */ /* 0x008fc40000010000 */
[----:B------:R-:W3:Y:S01]  /*8390*/  MUFU.EX2 R213, R213 ;  /* 0x000000d500d57308 */ /* 0x000ee20000000800 */
[----:B------:R2:W3:Y:S01]  /*83a0*/  SHFL.IDX PT, R75, R73, R233, 0x1f ;  /* 0x00001fe9494b7589 */ /* 0x0004e200000e0000 */
[----:B------:R-:W-:Y:S01]  /*83b0*/  FFMA.FTZ R82, -R114, R114, 1 ;  /* 0x3f80000072527423 */ /* 0x000fe20000010172 */
[----:B------:R-:W-:Y:S01]  /*83c0*/  FMUL.FTZ R42, R42, R219 ;  /* 0x000000db2a2a7220 */ /* 0x000fe20000410000 */
[----:B------:R-:W-:Y:S01]  /*83d0*/  FMUL.FTZ R47, R194, R47 ;  /* 0x0000002fc22f7220 */ /* 0x000fe20000410000 */
[----:B--2---:R-:W-:Y:S01]  /*83e0*/  FADD.FTZ R73, R56, -R81 ;  /* 0x8000005138497221 */ /* 0x004fe20000010000 */
[----:B------:R-:W-:Y:S01]  /*83f0*/  FADD.FTZ R56, R57, -R78 ;  /* 0x8000004e39387221 */ /* 0x000fe20000010000 */
[----:B------:R-:W-:Y:S01]  /*8400*/  FADD.FTZ R78, R63, -R74 ;  /* 0x8000004a3f4e7221 */ /* 0x000fe20000010000 */
[----:B------:R-:W-:Y:S01]  /*8410*/  FFMA.FTZ R74, -R104, R104, 1 ;  /* 0x3f800000684a7423 */ /* 0x000fe20000010168 */
[----:B------:R-:W-:Y:S01]  /*8420*/  FMUL.FTZ R73, R36, R73 ;  /* 0x0000004924497220 */ /* 0x000fe20000410000 */
[----:B------:R-:W-:Y:S01]  /*8430*/  FADD.FTZ R57, R64, -R77 ;  /* 0x8000004d40397221 */ /* 0x000fe20000010000 */
[----:B------:R-:W-:-:S02]  /*8440*/  FFMA.FTZ R77, -R105, R105, 1 ;  /* 0x3f800000694d7423 */ /* 0x000fc40000010169 */
[----:B------:R-:W-:Y:S01]  /*8450*/  FMUL.FTZ R74, R74, R73 ;  /* 0x000000494a4a7220 */ /* 0x000fe20000410000 */
[----:B------:R-:W-:Y:S01]  /*8460*/  FMUL.FTZ R56, R211, R56 ;  /* 0x00000038d3387220 */ /* 0x000fe20000410000 */
[----:B------:R-:W2:Y:S01]  /*8470*/  MUFU.EX2 R73, R214 ;  /* 0x000000d600497308 */ /* 0x000ea20000000800 */
[----:B------:R-:W-:Y:S01]  /*8480*/  FMUL.FTZ R80, R35, R55 ;  /* 0x0000003723507220 */ /* 0x000fe20000410000 */
[--C-:B-1----:R-:W-:Y:S01]  /*8490*/  FADD.FTZ R55, R60, -R79.reuse ;  /* 0x8000004f3c377221 */ /* 0x102fe20000010000 */
[----:B------:R-:W-:Y:S01]  /*84a0*/  FADD.FTZ R62, R62, -R79 ;  /* 0x8000004f3e3e7221 */ /* 0x000fe20000010000 */
[----:B------:R-:W-:Y:S01]  /*84b0*/  FMUL.FTZ R77, R77, R56 ;  /* 0x000000384d4d7220 */ /* 0x000fe20000410000 */
[----:B------:R-:W-:Y:S01]  /*84c0*/  FADD.FTZ R58, R58, -R81 ;  /* 0x800000513a3a7221 */ /* 0x000fe20000010000 */
[----:B------:R-:W-:Y:S01]  /*84d0*/  FFMA.FTZ R79, -R111, R111, 1 ;  /* 0x3f8000006f4f7423 */ /* 0x000fe2000001016f */
[----:B------:R-:W-:Y:S01]  /*84e0*/  FMUL.FTZ R56, R203, R78 ;  /* 0x0000004ecb387220 */ /* 0x000fe20000410000 */
[----:B------:R-:W-:Y:S01]  /*84f0*/  FFMA.FTZ R51, -R102, R102, 1 ;  /* 0x3f80000066337423 */ /* 0x000fe20000010166 */
[----:B------:R-:W-:Y:S01]  /*8500*/  FMUL.FTZ R83, R19, R52 ;  /* 0x0000003413537220 */ /* 0x000fe20000410000 */
[----:B------:R-:W-:Y:S01]  /*8510*/  FMUL.FTZ R54, R21, R54 ;  /* 0x0000003615367220 */ /* 0x000fe20000410000 */
[--C-:B------:R-:W-:Y:S01]  /*8520*/  FADD.FTZ R60, R65, -R28.reuse ;  /* 0x8000001c413c7221 */ /* 0x100fe20000010000 */
[----:B------:R-:W-:Y:S01]  /*8530*/  FADD.FTZ R67, R67, -R28 ;  /* 0x8000001c43437221 */ /* 0x000fe20000010000 */
[----:B------:R-:W-:Y:S01]  /*8540*/  FMUL.FTZ R52, R34, R53 ;  /* 0x0000003522347220 */ /* 0x000fe20000410000 */
[--C-:B------:R-:W-:Y:S01]  /*8550*/  FADD.FTZ R28, R69, -R76.reuse ;  /* 0x8000004c451c7221 */ /* 0x100fe20000010000 */
[----:B------:R-:W-:Y:S01]  /*8560*/  FMUL.FTZ R69, R199, R58 ;  /* 0x0000003ac7457220 */ /* 0x000fe20000410000 */
[----:B------:R-:W-:Y:S01]  /*8570*/  FMUL.FTZ R79, R79, R56 ;  /* 0x000000384f4f7220 */ /* 0x000fe20000410000 */
[--C-:B---3--:R-:W-:Y:S01]  /*8580*/  FADD.FTZ R63, R68, -R75.reuse ;  /* 0x8000004b443f7221 */ /* 0x108fe20000010000 */
        /* <DEDUP_REMOVED lines=9> */
[----:B------:R-:W-:Y:S01]  /*8620*/  FADD.FTZ R64, R71, -R76 ;  /* 0x8000004c47407221 */ /* 0x000fe20000010000 */
[----:B------:R-:W-:Y:S01]  /*8630*/  FMUL.FTZ R52, R103, R80 ;  /* 0x0000005067347220 */ /* 0x000fe20000410000 */
        /* <DEDUP_REMOVED lines=278> */
.L_x_2883:
        /* <DEDUP_REMOVED lines=58> */
.L_x_2884:
        /* <DEDUP_REMOVED lines=12> */
.L_x_2874:
        /* <DEDUP_REMOVED lines=34> */
.L_x_2854:
[----:B------:R-:W-:Y:S05]  /*9e20*/  @P0 BRA `(.L_x_2853) ;  /* 0x0000004000f40947 */ /* 0x000fea0003800000 */
[----:B------:R-:W1:Y:S01]  /*9e30*/  LDC R12, c[0x0][0x850] ;  /* 0x00021400ff0c7b82 */ /* 0x000e620000000800 */
[----:B------:R-:W2:Y:S01]  /*9e40*/  S2R R20, SR_TID.X ;  /* 0x0000000000147919 */ /* 0x000ea20000002100 */
[----:B------:R-:W-:Y:S01]  /*9e50*/  ULOP3.LUT UR4, URZ, UR38, URZ, 0x33, !UPT ;  /* 0x000000263f047292 */ /* 0x000fe2000f8e333f */
[----:B------:R-:W-:Y:S01]  /*9e60*/  MOV R7, UR40 ;  /* 0x0000002800077c02 */ /* 0x000fe20008000f00 */
[----:B------:R-:W-:Y:S01]  /*9e70*/  ULDC.64 UR6, c[0x0][0x840] ;  /* 0x0002100000067ab9 */ /* 0x000fe20000000a00 */
[----:B------:R-:W3:Y:S01]  /*9e80*/  S2R R21, SR_CgaCtaId ;  /* 0x0000000000157919 */ /* 0x000ee20000008800 */
[----:B------:R-:W-:Y:S02]  /*9e90*/  MOV R10, 0x400 ;  /* 0x00000400000a7802 */ /* 0x000fe40000000f00 */
[----:B------:R-:W4:Y:S08]  /*9ea0*/  LDC R2, c[0x0][0x8b4] ;  /* 0x00022d00ff027b82 */ /* 0x000f300000000800 */
[----:B------:R-:W5:Y:S01]  /*9eb0*/  LDC.64 R14, c[0x0][0x820] ;  /* 0x00020800ff0e7b82 */ /* 0x000f620000000a00 */
[----:B-1----:R-:W-:-:S07]  /*9ec0*/  ISETP.NE.AND P0, PT, R12, 0x1, PT ;  /* 0x000000010c00780c */ /* 0x002fce0003f05270 */
[----:B------:R-:W1:Y:S01]  /*9ed0*/  LDC.64 R16, c[0x0][0x848] ;  /* 0x00021200ff107b82 */ /* 0x000e620000000a00 */
[----:B----4-:R-:W-:Y:S01]  /*9ee0*/  VIADD R18, R2, UR4 ;  /* 0x0000000402127c36 */ /* 0x010fe20008000000 */
[----:B------:R-:W-:Y:S01]  /*9ef0*/  ULDC.64 UR4, c[0x0][0x818] ;  /* 0x0002060000047ab9 */ /* 0x000fe20000000a00 */
[----:B--2---:R-:W-:-:S05]  /*9f00*/  VIADD R19, R20, 0xffffff80 ;  /* 0xffffff8014137836 */ /* 0x004fca0000000000 */
[----:B------:R-:W2:Y:S01]  /*9f10*/  @P0 LDC R0, c[0x0][0x854] ;  /* 0x00021500ff000b82 */ /* 0x000ea20000000800 */
[----:B------:R-:W-:Y:S02]  /*9f20*/  SHF.L.U32 R4, R18, 0xd, RZ ;  /* 0x0000000d12047819 */ /* 0x000fe400000006ff */
[----:B------:R-:W-:Y:S02]  /*9f30*/  SHF.R.S32.HI R2, RZ, 0x1f, R19 ;  /* 0x0000001fff027819 */ /* 0x000fe40000011413 */
[----:B------:R-:W-:Y:S02]  /*9f40*/  SHF.R.S32.HI R5, RZ, 0x1f, R4 ;  /* 0x0000001fff057819 */ /* 0x000fe40000011404 */
[----:B------:R-:W-:Y:S01]  /*9f50*/  LEA.HI R9, R2, R19, RZ, 0x7 ;  /* 0x0000001302097211 */ /* 0x000fe200078f38ff */
[----:B------:R-:W4:Y:S01]  /*9f60*/  @P0 LDC R3, c[0x0][0x858] ;  /* 0x00021600ff030b82 */ /* 0x000f220000000800 */
[----:B---3--:R-:W-:Y:S01]  /*9f70*/  LEA R21, R21, R10, 0x18 ;  /* 0x0000000a15157211 */ /* 0x008fe200078ec0ff */
[----:B--2---:R-:W-:-:S05]  /*9f80*/  @P0 IMAD.HI.U32 R0, R0, UR40, RZ ;  /* 0x0000002800000c27 */ /* 0x004fca000f8e00ff */
[----:B----4-:R-:W-:-:S04]  /*9f90*/  @P0 SHF.R.U32.HI R7, RZ, R3, R0 ;  /* 0x00000003ff070219 */ /* 0x010fc80000011600 */
[----:B------:R-:W-:Y:S01]  /*9fa0*/  SHF.R.S32.HI R8, RZ, 0x1f, R7 ;  /* 0x0000001fff087819 */ /* 0x000fe20000011407 */
[----:B------:R-:W-:-:S04]  /*9fb0*/  IMAD.WIDE.U32 R2, R7, UR4, R4 ;  /* 0x0000000407027c25 */ /* 0x000fc8000f8e0004 */
[C---:B------:R-:W-:Y:S02]  /*9fc0*/  IMAD R6, R8.reuse, UR6, RZ ;  /* 0x0000000608067c24 */ /* 0x040fe4000f8e02ff */
[----:B------:R-:W-:Y:S01]  /*9fd0*/  IMAD R0, R8, UR4, RZ ;  /* 0x0000000408007c24 */ /* 0x000fe2000f8e02ff */
[----:B------:R-:W-:Y:S01]  /*9fe0*/  USHF.R.S32.HI UR4, URZ, 0x1f, UR39 ;  /* 0x0000001f3f047899 */ /* 0x000fe20008011427 */
[C---:B------:R-:W-:Y:S02]  /*9ff0*/  IMAD R13, R7.reuse, UR7, R6 ;  /* 0x00000007070d7c24 */ /* 0x040fe4000f8e0206 */
[----:B------:R-:W-:Y:S01]  /*a000*/  IMAD R11, R7, UR5, R0 ;  /* 0x00000005070b7c24 */ /* 0x000fe2000f8e0200 */
[C---:B------:R-:W-:Y:S01]  /*a010*/  LOP3.LUT R0, R9.reuse, 0xfffff80, RZ, 0xc0, !PT ;  /* 0x0fffff8009007812 */ /* 0x040fe200078ec0ff */
[----:B------:R-:W-:Y:S02]  /*a020*/  IMAD.SHL.U32 R6, R9, 0x20, RZ ;  /* 0x0000002009067824 */ /* 0x000fe400078e00ff */
[----:B------:R-:W-:Y:S01]  /*a030*/  IMAD.WIDE.U32 R4, R7, UR6, R4 ;  /* 0x0000000607047c25 */ /* 0x000fe2000f8e0004 */
[----:B------:R-:W-:-:S02]  /*a040*/  IADD3 R3, R3, R11, RZ ;  /* 0x0000000b03037210 */ /* 0x000fc40007ffe0ff */
[----:B------:R-:W-:Y:S01]  /*a050*/  LOP3.LUT R9, R6, 0x3ffff000, RZ, 0xc0, !PT ;  /* 0x3ffff00006097812 */ /* 0x000fe200078ec0ff */
[----:B------:R-:W-:Y:S02]  /*a060*/  IMAD.IADD R0, R19, 0x1, -R0 ;  /* 0x0000000113007824 */ /* 0x000fe400078e0a00 */
[----:B------:R-:W-:Y:S02]  /*a070*/  IMAD.IADD R5, R5, 0x1, R13 ;  /* 0x0000000105057824 */ /* 0x000fe400078e020d */
[----:B-----5:R-:W-:Y:S02]  /*a080*/  IMAD R6, R14, UR4, RZ ;  /* 0x000000040e067c24 */ /* 0x020fe4000f8e02ff */
[----:B-1----:R-:W-:Y:S01]  /*a090*/  IMAD R10, R16, UR4, RZ ;  /* 0x00000004100a7c24 */ /* 0x002fe2000f8e02ff */
[----:B------:R-:W-:Y:S05]  /*a0a0*/  WARPSYNC.ALL ;  /* 0x0000000000007948 */ /* 0x000fea0003800000 */
[----:B------:R-:W-:-:S02]  /*a0b0*/  IMAD R0, R0, 0x4, R9 ;  /* 0x0000000400007824 */ /* 0x000fc400078e0209 */
[----:B------:R-:W-:Y:S02]  /*a0c0*/  IMAD R11, R15, UR39, R6 ;  /* 0x000000270f0b7c24 */ /* 0x000fe4000f8e0206 */
[----:B------:R-:W-:Y:S01]  /*a0d0*/  IMAD.WIDE.U32 R2, R14, UR39, R2 ;  /* 0x000000270e027c25 */ /* 0x000fe2000f8e0002 */
[----:B------:R-:W-:-:S03]  /*a0e0*/  LEA R0, R0, R21, 0x2 ;  /* 0x0000001500007211 */ /* 0x000fc600078e10ff */
[----:B------:R-:W-:Y:S02]  /*a0f0*/  IMAD R9, R17, UR39, R10 ;  /* 0x0000002711097c24 */ /* 0x000fe4000f8e020a */
[----:B------:R-:W-:-:S04]  /*a100*/  IMAD.WIDE.U32 R4, R16, UR39, R4 ;  /* 0x0000002710047c25 */ /* 0x000fc8000f8e0004 */
[----:B------:R-:W-:Y:S02]  /*a110*/  IMAD.IADD R11, R3, 0x1, R11 ;  /* 0x00000001030b7824 */ /* 0x000fe400078e020b */
[----:B------:R-:W-:Y:S01]  /*a120*/  IMAD.IADD R10, R5, 0x1, R9 ;  /* 0x00000001050a7824 */ /* 0x000fe200078e0209 */
[----:B------:R-:W-:Y:S01]  /*a130*/  BAR.SYNC.DEFER_BLOCKING 0x1, 0x100 ;  /* 0x0044000000007b1d */ /* 0x000fe20000010000 */
[----:B------:R-:W-:Y:S02]  /*a140*/  ISETP.NE.AND P0, PT, R19, RZ, PT ;  /* 0x000000ff1300720c */ /* 0x000fe40003f05270 */
[----:B------:R-:W-:-:S03]  /*a150*/  ISETP.NE.AND P1, PT, R20, 0x80, PT ;  /* 0x000000801400780c */ /* 0x000fc60003f25270 */
        /* <DEDUP_REMOVED lines=9> */
[----:B------:R-:W-:Y:S02]  /*a1f0*/  SHF.R.S32.HI R9, RZ, 0x1f, R6 ;  /* 0x0000001fff097819 */ /* 0x000fe40000011406 */
[----:B------:R-:W-:-:S04]  /*a200*/  IADD3 R6, P2, P3, R6, UR4, R7 ;  /* 0x0000000406067c10 */ /* 0x000fc8000fb5e007 */
[----:B------:R-:W-:Y:S01]  /*a210*/  IADD3.X R9, R9, UR5, R8, P2, P3 ;  /* 0x0000000509097c10 */ /* 0x000fe200097e6408 */
[----:B------:R3:W-:Y:S01]  /*a220*/  STS.128 [R0], R152 ;  /* 0x0000009800007388 */ /* 0x0007e20000000c00 */
[C---:B------:R-:W-:Y:S01]  /*a230*/  SHF.L.U32 R18, R6.reuse, 0x2, RZ ;  /* 0x0000000206127819 */ /* 0x040fe200000006ff */
[----:B------:R-:W-:Y:S01]  /*a240*/  ULDC.64 UR4, c[0x0][0x868] ;  /* 0x00021a0000047ab9 */ /* 0x000fe20000000a00 */
[----:B------:R-:W-:Y:S01]  /*a250*/  SHF.L.U64.HI R13, R6, 0x2, R9 ;  /* 0x00000002060d7819 */ /* 0x000fe20000010209 */
[----:B------:R3:W-:Y:S01]  /*a260*/  STS.128 [R0+0x800], R156 ;  /* 0x0008009c00007388 */ /* 0x0007e20000000c00 */
[----:B------:R-:W-:Y:S01]  /*a270*/  IADD3 R6, P4, R18, UR4, RZ ;  /* 0x0000000412067c10 */ /* 0x000fe2000ff9e0ff */
[----:B------:R-:W-:Y:S01]  /*a280*/  IMAD.MOV R9, RZ, RZ, -R7 ;  /* 0x000000ffff097224 */ /* 0x000fe200078e0a07 */
[----:B-1----:R-:W-:Y:S01]  /*a290*/  LEA R14, P2, R2, R14, 0x2 ;  /* 0x0000000e020e7211 */ /* 0x002fe200078410ff */
[----:B------:R3:W-:Y:S01]  /*a2a0*/  STS.128 [R0+0x1000], R160 ;  /* 0x001000a000007388 */ /* 0x0007e20000000c00 */
[----:B------:R-:W-:Y:S01]  /*a2b0*/  IADD3.X R7, R13, UR5, RZ, P4, !PT ;  /* 0x000000050d077c10 */ /* 0x000fe2000a7fe4ff */
[----:B------:R-:W-:-:S02]  /*a2c0*/  IMAD R9, R12, R9, UR40 ;  /* 0x000000280c097e24 */ /* 0x000fc4000f8e0209 */
[----:B------:R3:W-:Y:S01]  /*a2d0*/  STS.128 [R0+0x1800], R164 ;  /* 0x001800a400007388 */ /* 0x0007e20000000c00 */
[----:B--2---:R-:W-:-:S03]  /*a2e0*/  LEA R16, P3, R4, R16, 0x2 ;  /* 0x0000001004107211 */ /* 0x004fc600078610ff */
[----:B------:R3:W-:Y:S04]  /*a2f0*/  STS.128 [R0+0x2000], R168 ;  /* 0x002000a800007388 */ /* 0x0007e80000000c00 */
[----:B------:R3:W-:Y:S04]  /*a300*/  STS.128 [R0+0x2800], R172 ;  /* 0x002800ac00007388 */ /* 0x0007e80000000c00 */
[----:B------:R3:W-:Y:S04]  /*a310*/  STS.128 [R0+0x3000], R176 ;  /* 0x003000b000007388 */ /* 0x0007e80000000c00 */
[----:B------:R3:W-:Y:S01]  /*a320*/  STS.128 [R0+0x3800], R180 ;  /* 0x003800b400007388 */ /* 0x0007e20000000c00 */
[----:B------:R-:W-:Y:S05]  /*a330*/  @P0 BRA `(.L_x_2887) ;  /* 0x0000000000140947 */ /* 0x000fea0003800000 */
.L_x_2888:
[----:B------:R-:W2:Y:S04]  /*a340*/  LDG.E.STRONG.GPU R8, desc[UR36][R6.64] ;  /* 0x0000002406087981 */ /* 0x000ea8000c1ef900 */
[----:B--2---:R-:W-:Y:S01]  /*a350*/  CCTL.IVALL ;  /* 0x00000000ff00798f */ /* 0x004fe20002000000 */
[----:B------:R-:W-:Y:S05]  /*a360*/  YIELD ;  /* 0x0000000000007946 */ /* 0x000fea0003800000 */
[----:B------:R-:W-:-:S13]  /*a370*/  ISETP.NE.AND P0, PT, R8, R9, PT ;  /* 0x000000090800720c */ /* 0x000fda0003f05270 */
[----:B------:R-:W-:Y:S05]  /*a380*/  @P0 BRA `(.L_x_2888) ;  /* 0xfffffffc00ec0947 */ /* 0x000fea000383ffff */
.L_x_2887:
[----:B------:R-:W-:Y:S05]  /*a390*/  BSYNC B0 ;  /* 0x0000000000007941 */ /* 0x000fea0003800000 */
.L_x_2886:
[----:B------:R-:W-:Y:S01]  /*a3a0*/  UMOV UR4, 0xffffffff ;  /* 0xffffffff00047882 */ /* 0x000fe20000000000 */
[----:B------:R-:W-:Y:S02]  /*a3b0*/  LEA.HI.X R11, R2, R15, R11, 0x2, P2 ;  /* 0x0000000f020b7211 */ /* 0x000fe400010f140b */
[----:B------:R-:W-:Y:S01]  /*a3c0*/  LEA.HI.X R10, R4, R17, R10, 0x2, P3 ;  /* 0x00000011040a7211 */ /* 0x000fe200018f140a */
[----:B------:R-:W-:Y:S06]  /*a3d0*/  BRA.DIV UR4, `(.L_x_2889) ;  /* 0x0000004204107947 */ /* 0x000fec000b800000 */
[----:B------:R-:W-:Y:S01]  /*a3e0*/  NOP ;  /* 0x0000000000007918 */ /* 0x000fe20000000000 */
.L_x_2978:
        /* <DEDUP_REMOVED lines=17> */
.L_x_2892:
[----:B------:R-:W-:Y:S01]  /*a500*/  @P0 ELECT P2, URZ, PT ;  /* 0x00000000003f082f */ /* 0x000fe20003840000 */
[----:B------:R1:W-:-:S12]  /*a510*/  UBLKRED.G.S.ADD.F32.RN [UR4], [UR6], UR7, desc[UR8] ;  /* 0x00000804060073bb */ /* 0x0003d800080a1407 */
[----:B------:R-:W-:Y:S02]  /*a520*/  @P2 PLOP3.LUT P0, PT, P2, PT, PT, 0x8, 0x0 ;  /* 0x000000000000281c */ /* 0x000fe4000170e170 */
[----:B------:R-:W-:-:S11]  /*a530*/  PLOP3.LUT P2, PT, PT, PT, PT, 0x8, 0x0 ;  /* 0x000000000000781c */ /* 0x000fd60003f4e170 */
[----:B-1----:R-:W-:Y:S05]  /*a540*/  @P0 BRA.U.ANY `(.L_x_2892) ;  /* 0xfffffffd00ec0947 */ /* 0x002fea000393ffff */
[----:B------:R0:W-:Y:S01]  /*a550*/  UTMACMDFLUSH ;  /* 0x00000000000079b7 */ /* 0x0001e20000000000 */
[----:B------:R-:W-:-:S04]  /*a560*/  DEPBAR.LE SB0, 0x0 ;  /* 0x000080000000791a */ /* 0x000fc80000000000 */
.L_x_2891:
[----:B------:R-:W-:Y:S05]  /*a570*/  BSYNC B0 ;  /* 0x0000000000007941 */ /* 0x000fea0003800000 */
.L_x_2890:
        /* <DEDUP_REMOVED lines=14> */
.L_x_2894:
[----:B------:R-:W-:Y:S05]  /*a660*/  BSYNC B0 ;  /* 0x0000000000007941 */ /* 0x000fea0003800000 */
.L_x_2893:
        /* <DEDUP_REMOVED lines=14> */
.L_x_2897:
[----:B-1-3--:R-:W2:Y:S04]  /*a750*/  LDG.E.STRONG.GPU R0, desc[UR36][R2.64] ;  /* 0x0000002402007981 */ /* 0x00aea8000c1ef900 */
[----:B--2---:R-:W-:Y:S01]  /*a760*/  CCTL.IVALL ;  /* 0x00000000ff00798f */ /* 0x004fe20002000000 */
[----:B------:R-:W-:Y:S05]  /*a770*/  YIELD ;  /* 0x0000000000007946 */ /* 0x000fea0003800000 */
[----:B------:R-:W-:-:S13]  /*a780*/  ISETP.NE.AND P0, PT, R0, R9, PT ;  /* 0x000000090000720c */ /* 0x000fda0003f05270 */
[----:B------:R-:W-:Y:S05]  /*a790*/  @P0 BRA `(.L_x_2897) ;  /* 0xfffffffc00ec0947 */ /* 0x000fea000383ffff */
.L_x_2896:
[----:B------:R-:W-:Y:S05]  /*a7a0*/  BSYNC B0 ;  /* 0x0000000000007941 */ /* 0x000fea0003800000 */
.L_x_2895:
[----:B------:R-:W-:-:S03]  /*a7b0*/  UMOV UR4, 0xffffffff ;  /* 0xffffffff00047882 */ /* 0x000fc60000000000 */
[----:B------:R-:W-:Y:S05]  /*a7c0*/  BRA.DIV UR4, `(.L_x_2898) ;  /* 0x0000003e04307947 */ /* 0x000fea000b800000 */
[----:B------:R-:W-:Y:S01]  /*a7d0*/  NOP ;  /* 0x0000000000007918 */ /* 0x000fe20000000000 */
.L_x_2981:
        /* <DEDUP_REMOVED lines=17> */
.L_x_2901:
[----:B------:R-:W-:Y:S01]  /*a8f0*/  @P0 ELECT P2, URZ, PT ;  /* 0x00000000003f082f */ /* 0x000fe20003840000 */
[----:B------:R2:W-:-:S12]  /*a900*/  UBLKRED.G.S.ADD.F32.RN [UR4], [UR6], UR7, desc[UR8] ;  /* 0x00000804060073bb */ /* 0x0005d800080a1407 */
[----:B------:R-:W-:Y:S02]  /*a910*/  @P2 PLOP3.LUT P0, PT, P2, PT, PT, 0x8, 0x0 ;  /* 0x000000000000281c */ /* 0x000fe4000170e170 */
[----:B------:R-:W-:-:S11]  /*a920*/  PLOP3.LUT P2, PT, PT, PT, PT, 0x8, 0x0 ;  /* 0x000000000000781c */ /* 0x000fd60003f4e170 */
[----:B--2---:R-:W-:Y:S05]  /*a930*/  @P0 BRA.U.ANY `(.L_x_2901) ;  /* 0xfffffffd00ec0947 */ /* 0x004fea000393ffff */
[----:B------:R0:W-:Y:S01]  /*a940*/  UTMACMDFLUSH ;  /* 0x00000000000079b7 */ /* 0x0001e20000000000 */
[----:B------:R-:W-:-:S04]  /*a950*/  DEPBAR.LE SB0, 0x0 ;  /* 0x000080000000791a */ /* 0x000fc80000000000 */
.L_x_2900:
[----:B------:R-:W-:Y:S05]  /*a960*/  BSYNC B0 ;  /* 0x0000000000007941 */ /* 0x000fea0003800000 */
.L_x_2899:
[----:B------:R-:W-:Y:S01]  /*a970*/  NOP ;  /* 0x0000000000007918 */ /* 0x000fe20000000000 */
[----:B------:R-:W-:Y:S05]  /*a980*/  @P1 BRA `(.L_x_2853) ;  /* 0x00000038001c1947 */ /* 0x000fea0003800000 */
[----:B------:R-:W-:Y:S01]  /*a990*/  MOV R5, 0x1 ;  /* 0x0000000100057802 */ /* 0x000fe20000000f00 */
        /* <DEDUP_REMOVED lines=11> */
.L_x_2849:
        /* <DEDUP_REMOVED lines=29> */
.L_x_2903:
[----:B------:R-:W-:Y:S01]  /*ac20*/  ULDC UR9, c[0x0][0x8cc] ;  /* 0x0002330000097ab9 */ /* 0x000fe20000000800 */
[----:B------:R-:W-:Y:S01]  /*ac30*/  UMOV UR7, UR8 ;  /* 0x0000000800077c82 */ /* 0x000fe20008000000 */
[----:B------:R-:W-:-:S11]  /*ac40*/  UISETP.NE.AND UP0, UPT, UR9, 0x1, UPT ;  /* 0x000000010900788c */ /* 0x000fd6000bf05270 */
[----:B------:R-:W-:Y:S02]  /*ac50*/  @UP0 ULDC.64 UR10, c[0x0][0x8d0] ;  /* 0x00023400000a0ab9 */ /* 0x000fe40000000a00 */
[----:B------:R-:W-:-:S04]  /*ac60*/  UIMAD.WIDE.U32 UR4, UR8, UR10, URZ ;  /* 0x0000000a080472a5 */ /* 0x000fc8000f8e003f */
[----:B------:R-:W-:-:S04]  /*ac70*/  @UP0 USHF.R.U32.HI UR7, URZ, UR11, UR5 ;  /* 0x0000000b3f070299 */ /* 0x000fc80008011605 */
[----:B------:R-:W-:-:S12]  /*ac80*/  UIMAD UR4, UR7, UR9, URZ ;  /* 0x00000009070472a4 */ /* 0x000fd8000f8e023f */
.L_x_2904:
        /* <DEDUP_REMOVED lines=75> */
[----:B------:R-:W-:Y:S01]  /*b140*/  IMAD.U32 R3, RZ, RZ, UR4 ;  /* 0x00000004ff037e24 */ /* 0x000fe2000f8e00ff */
[----:B------:R-:W-:Y:S06]  /*b150*/  @P2 BRA `(.L_x_2907) ;  /* 0x0000000000302947 */ /* 0x000fec0003800000 */
[----:B------:R-:W-:-:S04]  /*b160*/  UIMAD UR4, UR8, 0x60, UR12 ;  /* 0x00000060080478a4 */ /* 0x000fc8000f8e020c */
[----:B------:R-:W-:-:S04]  /*b170*/  USHF.R.S32.HI UR10, URZ, 0x1f, UR4 ;  /* 0x0000001f3f0a7899 */ /* 0x000fc80008011404 */
[----:B------:R-:W-:-:S04]  /*b180*/  ULEA.HI UR10, UR10, UR4, URZ, 0x7 ;  /* 0x000000040a0a7291 */ /* 0x000fc8000f8f383f */
[----:B------:R-:W-:-:S04]  /*b190*/  USHF.R.S32.HI UR10, URZ, 0x7, UR10 ;  /* 0x000000073f0a7899 */ /* 0x000fc8000801140a */
[----:B------:R-:W-:-:S04]  /*b1a0*/  UISETP.LT.AND UP0, UPT, UR16, UR10, UPT ;  /* 0x0000000a1000728c */ /* 0x000fc8000bf01270 */
[----:B------:R-:W-:-:S06]  /*b1b0*/  USEL UR10, UR16, UR10, UP0 ;  /* 0x0000000a100a7287 */ /* 0x000fcc0008000000 */
[----:B------:R-:W-:-:S07]  /*b1c0*/  IADD3 R5, R8, UR10, RZ ;  /* 0x0000000a08057c10 */ /* 0x000fce000fffe0ff */
.L_x_2908:
[----:B------:R-:W2:Y:S04]  /*b1d0*/  LDG.E.STRONG.GPU R4, desc[UR36][R2.64] ;  /* 0x0000002402047981 */ /* 0x000ea8000c1ef900 */
[----:B--2---:R-:W-:Y:S01]  /*b1e0*/  CCTL.IVALL ;  /* 0x00000000ff00798f */ /* 0x004fe20002000000 */
[----:B------:R-:W-:Y:S05]  /*b1f0*/  YIELD ;  /* 0x0000000000007946 */ /* 0x000fea0003800000 */
[----:B------:R-:W-:-:S13]  /*b200*/  ISETP.NE.AND P1, PT, R4, R5, PT ;  /* 0x000000050400720c */ /* 0x000fda0003f25270 */
[----:B------:R-:W-:Y:S05]  /*b210*/  @P1 BRA `(.L_x_2908) ;  /* 0xfffffffc00ec1947 */ /* 0x000fea000383ffff */
.L_x_2907:
[----:B------:R-:W-:Y:S05]  /*b220*/  BSYNC B0 ;  /* 0x0000000000007941 */ /* 0x000fea0003800000 */
.L_x_2906:
[----:B------:R-:W-:-:S03]  /*b230*/  UMOV UR4, 0xffffffff ;  /* 0xffffffff00047882 */ /* 0x000fc60000000000 */
[----:B------:R-:W-:Y:S05]  /*b240*/  BRA.DIV UR4, `(.L_x_2909) ;  /* 0x0000003204ac7947 */ /* 0x000fea000b800000 */
[----:B------:R-:W-:Y:S01]  /*b250*/  NOP ;  /* 0x0000000000007918 */ /* 0x000fe20000000000 */
.L_x_2984:
        /* <DEDUP_REMOVED lines=22> */
.L_x_2911:
[----:B------:R-:W-:Y:S05]  /*b3c0*/  BSYNC B0 ;  /* 0x0000000000007941 */ /* 0x000fea0003800000 */
.L_x_2910:
        /* <DEDUP_REMOVED lines=20> */
.L_x_2913:
[----:B------:R-:W-:Y:S05]  /*b510*/  BSYNC B0 ;  /* 0x0000000000007941 */ /* 0x000fea0003800000 */
.L_x_2912:
[----:B------:R-:W-:Y:S06]  /*b520*/  BAR.ARV 0xa, 0xa0 ;  /* 0x0282800000007b1d */ /* 0x000fec0000002000 */
[----:B------:R-:W-:Y:S04]  /*b530*/  BSSY B0, `(.L_x_2914) ;  /* 0x0000003000007945 */ /* 0x000fe80003800000 */
[----:B------:R-:W-:Y:S05]  /*b540*/  @!P0 BRA `(.L_x_2915) ;  /* 0x0000000000048947 */ /* 0x000fea0003800000 */
[----:B------:R-:W-:-:S04]  /*b550*/  DEPBAR.LE SB0, 0x0 ;  /* 0x000080000000791a */ /* 0x000fc80000000000 */
.L_x_2915:
[----:B------:R-:W-:Y:S05]  /*b560*/  BSYNC B0 ;  /* 0x0000000000007941 */ /* 0x000fea0003800000 */
.L_x_2914:
        /* <DEDUP_REMOVED lines=19> */
.L_x_2917:
[----:B------:R-:W-:Y:S05]  /*b6a0*/  BSYNC B0 ;  /* 0x0000000000007941 */ /* 0x000fea0003800000 */
.L_x_2916:
[----:B------:R-:W-:Y:S01]  /*b6b0*/  UIADD3 UR17, UR8, 0x1, URZ ;  /* 0x0000000108117890 */ /* 0x000fe2000fffe03f */
[----:B------:R-:W-:Y:S11]  /*b6c0*/  BRA `(.L_x_2918) ;  /* 0x0000000000047947 */ /* 0x000ff60003800000 */
.L_x_2905:
[----:B------:R-:W-:-:S05]  /*b6d0*/  UMOV UR17, UR8 ;  /* 0x0000000800117c82 */ /* 0x000fca0008000000 */
.L_x_2918:
        /* <DEDUP_REMOVED lines=12> */
.L_x_2943:
        /* <DEDUP_REMOVED lines=12> */
[----:B------:R-:W-:-:S04]  /*b860*/  USHF.R.S32.HI UR18, URZ, 0x1f, UR28 ;  /* 0x0000001f3f127899 */ /* 0x000fc8000801141c */
[----:B------:R-:W-:-:S04]  /*b870*/  ULEA.HI UR18, UR18, UR28, URZ, 0x7 ;  /* 0x0000001c12127291 */ /* 0x000fc8000f8f383f */
[----:B------:R-:W-:-:S04]  /*b880*/  USHF.R.S32.HI UR18, URZ, 0x7, UR18 ;  /* 0x000000073f127899 */ /* 0x000fc80008011412 */
[----:B------:R-:W-:-:S04]  /*b890*/  UISETP.LT.AND UP0, UPT, UR16, UR18, UPT ;  /* 0x000000121000728c */ /* 0x000fc8000bf01270 */
[----:B------:R-:W-:-:S06]  /*b8a0*/  USEL UR18, UR16, UR18, UP0 ;  /* 0x0000001210127287 */ /* 0x000fcc0008000000 */
[----:B------:R-:W-:-:S07]  /*b8b0*/  VIADD R5, R8, UR18 ;  /* 0x0000001208057c36 */ /* 0x000fce0008000000 */
.L_x_2921:
[----:B------:R-:W2:Y:S04]  /*b8c0*/  LDG.E.STRONG.GPU R4, desc[UR36][R2.64] ;  /* 0x0000002402047981 */ /* 0x000ea8000c1ef900 */
[----:B--2---:R-:W-:Y:S01]  /*b8d0*/  CCTL.IVALL ;  /* 0x00000000ff00798f */ /* 0x004fe20002000000 */
[----:B------:R-:W-:Y:S05]  /*b8e0*/  YIELD ;  /* 0x0000000000007946 */ /* 0x000fea0003800000 */
[----:B------:R-:W-:-:S13]  /*b8f0*/  ISETP.NE.AND P1, PT, R4, R5, PT ;  /* 0x000000050400720c */ /* 0x000fda0003f25270 */
[----:B------:R-:W-:Y:S05]  /*b900*/  @P1 BRA `(.L_x_2921) ;  /* 0xfffffffc00ec1947 */ /* 0x000fea000383ffff */
.L_x_2920:
[----:B------:R-:W-:Y:S05]  /*b910*/  BSYNC B0 ;  /* 0x0000000000007941 */ /* 0x000fea0003800000 */
.L_x_2919:
[----:B------:R-:W-:-:S03]  /*b920*/  UMOV UR18, 0xffffffff ;  /* 0xffffffff00127882 */ /* 0x000fc60000000000 */
[----:B------:R-:W-:Y:S05]  /*b930*/  BRA.DIV UR18, `(.L_x_2922) ;  /* 0x0000002e120c7947 */ /* 0x000fea000b800000 */
[----:B------:R-:W-:Y:S01]  /*b940*/  NOP ;  /* 0x0000000000007918 */ /* 0x000fe20000000000 */
.L_x_2987:
        /* <DEDUP_REMOVED lines=19> */
.L_x_2924:
[----:B------:R-:W-:Y:S05]  /*ba80*/  BSYNC B0 ;  /* 0x0000000000007941 */ /* 0x000fea0003800000 */
.L_x_2923:
        /* <DEDUP_REMOVED lines=15> */
.L_x_2926:
[----:B------:R-:W-:Y:S05]  /*bb80*/  BSYNC B0 ;  /* 0x0000000000007941 */ /* 0x000fea0003800000 */
.L_x_2925:
[----:B------:R-:W-:Y:S06]  /*bb90*/  BAR.ARV 0xa, 0xa0 ;  /* 0x0282800000007b1d */ /* 0x000fec0000002000 */
[----:B------:R-:W-:Y:S04]  /*bba0*/  BSSY B0, `(.L_x_2927) ;  /* 0x0000003000007945 */ /* 0x000fe80003800000 */
[----:B------:R-:W-:Y:S05]  /*bbb0*/  @!P0 BRA `(.L_x_2928) ;  /* 0x0000000000048947 */ /* 0x000fea0003800000 */
[----:B------:R-:W-:-:S04]  /*bbc0*/  DEPBAR.LE SB0, 0x0 ;  /* 0x000080000000791a */ /* 0x000fc80000000000 */
.L_x_2928:
[----:B------:R-:W-:Y:S05]  /*bbd0*/  BSYNC B0 ;  /* 0x0000000000007941 */ /* 0x000fea0003800000 */
.L_x_2927:
        /* <DEDUP_REMOVED lines=19> */
.L_x_2930:
[----:B------:R-:W-:Y:S05]  /*bd10*/  BSYNC B0 ;  /* 0x0000000000007941 */ /* 0x000fea0003800000 */
.L_x_2929:
        /* <DEDUP_REMOVED lines=16> */
.L_x_2933:
[----:B------:R-:W2:Y:S04]  /*be20*/  LDG.E.STRONG.GPU R4, desc[UR36][R2.64] ;  /* 0x0000002402047981 */ /* 0x000ea8000c1ef900 */
[----:B--2---:R-:W-:Y:S01]  /*be30*/  CCTL.IVALL ;  /* 0x00000000ff00798f */ /* 0x004fe20002000000 */
[----:B------:R-:W-:Y:S05]  /*be40*/  YIELD ;  /* 0x0000000000007946 */ /* 0x000fea0003800000 */
[----:B------:R-:W-:-:S13]  /*be50*/  ISETP.NE.AND P1, PT, R4, R5, PT ;  /* 0x000000050400720c */ /* 0x000fda0003f25270 */
[----:B------:R-:W-:Y:S05]  /*be60*/  @P1 BRA `(.L_x_2933) ;  /* 0xfffffffc00ec1947 */ /* 0x000fea000383ffff */
.L_x_2932:
[----:B------:R-:W-:Y:S05]  /*be70*/  BSYNC B0 ;  /* 0x0000000000007941 */ /* 0x000fea0003800000 */
.L_x_2931:
[----:B------:R-:W-:-:S03]  /*be80*/  UMOV UR10, 0xffffffff ;  /* 0xffffffff000a7882 */ /* 0x000fc60000000000 */
[----:B------:R-:W-:Y:S05]  /*be90*/  BRA.DIV UR10, `(.L_x_2934) ;  /* 0x000000260ad07947 */ /* 0x000fea000b800000 */
[----:B------:R-:W-:Y:S01]  /*bea0*/  NOP ;  /* 0x0000000000007918 */ /* 0x000fe20000000000 */
.L_x_2990:
        /* <DEDUP_REMOVED lines=15> */
.L_x_2936:
[----:B------:R-:W-:Y:S05]  /*bfa0*/  BSYNC B0 ;  /* 0x0000000000007941 */ /* 0x000fea0003800000 */
.L_x_2935:
        /* <DEDUP_REMOVED lines=15> */
.L_x_2938:
[----:B------:R-:W-:Y:S05]  /*c0a0*/  BSYNC B0 ;  /* 0x0000000000007941 */ /* 0x000fea0003800000 */
.L_x_2937:
[----:B------:R-:W-:Y:S06]  /*c0b0*/  BAR.ARV 0xa, 0xa0 ;  /* 0x0282800000007b1d */ /* 0x000fec0000002000 */
[----:B------:R-:W-:Y:S04]  /*c0c0*/  BSSY B0, `(.L_x_2939) ;  /* 0x0000003000007945 */ /* 0x000fe80003800000 */
[----:B------:R-:W-:Y:S05]  /*c0d0*/  @!P0 BRA `(.L_x_2940) ;  /* 0x0000000000048947 */ /* 0x000fea0003800000 */
[----:B------:R-:W-:-:S04]  /*c0e0*/  DEPBAR.LE SB0, 0x0 ;  /* 0x000080000000791a */ /* 0x000fc80000000000 */
.L_x_2940:
[----:B------:R-:W-:Y:S05]  /*c0f0*/  BSYNC B0 ;  /* 0x0000000000007941 */ /* 0x000fea0003800000 */
.L_x_2939:
        /* <DEDUP_REMOVED lines=19> */
.L_x_2942:
[----:B------:R-:W-:Y:S05]  /*c230*/  BSYNC B0 ;  /* 0x0000000000007941 */ /* 0x000fea0003800000 */
.L_x_2941:
[----:B------:R-:W-:Y:S02]  /*c240*/  UIADD3 UR17, UR17, 0x2, URZ ;  /* 0x0000000211117890 */ /* 0x000fe4000fffe03f */
[----:B------:R-:W-:Y:S02]  /*c250*/  UIADD3 UR4, UR4, 0x3000, URZ ;  /* 0x0000300004047890 */ /* 0x000fe4000fffe03f */
[----:B------:R-:W-:-:S06]  /*c260*/  UISETP.GE.AND UP0, UPT, UR17, UR5, UPT ;  /* 0x000000051100728c */ /* 0x000fcc000bf06270 */
[----:B------:R-:W-:-:S13]  /*c270*/  PLOP3.LUT P1, PT, PT, PT, UP0, 0x80, 0x0 ;  /* 0x000000000000781c */ /* 0x000fda0003f2f008 */
[----:B------:R-:W-:Y:S05]  /*c280*/  @!P1 BRA `(.L_x_2943) ;  /* 0xfffffff400449947 */ /* 0x000fea000383ffff */
[----:B------:R-:W-:Y:S05]  /*c290*/  BRA `(.L_x_2853) ;  /* 0x0000001c00d87947 */ /* 0x000fea0003800000 */
.L_x_2902:
        /* <DEDUP_REMOVED lines=21> */
.L_x_2944:
[----:B------:R-:W-:Y:S01]  /*c3f0*/  ULDC UR9, c[0x0][0x8cc] ;  /* 0x0002330000097ab9 */ /* 0x000fe20000000800 */
[----:B------:R-:W-:Y:S01]  /*c400*/  UMOV UR7, UR8 ;  /* 0x0000000800077c82 */ /* 0x000fe20008000000 */
[----:B------:R-:W-:-:S11]  /*c410*/  UISETP.NE.AND UP0, UPT, UR9, 0x1, UPT ;  /* 0x000000010900788c */ /* 0x000fd6000bf05270 */
[----:B------:R-:W-:Y:S02]  /*c420*/  @UP0 ULDC.64 UR10, c[0x0][0x8d0] ;  /* 0x00023400000a0ab9 */ /* 0x000fe40000000a00 */
[----:B------:R-:W-:-:S04]  /*c430*/  UIMAD.WIDE.U32 UR4, UR8, UR10, URZ ;  /* 0x0000000a080472a5 */ /* 0x000fc8000f8e003f */
[----:B------:R-:W-:-:S04]  /*c440*/  @UP0 USHF.R.U32.HI UR7, URZ, UR11, UR5 ;  /* 0x0000000b3f070299 */ /* 0x000fc80008011605 */
[----:B------:R-:W-:-:S12]  /*c450*/  UIMAD UR4, UR7, UR9, URZ ;  /* 0x00000009070472a4 */ /* 0x000fd8000f8e023f */
.L_x_2945:
[----:B------:R-:W-:Y:S01]  /*c460*/  ULDC UR9, c[0x0][0x8c0] ;  /* 0x0002300000097ab9 */ /* 0x000fe20000000800 */
[----:B------:R-:W-:Y:S01]  /*c470*/  UIADD3 UR4, UR8, -UR4, URZ ;  /* 0x8000000408047290 */ /* 0x000fe2000fffe03f */
[----:B------:R-:W-:Y:S01]  /*c480*/  IMAD.MOV.U32 R8, RZ, RZ, 0x1 ;  /* 0x00000001ff087424 */ /* 0x000fe200078e00ff */
[----:B------:R-:W-:Y:S01]  /*c490*/  UISETP.NE.AND UP0, UPT, UR9, 0x1, UPT ;  /* 0x000000010900788c */ /* 0x000fe2000bf05270 */
[----:B------:R-:W-:Y:S01]  /*c4a0*/  MOV R0, RZ ;  /* 0x000000ff00007202 */ /* 0x000fe20000000f00 */
        /* <DEDUP_REMOVED lines=18> */
[----:B-1----:R-:W-:Y:S01]  /*c5d0*/  IADD3 R2, -R2, UR11, R3 ;  /* 0x0000000b02027c10 */ /* 0x002fe2000fffe103 */
[----:B------:R-:W-:-:S04]  /*c5e0*/  VIADD R3, R3, 0x5f ;  /* 0x0000005f03037836 */ /* 0x000fc80000000000 */
        /* <DEDUP_REMOVED lines=31> */
[----:B------:R-:W-:Y:S01]  /*c7e0*/  MOV R9, UR21 ;  /* 0x0000001500097c02 */ /* 0x000fe20008000f00 */
[----:B------:R-:W-:-:S03]  /*c7f0*/  IMAD.WIDE.U32 R6, R6, UR20, RZ ;  /* 0x0000001406067c25 */ /* 0x000fc6000f8e00ff */
[----:B------:R-:W-:Y:S01]  /*c800*/  SHF.R.S32.HI R9, RZ, 0x1f, R9 ;  /* 0x0000001fff097819 */ /* 0x000fe20000011409 */
[----:B---3--:R-:W-:-:S04]  /*c810*/  IMAD.WIDE.U32 R2, R12, UR21, R2 ;  /* 0x000000150c027c25 */ /* 0x008fc8000f8e0002 */
[----:B------:R-:W-:Y:S01]  /*c820*/  IMAD R0, R9, R12, RZ ;  /* 0x0000000c09007224 */ /* 0x000fe200078e02ff */
[----:B------:R2:W-:Y:S01]  /*c830*/  STL.64 [R1], R2 ;  /* 0x0000000201007387 */ /* 0x0005e20000100a00 */
[----:B------:R-:W-:Y:S02]  /*c840*/  IMAD.IADD R7, R7, 0x1, R15 ;  /* 0x0000000107077824 */ /* 0x000fe400078e020f */
        /* <DEDUP_REMOVED lines=16> */
.L_x_2991:
[----:B------:R-:W2:Y:S01]  /*c950*/  LDL.64 R14, [R1] ;  /* 0x00000000010e7983 */ /* 0x000ea20000100a00 */
[----:B------:R-:W-:Y:S02]  /*c960*/  IMAD.IADD R21, R7, 0x1, R11 ;  /* 0x0000000107157824 */ /* 0x000fe400078e020b */
[----:B------:R-:W-:Y:S01]  /*c970*/  IMAD.MOV.U32 R8, RZ, RZ, 0x1 ;  /* 0x00000001ff087424 */ /* 0x000fe200078e00ff */
[----:B--2---:R-:W-:-:S05]  /*c980*/  IADD3 R10, R15, R13, RZ ;  /* 0x0000000d0f0a7210 */ /* 0x004fca0007ffe0ff */
[----:B------:R2:W-:Y:S01]  /*c990*/  STL [R1+0x8], R10 ;  /* 0x0000080a01007387 */ /* 0x0005e20000100800 */
[----:B------:R-:W-:Y:S05]  /*c9a0*/  @P0 BRA `(.L_x_2949) ;  /* 0x0000000000180947 */ /* 0x000fea0003800000 */
[----:B------:R-:W3:Y:S01]  /*c9b0*/  S2R R2, SR_TID.X ;  /* 0x0000000000027919 */ /* 0x000ee20000002100 */
[----:B-1----:R-:W-:-:S04]  /*c9c0*/  MOV R3, 0x3180 ;  /* 0x0000318000037802 */ /* 0x002fc80000000f00 */
[----:B------:R4:W-:Y:S01]  /*c9d0*/  SYNCS.ARRIVE.TRANS64 RZ, [R0+URZ+0x26810], R3 ;  /* 0x0268100300ff79a7 */ /* 0x0009e2000800003f */
[----:B---3--:R-:W-:-:S13]  /*c9e0*/  LOP3.LUT P1, RZ, R2, 0x1f, RZ, 0xc0, !PT ;  /* 0x0000001f02ff7812 */ /* 0x008fda000782c0ff */
[----:B----4-:R-:W-:Y:S05]  /*c9f0*/  @!P1 BRA `(.L_x_2949) ;  /* 0x0000000000049947 */ /* 0x010fea0003800000 */
[----:B------:R-:W-:Y:S01]  /*ca00*/  BPT.TRAP 0x1 ;  /* 0x000000040000795c */ /* 0x000fe20000300000 */
.L_x_2949:
        /* <DEDUP_REMOVED lines=21> */
[----:B------:R-:W-:Y:S01]  /*cb60*/  UMOV UR27, UR17 ;  /* 0x00000011001b7c82 */ /* 0x000fe20008000000 */
[----:B------:R-:W-:Y:S01]  /*cb70*/  LEA R11, P1, R2, R9, 0x2 ;  /* 0x00000009020b7211 */ /* 0x000fe200078210ff */
[----:B------:R1:W-:Y:S01]  /*cb80*/  STL [R1+0x1c], R14 ;  /* 0x00001c0e01007387 */ /* 0x0003e20000100800 */
[----:B--2---:R-:W-:-:S02]  /*cb90*/  MOV R10, UR5 ;  /* 0x00000005000a7c02 */ /* 0x004fc40008000f00 */
[----:B------:R-:W-:Y:S01]  /*cba0*/  R2UR UR4, R11 ;  /* 0x000000000b0472ca */ /* 0x000fe200000e0000 */
[----:B---3--:R-:W-:Y:S01]  /*cbb0*/  IMAD.MOV.U32 R11, RZ, RZ, R12 ;  /* 0x000000ffff0b7224 */ /* 0x008fe200078e000c */
[----:B------:R-:W-:Y:S01]  /*cbc0*/  LEA.HI.X R2, R2, R10, R3, 0x2, P1 ;  /* 0x0000000a02027211 */ /* 0x000fe200008f1403 */
[----:B------:R-:W-:Y:S01]  /*cbd0*/  IMAD.MOV.U32 R12, RZ, RZ, R13 ;  /* 0x000000ffff0c7224 */ /* 0x000fe200078e000d */
[----:B------:R1:W-:Y:S01]  /*cbe0*/  STL [R1+0x10], RZ ;  /* 0x000010ff01007387 */ /* 0x0003e20000100800 */
[----:B------:R-:W-:Y:S01]  /*cbf0*/  IMAD.MOV.U32 R13, RZ, RZ, 0x8000 ;  /* 0x00008000ff0d7424 */ /* 0x000fe200078e00ff */
[----:B------:R-:W-:Y:S02]  /*cc00*/  R2UR UR5, R2 ;  /* 0x00000000020572ca */ /* 0x000fe400000e0000 */
[----:B------:R-:W-:-:S04]  /*cc10*/  IADD3 R2, P1, R11, 0xf0, RZ ;  /* 0x000000f00b027810 */ /* 0x000fc80007f3e0ff */
[----:B------:R-:W-:Y:S02]  /*cc20*/  IADD3.X R3, RZ, R12, RZ, P1, !PT ;  /* 0x0000000cff037210 */ /* 0x000fe40000ffe4ff */
[----:B------:R-:W-:Y:S02]  /*cc30*/  R2UR UR22, R2 ;  /* 0x00000000021672ca */ /* 0x000fe400000e0000 */
        /* <DEDUP_REMOVED lines=24> */
[----:B------:R-:W-:Y:S02]  /*cdc0*/  IMAD.MOV.U32 R8, RZ, RZ, 0x1 ;  /* 0x00000001ff087424 */ /* 0x000fe400078e00ff */
[----:B------:R-:W-:Y:S02]  /*cdd0*/  IMAD.MOV.U32 R13, RZ, RZ, R5 ;  /* 0x000000ffff0d7224 */ /* 0x000fe400078e0005 */
[C---:B------:R-:W-:Y:S01]  /*cde0*/  IMAD.IADD R16, R4.reuse, 0x1, R16 ;  /* 0x0000000104107824 */ /* 0x040fe200078e0210 */
[----:B------:R-:W-:-:S04]  /*cdf0*/  IADD3 R4, R4, -0x2, RZ ;  /* 0xfffffffe04047810 */ /* 0x000fc80007ffe0ff */
[----:B------:R-:W-:Y:S02]  /*ce00*/  ISETP.NE.AND P1, PT, R4, R5, PT ;  /* 0x000000050400720c */ /* 0x000fe40003f25270 */
[----:B------:R-:W-:-:S05]  /*ce10*/  LOP3.LUT R4, R16, 0x1, RZ, 0xc0, !PT ;  /* 0x0000000110047812 */ /* 0x000fca00078ec0ff */
[----:B------:R1:W-:Y:S06]  /*ce20*/  STL [R1+0x18], R4 ;  /* 0x0000180401007387 */ /* 0x0003ec0000100800 */
[----:B------:R-:W-:Y:S05]  /*ce30*/  @!P1 BRA `(.L_x_2951) ;  /* 0x0000000800589947 */ /* 0x000fea0003800000 */
[----:B------:R-:W-:Y:S01]  /*ce40*/  IADD3 R16, R16, -R4, RZ ;  /* 0x8000000410107210 */ /* 0x000fe20007ffe0ff */
[----:B------:R-:W-:Y:S02]  /*ce50*/  IMAD.MOV.U32 R13, RZ, RZ, R5 ;  /* 0x000000ffff0d7224 */ /* 0x000fe400078e0005 */
[----:B------:R-:W-:-:S07]  /*ce60*/  IMAD.MOV.U32 R8, RZ, RZ, 0x1 ;  /* 0x00000001ff087424 */ /* 0x000fce00078e00ff */
.L_x_2960:
[----:B--23--:R-:W-:-:S04]  /*ce70*/  SHF.L.U32 R17, R8, 0x1f, RZ ;  /* 0x0000001f08117819 */ /* 0x00cfc800000006ff */
[----:B------:R-:W2:Y:S02]  /*ce80*/  SYNCS.PHASECHK.TRANS64.TRYWAIT P1, [R0+URZ+0x26840], R17 ;  /* 0x02684011000075a7 */ /* 0x000ea4000802017f */
[----:B--2---:R-:W-:Y:S05]  /*ce90*/  @!P1 BRA `(.L_x_2952) ;  /* 0x0000001800009947 */ /* 0x004fea0003800000 */
.L_x_2992:
        /* <DEDUP_REMOVED lines=8> */
.L_x_2953:
        /* <DEDUP_REMOVED lines=17> */
[----:B-1----:R-:W-:Y:S02]  /*d030*/  IMAD.MOV.U32 R11, RZ, RZ, R4 ;  /* 0x000000ffff0b7224 */ /* 0x002fe400078e0004 */
        /* <DEDUP_REMOVED lines=11> */
.L_x_2993:
        /* <DEDUP_REMOVED lines=8> */
.L_x_2955:
        /* <DEDUP_REMOVED lines=31> */
.L_x_2994:
        /* <DEDUP_REMOVED lines=8> */
.L_x_2957:
        /* <DEDUP_REMOVED lines=24> */
.L_x_2996:
        /* <DEDUP_REMOVED lines=8> */
.L_x_2959:
        /* <DEDUP_REMOVED lines=28> */
.L_x_2951:
[----:B-1----:R-:W4:Y:S04]  /*d7a0*/  LDL.LU R4, [R1+0x18] ;  /* 0x0000180001047983 */ /* 0x002f280000300800 */
[----:B------:R1:W5:Y:S01]  /*d7b0*/  LDL R5, [R1+0x1c] ;  /* 0x00001c0001057983 */ /* 0x0003620000100800 */
[----:B----4-:R-:W-:-:S13]  /*d7c0*/  ISETP.NE.AND P1, PT, R4, RZ, PT ;  /* 0x000000ff0400720c */ /* 0x010fda0003f25270 */
[----:B-1----:R-:W-:Y:S05]  /*d7d0*/  @!P1 BRA `(.L_x_2950) ;  /* 0x0000000400249947 */ /* 0x002fea0003800000 */
[----:B------:R-:W-:-:S04]  /*d7e0*/  SHF.L.U32 R14, R8, 0x1f, RZ ;  /* 0x0000001f080e7819 */ /* 0x000fc800000006ff */
[----:B------:R-:W1:Y:S02]  /*d7f0*/  SYNCS.PHASECHK.TRANS64.TRYWAIT P1, [R0+URZ+0x26840], R14 ;  /* 0x0268400e000075a7 */ /* 0x000e64000802017f */
[----:B-1----:R-:W-:Y:S05]  /*d800*/  @!P1 BRA `(.L_x_2961) ;  /* 0x0000000c00f89947 */ /* 0x002fea0003800000 */
.L_x_2997:
        /* <DEDUP_REMOVED lines=8> */
.L_x_2962:
        /* <DEDUP_REMOVED lines=26> */
.L_x_2998:
        /* <DEDUP_REMOVED lines=8> */
.L_x_2964:
        /* <DEDUP_REMOVED lines=28> */
.L_x_2950:
        /* <DEDUP_REMOVED lines=8> */
.L_x_2999:
[----:B------:R-:W-:Y:S05]  /*dcf0*/  @P1 BRA `(.L_x_2966) ;  /* 0x0000000000181947 */ /* 0x000fea0003800000 */
[----:B------:R-:W4:Y:S01]  /*dd00*/  S2R R2, SR_TID.X ;  /* 0x0000000000027919 */ /* 0x000f220000002100 */
[----:B-1----:R-:W-:-:S04]  /*dd10*/  MOV R3, 0x3180 ;  /* 0x0000318000037802 */ /* 0x002fc80000000f00 */
[----:B------:R1:W-:Y:S01]  /*dd20*/  SYNCS.ARRIVE.TRANS64 RZ, [R4+URZ+0x26830], R3 ;  /* 0x0268300304ff79a7 */ /* 0x0003e2000800003f */
[----:B----4-:R-:W-:-:S13]  /*dd30*/  LOP3.LUT P0, RZ, R2, 0x1f, RZ, 0xc0, !PT ;  /* 0x0000001f02ff7812 */ /* 0x010fda000780c0ff */
[----:B-1----:R-:W-:Y:S05]  /*dd40*/  @!P0 BRA `(.L_x_2966) ;  /* 0x0000000000048947 */ /* 0x002fea0003800000 */
[----:B------:R-:W-:Y:S01]  /*dd50*/  BPT.TRAP 0x1 ;  /* 0x000000040000795c */ /* 0x000fe20000300000 */
.L_x_2966:
        /* <DEDUP_REMOVED lines=36> */
.L_x_2947:
[----:B------:R-:W-:Y:S05]  /*dfa0*/  BSYNC B0 ;  /* 0x0000000000007941 */ /* 0x000fea0003800000 */
.L_x_2946:
[----:B------:R-:W-:-:S03]  /*dfb0*/  UMOV UR4, 0xffffffff ;  /* 0xffffffff00047882 */ /* 0x000fc60000000000 */
[----:B------:R-:W-:Y:S05]  /*dfc0*/  BRA.DIV UR4, `(.L_x_2967) ;  /* 0x0000000a04447947 */ /* 0x000fea000b800000 */
[----:B------:R-:W-:-:S13]  /*dfd0*/  ELECT P6, URZ, PT ;  /* 0x00000000003f782f */ /* 0x000fda00038c0000 */
.L_x_3002:
[----:B------:R-:W-:Y:S05]  /*dfe0*/  @!P6 BRA `(.L_x_2853) ;  /* 0x000000000084e947 */ /* 0x000fea0003800000 */
[----:B------:R-:W2:Y:S02]  /*dff0*/  LDL.LU R2, [R1+0xc] ;  /* 0x00000c0001027983 */ /* 0x000ea40000300800 */
[----:B--2---:R-:W-:-:S04]  /*e000*/  LOP3.LUT R2, R2, 0x2, RZ, 0xfc, !PT ;  /* 0x0000000202027812 */ /* 0x004fc800078efcff */
[----:B------:R-:W-:-:S13]  /*e010*/  ISETP.NE.AND P2, PT, R2, 0x3, PT ;  /* 0x000000030200780c */ /* 0x000fda0003f45270 */
[----:B------:R-:W-:Y:S05]  /*e020*/  @!P2 BRA `(.L_x_2968) ;  /* 0x000000000004a947 */ /* 0x000fea0003800000 */
[----:B------:R-:W-:Y:S01]  /*e030*/  BPT.TRAP 0x1 ;  /* 0x000000040000795c */ /* 0x000fe20000300000 */
.L_x_2968:
        /* <DEDUP_REMOVED lines=15> */
.L_x_3003:
[----:B------:R-:W2:Y:S02]  /*e130*/  SYNCS.PHASECHK.TRANS64.TRYWAIT P0, [R3+URZ], R2 ;  /* 0x00000002030075a7 */ /* 0x000ea4000800017f */
[----:B--2---:R-:W-:Y:S05]  /*e140*/  @!P0 BRA `(.L_x_2970) ;  /* 0x0000000800188947 */ /* 0x004fea0003800000 */
.L_x_3004:
[----:B------:R-:W-:Y:S05]  /*e150*/  @!P2 BRA `(.L_x_2971) ;  /* 0x000000000004a947 */ /* 0x000fea0003800000 */
[----:B------:R-:W-:Y:S01]  /*e160*/  BPT.TRAP 0x1 ;  /* 0x000000040000795c */ /* 0x000fe20000300000 */
.L_x_2971:
[----:B--2---:R-:W-:-:S05]  /*e170*/  VIADD R3, R9, 0x26840 ;  /* 0x0002684009037836 */ /* 0x004fca0000000000 */
[----:B------:R-:W-:-:S04]  /*e180*/  LEA R5, R0, R3, 0x3 ;  /* 0x0000000300057211 */ /* 0x000fc800078e18ff */
[----:B------:R-:W2:Y:S02]  /*e190*/  SYNCS.PHASECHK.TRANS64.TRYWAIT P0, [R5+URZ], R4 ;  /* 0x00000004050075a7 */ /* 0x000ea4000800017f */
[----:B--2---:R-:W-:Y:S05]  /*e1a0*/  @!P0 BRA `(.L_x_2972) ;  /* 0x0000000800148947 */ /* 0x004fea0003800000 */
.L_x_3005:
[----:B------:R-:W-:-:S07]  /*e1b0*/  IMAD R3, R6, 0x8, R3 ;  /* 0x0000000806037824 */ /* 0x000fce00078e0203 */
.L_x_2973:
[----:B---3--:R3:W4:Y:S02]  /*e1c0*/  SYNCS.PHASECHK.TRANS64.TRYWAIT P0, [R3+URZ], R2 ;  /* 0x00000002030075a7 */ /* 0x008724000800017f */
[----:B----4-:R-:W-:Y:S05]  /*e1d0*/  @!P0 NANOSLEEP.SYNCS 0x989680 ;  /* 0x009896800000895d */ /* 0x010fea0003900000 */
[----:B------:R-:W4:Y:S02]  /*e1e0*/  @!P0 SYNCS.PHASECHK.TRANS64 P0, [R3+URZ], R2 ;  /* 0x00000002030085a7 */ /* 0x000f24000800007f */
[----:B----4-:R-:W-:Y:S05]  /*e1f0*/  @!P0 BRA `(.L_x_2973) ;  /* 0xfffffffc00f08947 */ /* 0x010fea000383ffff */
.L_x_2853:
[----:B------:R-:W-:Y:S05]  /*e200*/  BSYNC B6 ;  /* 0x0000000000067941 */ /* 0x000fea0003800000 */
.L_x_2848:
[----:B------:R-:W-:Y:S05]  /*e210*/  EXIT ;  /* 0x000000000000794d */ /* 0x000fea0003800000 */
.L_x_2859:
[----:B------:R-:W-:Y:S01]  /*e220*/  MOV R12, RZ ;  /* 0x000000ff000c7202 */ /* 0x000fe20000000f00 */
[----:B------:R-:W-:Y:S01]  /*e230*/  IMAD.MOV.U32 R11, RZ, RZ, 0x1f ;  /* 0x0000001fff0b7424 */ /* 0x000fe200078e00ff */
[----:B------:R-:W-:-:S07]  /*e240*/  MOV R15, 0xffffffff ;  /* 0xffffffff000f7802 */ /* 0x000fce0000000f00 */
[----:B------:R-:W-:Y:S05]  /*e250*/  WARPSYNC.COLLECTIVE R15, `(.L_x_2974) ;  /* 0x000000000f087348 */ /* 0x000fea0003c00000 */
[----:B------:R1:W2:Y:S02]  /*e260*/  SHFL.IDX P6, R14, R13, R12, R11 ;  /* 0x0000000c0d0e7389 */ /* 0x0002a400000c000b */
[----:B-12---:R-:W-:Y:S01]  /*e270*/  ENDCOLLECTIVE ;  /* 0x000000000000791b */ /* 0x006fe20003800000 */
.L_x_2974:
[----:B------:R-:W-:Y:S05]  /*e280*/  BRA `(.L_x_2975) ;  /* 0xffffff2c00a07947 */ /* 0x000fea000383ffff */
.L_x_2861:
[----:B----4-:R4:W1:Y:S02]  /*e290*/  SYNCS.PHASECHK.TRANS64.TRYWAIT P0, [R17+URZ+0x26800], R2 ;  /* 0x02680002110075a7 */ /* 0x010864000800017f */
[----:B-1----:R-:W-:Y:S05]  /*e2a0*/  @!P0 NANOSLEEP.SYNCS 0x989680 ;  /* 0x009896800000895d */ /* 0x002fea0003900000 */
[----:B------:R-:W1:Y:S02]  /*e2b0*/  @!P0 SYNCS.PHASECHK.TRANS64 P0, [R17+URZ+0x26800], R2 ;  /* 0x02680002110085a7 */ /* 0x000e64000800007f */
[----:B-1----:R-:W-:Y:S05]  /*e2c0*/  @!P0 BRA `(.L_x_2861) ;  /* 0xfffffffc00f08947 */ /* 0x002fea000383ffff */
[----:B------:R-:W-:Y:S05]  /*e2d0*/  BRA `(.L_x_2860) ;  /* 0xffffff2c00b47947 */ /* 0x000fea000383ffff */
.L_x_2866:
[----:B--2---:R2:W3:Y:S02]  /*e2e0*/  SYNCS.PHASECHK.TRANS64.TRYWAIT P1, [R6+URZ+0x26810], R21 ;  /* 0x02681015060075a7 */ /* 0x0044e4000802017f */
[----:B---3--:R-:W-:Y:S05]  /*e2f0*/  @!P1 NANOSLEEP.SYNCS 0x989680 ;  /* 0x009896800000995d */ /* 0x008fea0003900000 */
[----:B------:R-:W3:Y:S02]  /*e300*/  @!P1 SYNCS.PHASECHK.TRANS64 P1, [R6+URZ+0x26810], R21 ;  /* 0x02681015060095a7 */ /* 0x000ee4000802007f */
[----:B---3--:R-:W-:Y:S05]  /*e310*/  @!P1 BRA `(.L_x_2866) ;  /* 0xfffffffc00f09947 */ /* 0x008fea000383ffff */
[----:B------:R-:W-:Y:S05]  /*e320*/  BRA `(.L_x_2865) ;  /* 0xffffff3800687947 */ /* 0x000fea000383ffff */
.L_x_2870:
[----:B------:R1:W1:Y:S02]  /*e330*/  SYNCS.PHASECHK.TRANS64.TRYWAIT P1, [R6+URZ+0x26830], R21 ;  /* 0x02683015060075a7 */ /* 0x000264000802017f */
[----:B-1----:R-:W-:Y:S05]  /*e340*/  @!P1 NANOSLEEP.SYNCS 0x989680 ;  /* 0x009896800000995d */ /* 0x002fea0003900000 */
[----:B------:R-:W1:Y:S02]  /*e350*/  @!P1 SYNCS.PHASECHK.TRANS64 P1, [R6+URZ+0x26830], R21 ;  /* 0x02683015060095a7 */ /* 0x000e64000802007f */
[----:B-1----:R-:W-:Y:S05]  /*e360*/  @!P1 BRA `(.L_x_2870) ;  /* 0xfffffffc00f09947 */ /* 0x002fea000383ffff */
[----:B------:R-:W-:Y:S05]  /*e370*/  BRA `(.L_x_2869) ;  /* 0xffffff3c00647947 */ /* 0x000fea000383ffff */
.L_x_2878:
[----:B--2---:R2:W3:Y:S02]  /*e380*/  SYNCS.PHASECHK.TRANS64.TRYWAIT P1, [R6+URZ+0x26810], R15 ;  /* 0x0268100f060075a7 */ /* 0x0044e4000802017f */
[----:B---3--:R-:W-:Y:S05]  /*e390*/  @!P1 NANOSLEEP.SYNCS 0x989680 ;  /* 0x009896800000995d */ /* 0x008fea0003900000 */
[----:B------:R-:W3:Y:S02]  /*e3a0*/  @!P1 SYNCS.PHASECHK.TRANS64 P1, [R6+URZ+0x26810], R15 ;  /* 0x0268100f060095a7 */ /* 0x000ee4000802007f */
[----:B---3--:R-:W-:Y:S05]  /*e3b0*/  @!P1 BRA `(.L_x_2878) ;  /* 0xfffffffc00f09947 */ /* 0x008fea000383ffff */
[----:B------:R-:W-:Y:S05]  /*e3c0*/  BRA `(.L_x_2877) ;  /* 0xffffff7c00747947 */ /* 0x000fea000383ffff */
.L_x_2882:
[----:B------:R1:W1:Y:S02]  /*e3d0*/  SYNCS.PHASECHK.TRANS64.TRYWAIT P1, [R6+URZ+0x26830], R15 ;  /* 0x0268300f060075a7 */ /* 0x000264000802017f */
[----:B-1----:R-:W-:Y:S05]  /*e3e0*/  @!P1 NANOSLEEP.SYNCS 0x989680 ;  /* 0x009896800000995d */ /* 0x002fea0003900000 */
[----:B------:R-:W1:Y:S02]  /*e3f0*/  @!P1 SYNCS.PHASECHK.TRANS64 P1, [R6+URZ+0x26830], R15 ;  /* 0x0268300f060095a7 */ /* 0x000e64000802007f */
[----:B-1----:R-:W-:Y:S05]  /*e400*/  @!P1 BRA `(.L_x_2882) ;  /* 0xfffffffc00f09947 */ /* 0x002fea000383ffff */
[----:B------:R-:W-:Y:S05]  /*e410*/  BRA `(.L_x_2881) ;  /* 0xffffff8000647947 */ /* 0x000fea000383ffff */
.L_x_2889:
[----:B------:R-:W-:Y:S01]  /*e420*/  BSSY B0, `(.L_x_2976) ;  /* 0x0000005000007945 */ /* 0x000fe20003800000 */
[----:B------:R-:W-:-:S07]  /*e430*/  IMAD.MOV.U32 R15, RZ, RZ, -0x1 ;  /* 0xffffffffff0f7424 */ /* 0x000fce00078e00ff */
[----:B---3--:R-:W-:Y:S05]  /*e440*/  WARPSYNC.COLLECTIVE R15, `(.L_x_2977) ;  /* 0x000000000f087348 */ /* 0x008fea0003c00000 */
[----:B------:R-:W-:Y:S01]  /*e450*/  NOP ;  /* 0x0000000000007918 */ /* 0x000fe20000000000 */
[----:B---3--:R-:W-:Y:S01]  /*e460*/  ENDCOLLECTIVE ;  /* 0x000000000000791b */ /* 0x008fe20003800000 */
.L_x_2977:
[----:B------:R-:W-:Y:S05]  /*e470*/  BSYNC B0 ;  /* 0x0000000000007941 */ /* 0x000fea0003800000 */
.L_x_2976:
[----:B------:R-:W-:Y:S05]  /*e480*/  BRA `(.L_x_2978) ;  /* 0xffffffbc00d87947 */ /* 0x000fea000383ffff */
.L_x_2898:
[----:B------:R-:W-:Y:S01]  /*e490*/  BSSY B0, `(.L_x_2979) ;  /* 0x0000005000007945 */ /* 0x000fe20003800000 */
[----:B------:R-:W-:-:S07]  /*e4a0*/  MOV R15, 0xffffffff ;  /* 0xffffffff000f7802 */ /* 0x000fce0000000f00 */
[----:B-1-3--:R-:W-:Y:S05]  /*e4b0*/  WARPSYNC.COLLECTIVE R15, `(.L_x_2980) ;  /* 0x000000000f087348 */ /* 0x00afea0003c00000 */
[----:B------:R-:W-:Y:S01]  /*e4c0*/  NOP ;  /* 0x0000000000007918 */ /* 0x000fe20000000000 */
[----:B-1-3--:R-:W-:Y:S01]  /*e4d0*/  ENDCOLLECTIVE ;  /* 0x000000000000791b */ /* 0x00afe20003800000 */
.L_x_2980:
[----:B------:R-:W-:Y:S05]  /*e4e0*/  BSYNC B0 ;  /* 0x0000000000007941 */ /* 0x000fea0003800000 */
.L_x_2979:
[----:B------:R-:W-:Y:S05]  /*e4f0*/  BRA `(.L_x_2981) ;  /* 0xffffffc000b87947 */ /* 0x000fea000383ffff */
.L_x_2909:
[----:B------:R-:W-:Y:S01]  /*e500*/  BSSY B0, `(.L_x_2982) ;  /* 0x0000005000007945 */ /* 0x000fe20003800000 */
[----:B------:R-:W-:-:S07]  /*e510*/  IMAD.MOV.U32 R15, RZ, RZ, -0x1 ;  /* 0xffffffffff0f7424 */ /* 0x000fce00078e00ff */
[----:B------:R-:W-:Y:S05]  /*e520*/  WARPSYNC.COLLECTIVE R15, `(.L_x_2983) ;  /* 0x000000000f087348 */ /* 0x000fea0003c00000 */
[----:B------:R-:W-:Y:S01]  /*e530*/  NOP ;  /* 0x0000000000007918 */ /* 0x000fe20000000000 */
[----:B------:R-:W-:Y:S01]  /*e540*/  ENDCOLLECTIVE ;  /* 0x000000000000791b */ /* 0x000fe20003800000 */
.L_x_2983:
[----:B------:R-:W-:Y:S05]  /*e550*/  BSYNC B0 ;  /* 0x0000000000007941 */ /* 0x000fea0003800000 */
.L_x_2982:
[----:B------:R-:W-:Y:S05]  /*e560*/  BRA `(.L_x_2984) ;  /* 0xffffffcc003c7947 */ /* 0x000fea000383ffff */
.L_x_2922:
[----:B------:R-:W-:Y:S01]  /*e570*/  BSSY B0, `(.L_x_2985) ;  /* 0x0000005000007945 */ /* 0x000fe20003800000 */
[----:B------:R-:W-:-:S07]  /*e580*/  MOV R15, 0xffffffff ;  /* 0xffffffff000f7802 */ /* 0x000fce0000000f00 */
[----:B------:R-:W-:Y:S05]  /*e590*/  WARPSYNC.COLLECTIVE R15, `(.L_x_2986) ;  /* 0x000000000f087348 */ /* 0x000fea0003c00000 */
[----:B------:R-:W-:Y:S01]  /*e5a0*/  NOP ;  /* 0x0000000000007918 */ /* 0x000fe20000000000 */
[----:B------:R-:W-:Y:S01]  /*e5b0*/  ENDCOLLECTIVE ;  /* 0x000000000000791b */ /* 0x000fe20003800000 */
.L_x_2986:
[----:B------:R-:W-:Y:S05]  /*e5c0*/  BSYNC B0 ;  /* 0x0000000000007941 */ /* 0x000fea0003800000 */
.L_x_2985:
[----:B------:R-:W-:Y:S05]  /*e5d0*/  BRA `(.L_x_2987) ;  /* 0xffffffd000dc7947 */ /* 0x000fea000383ffff */
.L_x_2934:
[----:B------:R-:W-:Y:S01]  /*e5e0*/  BSSY B0, `(.L_x_2988) ;  /* 0x0000005000007945 */ /* 0x000fe20003800000 */
[----:B------:R-:W-:-:S07]  /*e5f0*/  IMAD.MOV.U32 R15, RZ, RZ, -0x1 ;  /* 0xffffffffff0f7424 */ /* 0x000fce00078e00ff */
[----:B------:R-:W-:Y:S05]  /*e600*/  WARPSYNC.COLLECTIVE R15, `(.L_x_2989) ;  /* 0x000000000f087348 */ /* 0x000fea0003c00000 */
[----:B------:R-:W-:Y:S01]  /*e610*/  NOP ;  /* 0x0000000000007918 */ /* 0x000fe20000000000 */
[----:B------:R-:W-:Y:S01]  /*e620*/  ENDCOLLECTIVE ;  /* 0x000000000000791b */ /* 0x000fe20003800000 */
.L_x_2989:
[----:B------:R-:W-:Y:S05]  /*e630*/  BSYNC B0 ;  /* 0x0000000000007941 */ /* 0x000fea0003800000 */
.L_x_2988:
[----:B------:R-:W-:Y:S05]  /*e640*/  BRA `(.L_x_2990) ;  /* 0xffffffd800187947 */ /* 0x000fea000383ffff */
.L_x_2948:
[----:B-1----:R1:W2:Y:S02]  /*e650*/  SYNCS.PHASECHK.TRANS64.TRYWAIT P1, [R0+URZ+0x26820], R3 ;  /* 0x02682003000075a7 */ /* 0x0022a4000802017f */
[----:B--2---:R-:W-:Y:S05]  /*e660*/  @!P1 NANOSLEEP.SYNCS 0x989680 ;  /* 0x009896800000995d */ /* 0x004fea0003900000 */
[----:B------:R-:W2:Y:S02]  /*e670*/  @!P1 SYNCS.PHASECHK.TRANS64 P1, [R0+URZ+0x26820], R3 ;  /* 0x02682003000095a7 */ /* 0x000ea4000802007f */
[----:B--2---:R-:W-:Y:S05]  /*e680*/  @!P1 BRA `(.L_x_2948) ;  /* 0xfffffffc00f09947 */ /* 0x004fea000383ffff */
[----:B------:R-:W-:Y:S05]  /*e690*/  BRA `(.L_x_2991) ;  /* 0xffffffe000ac7947 */ /* 0x000fea000383ffff */
.L_x_2952:
[----:B--2---:R2:W3:Y:S02]  /*e6a0*/  SYNCS.PHASECHK.TRANS64.TRYWAIT P1, [R0+URZ+0x26840], R17 ;  /* 0x02684011000075a7 */ /* 0x0044e4000802017f */
[----:B---3--:R-:W-:Y:S05]  /*e6b0*/  @!P1 NANOSLEEP.SYNCS 0x989680 ;  /* 0x009896800000995d */ /* 0x008fea0003900000 */
[----:B------:R-:W3:Y:S02]  /*e6c0*/  @!P1 SYNCS.PHASECHK.TRANS64 P1, [R0+URZ+0x26840], R17 ;  /* 0x02684011000095a7 */ /* 0x000ee4000802007f */
[----:B---3--:R-:W-:Y:S05]  /*e6d0*/  @!P1 BRA `(.L_x_2952) ;  /* 0xfffffffc00f09947 */ /* 0x008fea000383ffff */
[----:B------:R-:W-:Y:S05]  /*e6e0*/  BRA `(.L_x_2992) ;  /* 0xffffffe400ec7947 */ /* 0x000fea000383ffff */
.L_x_2954:
[----:B-1----:R1:W3:Y:S02]  /*e6f0*/  SYNCS.PHASECHK.TRANS64.TRYWAIT P1, [R0+URZ+0x26828], R17 ;  /* 0x02682811000075a7 */ /* 0x0022e4000802017f */
[----:B---3--:R-:W-:Y:S05]  /*e700*/  @!P1 NANOSLEEP.SYNCS 0x989680 ;  /* 0x009896800000995d */ /* 0x008fea0003900000 */
[----:B------:R-:W3:Y:S02]  /*e710*/  @!P1 SYNCS.PHASECHK.TRANS64 P1, [R0+URZ+0x26828], R17 ;  /* 0x02682811000095a7 */ /* 0x000ee4000802007f */
[----:B---3--:R-:W-:Y:S05]  /*e720*/  @!P1 BRA `(.L_x_2954) ;  /* 0xfffffffc00f09947 */ /* 0x008fea000383ffff */
[----:B------:R-:W-:Y:S05]  /*e730*/  BRA `(.L_x_2993) ;  /* 0xffffffe8006c7947 */ /* 0x000fea000383ffff */
.L_x_2956:
[----:B---3--:R3:W4:Y:S02]  /*e740*/  SYNCS.PHASECHK.TRANS64.TRYWAIT P1, [R0+URZ+0x26848], R17 ;  /* 0x02684811000075a7 */ /* 0x008724000802017f */
[----:B----4-:R-:W-:Y:S05]  /*e750*/  @!P1 NANOSLEEP.SYNCS 0x989680 ;  /* 0x009896800000995d */ /* 0x010fea0003900000 */
[----:B------:R-:W4:Y:S02]  /*e760*/  @!P1 SYNCS.PHASECHK.TRANS64 P1, [R0+URZ+0x26848], R17 ;  /* 0x02684811000095a7 */ /* 0x000f24000802007f */
[----:B----4-:R-:W-:Y:S05]  /*e770*/  @!P1 BRA `(.L_x_2956) ;  /* 0xfffffffc00f09947 */ /* 0x010fea000383ffff */
[----:B------:R-:W-:Y:S05]  /*e780*/  BRA `(.L_x_2994) ;  /* 0xffffffe800f47947 */ /* 0x000fea000383ffff */
.L_x_2958:
[----:B------:R-:W-:-:S07]  /*e790*/  SHF.L.U32 R4, R8, 0x1f, RZ ;  /* 0x0000001f08047819 */ /* 0x000fce00000006ff */
.L_x_2995:
[----:B----4-:R4:W1:Y:S02]  /*e7a0*/  SYNCS.PHASECHK.TRANS64.TRYWAIT P1, [R0+URZ+0x26820], R4 ;  /* 0x02682004000075a7 */ /* 0x010864000802017f */
[----:B-1----:R-:W-:Y:S05]  /*e7b0*/  @!P1 NANOSLEEP.SYNCS 0x989680 ;  /* 0x009896800000995d */ /* 0x002fea0003900000 */
[----:B------:R-:W1:Y:S02]  /*e7c0*/  @!P1 SYNCS.PHASECHK.TRANS64 P1, [R0+URZ+0x26820], R4 ;  /* 0x02682004000095a7 */ /* 0x000e64000802007f */
[----:B-1----:R-:W-:Y:S05]  /*e7d0*/  @!P1 BRA `(.L_x_2995) ;  /* 0xfffffffc00f09947 */ /* 0x002fea000383ffff */
[----:B------:R-:W-:Y:S05]  /*e7e0*/  BRA `(.L_x_2996) ;  /* 0xffffffec005c7947 */ /* 0x000fea000383ffff */
.L_x_2961:
[----:B-1----:R1:W4:Y:S02]  /*e7f0*/  SYNCS.PHASECHK.TRANS64.TRYWAIT P1, [R0+URZ+0x26840], R14 ;  /* 0x0268400e000075a7 */ /* 0x002324000802017f */
[----:B----4-:R-:W-:Y:S05]  /*e800*/  @!P1 NANOSLEEP.SYNCS 0x989680 ;  /* 0x009896800000995d */ /* 0x010fea0003900000 */
[----:B------:R-:W4:Y:S02]  /*e810*/  @!P1 SYNCS.PHASECHK.TRANS64 P1, [R0+URZ+0x26840], R14 ;  /* 0x0268400e000095a7 */ /* 0x000f24000802007f */
[----:B----4-:R-:W-:Y:S05]  /*e820*/  @!P1 BRA `(.L_x_2961) ;  /* 0xfffffffc00f09947 */ /* 0x010fea000383ffff */
[----:B------:R-:W-:Y:S05]  /*e830*/  BRA `(.L_x_2997) ;  /* 0xffffffec00f47947 */ /* 0x000fea000383ffff */
.L_x_2963:
[----:B-1----:R1:W4:Y:S02]  /*e840*/  SYNCS.PHASECHK.TRANS64.TRYWAIT P1, [R0+URZ+0x26828], R14 ;  /* 0x0268280e000075a7 */ /* 0x002324000802017f */
[----:B----4-:R-:W-:Y:S05]  /*e850*/  @!P1 NANOSLEEP.SYNCS 0x989680 ;  /* 0x009896800000995d */ /* 0x010fea0003900000 */
[----:B------:R-:W4:Y:S02]  /*e860*/  @!P1 SYNCS.PHASECHK.TRANS64 P1, [R0+URZ+0x26828], R14 ;  /* 0x0268280e000095a7 */ /* 0x000f24000802007f */
[----:B----4-:R-:W-:Y:S05]  /*e870*/  @!P1 BRA `(.L_x_2963) ;  /* 0xfffffffc00f09947 */ /* 0x010fea000383ffff */
[----:B------:R-:W-:Y:S05]  /*e880*/  BRA `(.L_x_2998) ;  /* 0xfffffff000687947 */ /* 0x000fea000383ffff */
.L_x_2965:
[----:B-1----:R1:W4:Y:S02]  /*e890*/  SYNCS.PHASECHK.TRANS64.TRYWAIT P0, [R4+URZ+0x26840], R3 ;  /* 0x02684003040075a7 */ /* 0x002324000800017f */
[----:B----4-:R-:W-:Y:S05]  /*e8a0*/  @!P0 NANOSLEEP.SYNCS 0x989680 ;  /* 0x009896800000895d */ /* 0x010fea0003900000 */
[----:B------:R-:W4:Y:S02]  /*e8b0*/  @!P0 SYNCS.PHASECHK.TRANS64 P0, [R4+URZ+0x26840], R3 ;  /* 0x02684003040085a7 */ /* 0x000f24000800007f */
[----:B----4-:R-:W-:Y:S05]  /*e8c0*/  @!P0 BRA `(.L_x_2965) ;  /* 0xfffffffc00f08947 */ /* 0x010fea000383ffff */
[----:B------:R-:W-:Y:S05]  /*e8d0*/  BRA `(.L_x_2999) ;  /* 0xfffffff400047947 */ /* 0x000fea000383ffff */
.L_x_2967:
[----:B------:R-:W-:Y:S01]  /*e8e0*/  BSSY B0, `(.L_x_3000) ;  /* 0x0000006000007945 */ /* 0x000fe20003800000 */
[----:B------:R-:W-:-:S07]  /*e8f0*/  MOV R15, 0xffffffff ;  /* 0xffffffff000f7802 */ /* 0x000fce0000000f00 */
[----:B------:R-:W-:Y:S05]  /*e900*/  WARPSYNC.COLLECTIVE R15, `(.L_x_3001) ;  /* 0x000000000f0c7348 */ /* 0x000fea0003c00000 */
[----:B------:R-:W-:Y:S02]  /*e910*/  ELECT P6, UR62, PT ;  /* 0x00000000003e782f */ /* 0x000fe400038c0000 */
[----:B------:R-:W-:Y:S01]  /*e920*/  MOV R14, UR62 ;  /* 0x0000003e000e7c02 */ /* 0x000fe20008000f00 */
[----:B------:R-:W-:Y:S10]  /*e930*/  ENDCOLLECTIVE ;  /* 0x000000000000791b */ /* 0x000ff40003800000 */
.L_x_3001:
[----:B------:R-:W-:Y:S05]  /*e940*/  BSYNC B0 ;  /* 0x0000000000007941 */ /* 0x000fea0003800000 */
.L_x_3000:
[----:B------:R-:W-:Y:S05]  /*e950*/  BRA `(.L_x_3002) ;  /* 0xfffffff400a07947 */ /* 0x000fea000383ffff */
.L_x_2969:
[----:B-1----:R1:W2:Y:S02]  /*e960*/  SYNCS.PHASECHK.TRANS64.TRYWAIT P0, [R7+URZ], R4 ;  /* 0x00000004070075a7 */ /* 0x0022a4000800017f */
[----:B--2---:R-:W-:Y:S05]  /*e970*/  @!P0 NANOSLEEP.SYNCS 0x989680 ;  /* 0x009896800000895d */ /* 0x004fea0003900000 */
[----:B------:R-:W2:Y:S02]  /*e980*/  @!P0 SYNCS.PHASECHK.TRANS64 P0, [R7+URZ], R4 ;  /* 0x00000004070085a7 */ /* 0x000ea4000800007f */
[----:B--2---:R-:W-:Y:S05]  /*e990*/  @!P0 BRA `(.L_x_2969) ;  /* 0xfffffffc00f08947 */ /* 0x004fea000383ffff */
[----:B------:R-:W-:Y:S05]  /*e9a0*/  BRA `(.L_x_3003) ;  /* 0xfffffff400e07947 */ /* 0x000fea000383ffff */
.L_x_2970:
[----:B--2---:R2:W3:Y:S02]  /*e9b0*/  SYNCS.PHASECHK.TRANS64.TRYWAIT P0, [R3+URZ], R2 ;  /* 0x00000002030075a7 */ /* 0x0044e4000800017f */
[----:B---3--:R-:W-:Y:S05]  /*e9c0*/  @!P0 NANOSLEEP.SYNCS 0x989680 ;  /* 0x009896800000895d */ /* 0x008fea0003900000 */
[----:B------:R-:W3:Y:S02]  /*e9d0*/  @!P0 SYNCS.PHASECHK.TRANS64 P0, [R3+URZ], R2 ;  /* 0x00000002030085a7 */ /* 0x000ee4000800007f */
[----:B---3--:R-:W-:Y:S05]  /*e9e0*/  @!P0 BRA `(.L_x_2970) ;  /* 0xfffffffc00f08947 */ /* 0x008fea000383ffff */
[----:B------:R-:W-:Y:S05]  /*e9f0*/  BRA `(.L_x_3004) ;  /* 0xfffffff400d47947 */ /* 0x000fea000383ffff */
.L_x_2972:
[----:B--2---:R2:W3:Y:S02]  /*ea00*/  SYNCS.PHASECHK.TRANS64.TRYWAIT P0, [R5+URZ], R4 ;  /* 0x00000004050075a7 */ /* 0x0044e4000800017f */
[----:B---3--:R-:W-:Y:S05]  /*ea10*/  @!P0 NANOSLEEP.SYNCS 0x989680 ;  /* 0x009896800000895d */ /* 0x008fea0003900000 */
[----:B------:R-:W3:Y:S02]  /*ea20*/  @!P0 SYNCS.PHASECHK.TRANS64 P0, [R5+URZ], R4 ;  /* 0x00000004050085a7 */ /* 0x000ee4000800007f */
[----:B---3--:R-:W-:Y:S05]  /*ea30*/  @!P0 BRA `(.L_x_2972) ;  /* 0xfffffffc00f08947 */ /* 0x008fea000383ffff */
[----:B------:R-:W-:Y:S05]  /*ea40*/  BRA `(.L_x_3005) ;  /* 0xfffffff400d87947 */ /* 0x000fea000383ffff */
.L_x_3006:
        /* <DEDUP_REMOVED lines=11> */
.L_x_3740:


//--------------------- .text._ZN7cutlass13device_kernelIN5flash22FlashAttnBwdPreprocessIN4cute5tupleIJNS3_1CILi96EEENS5_ILi64EEEEEENS_6half_tEfNS_4arch4Sm90ELb1ELb0EEEEEvNT_6ParamsE --------------------------
	.section	.text._ZN7cutlass13device_kernelIN5flash22FlashAttnBwdPreprocessIN4cute5tupleIJNS3_1CILi96EEENS5_ILi64EEEEEENS_6half_tEfNS_4arch4Sm90ELb1ELb0EEEEEvNT_6ParamsE,"ax",@progbits
	.align	128
.text._ZN7cutlass13device_kernelIN5flash22FlashAttnBwdPreprocessIN4cute5tupleIJNS3_1CILi96EEENS5_ILi64EEEEEENS_6half_tEfNS_4arch4Sm90ELb1ELb0EEEEEvNT_6ParamsE:
        .type           _ZN7cutlass13device_kernelIN5flash22FlashAttnBwdPreprocessIN4cute5tupleIJNS3_1CILi96EEENS5_ILi64EEEEEENS_6half_tEfNS_4arch4Sm90ELb1ELb0EEEEEvNT_6ParamsE,@function
        .size           _ZN7cutlass13device_kernelIN5flash22FlashAttnBwdPreprocessIN4cute5tupleIJNS3_1CILi96EEENS5_ILi64EEEEEENS_6half_tEfNS_4arch4Sm90ELb1ELb0EEEEEvNT_6ParamsE,(.L_x_3741 - _ZN7cutlass13device_kernelIN5flash22FlashAttnBwdPreprocessIN4cute5tupleIJNS3_1CILi96EEENS5_ILi64EEEEEENS_6half_tEfNS_4arch4Sm90ELb1ELb0EEEEEvNT_6ParamsE)
        .other          _ZN7cutlass13device_kernelIN5flash22FlashAttnBwdPreprocessIN4cute5tupleIJNS3_1CILi96EEENS5_ILi64EEEEEENS_6half_tEfNS_4arch4Sm90ELb1ELb0EEEEEvNT_6ParamsE,@"STO_CUDA_ENTRY STV_DEFAULT"
_ZN7cutlass13device_kernelIN5flash22FlashAttnBwdPreprocessIN4cute5tupleIJNS3_1CILi96EEENS5_ILi64EEEEEENS_6half_tEfNS_4arch4Sm90ELb1ELb0EEEEEvNT_6ParamsE:
[----:B------:R-:W-:Y:S01]  /*0000*/  LDC R1, c[0x0][0x28] ;  /* 0x00000a00ff017b82 */ /* 0x000fe20000000800 */
[----:B------:R-:W0:Y:S07]  /*0010*/  S2R R2, SR_CTAID.X ;  /* 0x0000000000027919 */ /* 0x000e2e0000002500 */
[----:B------:R-:W0:Y:S01]  /*0020*/  LDC R7, c[0x0][0x218] ;  /* 0x00008600ff077b82 */ /* 0x000e220000000800 */
[----:B------:R-:W-:Y:S01]  /*0030*/  ULDC.64 UR4, c[0x0][0x208] ;  /* 0x0000820000047ab9 */ /* 0x000fe20000000a00 */
[----:B------:R-:W-:Y:S01]  /*0040*/  BSSY B0, `(.L_x_3007) ;  /* 0x0000023000007945 */ /* 0x000fe20003800000 */
[----:B------:R-:W1:Y:S01]  /*0050*/  S2R R0, SR_TID.X ;  /* 0x0000000000007919 */ /* 0x000e620000002100 */
[----:B------:R-:W-:-:S04]  /*0060*/  MOV R4, 0x7f800000 ;  /* 0x7f80000000047802 */ /* 0x000fc80000000f00 */
[----:B------:R-:W2:Y:S08]  /*0070*/  S2UR UR6, SR_CTAID.Y ;  /* 0x00000000000679c3 */ /* 0x000eb00000002600 */
[----:B------:R-:W3:Y:S08]  /*0080*/  S2UR UR7, SR_CTAID.Z ;  /* 0x00000000000779c3 */ /* 0x000ef00000002700 */
[----:B------:R-:W4:Y:S01]  /*0090*/  LDC.64 R8, c[0x0][0x230] ;  /* 0x00008c00ff087b82 */ /* 0x000f220000000a00 */
[----:B0-----:R-:W-:Y:S01]  /*00a0*/  IMAD R3, R2, -0x60, R7 ;  /* 0xffffffa002037824 */ /* 0x001fe200078e0207 */
[----:B--2---:R-:W-:Y:S01]  /*00b0*/  USHF.R.S32.HI UR8, URZ, 0x1f, UR6 ;  /* 0x0000001f3f087899 */ /* 0x004fe20008011406 */
[----:B-1----:R-:W-:-:S02]  /*00c0*/  ISETP.GT.AND P0, PT, R0, 0x5f, PT ;  /* 0x0000005f0000780c */ /* 0x002fc40003f04270 */
[----:B------:R-:W-:Y:S02]  /*00d0*/  SHF.R.S32.HI R5, RZ, 0x1f, R0 ;  /* 0x0000001fff057819 */ /* 0x000fe40000011400 */
[----:B------:R-:W-:Y:S01]  /*00e0*/  ISETP.GE.OR P1, PT, R0, R3, P0 ;  /* 0x000000030000720c */ /* 0x000fe20000726670 */
[----:B---3--:R-:W-:Y:S01]  /*00f0*/  USHF.R.S32.HI UR9, URZ, 0x1f, UR7 ;  /* 0x0000001f3f097899 */ /* 0x008fe20008011407 */
[----:B------:R-:W-:-:S04]  /*0100*/  LEA.HI R6, R5, R0, RZ, 0x3 ;  /* 0x0000000005067211 */ /* 0x000fc800078f18ff */
[----:B------:R-:W-:-:S04]  /*0110*/  LOP3.LUT R5, R6, 0xfffffff8, RZ, 0xc0, !PT ;  /* 0xfffffff806057812 */ /* 0x000fc800078ec0ff */
[----:B------:R-:W-:-:S04]  /*0120*/  IADD3 R5, -R5, R0, RZ ;  /* 0x0000000005057210 */ /* 0x000fc80007ffe1ff */
[----:B------:R-:W-:Y:S01]  /*0130*/  SHF.L.U32 R14, R5, 0x3, RZ ;  /* 0x00000003050e7819 */ /* 0x000fe200000006ff */
[----:B------:R-:W-:Y:S06]  /*0140*/  @P1 BRA `(.L_x_3008) ;  /* 0x0000000000481947 */ /* 0x000fec0003800000 */
[----:B------:R-:W0:Y:S01]  /*0150*/  LDC.64 R16, c[0x0][0x290] ;  /* 0x0000a400ff107b82 */ /* 0x000e220000000a00 */
[----:B------:R-:W-:Y:S01]  /*0160*/  IMAD R11, R2, 0x60, RZ ;  /* 0x00000060020b7824 */ /* 0x000fe200078e02ff */
[----:B------:R-:W-:Y:S01]  /*0170*/  SHF.R.S32.HI R4, RZ, 0x1f, R0 ;  /* 0x0000001fff047819 */ /* 0x000fe20000011400 */
[----:B------:R-:W-:-:S03]  /*0180*/  ULDC.64 UR10, c[0x0][0x288] ;  /* 0x0000a200000a7ab9 */ /* 0x000fc60000000a00 */
[C---:B------:R-:W-:Y:S02]  /*0190*/  IADD3 R10, P1, R11.reuse, R0, RZ ;  /* 0x000000000b0a7210 */ /* 0x040fe40007f3e0ff */
[----:B------:R-:W1:Y:S02]  /*01a0*/  LDC.64 R18, c[0x0][0x298] ;  /* 0x0000a600ff127b82 */ /* 0x000e640000000a00 */
[----:B------:R-:W-:Y:S01]  /*01b0*/  LEA.HI.X.SX32 R11, R11, R4, 0x1, P1 ;  /* 0x000000040b0b7211 */ /* 0x000fe200008f0eff */
[C---:B0-----:R-:W-:Y:S02]  /*01c0*/  IMAD R12, R16.reuse, UR8, RZ ;  /* 0x00000008100c7c24 */ /* 0x041fe4000f8e02ff */
[----:B------:R-:W-:-:S04]  /*01d0*/  IMAD.WIDE.U32 R10, R16, UR6, R10 ;  /* 0x00000006100a7c25 */ /* 0x000fc8000f8e000a */
[----:B------:R-:W-:Y:S02]  /*01e0*/  IMAD R13, R17, UR6, R12 ;  /* 0x00000006110d7c24 */ /* 0x000fe4000f8e020c */
[----:B-1----:R-:W-:-:S03]  /*01f0*/  IMAD R4, R18, UR9, RZ ;  /* 0x0000000912047c24 */ /* 0x002fc6000f8e02ff */
[----:B------:R-:W-:Y:S01]  /*0200*/  IADD3 R11, R11, R13, RZ ;  /* 0x0000000d0b0b7210 */ /* 0x000fe20007ffe0ff */
[----:B------:R-:W-:Y:S02]  /*0210*/  IMAD R13, R19, UR7, R4 ;  /* 0x00000007130d7c24 */ /* 0x000fe4000f8e0204 */
[----:B------:R-:W-:-:S05]  /*0220*/  IMAD.WIDE.U32 R10, R18, UR7, R10 ;  /* 0x00000007120a7c25 */ /* 0x000fca000f8e000a */
[----:B------:R-:W-:Y:S02]  /*0230*/  IADD3 R11, R11, R13, RZ ;  /* 0x0000000d0b0b7210 */ /* 0x000fe40007ffe0ff */
[----:B------:R-:W-:-:S04]  /*0240*/  LEA R12, P1, R10, UR10, 0x2 ;  /* 0x0000000a0a0c7c11 */ /* 0x000fc8000f8210ff */
[----:B------:R-:W-:-:S05]  /*0250*/  LEA.HI.X R13, R10, UR11, R11, 0x2, P1 ;  /* 0x0000000b0a0d7c11 */ /* 0x000fca00088f140b */
[----:B------:R0:W5:Y:S04]  /*0260*/  LDG.E R4, desc[UR4][R12.64] ;  /* 0x000000040c047981 */ /* 0x000168000c1e1900 */
.L_x_3008:
[----:B------:R-:W-:Y:S05]  /*0270*/  BSYNC B0 ;  /* 0x0000000000007941 */ /* 0x000fea0003800000 */
.L_x_3007:
[----:B------:R-:W1:Y:S01]  /*0280*/  LDC.64 R34, c[0x0][0x238] ;  /* 0x00008e00ff227b82 */ /* 0x000e620000000a00 */
[----:B------:R-:W-:Y:S01]  /*0290*/  ULDC UR10, c[0x0][0x21c] ;  /* 0x00008700000a7ab9 */ /* 0x000fe20000000800 */
[----:B------:R-:W-:Y:S01]  /*02a0*/  SHF.R.S32.HI R10, RZ, 0x3, R6 ;  /* 0x00000003ff0a7819 */ /* 0x000fe20000011406 */
[----:B----4-:R-:W-:Y:S01]  /*02b0*/  IMAD R6, R8, UR8, RZ ;  /* 0x0000000808067c24 */ /* 0x010fe2000f8e02ff */
[----:B------:R-:W-:Y:S02]  /*02c0*/  ISETP.GE.AND P1, PT, R14, UR10, PT ;  /* 0x0000000a0e007c0c */ /* 0x000fe4000bf26270 */
[----:B------:R-:W-:Y:S01]  /*02d0*/  SHF.R.S32.HI R15, RZ, 0x1f, R14 ;  /* 0x0000001fff0f7819 */ /* 0x000fe2000001140e */
[----:B0-----:R-:W-:Y:S01]  /*02e0*/  IMAD R13, R9, UR6, R6 ;  /* 0x00000006090d7c24 */ /* 0x001fe2000f8e0206 */
[----:B------:R-:W0:Y:S01]  /*02f0*/  LDC.64 R20, c[0x0][0x250] ;  /* 0x00009400ff147b82 */ /* 0x000e220000000a00 */
[----:B------:R-:W-:Y:S01]  /*0300*/  ISETP.LT.AND P3, PT, R10, R3, !P1 ;  /* 0x000000030a00720c */ /* 0x000fe20004f61270 */
[----:B------:R-:W-:Y:S01]  /*0310*/  IMAD.WIDE.U32 R8, R8, UR6, R14 ;  /* 0x0000000608087c25 */ /* 0x000fe2000f8e000e */
[----:B------:R-:W-:-:S02]  /*0320*/  IADD3 R6, R10, 0x20, RZ ;  /* 0x000000200a067810 */ /* 0x000fc40007ffe0ff */
[----:B------:R-:W-:-:S03]  /*0330*/  SHF.R.S32.HI R11, RZ, 0x1f, R10 ;  /* 0x0000001fff0b7819 */ /* 0x000fc6000001140a */
[----:B------:R-:W2:Y:S01]  /*0340*/  LDC.64 R30, c[0x0][0x258] ;  /* 0x00009600ff1e7b82 */ /* 0x000ea20000000a00 */
[----:B------:R-:W-:Y:S02]  /*0350*/  IADD3 R9, R9, R13, RZ ;  /* 0x0000000d09097210 */ /* 0x000fe40007ffe0ff */
[----:B------:R-:W-:Y:S01]  /*0360*/  ISETP.LT.AND P2, PT, R6, R3, !P1 ;  /* 0x000000030600720c */ /* 0x000fe20004f41270 */
[----:B------:R-:W-:-:S04]  /*0370*/  IMAD.WIDE R12, R2, 0x60, R10 ;  /* 0x00000060020c7825 */ /* 0x000fc800078e020a */
[----:B------:R-:W3:Y:S01]  /*0380*/  @P3 LDC.64 R18, c[0x0][0x228] ;  /* 0x00008a00ff123b82 */ /* 0x000ee20000000a00 */
[----:B-1----:R-:W-:-:S04]  /*0390*/  IMAD R22, R34, UR9, RZ ;  /* 0x0000000922167c24 */ /* 0x002fc8000f8e02ff */
[----:B------:R-:W-:Y:S02]  /*03a0*/  IMAD R23, R35, UR7, R22 ;  /* 0x0000000723177c24 */ /* 0x000fe4000f8e0216 */
[----:B------:R-:W-:Y:S01]  /*03b0*/  IMAD.WIDE.U32 R34, R34, UR7, R8 ;  /* 0x0000000722227c25 */ /* 0x000fe2000f8e0008 */
[----:B------:R-:W1:Y:S01]  /*03c0*/  @P3 LDC.64 R16, c[0x0][0x248] ;  /* 0x00009200ff103b82 */ /* 0x000e620000000a00 */
[----:B------:R-:W-:Y:S02]  /*03d0*/  IADD3 R8, R10, 0x40, RZ ;  /* 0x000000400a087810 */ /* 0x000fe40007ffe0ff */
[----:B0-----:R-:W-:Y:S01]  /*03e0*/  IMAD R22, R20, UR8, RZ ;  /* 0x0000000814167c24 */ /* 0x001fe2000f8e02ff */
[----:B------:R-:W-:Y:S02]  /*03f0*/  IADD3 R35, R35, R23, RZ ;  /* 0x0000001723237210 */ /* 0x000fe40007ffe0ff */
[----:B------:R-:W-:Y:S01]  /*0400*/  ISETP.LT.AND P1, PT, R8, R3, !P1 ;  /* 0x000000030800720c */ /* 0x000fe20004f21270 */
[----:B------:R-:W-:Y:S01]  /*0410*/  IMAD R9, R21, UR6, R22 ;  /* 0x0000000615097c24 */ /* 0x000fe2000f8e0216 */
[----:B------:R-:W0:Y:S01]  /*0420*/  @P2 LDC.64 R46, c[0x0][0x228] ;  /* 0x00008a00ff2e2b82 */ /* 0x000e220000000a00 */
[----:B------:R-:W-:Y:S01]  /*0430*/  IMAD.WIDE.U32 R20, R20, UR6, R14 ;  /* 0x0000000614147c25 */ /* 0x000fe2000f8e000e */
[----:B------:R-:W-:-:S02]  /*0440*/  @P2 IADD3 R23, P6, R12, 0x20, RZ ;  /* 0x000000200c172810 */ /* 0x000fc40007fde0ff */
[----:B------:R-:W-:Y:S01]  /*0450*/  @P2 IADD3 R53, P5, R12, 0x20, RZ ;  /* 0x000000200c352810 */ /* 0x000fe20007fbe0ff */
[----:B--2---:R-:W-:Y:S01]  /*0460*/  IMAD R22, R30, UR9, RZ ;  /* 0x000000091e167c24 */ /* 0x004fe2000f8e02ff */
[----:B------:R-:W-:Y:S01]  /*0470*/  IADD3 R21, R21, R9, RZ ;  /* 0x0000000915157210 */ /* 0x000fe20007ffe0ff */
[----:B---3--:R-:W-:Y:S01]  /*0480*/  @P3 IMAD R24, R13, R18, RZ ;  /* 0x000000120d183224 */ /* 0x008fe200078e02ff */
[----:B------:R-:W2:Y:S01]  /*0490*/  @P3 LDC.64 R48, c[0x0][0x210] ;  /* 0x00008400ff303b82 */ /* 0x000ea20000000a00 */
[----:B------:R-:W-:Y:S02]  /*04a0*/  IMAD R25, R31, UR7, R22 ;  /* 0x000000071f197c24 */ /* 0x000fe4000f8e0216 */
[----:B------:R-:W-:Y:S01]  /*04b0*/  @P1 IADD3 R51, P4, R12, 0x40, RZ ;  /* 0x000000400c331810 */ /* 0x000fe20007f9e0ff */
[----:B------:R-:W-:Y:S01]  /*04c0*/  IMAD.WIDE.U32 R30, R30, UR7, R20 ;  /* 0x000000071e1e7c25 */ /* 0x000fe2000f8e0014 */
[-C--:B------:R-:W-:Y:S02]  /*04d0*/  @P2 IADD3.X R21, RZ, R13.reuse, RZ, P6, !PT ;  /* 0x0000000dff152210 */ /* 0x080fe400037fe4ff */
[----:B------:R-:W-:Y:S01]  /*04e0*/  @P1 IADD3.X R29, RZ, R13, RZ, P4, !PT ;  /* 0x0000000dff1d1210 */ /* 0x000fe200027fe4ff */
[C---:B------:R-:W-:Y:S01]  /*04f0*/  @P3 IMAD R19, R12.reuse, R19, R24 ;  /* 0x000000130c133224 */ /* 0x040fe200078e0218 */
[----:B------:R-:W-:Y:S01]  /*0500*/  IADD3 R31, R31, R25, RZ ;  /* 0x000000191f1f7210 */ /* 0x000fe20007ffe0ff */
[----:B------:R-:W3:Y:S01]  /*0510*/  @P1 LDC.64 R26, c[0x0][0x228] ;  /* 0x00008a00ff1a1b82 */ /* 0x000ee20000000a00 */
[----:B-1----:R-:W-:Y:S01]  /*0520*/  @P3 IMAD R9, R13, R16, RZ ;  /* 0x000000100d093224 */ /* 0x002fe200078e02ff */
[----:B------:R-:W-:Y:S01]  /*0530*/  @P2 MOV R20, R34 ;  /* 0x0000002200142202 */ /* 0x000fe20000000f00 */
[----:B------:R-:W-:-:S04]  /*0540*/  @P3 IMAD.WIDE.U32 R14, R12, R18, R34 ;  /* 0x000000120c0e3225 */ /* 0x000fc800078e0022 */
[C---:B------:R-:W-:Y:S01]  /*0550*/  @P3 IMAD R37, R12.reuse, R17, R9 ;  /* 0x000000110c253224 */ /* 0x040fe200078e0209 */
[----:B------:R-:W1:Y:S01]  /*0560*/  @P2 LDC.64 R24, c[0x0][0x248] ;  /* 0x00009200ff182b82 */ /* 0x000e620000000a00 */
[C---:B------:R-:W-:Y:S02]  /*0570*/  @P1 IADD3 R9, P6, R12.reuse, 0x40, RZ ;  /* 0x000000400c091810 */ /* 0x040fe40007fde0ff */
[-C--:B------:R-:W-:Y:S02]  /*0580*/  @P2 IADD3.X R17, RZ, R13.reuse, RZ, P5, !PT ;  /* 0x0000000dff112210 */ /* 0x080fe40002ffe4ff */
[----:B------:R-:W-:Y:S01]  /*0590*/  @P1 IADD3.X R33, RZ, R13, RZ, P6, !PT ;  /* 0x0000000dff211210 */ /* 0x000fe200037fe4ff */
[----:B------:R-:W-:Y:S01]  /*05a0*/  @P3 IMAD.WIDE.U32 R12, R12, R16, R30 ;  /* 0x000000100c0c3225 */ /* 0x000fe200078e001e */
[----:B------:R-:W-:Y:S01]  /*05b0*/  @P3 IADD3 R19, R15, R19, RZ ;  /* 0x000000130f133210 */ /* 0x000fe20007ffe0ff */
[----:B------:R-:W4:Y:S01]  /*05c0*/  @P3 LDC.64 R42, c[0x0][0x240] ;  /* 0x00009000ff2a3b82 */ /* 0x000f220000000a00 */
[----:B--2---:R-:W-:Y:S01]  /*05d0*/  @P3 LEA R48, P4, R14, R48, 0x1 ;  /* 0x000000300e303211 */ /* 0x004fe200078808ff */
[----:B0-----:R-:W-:Y:S01]  /*05e0*/  @P2 IMAD R16, R21, R46, RZ ;  /* 0x0000002e15102224 */ /* 0x001fe200078e02ff */
[----:B------:R-:W-:-:S02]  /*05f0*/  @P2 MOV R21, R35 ;  /* 0x0000002300152202 */ /* 0x000fc40000000f00 */
[----:B------:R-:W-:Y:S01]  /*0600*/  @P3 IADD3 R13, R13, R37, RZ ;  /* 0x000000250d0d3210 */ /* 0x000fe20007ffe0ff */
[C---:B------:R-:W-:Y:S01]  /*0610*/  @P2 IMAD R47, R23.reuse, R47, R16 ;  /* 0x0000002f172f2224 */ /* 0x040fe200078e0210 */
[----:B------:R-:W-:Y:S01]  /*0620*/  @P3 LEA.HI.X R49, R14, R49, R19, 0x1, P4 ;  /* 0x000000310e313211 */ /* 0x000fe200020f0c13 */
[----:B------:R-:W-:Y:S01]  /*0630*/  @P2 IMAD.WIDE.U32 R20, R23, R46, R20 ;  /* 0x0000002e17142225 */ /* 0x000fe200078e0014 */
[----:B------:R-:W0:Y:S01]  /*0640*/  @P2 LDC.64 R38, c[0x0][0x210] ;  /* 0x00008400ff262b82 */ /* 0x000e220000000a00 */
[----:B------:R-:W-:Y:S02]  /*0650*/  CS2R R14, SRZ ;  /* 0x00000000000e7805 */ /* 0x000fe4000001ff00 */
[----:B------:R-:W-:Y:S01]  /*0660*/  CS2R R18, SRZ ;  /* 0x0000000000127805 */ /* 0x000fe2000001ff00 */
[----:B---3--:R-:W-:Y:S02]  /*0670*/  @P1 IMAD R32, R29, R26, RZ ;  /* 0x0000001a1d201224 */ /* 0x008fe400078e02ff */
[----:B-1----:R-:W-:-:S02]  /*0680*/  @P2 IMAD R28, R17, R24, RZ ;  /* 0x00000018111c2224 */ /* 0x002fc400078e02ff */
[----:B------:R-:W1:Y:S01]  /*0690*/  @P1 LDC.64 R22, c[0x0][0x248] ;  /* 0x00009200ff161b82 */ /* 0x000e620000000a00 */
[----:B------:R-:W-:Y:S02]  /*06a0*/  @P2 MOV R29, R31 ;  /* 0x0000001f001d2202 */ /* 0x000fe40000000f00 */
[----:B------:R-:W-:Y:S01]  /*06b0*/  CS2R R16, SRZ ;  /* 0x0000000000107805 */ /* 0x000fe2000001ff00 */
[C---:B------:R-:W-:Y:S01]  /*06c0*/  @P2 IMAD R45, R53.reuse, R25, R28 ;  /* 0x00000019352d2224 */ /* 0x040fe200078e021c */
[----:B------:R-:W-:Y:S02]  /*06d0*/  @P2 MOV R28, R30 ;  /* 0x0000001e001c2202 */ /* 0x000fe40000000f00 */
[C---:B----4-:R-:W-:Y:S01]  /*06e0*/  @P3 LEA R42, P5, R12.reuse, R42, 0x1 ;  /* 0x0000002a0c2a3211 */ /* 0x050fe200078a08ff */
[----:B------:R-:W2:Y:S02]  /*06f0*/  @P1 LDC.64 R36, c[0x0][0x210] ;  /* 0x00008400ff241b82 */ /* 0x000ea40000000a00 */
[----:B------:R-:W-:Y:S01]  /*0700*/  @P2 IMAD.WIDE.U32 R24, R53, R24, R28 ;  /* 0x0000001835182225 */ /* 0x000fe200078e001c */
[----:B------:R-:W-:-:S02]  /*0710*/  @P3 LEA.HI.X R43, R12, R43, R13, 0x1, P5 ;  /* 0x0000002b0c2b3211 */ /* 0x000fc400028f0c0d */
[----:B------:R-:W-:-:S03]  /*0720*/  CS2R R12, SRZ ;  /* 0x00000000000c7805 */ /* 0x000fc6000001ff00 */
[----:B------:R-:W3:Y:S01]  /*0730*/  @P2 LDC.64 R40, c[0x0][0x240] ;  /* 0x00009000ff282b82 */ /* 0x000ee20000000a00 */
[----:B------:R4:W4:Y:S01]  /*0740*/  @P3 LDG.E.128 R16, desc[UR4][R42.64] ;  /* 0x000000042a103981 */ /* 0x000922000c1e1d00 */
[----:B------:R-:W-:-:S06]  /*0750*/  @P1 IMAD R53, R51, R27, R32 ;  /* 0x0000001b33351224 */ /* 0x000fcc00078e0220 */
[----:B------:R-:W4:Y:S01]  /*0760*/  @P1 LDC.64 R28, c[0x0][0x240] ;  /* 0x00009000ff1c1b82 */ /* 0x000f220000000a00 */
[----:B------:R-:W4:Y:S01]  /*0770*/  @P3 LDG.E.128 R12, desc[UR4][R48.64] ;  /* 0x00000004300c3981 */ /* 0x000f22000c1e1d00 */
[----:B------:R-:W-:Y:S01]  /*0780*/  @P1 IMAD.WIDE.U32 R26, R51, R26, R34 ;  /* 0x0000001a331a1225 */ /* 0x000fe200078e0022 */
[----:B------:R-:W-:-:S03]  /*0790*/  @P2 IADD3 R47, R21, R47, RZ ;  /* 0x0000002f152f2210 */ /* 0x000fc60007ffe0ff */
[-C--:B-1----:R-:W-:Y:S01]  /*07a0*/  @P1 IMAD R32, R33, R22.reuse, RZ ;  /* 0x0000001621201224 */ /* 0x082fe200078e02ff */
[----:B------:R-:W-:Y:S01]  /*07b0*/  @P1 IADD3 R21, R27, R53, RZ ;  /* 0x000000351b151210 */ /* 0x000fe20007ffe0ff */
[----:B------:R-:W-:Y:S01]  /*07c0*/  @P1 IMAD.WIDE.U32 R30, R9, R22, R30 ;  /* 0x00000016091e1225 */ /* 0x000fe200078e001e */
[----:B0-----:R-:W-:-:S03]  /*07d0*/  @P2 LEA R38, P3, R20, R38, 0x1 ;  /* 0x0000002614262211 */ /* 0x001fc600078608ff */
[----:B------:R-:W-:Y:S01]  /*07e0*/  @P1 IMAD R27, R9, R23, R32 ;  /* 0x00000017091b1224 */ /* 0x000fe200078e0220 */
[----:B------:R-:W-:Y:S02]  /*07f0*/  @P2 IADD3 R45, R25, R45, RZ ;  /* 0x0000002d192d2210 */ /* 0x000fe40007ffe0ff */
[----:B--2---:R-:W-:Y:S02]  /*0800*/  @P1 LEA R36, P4, R26, R36, 0x1 ;  /* 0x000000241a241211 */ /* 0x004fe400078808ff */
[----:B---3--:R-:W-:Y:S02]  /*0810*/  @P2 LEA R40, P5, R24, R40, 0x1 ;  /* 0x0000002818282211 */ /* 0x008fe400078a08ff */
[----:B------:R-:W-:Y:S02]  /*0820*/  @P2 LEA.HI.X R39, R20, R39, R47, 0x1, P3 ;  /* 0x0000002714272211 */ /* 0x000fe400018f0c2f */
[----:B------:R-:W-:Y:S02]  /*0830*/  @P1 IADD3 R9, R31, R27, RZ ;  /* 0x0000001b1f091210 */ /* 0x000fe40007ffe0ff */
[----:B----4-:R-:W-:-:S02]  /*0840*/  @P1 LEA R42, P3, R30, R28, 0x1 ;  /* 0x0000001c1e2a1211 */ /* 0x010fc400078608ff */
[----:B------:R-:W-:Y:S02]  /*0850*/  CS2R R22, SRZ ;  /* 0x0000000000167805 */ /* 0x000fe4000001ff00 */
[----:B------:R-:W-:Y:S02]  /*0860*/  @P1 LEA.HI.X R37, R26, R37, R21, 0x1, P4 ;  /* 0x000000251a251211 */ /* 0x000fe400020f0c15 */
[----:B------:R-:W-:Y:S02]  /*0870*/  CS2R R20, SRZ ;  /* 0x0000000000147805 */ /* 0x000fe4000001ff00 */
[----:B------:R-:W-:Y:S02]  /*0880*/  @P2 LEA.HI.X R41, R24, R41, R45, 0x1, P5 ;  /* 0x0000002918292211 */ /* 0x000fe400028f0c2d */
[----:B------:R-:W-:Y:S02]  /*0890*/  CS2R R24, SRZ ;  /* 0x0000000000187805 */ /* 0x000fe4000001ff00 */
[----:B------:R-:W-:-:S02]  /*08a0*/  CS2R R26, SRZ ;  /* 0x00000000001a7805 */ /* 0x000fc4000001ff00 */
[----:B------:R-:W-:Y:S02]  /*08b0*/  @P1 LEA.HI.X R43, R30, R29, R9, 0x1, P3 ;  /* 0x0000001d1e2b1211 */ /* 0x000fe400018f0c09 */
[----:B------:R-:W-:Y:S02]  /*08c0*/  CS2R R28, SRZ ;  /* 0x00000000001c7805 */ /* 0x000fe4000001ff00 */
[----:B------:R-:W-:Y:S02]  /*08d0*/  CS2R R30, SRZ ;  /* 0x00000000001e7805 */ /* 0x000fe4000001ff00 */
[----:B------:R-:W-:Y:S02]  /*08e0*/  CS2R R32, SRZ ;  /* 0x0000000000207805 */ /* 0x000fe4000001ff00 */
[----:B------:R-:W-:Y:S01]  /*08f0*/  CS2R R34, SRZ ;  /* 0x0000000000227805 */ /* 0x000fe2000001ff00 */
[----:B------:R0:W2:Y:S04]  /*0900*/  @P2 LDG.E.128 R20, desc[UR4][R38.64] ;  /* 0x0000000426142981 */ /* 0x0000a8000c1e1d00 */
[----:B------:R1:W3:Y:S04]  /*0910*/  @P2 LDG.E.128 R24, desc[UR4][R40.64] ;  /* 0x0000000428182981 */ /* 0x0002e8000c1e1d00 */
[----:B------:R2:W4:Y:S04]  /*0920*/  @P1 LDG.E.128 R28, desc[UR4][R36.64] ;  /* 0x00000004241c1981 */ /* 0x000528000c1e1d00 */
[----:B------:R-:W4:Y:S01]  /*0930*/  @P1 LDG.E.128 R32, desc[UR4][R42.64] ;  /* 0x000000042a201981 */ /* 0x000f22000c1e1d00 */
[----:B------:R-:W-:Y:S01]  /*0940*/  BSSY B0, `(.L_x_3009) ;  /* 0x000008d000007945 */ /* 0x000fe20003800000 */
[----:B0-----:R-:W-:-:S02]  /*0950*/  HADD2.F32 R38, -RZ, R16.H1_H1 ;  /* 0x30000010ff267230 */ /* 0x001fc40000004100 */
[----:B------:R-:W-:Y:S02]  /*0960*/  HADD2.F32 R39, -RZ, R16.H0_H0 ;  /* 0x20000010ff277230 */ /* 0x000fe40000004100 */
[--C-:B------:R-:W-:Y:S02]  /*0970*/  HADD2.F32 R9, -RZ, R12.reuse.H1_H1 ;  /* 0x3000000cff097230 */ /* 0x100fe40000004100 */
[----:B------:R-:W-:-:S03]  /*0980*/  HADD2.F32 R12, -RZ, R12.H0_H0 ;  /* 0x2000000cff0c7230 */ /* 0x000fc60000004100 */
[----:B-1----:R-:W-:Y:S01]  /*0990*/  FMUL.FTZ R41, R9, R38 ;  /* 0x0000002609297220 */ /* 0x002fe20000410000 */
[----:B------:R-:W-:Y:S02]  /*09a0*/  HADD2.F32 R9, -RZ, R13.H0_H0 ;  /* 0x2000000dff097230 */ /* 0x000fe40000004100 */
[----:B------:R-:W-:Y:S02]  /*09b0*/  HADD2.F32 R16, -RZ, R17.H0_H0 ;  /* 0x20000011ff107230 */ /* 0x000fe40000004100 */
[----:B------:R-:W-:Y:S01]  /*09c0*/  FFMA.FTZ R38, R12, R39, R41 ;  /* 0x000000270c267223 */ /* 0x000fe20000010029 */
[----:B------:R-:W-:Y:S02]  /*09d0*/  HADD2.F32 R13, -RZ, R13.H1_H1 ;  /* 0x3000000dff0d7230 */ /* 0x000fe40000004100 */
[----:B------:R-:W-:Y:S02]  /*09e0*/  HADD2.F32 R12, -RZ, R17.H1_H1 ;  /* 0x30000011ff0c7230 */ /* 0x000fe40000004100 */
[----:B------:R-:W-:Y:S01]  /*09f0*/  FFMA.FTZ R38, R9, R16, R38 ;  /* 0x0000001009267223 */ /* 0x000fe20000010026 */
[----:B------:R-:W-:-:S02]  /*0a00*/  HADD2.F32 R9, -RZ, R14.H0_H0 ;  /* 0x2000000eff097230 */ /* 0x000fc40000004100 */
        /* <DEDUP_REMOVED lines=8> */
[----:B------:R-:W-:Y:S02]  /*0a90*/  HADD2.F32 R12, -RZ, R19.H1_H1 ;  /* 0x30000013ff0c7230 */ /* 0x000fe40000004100 */
[----:B--2---:R-:W-:Y:S02]  /*0aa0*/  HADD2.F32 R37, -RZ, R20.H1_H1 ;  /* 0x30000014ff257230 */ /* 0x004fe40000004100 */
[--C-:B---3--:R-:W-:Y:S02]  /*0ab0*/  HADD2.F32 R38, -RZ, R24.reuse.H1_H1 ;  /* 0x30000018ff267230 */ /* 0x108fe40000004100 */
[----:B------:R-:W-:Y:S02]  /*0ac0*/  HADD2.F32 R39, -RZ, R24.H0_H0 ;  /* 0x20000018ff277230 */ /* 0x000fe40000004100 */
[----:B----4-:R-:W-:Y:S02]  /*0ad0*/  HADD2.F32 R24, -RZ, R28.H1_H1 ;  /* 0x3000001cff187230 */ /* 0x010fe40000004100 */
[----:B------:R-:W-:Y:S01]  /*0ae0*/  FMUL.FTZ R37, R37, R38 ;  /* 0x0000002625257220 */ /* 0x000fe20000410000 */
[----:B------:R-:W-:-:S02]  /*0af0*/  HADD2.F32 R36, -RZ, R20.H0_H0 ;  /* 0x20000014ff247230 */ /* 0x000fc40000004100 */
[----:B------:R-:W-:Y:S02]  /*0b00*/  HADD2.F32 R41, -RZ, R32.H1_H1 ;  /* 0x30000020ff297230 */ /* 0x000fe40000004100 */
[--C-:B------:R-:W-:Y:S02]  /*0b10*/  HADD2.F32 R40, -RZ, R25.reuse.H0_H0 ;  /* 0x20000019ff287230 */ /* 0x100fe40000004100 */
[----:B------:R-:W-:Y:S02]  /*0b20*/  HADD2.F32 R42, -RZ, R25.H1_H1 ;  /* 0x30000019ff2a7230 */ /* 0x000fe40000004100 */
[----:B------:R-:W-:Y:S01]  /*0b30*/  FMUL.FTZ R41, R24, R41 ;  /* 0x0000002918297220 */ /* 0x000fe20000410000 */
[----:B------:R-:W-:Y:S02]  /*0b40*/  HADD2.F32 R28, -RZ, R28.H0_H0 ;  /* 0x2000001cff1c7230 */ /* 0x000fe40000004100 */
[----:B------:R-:W-:Y:S02]  /*0b50*/  HADD2.F32 R25, -RZ, R32.H0_H0 ;  /* 0x20000020ff197230 */ /* 0x000fe40000004100 */
[----:B------:R-:W-:Y:S01]  /*0b60*/  FFMA.FTZ R14, R9, R16, R14 ;  /* 0x00000010090e7223 */ /* 0x000fe2000001000e */
[----:B------:R-:W-:-:S02]  /*0b70*/  HADD2.F32 R19, -RZ, R21.H0_H0 ;  /* 0x20000015ff137230 */ /* 0x000fc40000004100 */
[----:B------:R-:W-:Y:S01]  /*0b80*/  FFMA.FTZ R36, R36, R39, R37 ;  /* 0x0000002724247223 */ /* 0x000fe20000010025 */
[--C-:B------:R-:W-:Y:S02]  /*0b90*/  HADD2.F32 R18, -RZ, R27.reuse.H0_H0 ;  /* 0x2000001bff127230 */ /* 0x100fe40000004100 */
[----:B------:R-:W-:Y:S02]  /*0ba0*/  HADD2.F32 R16, -RZ, R27.H1_H1 ;  /* 0x3000001bff107230 */ /* 0x000fe40000004100 */
[----:B------:R-:W-:Y:S01]  /*0bb0*/  FFMA.FTZ R25, R28, R25, R41 ;  /* 0x000000191c197223 */ /* 0x000fe20000010029 */
[----:B------:R-:W-:Y:S02]  /*0bc0*/  HADD2.F32 R24, -RZ, R29.H0_H0 ;  /* 0x2000001dff187230 */ /* 0x000fe40000004100 */
[----:B------:R-:W-:Y:S02]  /*0bd0*/  HADD2.F32 R27, -RZ, R33.H0_H0 ;  /* 0x20000021ff1b7230 */ /* 0x000fe40000004100 */
[----:B------:R-:W-:Y:S01]  /*0be0*/  FFMA.FTZ R36, R19, R40, R36 ;  /* 0x0000002813247223 */ /* 0x000fe20000010024 */
[----:B------:R-:W-:-:S02]  /*0bf0*/  HADD2.F32 R21, -RZ, R21.H1_H1 ;  /* 0x30000015ff157230 */ /* 0x000fc40000004100 */
[--C-:B------:R-:W-:Y:S02]  /*0c00*/  HADD2.F32 R20, -RZ, R26.reuse.H0_H0 ;  /* 0x2000001aff147230 */ /* 0x100fe40000004100 */
        /* <DEDUP_REMOVED lines=9> */
[----:B------:R-:W-:Y:S01]  /*0ca0*/  FFMA.FTZ R13, R13, R20, R36 ;  /* 0x000000140d0d7223 */ /* 0x000fe20000010024 */
[----:B------:R-:W-:Y:S02]  /*0cb0*/  HADD2.F32 R22, -RZ, R22.H1_H1 ;  /* 0x30000016ff167230 */ /* 0x000fe40000004100 */
[----:B------:R-:W-:Y:S02]  /*0cc0*/  HADD2.F32 R30, -RZ, R30.H1_H1 ;  /* 0x3000001eff1e7230 */ /* 0x000fe40000004100 */
[----:B------:R-:W-:Y:S01]  /*0cd0*/  FFMA.FTZ R19, R19, R24, R26 ;  /* 0x0000001813137223 */ /* 0x000fe2000001001a */
[----:B------:R-:W-:-:S02]  /*0ce0*/  HADD2.F32 R21, -RZ, R34.H1_H1 ;  /* 0x30000022ff157230 */ /* 0x000fc40000004100 */
[----:B------:R-:W-:Y:S01]  /*0cf0*/  FFMA.FTZ R22, R22, R17, R13 ;  /* 0x0000001116167223 */ /* 0x000fe2000001000d */
[----:B------:R-:W-:Y:S02]  /*0d00*/  HADD2.F32 R9, -RZ, R23.H0_H0 ;  /* 0x20000017ff097230 */ /* 0x000fe40000004100 */
[----:B------:R-:W-:Y:S02]  /*0d10*/  HADD2.F32 R13, -RZ, R31.H0_H0 ;  /* 0x2000001fff0d7230 */ /* 0x000fe40000004100 */
[----:B------:R-:W-:Y:S01]  /*0d20*/  FFMA.FTZ R30, R30, R21, R19 ;  /* 0x000000151e1e7223 */ /* 0x000fe20000010013 */
        /* <DEDUP_REMOVED lines=8> */
[----:B------:R-:W-:Y:S02]  /*0db0*/  FFMA.FTZ R22, R23, R16, R22 ;  /* 0x0000001017167223 */ /* 0x000fe40000010016 */
[----:B------:R-:W-:Y:S02]  /*0dc0*/  FFMA.FTZ R20, R31, R18, R20 ;  /* 0x000000121f147223 */ /* 0x000fe40000010014 */
[----:B------:R-:W0:Y:S04]  /*0dd0*/  SHFL.BFLY PT, R9, R14, 0x4, 0x1f ;  /* 0x0c801f000e097f89 */ /* 0x000e2800000e0000 */
[----:B------:R-:W1:Y:S04]  /*0de0*/  SHFL.BFLY PT, R13, R22, 0x4, 0x1f ;  /* 0x0c801f00160d7f89 */ /* 0x000e6800000e0000 */
[----:B------:R-:W2:Y:S01]  /*0df0*/  SHFL.BFLY PT, R15, R20, 0x4, 0x1f ;  /* 0x0c801f00140f7f89 */ /* 0x000ea200000e0000 */
[----:B------:R-:W-:Y:S01]  /*0e00*/  IADD3 R21, R7, 0x5f, RZ ;  /* 0x0000005f07157810 */ /* 0x000fe20007ffe0ff */
[----:B0-----:R-:W-:Y:S01]  /*0e10*/  FADD.FTZ R9, R14, R9 ;  /* 0x000000090e097221 */ /* 0x001fe20000010000 */
[----:B-1----:R-:W-:Y:S01]  /*0e20*/  FADD.FTZ R17, R22, R13 ;  /* 0x0000000d16117221 */ /* 0x002fe20000010000 */
[----:B--2---:R-:W-:-:S03]  /*0e30*/  FADD.FTZ R19, R20, R15 ;  /* 0x0000000f14137221 */ /* 0x004fc60000010000 */
[----:B------:R-:W0:Y:S01]  /*0e40*/  SHFL.BFLY PT, R16, R9, 0x2, 0x1f ;  /* 0x0c401f0009107f89 */ /* 0x000e2200000e0000 */
[----:B------:R-:W1:Y:S03]  /*0e50*/  LDC.64 R12, c[0x0][0x2d0] ;  /* 0x0000b400ff0c7b82 */ /* 0x000e660000000a00 */
[----:B------:R-:W2:Y:S04]  /*0e60*/  SHFL.BFLY PT, R18, R17, 0x2, 0x1f ;  /* 0x0c401f0011127f89 */ /* 0x000ea800000e0000 */
[----:B------:R-:W3:Y:S01]  /*0e70*/  SHFL.BFLY PT, R24, R19, 0x2, 0x1f ;  /* 0x0c401f0013187f89 */ /* 0x000ee200000e0000 */
[----:B------:R-:W-:-:S05]  /*0e80*/  IMAD.HI R7, R21, 0x2aaaaaab, RZ ;  /* 0x2aaaaaab15077827 */ /* 0x000fca00078e02ff */
[----:B------:R-:W-:-:S04]  /*0e90*/  SHF.R.U32.HI R14, RZ, 0x1f, R7 ;  /* 0x0000001fff0e7819 */ /* 0x000fc80000011607 */
[----:B------:R-:W-:Y:S02]  /*0ea0*/  LEA.HI.SX32 R22, R7, R14, 0x1c ;  /* 0x0000000e07167211 */ /* 0x000fe400078fe2ff */
[----:B------:R-:W4:Y:S01]  /*0eb0*/  LDC.64 R14, c[0x0][0x2d8] ;  /* 0x0000b600ff0e7b82 */ /* 0x000f220000000a00 */
[----:B------:R-:W-:Y:S01]  /*0ec0*/  SHF.L.U32 R20, R0, 0x2, RZ ;  /* 0x0000000200147819 */ /* 0x000fe200000006ff */
[----:B------:R-:W-:Y:S02]  /*0ed0*/  IMAD R23, R2, 0x1800, RZ ;  /* 0x0000180002177824 */ /* 0x000fe400078e02ff */
[----:B0-----:R-:W-:Y:S01]  /*0ee0*/  FADD.FTZ R9, R9, R16 ;  /* 0x0000001009097221 */ /* 0x001fe20000010000 */
[----:B--2---:R-:W-:Y:S01]  /*0ef0*/  FADD.FTZ R7, R17, R18 ;  /* 0x0000001211077221 */ /* 0x004fe20000010000 */
[----:B---3--:R-:W-:Y:S01]  /*0f00*/  FADD.FTZ R24, R19, R24 ;  /* 0x0000001813187221 */ /* 0x008fe20000010000 */
[----:B------:R-:W-:Y:S02]  /*0f10*/  SHF.R.S32.HI R26, RZ, 0x1f, R20 ;  /* 0x0000001fff1a7819 */ /* 0x000fe40000011414 */
[----:B------:R-:W0:Y:S01]  /*0f20*/  SHFL.BFLY PT, R18, R9, 0x1, 0x1f ;  /* 0x0c201f0009127f89 */ /* 0x000e2200000e0000 */
[----:B------:R-:W-:-:S03]  /*0f30*/  IADD3 R16, P1, R23, R20, RZ ;  /* 0x0000001417107210 */ /* 0x000fc60007f3e0ff */
[----:B------:R-:W2:Y:S04]  /*0f40*/  SHFL.BFLY PT, R20, R7, 0x1, 0x1f ;  /* 0x0c201f0007147f89 */ /* 0x000ea800000e0000 */
[----:B------:R-:W3:Y:S01]  /*0f50*/  SHFL.BFLY PT, R19, R24, 0x1, 0x1f ;  /* 0x0c201f0018137f89 */ /* 0x000ee200000e0000 */
[C---:B-1----:R-:W-:Y:S01]  /*0f60*/  IMAD R28, R12.reuse, UR8, RZ ;  /* 0x000000080c1c7c24 */ /* 0x042fe2000f8e02ff */
[----:B------:R-:W-:Y:S02]  /*0f70*/  LEA.HI.X.SX32 R17, R23, R26, 0x1, P1 ;  /* 0x0000001a17117211 */ /* 0x000fe400008f0eff */
[----:B------:R-:W-:Y:S01]  /*0f80*/  ISETP.NE.AND P1, PT, R5, RZ, PT ;  /* 0x000000ff0500720c */ /* 0x000fe20003f25270 */
[----:B------:R-:W-:Y:S02]  /*0f90*/  IMAD R23, R13, UR6, R28 ;  /* 0x000000060d177c24 */ /* 0x000fe4000f8e021c */
[----:B------:R-:W-:-:S04]  /*0fa0*/  IMAD.WIDE.U32 R12, R12, UR6, R16 ;  /* 0x000000060c0c7c25 */ /* 0x000fc8000f8e0010 */
[--C-:B------:R-:W-:Y:S01]  /*0fb0*/  IMAD R22, R22, 0x60, -R21.reuse ;  /* 0x0000006016167824 */ /* 0x100fe200078e0a15 */
[----:B------:R-:W-:Y:S01]  /*0fc0*/  IADD3 R13, R13, R23, RZ ;  /* 0x000000170d0d7210 */ /* 0x000fe20007ffe0ff */
[----:B------:R-:W-:Y:S02]  /*0fd0*/  IMAD R21, R2, -0x60, R21 ;  /* 0xffffffa002157824 */ /* 0x000fe400078e0215 */
[C---:B----4-:R-:W-:Y:S02]  /*0fe0*/  IMAD R16, R14.reuse, UR9, RZ ;  /* 0x000000090e107c24 */ /* 0x050fe4000f8e02ff */
[----:B------:R-:W-:Y:S01]  /*0ff0*/  IMAD.WIDE.U32 R12, R14, UR7, R12 ;  /* 0x000000070e0c7c25 */ /* 0x000fe2000f8e000c */
[----:B------:R-:W-:-:S03]  /*1000*/  IADD3 R21, R21, R22, RZ ;  /* 0x0000001615157210 */ /* 0x000fc60007ffe0ff */
[----:B------:R-:W-:Y:S01]  /*1010*/  IMAD R5, R15, UR7, R16 ;  /* 0x000000070f057c24 */ /* 0x000fe2000f8e0210 */
[----:B------:R-:W-:Y:S01]  /*1020*/  ISETP.GE.OR P0, PT, R0, R21, P0 ;  /* 0x000000150000720c */ /* 0x000fe20000706670 */
[----:B0-----:R-:W-:Y:S01]  /*1030*/  FADD.FTZ R17, R9, R18 ;  /* 0x0000001209117221 */ /* 0x001fe20000010000 */
[----:B--2---:R-:W-:Y:S01]  /*1040*/  FADD.FTZ R22, R7, R20 ;  /* 0x0000001407167221 */ /* 0x004fe20000010000 */
[----:B---3--:R-:W-:Y:S01]  /*1050*/  FADD.FTZ R24, R24, R19 ;  /* 0x0000001318187221 */ /* 0x008fe20000010000 */
[----:B------:R-:W-:Y:S01]  /*1060*/  IADD3 R5, R13, R5, RZ ;  /* 0x000000050d057210 */ /* 0x000fe20007ffe0ff */
[----:B------:R-:W-:Y:S08]  /*1070*/  @P1 BRA `(.L_x_3010) ;  /* 0x0000000000641947 */ /* 0x000ff00003800000 */
[----:B------:R-:W0:Y:S01]  /*1080*/  LDC.64 R18, c[0x0][0x278] ;  /* 0x00009e00ff127b82 */ /* 0x000e220000000a00 */
[----:B------:R-:W-:Y:S01]  /*1090*/  IMAD R14, R2, 0x60, RZ ;  /* 0x00000060020e7824 */ /* 0x000fe200078e02ff */
[----:B------:R-:W-:Y:S01]  /*10a0*/  ULDC.64 UR10, c[0x0][0x260] ;  /* 0x00009800000a7ab9 */ /* 0x000fe20000000a00 */
[-C--:B------:R-:W-:Y:S02]  /*10b0*/  ISETP.GE.AND P3, PT, R10, R3.reuse, PT ;  /* 0x000000030a00720c */ /* 0x080fe40003f66270 */
[----:B------:R-:W-:Y:S02]  /*10c0*/  ISETP.GE.AND P2, PT, R6, R3, PT ;  /* 0x000000030600720c */ /* 0x000fe40003f46270 */
[--C-:B------:R-:W-:Y:S01]  /*10d0*/  SHF.R.S32.HI R15, RZ, 0x1f, R14.reuse ;  /* 0x0000001fff0f7819 */ /* 0x100fe2000001140e */
[----:B------:R-:W1:Y:S01]  /*10e0*/  LDC.64 R20, c[0x0][0x280] ;  /* 0x0000a000ff147b82 */ /* 0x000e620000000a00 */
[C---:B0-----:R-:W-:Y:S02]  /*10f0*/  IMAD R16, R18.reuse, UR8, RZ ;  /* 0x0000000812107c24 */ /* 0x041fe4000f8e02ff */
[----:B------:R-:W-:-:S04]  /*1100*/  IMAD.WIDE.U32 R14, R18, UR6, R14 ;  /* 0x00000006120e7c25 */ /* 0x000fc8000f8e000e */
[----:B------:R-:W-:Y:S02]  /*1110*/  IMAD R7, R19, UR6, R16 ;  /* 0x0000000613077c24 */ /* 0x000fe4000f8e0210 */
[----:B-1----:R-:W-:-:S03]  /*1120*/  IMAD R16, R20, UR9, RZ ;  /* 0x0000000914107c24 */ /* 0x002fc6000f8e02ff */
        /* <DEDUP_REMOVED lines=11> */
[----:B------:R0:W-:Y:S04]  /*11e0*/  STG.E desc[UR4][R14.64], R3 ;  /* 0x000000030e007986 */ /* 0x0001e8000c101904 */
[----:B------:R0:W-:Y:S04]  /*11f0*/  STG.E desc[UR4][R14.64+0x80], R7 ;  /* 0x000080070e007986 */ /* 0x0001e8000c101904 */
[----:B------:R0:W-:Y:S02]  /*1200*/  STG.E desc[UR4][R14.64+0x100], R9 ;  /* 0x000100090e007986 */ /* 0x0001e4000c101904 */
.L_x_3010:
[----:B------:R-:W-:Y:S05]  /*1210*/  BSYNC B0 ;  /* 0x0000000000007941 */ /* 0x000fea0003800000 */
.L_x_3009:
[----:B------:R-:W-:Y:S04]  /*1220*/  BSSY B0, `(.L_x_3011) ;  /* 0x0000017000007945 */ /* 0x000fe80003800000 */
[----:B------:R-:W-:Y:S05]  /*1230*/  @P0 BRA `(.L_x_3012) ;  /* 0x0000000000540947 */ /* 0x000fea0003800000 */
[----:B------:R-:W1:Y:S01]  /*1240*/  LDC.64 R10, c[0x0][0x2a8] ;  /* 0x0000aa00ff0a7b82 */ /* 0x000e620000000a00 */
[----:B0-----:R-:W-:Y:S01]  /*1250*/  IMAD R3, R2, 0x60, RZ ;  /* 0x0000006002037824 */ /* 0x001fe200078e02ff */
[----:B------:R-:W-:Y:S01]  /*1260*/  SHF.R.S32.HI R16, RZ, 0x1f, R0 ;  /* 0x0000001fff107819 */ /* 0x000fe20000011400 */
[----:B------:R-:W-:-:S03]  /*1270*/  ULDC.64 UR10, c[0x0][0x2a0] ;  /* 0x0000a800000a7ab9 */ /* 0x000fc60000000a00 */
[C---:B------:R-:W-:Y:S02]  /*1280*/  IADD3 R6, P0, R3.reuse, R0, RZ ;  /* 0x0000000003067210 */ /* 0x040fe40007f1e0ff */
[----:B------:R-:W0:Y:S02]  /*1290*/  LDC.64 R14, c[0x0][0x2b0] ;  /* 0x0000ac00ff0e7b82 */ /* 0x000e240000000a00 */
[----:B------:R-:W-:Y:S02]  /*12a0*/  LEA.HI.X.SX32 R7, R3, R16, 0x1, P0 ;  /* 0x0000001003077211 */ /* 0x000fe400000f0eff */
[----:B-----5:R-:W-:Y:S01]  /*12b0*/  FSETP.NEU.FTZ.AND P0, PT, R4, -INF , PT ;  /* 0xff8000000400780b */ /* 0x020fe20003f1d000 */
[C---:B-1----:R-:W-:Y:S02]  /*12c0*/  IMAD R8, R10.reuse, UR8, RZ ;  /* 0x000000080a087c24 */ /* 0x042fe4000f8e02ff */
[----:B------:R-:W-:-:S04]  /*12d0*/  IMAD.WIDE.U32 R6, R10, UR6, R6 ;  /* 0x000000060a067c25 */ /* 0x000fc8000f8e0006 */
[----:B------:R-:W-:Y:S02]  /*12e0*/  IMAD R3, R11, UR6, R8 ;  /* 0x000000060b037c24 */ /* 0x000fe4000f8e0208 */
[----:B0-----:R-:W-:-:S03]  /*12f0*/  IMAD R8, R14, UR9, RZ ;  /* 0x000000090e087c24 */ /* 0x001fc6000f8e02ff */
        /* <DEDUP_REMOVED lines=9> */
.L_x_3012:
[----:B------:R-:W-:Y:S05]  /*1390*/  BSYNC B0 ;  /* 0x0000000000007941 */ /* 0x000fea0003800000 */
.L_x_3011:
[----:B------:R-:W-:Y:S01]  /*13a0*/  ULDC.64 UR12, c[0x0][0x2e8] ;  /* 0x0000ba00000c7ab9 */ /* 0x000fe20000000a00 */
[----:B------:R-:W-:Y:S01]  /*13b0*/  ULDC.64 UR10, c[0x0][0x2b8] ;  /* 0x0000ae00000a7ab9 */ /* 0x000fe20000000a00 */
[----:B------:R-:W-:Y:S02]  /*13c0*/  ISETP.NE.U32.AND P0, PT, RZ, UR12, PT ;  /* 0x0000000cff007c0c */ /* 0x000fe4000bf05070 */
[C---:B-----5:R-:W-:Y:S02]  /*13d0*/  LEA R4, P1, R12.reuse, UR10, 0x2 ;  /* 0x0000000a0c047c11 */ /* 0x060fe4000f8210ff */
        /* <DEDUP_REMOVED lines=8> */
[----:B------:R2:W-:Y:S01]  /*1460*/  STG.E.128 desc[UR4][R4.64+0x5000], RZ ;  /* 0x005000ff04007986 */ /* 0x0005e2000c101d04 */
[----:B------:R-:W-:Y:S05]  /*1470*/  @P0 EXIT ;  /* 0x000000000000094d */ /* 0x000fea0003800000 */
[----:B01----:R-:W0:Y:S08]  /*1480*/  LDC R3, c[0x0][0x2e0] ;  /* 0x0000b800ff037b82 */ /* 0x003e300000000800 */
[----:B------:R-:W1:Y:S08]  /*1490*/  LDC R7, c[0x0][0x220] ;  /* 0x00008800ff077b82 */ /* 0x000e700000000800 */
[----:B--2---:R-:W2:Y:S01]  /*14a0*/  LDC.64 R4, c[0x0][0x2e8] ;  /* 0x0000ba00ff047b82 */ /* 0x004ea20000000a00 */
[----:B0-----:R-:W-:-:S04]  /*14b0*/  IMAD R2, R2, R3, UR7 ;  /* 0x0000000702027e24 */ /* 0x001fc8000f8e0203 */
[----:B-1----:R-:W-:-:S04]  /*14c0*/  IMAD R3, R2, R7, UR6 ;  /* 0x0000000602037e24 */ /* 0x002fc8000f8e0207 */
[----:B--2---:R-:W-:-:S05]  /*14d0*/  IMAD.WIDE R2, R3, 0x4, R4 ;  /* 0x0000000403027825 */ /* 0x004fca00078e0204 */
[----:B------:R-:W-:Y:S01]  /*14e0*/  STG.E desc[UR4][R2.64], RZ ;  /* 0x000000ff02007986 */ /* 0x000fe2000c101904 */
[----:B------:R-:W-:Y:S05]  /*14f0*/  EXIT ;  /* 0x000000000000794d */ /* 0x000fea0003800000 */
.L_x_3013:
        /* <DEDUP_REMOVED lines=16> */
.L_x_3741:


//--------------------- .text._ZN7cutlass13device_kernelIN5flash11enable_sm90INS1_16FlashAttnBwdSm90INS1_25CollectiveMainloopBwdSm90ILi2ELi2ELi2EN4cute5tupleIJNS5_1CILi1EEES8_S8_EEENS6_IJNS7_ILi96EEENS7_ILi128EEENS7_ILi64EEEEEENS_6half_tEfNS_4arch4Sm90ELb1ELb0ELb1ELb1ELb0ELb1ELb0ELb1ELi2ELi1ELi2ELi2ELb0EEENS1_21CollectiveEpilogueBwdISD_SE_SG_Li256ELb1ELb0ELi1EEENS1_25SingleTileBwdLPTSchedulerILb1ELi128ELb0EEEEEEEEEvNT_6ParamsE --------------------------
	.section	.text._ZN7cutlass13device_kernelIN5flash11enable_sm90INS1_16FlashAttnBwdSm90INS1_25CollectiveMainloopBwdSm90ILi2ELi2ELi2EN4cute5tupleIJNS5_1CILi1EEES8_S8_EEENS6_IJNS7_ILi96EEENS7_ILi128EEENS7_ILi64EEEEEENS_6half_tEfNS_4arch4Sm90ELb1ELb0ELb1ELb1ELb0ELb1ELb0ELb1ELi2ELi1ELi2ELi2ELb0EEENS1_21CollectiveEpilogueBwdISD_SE_SG_Li256ELb1ELb0ELi1EEENS1_25SingleTileBwdLPTSchedulerILb1ELi128ELb0EEEEEEEEEvNT_6ParamsE,"ax",@progbits
	.align	128
.text._ZN7cutlass13device_kernelIN5flash11enable_sm90INS1_16FlashAttnBwdSm90INS1_25CollectiveMainloopBwdSm90ILi2ELi2ELi2EN4cute5tupleIJNS5_1CILi1EEES8_S8_EEENS6_IJNS7_ILi96EEENS7_ILi128EEENS7_ILi64EEEEEENS_6half_tEfNS_4arch4Sm90ELb1ELb0ELb1ELb1ELb0ELb1ELb0ELb1ELi2ELi1ELi2ELi2ELb0EEENS1_21CollectiveEpilogueBwdISD_SE_SG_Li256ELb1ELb0ELi1EEENS1_25SingleTileBwdLPTSchedulerILb1ELi128ELb0EEEEEEEEEvNT_6ParamsE:
        .type           _ZN7cutlass13device_kernelIN5flash11enable_sm90INS1_16FlashAttnBwdSm90INS1_25CollectiveMainloopBwdSm90ILi2ELi2ELi2EN4cute5tupleIJNS5_1CILi1EEES8_S8_EEENS6_IJNS7_ILi96EEENS7_ILi128EEENS7_ILi64EEEEEENS_6half_tEfNS_4arch4Sm90ELb1ELb0ELb1ELb1ELb0ELb1ELb0ELb1ELi2ELi1ELi2ELi2ELb0EEENS1_21CollectiveEpilogueBwdISD_SE_SG_Li256ELb1ELb0ELi1EEENS1_25SingleTileBwdLPTSchedulerILb1ELi128ELb0EEEEEEEEEvNT_6ParamsE,@function
        .size           _ZN7cutlass13device_kernelIN5flash11enable_sm90INS1_16FlashAttnBwdSm90INS1_25CollectiveMainloopBwdSm90ILi2ELi2ELi2EN4cute5tupleIJNS5_1CILi1EEES8_S8_EEENS6_IJNS7_ILi96EEENS7_ILi128EEENS7_ILi64EEEEEENS_6half_tEfNS_4arch4Sm90ELb1ELb0ELb1ELb1ELb0ELb1ELb0ELb1ELi2ELi1ELi2ELi2ELb0EEENS1_21CollectiveEpilogueBwdISD_SE_SG_Li256ELb1ELb0ELi1EEENS1_25SingleTileBwdLPTSchedulerILb1ELi128ELb0EEEEEEEEEvNT_6ParamsE,(.L_x_3742 - _ZN7cutlass13device_kernelIN5flash11enable_sm90INS1_16FlashAttnBwdSm90INS1_25CollectiveMainloopBwdSm90ILi2ELi2ELi2EN4cute5tupleIJNS5_1CILi1EEES8_S8_EEENS6_IJNS7_ILi96EEENS7_ILi128EEENS7_ILi64EEEEEENS_6half_tEfNS_4arch4Sm90ELb1ELb0ELb1ELb1ELb0ELb1ELb0ELb1ELi2ELi1ELi2ELi2ELb0EEENS1_21CollectiveEpilogueBwdISD_SE_SG_Li256ELb1ELb0ELi1EEENS1_25SingleTileBwdLPTSchedulerILb1ELi128ELb0EEEEEEEEEvNT_6ParamsE)
        .other          _ZN7cutlass13device_kernelIN5flash11enable_sm90INS1_16FlashAttnBwdSm90INS1_25CollectiveMainloopBwdSm90ILi2ELi2ELi2EN4cute5tupleIJNS5_1CILi1EEES8_S8_EEENS6_IJNS7_ILi96EEENS7_ILi128EEENS7_ILi64EEEEEENS_6half_tEfNS_4arch4Sm90ELb1ELb0ELb1ELb1ELb0ELb1ELb0ELb1ELi2ELi1ELi2ELi2ELb0EEENS1_21CollectiveEpilogueBwdISD_SE_SG_Li256ELb1ELb0ELi1EEENS1_25SingleTileBwdLPTSchedulerILb1ELi128ELb0EEEEEEEEEvNT_6ParamsE,@"STO_CUDA_ENTRY STV_DEFAULT"
_ZN7cutlass13device_kernelIN5flash11enable_sm90INS1_16FlashAttnBwdSm90INS1_25CollectiveMainloopBwdSm90ILi2ELi2ELi2EN4cute5tupleIJNS5_1CILi1EEES8_S8_EEENS6_IJNS7_ILi96EEENS7_ILi128EEENS7_ILi64EEEEEENS_6half_tEfNS_4arch4Sm90ELb1ELb0ELb1ELb1ELb0ELb1ELb0ELb1ELi2ELi1ELi2ELi2ELb0EEENS1_21CollectiveEpilogueBwdISD_SE_SG_Li256ELb1ELb0ELi1EEENS1_25SingleTileBwdLPTSchedulerILb1ELi128ELb0EEEEEEEEEvNT_6ParamsE:
        /* <DEDUP_REMOVED lines=24> */
.L_x_3015:
[----:B------:R-:W-:Y:S05]  /*0180*/  BSYNC B0 ;  /* 0x0000000000007941 */ /* 0x000fea0003800000 */
.L_x_3014:
        /* <DEDUP_REMOVED lines=37> */
.L_x_3016:
        /* <DEDUP_REMOVED lines=22> */
.L_x_3017:
[----:B------:R-:W-:Y:S01]  /*0540*/  PLOP3.LUT P0, PT, PT, PT, UP0, 0x80, 0x0 ;  /* 0x000000000000781c */ /* 0x000fe20003f0f008 */
[----:B------:R-:W-:Y:S01]  /*0550*/  NOP ;  /* 0x0000000000007918 */ /* 0x000fe20000000000 */
[----:B------:R-:W-:Y:S01]  /*0560*/  ULDC.64 UR38, c[0x0][0x208] ;  /* 0x0000820000267ab9 */ /* 0x000fe20000000a00 */
[----:B------:R-:W-:Y:S01]  /*0570*/  BSSY B6, `(.L_x_3018) ;  /* 0x0000f5b000067945 */ /* 0x000fe20003800000 */
[----:B-12-4-:R-:W-:Y:S09]  /*0580*/  BAR.SYNC.DEFER_BLOCKING 0x0 ;  /* 0x0000000000007b1d */ /* 0x016ff20000010000 */
[----:B------:R-:W-:Y:S05]  /*0590*/  @!P0 BRA `(.L_x_3019) ;  /* 0x000000b800ac8947 */ /* 0x000fea0003800000 */
.L_x_3020:
[----:B------:R-:W-:-:S08]  /*05a0*/  NOP ;  /* 0x0000000000007918 */ /* 0x000fd00000000000 */
[----:B------:R-:W1:Y:S02]  /*05b0*/  USETMAXREG.TRY_ALLOC.CTAPOOL UP0, 0xf0 ;  /* 0x000000f0000079c8 */ /* 0x000e640008000600 */
[----:B-1----:R-:W-:-:S13]  /*05c0*/  PLOP3.LUT P0, PT, PT, PT, UP0, 0x80, 0x0 ;  /* 0x000000000000781c */ /* 0x002fda0003f0f008 */
[----:B------:R-:W-:Y:S05]  /*05d0*/  @!P0 BRA `(.L_x_3020) ;  /* 0xfffffffc00f08947 */ /* 0x000fea000383ffff */
[----:B------:R-:W-:Y:S01]  /*05e0*/  LOP3.LUT R0, R0, 0x3, RZ, 0xc0, !PT ;  /* 0x0000000300007812 */ /* 0x000fe200078ec0ff */
[----:B------:R-:W1:Y:S01]  /*05f0*/  S2R R2, SR_TID.X ;  /* 0x0000000000027919 */ /* 0x000e620000002100 */
        /* <DEDUP_REMOVED lines=14> */
[----:B------:R-:W-:-:S05]  /*06e0*/  @!P0 VIADD R2, R2, 0x9 ;  /* 0x0000000902028836 */ /* 0x000fca0000000000 */
        /* <DEDUP_REMOVED lines=11> */
.L_x_3021:
[----:B------:R-:W-:Y:S01]  /*07a0*/  ULDC UR7, c[0x0][0x8c4] ;  /* 0x0002310000077ab9 */ /* 0x000fe20000000800 */
[----:B------:R-:W-:Y:S01]  /*07b0*/  UMOV UR37, UR10 ;  /* 0x0000000a00257c82 */ /* 0x000fe20008000000 */
[----:B------:R-:W-:-:S11]  /*07c0*/  UISETP.NE.AND UP0, UPT, UR7, 0x1, UPT ;  /* 0x000000010700788c */ /* 0x000fd6000bf05270 */
[----:B------:R-:W-:Y:S02]  /*07d0*/  @UP0 ULDC.64 UR8, c[0x0][0x8c8] ;  /* 0x0002320000080ab9 */ /* 0x000fe40000000a00 */
[----:B------:R-:W-:-:S04]  /*07e0*/  UIMAD.WIDE.U32 UR4, UR10, UR8, URZ ;  /* 0x000000080a0472a5 */ /* 0x000fc8000f8e003f */
[----:B------:R-:W-:-:S04]  /*07f0*/  @UP0 USHF.R.U32.HI UR37, URZ, UR9, UR5 ;  /* 0x000000093f250299 */ /* 0x000fc80008011605 */
[----:B------:R-:W-:-:S12]  /*0800*/  UIMAD UR4, UR37, UR7, URZ ;  /* 0x00000007250472a4 */ /* 0x000fd8000f8e023f */
.L_x_3022:
        /* <DEDUP_REMOVED lines=9> */
[----:B------:R-:W-:-:S03]  /*08a0*/  @UP0 USHF.R.U32.HI UR41, URZ, UR7, UR5 ;  /* 0x000000073f290299 */ /* 0x000fc60008011605 */
[----:B------:R-:W-:Y:S02]  /*08b0*/  ULDC.64 UR4, c[0x0][0x8f8] ;  /* 0x00023e0000047ab9 */ /* 0x000fe40000000a00 */
[----:B------:R-:W-:Y:S01]  /*08c0*/  ISETP.NE.U32.AND P0, PT, RZ, UR4, PT ;  /* 0x00000004ff007c0c */ /* 0x000fe2000bf05070 */
[----:B------:R-:W-:-:S03]  /*08d0*/  UIADD3 UR4, -UR41, URZ, URZ ;  /* 0x0000003f29047290 */ /* 0x000fc6000fffe13f */
[----:B------:R-:W-:Y:S01]  /*08e0*/  ISETP.NE.AND.EX P0, PT, RZ, UR5, PT, P0 ;  /* 0x00000005ff007c0c */ /* 0x000fe2000bf05300 */
[----:B------:R-:W-:-:S12]  /*08f0*/  UIMAD UR40, UR40, UR4, UR6 ;  /* 0x00000004282872a4 */ /* 0x000fd8000f8e0206 */
        /* <DEDUP_REMOVED lines=8> */
.L_x_3023:
[----:B------:R-:W-:Y:S02]  /*0980*/  ULDC.64 UR4, c[0x0][0x8f0] ;  /* 0x00023c0000047ab9 */ /* 0x000fe40000000a00 */
        /* <DEDUP_REMOVED lines=11> */
[----:B------:R-:W-:Y:S01]  /*0a40*/  UIADD3 UR4, -UR4, UR5, URZ ;  /* 0x0000000504047290 */ /* 0x000fe2000fffe13f */
[----:B------:R-:W-:Y:S11]  /*0a50*/  BRA `(.L_x_3024) ;  /* 0x0000000000047947 */ /* 0x000ff60003800000 */
.L_x_3025:
[----:B------:R-:W-:-:S05]  /*0a60*/  ULDC UR4, c[0x0][0x8ec] ;  /* 0x00023b0000047ab9 */ /* 0x000fca0000000800 */
.L_x_3024:
[----:B------:R-:W-:-:S04]  /*0a70*/  UIADD3 UR4, UR4, 0x7f, URZ ;  /* 0x0000007f04047890 */ /* 0x000fc8000fffe03f */
[----:B------:R-:W-:-:S04]  /*0a80*/  USHF.R.S32.HI UR5, URZ, 0x1f, UR4 ;  /* 0x0000001f3f057899 */ /* 0x000fc80008011404 */
[----:B------:R-:W-:-:S04]  /*0a90*/  ULEA.HI UR5, UR5, UR4, URZ, 0x7 ;  /* 0x0000000405057291 */ /* 0x000fc8000f8f383f */
[----:B------:R-:W-:-:S04]  /*0aa0*/  USHF.R.S32.HI UR5, URZ, 0x7, UR5 ;  /* 0x000000073f057899 */ /* 0x000fc80008011405 */
[----:B------:R-:W-:-:S04]  /*0ab0*/  UISETP.GE.AND UP0, UPT, UR37, UR5, UPT ;  /* 0x000000052500728c */ /* 0x000fc8000bf06270 */
[----:B------:R-:W-:-:S06]  /*0ac0*/  USEL UR41, UR41, 0xffffffff, !UP0 ;  /* 0xffffffff29297887 */ /* 0x000fcc000c000000 */
[----:B------:R-:W-:-:S13]  /*0ad0*/  ISETP.LE.AND P0, PT, RZ, UR41, PT ;  /* 0x00000029ff007c0c */ /* 0x000fda000bf03270 */
[----:B------:R-:W-:Y:S05]  /*0ae0*/  @!P0 BRA `(.L_x_3026) ;  /* 0x000000f0000c8947 */ /* 0x000fea0003800000 */
[----:B------:R-:W1:Y:S01]  /*0af0*/  S2R R0, SR_TID.X ;  /* 0x0000000000007919 */ /* 0x000e620000002100 */
[----:B------:R-:W-:Y:S01]  /*0b00*/  ULDC.64 UR4, c[0x0][0x780] ;  /* 0x0001e00000047ab9 */ /* 0x000fe20000000a00 */
[----:B------:R-:W-:Y:S01]  /*0b10*/  USHF.R.S32.HI UR46, URZ, 0x1f, UR40 ;  /* 0x0000001f3f2e7899 */ /* 0x000fe20008011428 */
[----:B------:R-:W-:Y:S01]  /*0b20*/  ISETP.NE.U32.AND P0, PT, RZ, UR4, PT ;  /* 0x00000004ff007c0c */ /* 0x000fe2000bf05070 */
[----:B------:R-:W-:-:S03]  /*0b30*/  ULDC UR42, c[0x0][0x290] ;  /* 0x0000a400002a7ab9 */ /* 0x000fc60000000800 */
[----:B------:R-:W-:Y:S01]  /*0b40*/  ISETP.NE.AND.EX P0, PT, RZ, UR5, PT, P0 ;  /* 0x00000005ff007c0c */ /* 0x000fe2000bf05300 */
[----:B-1----:R-:W-:-:S12]  /*0b50*/  VIADD R17, R0, 0xffffff80 ;  /* 0xffffff8000117836 */ /* 0x002fd80000000000 */
        /* <DEDUP_REMOVED lines=8> */
.L_x_3027:
        /* <DEDUP_REMOVED lines=14> */
.L_x_3028:
        /* <DEDUP_REMOVED lines=11> */
.L_x_3029:
        /* <DEDUP_REMOVED lines=13> */
.L_x_3030:
[----:B------:R-:W-:Y:S01]  /*0e40*/  UIADD3 UR5, UR43, -UR42, URZ ;  /* 0x8000002a2b057290 */ /* 0x000fe2000fffe03f */
[----:B------:R-:W-:Y:S01]  /*0e50*/  PLOP3.LUT P0, PT, PT, PT, PT, 0x80, 0x0 ;  /* 0x000000000000781c */ /* 0x000fe20003f0f070 */
[----:B------:R-:W-:Y:S01]  /*0e60*/  ULDC UR6, c[0x0][0x74c] ;  /* 0x0001d30000067ab9 */ /* 0x000fe20000000800 */
[----:B------:R-:W-:Y:S01]  /*0e70*/  UIADD3 UR4, UR43, 0x5f, URZ ;  /* 0x0000005f2b047890 */ /* 0x000fe2000fffe03f */
[----:B------:R-:W-:Y:S01]  /*0e80*/  CS2R R150, SRZ ;  /* 0x0000000000967805 */ /* 0x000fe2000001ff00 */
[----:B------:R-:W-:Y:S01]  /*0e90*/  ULEA UR5, UR37, UR5, 0x7 ;  /* 0x0000000525057291 */ /* 0x000fe2000f8e383f */
[----:B------:R-:W-:Y:S02]  /*0ea0*/  CS2R R148, SRZ ;  /* 0x0000000000947805 */ /* 0x000fe4000001ff00 */
[----:B------:R-:W-:Y:S02]  /*0eb0*/  CS2R R146, SRZ ;  /* 0x0000000000927805 */ /* 0x000fe4000001ff00 */
[----:B------:R-:W-:Y:S01]  /*0ec0*/  CS2R R144, SRZ ;  /* 0x0000000000907805 */ /* 0x000fe2000001ff00 */
[----:B------:R-:W-:Y:S01]  /*0ed0*/  UIADD3 UR5, UR5, -UR6, URZ ;  /* 0x8000000605057290 */ /* 0x000fe2000fffe03f */
[----:B------:R-:W-:-:S02]  /*0ee0*/  CS2R R142, SRZ ;  /* 0x00000000008e7805 */ /* 0x000fc4000001ff00 */
[----:B------:R-:W-:Y:S02]  /*0ef0*/  CS2R R140, SRZ ;  /* 0x00000000008c7805 */ /* 0x000fe4000001ff00 */
        /* <DEDUP_REMOVED lines=12> */
[----:B------:R-:W-:Y:S01]  /*0fc0*/  CS2R R126, SRZ ;  /* 0x00000000007e7805 */ /* 0x000fe2000001ff00 */
[----:B------:R-:W-:Y:S01]  /*0fd0*/  UISETP.LT.AND UP0, UPT, URZ, UR6, UPT ;  /* 0x000000063f00728c */ /* 0x000fe2000bf01270 */
[----:B------:R-:W-:-:S02]  /*0fe0*/  CS2R R124, SRZ ;  /* 0x00000000007c7805 */ /* 0x000fc4000001ff00 */
[----:B------:R-:W-:Y:S02]  /*0ff0*/  CS2R R122, SRZ ;  /* 0x00000000007a7805 */ /* 0x000fe4000001ff00 */
[----:B------:R-:W-:Y:S01]  /*1000*/  CS2R R120, SRZ ;  /* 0x0000000000787805 */ /* 0x000fe2000001ff00 */
[----:B------:R-:W-:Y:S01]  /*1010*/  USEL UR45, URZ, UR6, !UP0 ;  /* 0x000000063f2d7287 */ /* 0x000fe2000c000000 */
[----:B------:R-:W-:Y:S02]  /*1020*/  CS2R R182, SRZ ;  /* 0x0000000000b67805 */ /* 0x000fe4000001ff00 */
[----:B------:R-:W-:Y:S02]  /*1030*/  CS2R R180, SRZ ;  /* 0x0000000000b47805 */ /* 0x000fe4000001ff00 */
[----:B------:R-:W-:Y:S01]  /*1040*/  CS2R R178, SRZ ;  /* 0x0000000000b27805 */ /* 0x000fe2000001ff00 */
[----:B------:R-:W-:Y:S01]  /*1050*/  UISETP.GT.AND UP0, UPT, UR44, UR45, UPT ;  /* 0x0000002d2c00728c */ /* 0x000fe2000bf04270 */
[----:B------:R-:W-:-:S02]  /*1060*/  CS2R R176, SRZ ;  /* 0x0000000000b07805 */ /* 0x000fc4000001ff00 */
[----:B------:R-:W-:Y:S02]  /*1070*/  CS2R R174, SRZ ;  /* 0x0000000000ae7805 */ /* 0x000fe4000001ff00 */
[----:B------:R-:W-:Y:S02]  /*1080*/  CS2R R172, SRZ ;  /* 0x0000000000ac7805 */ /* 0x000fe4000001ff00 */
[----:B------:R-:W-:Y:S02]  /*1090*/  CS2R R170, SRZ ;  /* 0x0000000000aa7805 */ /* 0x000fe4000001ff00 */
[----:B------:R-:W-:Y:S02]  /*10a0*/  CS2R R168, SRZ ;  /* 0x0000000000a87805 */ /* 0x000fe4000001ff00 */
[----:B------:R-:W-:Y:S02]  /*10b0*/  PLOP3.LUT P1, PT, PT, PT, UP0, 0x80, 0x0 ;  /* 0x000000000000781c */ /* 0x000fe40003f2f008 */
        /* <DEDUP_REMOVED lines=19> */
[----:B------:R-:W-:Y:S01]  /*11f0*/  MOV R10, UR6 ;  /* 0x00000006000a7c02 */ /* 0x000fe20008000f00 */
[----:B------:R-:W-:Y:S01]  /*1200*/  IMAD.U32 R6, RZ, RZ, UR4 ;  /* 0x00000004ff067e24 */ /* 0x000fe2000f8e00ff */
[----:B------:R-:W-:Y:S01]  /*1210*/  MOV R13, RZ ;  /* 0x000000ff000d7202 */ /* 0x000fe20000000f00 */
[----:B------:R-:W-:-:S02]  /*1220*/  IMAD.U32 R7, RZ, RZ, UR5 ;  /* 0x00000005ff077e24 */ /* 0x000fc4000f8e00ff */
[----:B------:R-:W-:Y:S02]  /*1230*/  IMAD.U32 R11, RZ, RZ, UR7 ;  /* 0x00000007ff0b7e24 */ /* 0x000fe4000f8e00ff */
[----:B------:R-:W-:Y:S02]  /*1240*/  IMAD.MOV.U32 R8, RZ, RZ, 0x70 ;  /* 0x00000070ff087424 */ /* 0x000fe400078e00ff */
[----:B-1----:R-:W-:-:S07]  /*1250*/  IMAD.MOV.U32 R12, RZ, RZ, 0x1 ;  /* 0x00000001ff0c7424 */ /* 0x002fce00078e00ff */
[----:B------:R-:W-:-:S07]  /*1260*/  LEPC R20, `(.L_x_3033) ;  /* 0x000000001014794e */ /* 0x000fce0000000000 */
[----:B--2---:R-:W-:Y:S05]  /*1270*/  CALL.ABS.NOINC R14 ;  /* 0x000000000e007343 */ /* 0x004fea0003c00000 */
.L_x_3033:
        /* <DEDUP_REMOVED lines=15> */
.L_x_3032:
        /* <DEDUP_REMOVED lines=19> */
[----:B-1----:R-:W-:-:S07]  /*14a0*/  IMAD.MOV.U32 R13, RZ, RZ, RZ ;  /* 0x000000ffff0d7224 */ /* 0x002fce00078e00ff */
[----:B------:R-:W-:-:S07]  /*14b0*/  LEPC R20, `(.L_x_3035) ;  /* 0x000000001014794e */ /* 0x000fce0000000000 */
[----:B--2---:R-:W-:Y:S05]  /*14c0*/  CALL.ABS.NOINC R14 ;  /* 0x000000000e007343 */ /* 0x004fea0003c00000 */
.L_x_3035:
[----:B------:R-:W1:Y:S01]  /*14d0*/  LDC.64 R2, c[0x4][R2] ;  /* 0x0100000002027b82 */ /* 0x000e620000000a00 */
[----:B------:R-:W-:Y:S01]  /*14e0*/  ULDC.64 UR4, c[0x4][0x90] ;  /* 0x0100240000047ab9 */ /* 0x000fe20000000a00 */
[----:B------:R-:W-:Y:S01]  /*14f0*/  ULDC.64 UR6, c[0x4][0x10] ;  /* 0x0100040000067ab9 */ /* 0x000fe20000000a00 */
[----:B------:R-:W-:Y:S01]  /*1500*/  MOV R4, UR4 ;  /* 0x0000000400047c02 */ /* 0x000fe20008000f00 */
[----:B------:R-:W-:Y:S01]  /*1510*/  IMAD.U32 R5, RZ, RZ, UR5 ;  /* 0x00000005ff057e24 */ /* 0x000fe2000f8e00ff */
[----:B------:R-:W-:Y:S01]  /*1520*/  ULDC.64 UR4, c[0x4][0x98] ;  /* 0x0100260000047ab9 */ /* 0x000fe20000000a00 */
[----:B------:R-:W-:Y:S01]  /*1530*/  MOV R10, UR6 ;  /* 0x00000006000a7c02 */ /* 0x000fe20008000f00 */
[----:B------:R-:W-:Y:S01]  /*1540*/  IMAD.U32 R6, RZ, RZ, UR4 ;  /* 0x00000004ff067e24 */ /* 0x000fe2000f8e00ff */
[----:B------:R-:W-:Y:S01]  /*1550*/  MOV R13, RZ ;  /* 0x000000ff000d7202 */ /* 0x000fe20000000f00 */
[----:B------:R-:W-:Y:S02]  /*1560*/  IMAD.U32 R7, RZ, RZ, UR5 ;  /* 0x00000005ff077e24 */ /* 0x000fe4000f8e00ff */
[----:B------:R-:W-:-:S02]  /*1570*/  IMAD.U32 R11, RZ, RZ, UR7 ;  /* 0x00000007ff0b7e24 */ /* 0x000fc4000f8e00ff */
[----:B------:R-:W-:Y:S02]  /*1580*/  IMAD.MOV.U32 R8, RZ, RZ, 0x70 ;  /* 0x00000070ff087424 */ /* 0x000fe400078e00ff */
[----:B------:R-:W-:-:S07]  /*1590*/  IMAD.MOV.U32 R12, RZ, RZ, 0x1 ;  /* 0x00000001ff0c7424 */ /* 0x000fce00078e00ff */
[----:B------:R-:W-:-:S07]  /*15a0*/  LEPC R20, `(.L_x_3034) ;  /* 0x000000001014794e */ /* 0x000fce0000000000 */
[----:B-1----:R-:W-:Y:S05]  /*15b0*/  CALL.ABS.NOINC R2 ;  /* 0x0000000002007343 */ /* 0x002fea0003c00000 */
.L_x_3034:
[----:B------:R-:W-:Y:S01]  /*15c0*/  SHF.R.S32.HI R6, RZ, 0x1f, R17 ;  /* 0x0000001fff067819 */ /* 0x000fe20000011411 */
[----:B------:R-:W-:-:S03]  /*15d0*/  UMOV UR4, 0xffffffff ;  /* 0xffffffff00047882 */ /* 0x000fc60000000000 */
[----:B------:R-:W-:-:S04]  /*15e0*/  LEA.HI R0, R6, R17, RZ, 0x7 ;  /* 0x0000001106007211 */ /* 0x000fc800078f38ff */
[----:B------:R-:W-:Y:S01]  /*15f0*/  SHF.R.S32.HI R13, RZ, 0x7, R0 ;  /* 0x00000007ff0d7819 */ /* 0x000fe20000011400 */
[----:B------:R-:W-:Y:S06]  /*1600*/  BRA.DIV UR4, `(.L_x_3036) ;  /* 0x000000e6044c7947 */ /* 0x000fec000b800000 */
[----:B------:R1:W2:Y:S02]  /*1610*/  SHFL.IDX PT, R14, R13, RZ, 0x1f ;  /* 0x00001fff0d0e7589 */ /* 0x0002a400000e0000 */
.L_x_3161:
[----:B------:R-:W-:Y:S01]  /*1620*/  SHF.L.U32 R3, RZ, 0x1f, RZ ;  /* 0x0000001fff037819 */ /* 0x000fe200000006ff */
[----:B------:R-:W-:-:S03]  /*1630*/  IMAD.SHL.U32 R2, R17, 0x40, RZ ;  /* 0x0000004011027824 */ /* 0x000fc600078e00ff */
[----:B------:R-:W3:Y:S02]  /*1640*/  SYNCS.PHASECHK.TRANS64.TRYWAIT P0, [R16+URZ+0x26800], R3 ;  /* 0x02680003100075a7 */ /* 0x000ee4000800017f */
[----:B---3--:R-:W-:Y:S05]  /*1650*/  @P0 BRA `(.L_x_3037) ;  /* 0x0000000000080947 */ /* 0x008fea0003800000 */
[----:B------:R-:W3:Y:S02]  /*1660*/  SYNCS.PHASECHK.TRANS64.TRYWAIT P0, [R16+URZ+0x26800], R3 ;  /* 0x02680003100075a7 */ /* 0x000ee4000800017f */
[----:B---3--:R-:W-:Y:S05]  /*1670*/  @!P0 BRA `(.L_x_3038) ;  /* 0x000000e4004c8947 */ /* 0x008fea0003800000 */
.L_x_3037:
[-C--:B------:R-:W-:Y:S01]  /*1680*/  LEA.HI R7, R6, R17.reuse, RZ, 0x5 ;  /* 0x0000001106077211 */ /* 0x080fe200078f28ff */
[----:B------:R-:W-:Y:S01]  /*1690*/  UIADD3 UR4, -UR42, 0x7f, UR43 ;  /* 0x0000007f2a047890 */ /* 0x000fe2000fffe12b */
[----:B---3--:R-:W-:Y:S01]  /*16a0*/  LOP3.LUT R3, R2, 0x1c0, RZ, 0xc0, !PT ;  /* 0x000001c002037812 */ /* 0x008fe200078ec0ff */
[----:B------:R-:W-:Y:S01]  /*16b0*/  ULDC UR5, c[0x0][0x74c] ;  /* 0x0001d30000057ab9 */ /* 0x000fe20000000800 */
[----:B------:R-:W-:Y:S01]  /*16c0*/  SHF.R.S32.HI R2, RZ, 0x5, R7 ;  /* 0x00000005ff027819 */ /* 0x000fe20000011407 */
[----:B------:R-:W-:Y:S01]  /*16d0*/  ULEA UR4, UR37, UR4, 0x7 ;  /* 0x0000000425047291 */ /* 0x000fe2000f8e383f */
[-C--:B------:R-:W-:Y:S02]  /*16e0*/  LEA.HI R5, R6, R17.reuse, RZ, 0x4 ;  /* 0x0000001106057211 */ /* 0x080fe400078f20ff */
[----:B------:R-:W-:Y:S02]  /*16f0*/  CS2R R150, SRZ ;  /* 0x0000000000967805 */ /* 0x000fe4000001ff00 */
[----:B------:R-:W-:Y:S01]  /*1700*/  CS2R R148, SRZ ;  /* 0x0000000000947805 */ /* 0x000fe2000001ff00 */
[----:B------:R-:W-:Y:S01]  /*1710*/  IMAD.SHL.U32 R4, R2, 0x10, RZ ;  /* 0x0000001002047824 */ /* 0x000fe200078e00ff */
[----:B------:R-:W-:Y:S01]  /*1720*/  SHF.R.S32.HI R8, RZ, 0x4, R5 ;  /* 0x00000004ff087819 */ /* 0x000fe20000011405 */
[----:B------:R-:W-:Y:S01]  /*1730*/  UIADD3 UR4, UR4, -UR5, URZ ;  /* 0x8000000504047290 */ /* 0x000fe2000fffe03f */
[----:B------:R-:W-:-:S02]  /*1740*/  LEA.HI R2, R6, R17, RZ, 0x3 ;  /* 0x0000001106027211 */ /* 0x000fc400078f18ff */
[----:B------:R-:W-:Y:S02]  /*1750*/  CS2R R146, SRZ ;  /* 0x0000000000927805 */ /* 0x000fe4000001ff00 */
[----:B------:R-:W-:Y:S01]  /*1760*/  LEA.HI R9, R5, R8, RZ, 0x1 ;  /* 0x0000000805097211 */ /* 0x000fe200078f08ff */
[----:B------:R-:W-:Y:S01]  /*1770*/  UIMAD.WIDE UR4, UR4, 0x2aaaaaab, URZ ;  /* 0x2aaaaaab040478a5 */ /* 0x000fe2000f8e023f */
[----:B------:R-:W-:Y:S02]  /*1780*/  LOP3.LUT R5, R3, 0x30, R4, 0xf8, !PT ;  /* 0x0000003003057812 */ /* 0x000fe400078ef804 */
[----:B------:R-:W-:Y:S02]  /*1790*/  CS2R R144, SRZ ;  /* 0x0000000000907805 */ /* 0x000fe4000001ff00 */
[----:B------:R-:W-:Y:S01]  /*17a0*/  SHF.R.U32.HI R4, RZ, 0x3, R3 ;  /* 0x00000003ff047819 */ /* 0x000fe20000011603 */
[----:B------:R-:W-:Y:S01]  /*17b0*/  USHF.R.U32.HI UR4, URZ, 0x1f, UR5 ;  /* 0x0000001f3f047899 */ /* 0x000fe20008011605 */
[----:B------:R-:W-:-:S02]  /*17c0*/  LOP3.LUT R5, R5, 0x8, R2, 0xf8, !PT ;  /* 0x0000000805057812 */ /* 0x000fc400078ef802 */
[----:B------:R-:W-:Y:S02]  /*17d0*/  CS2R R142, SRZ ;  /* 0x00000000008e7805 */ /* 0x000fe4000001ff00 */
[----:B------:R-:W-:Y:S01]  /*17e0*/  LOP3.LUT R9, R9, 0x7ffffe, RZ, 0xc0, !PT ;  /* 0x007ffffe09097812 */ /* 0x000fe200078ec0ff */
[----:B------:R-:W-:Y:S01]  /*17f0*/  ULEA.HI.SX32 UR4, UR5, UR4, 0x1c ;  /* 0x0000000405047291 */ /* 0x000fe2000f8fe23f */
[----:B--2---:R-:W-:Y:S02]  /*1800*/  LEA.HI R2, R14, R14, RZ, 0x1 ;  /* 0x0000000e0e027211 */ /* 0x004fe400078f08ff */
[----:B------:R-:W-:Y:S02]  /*1810*/  CS2R R140, SRZ ;  /* 0x00000000008c7805 */ /* 0x000fe4000001ff00 */
[----:B------:R-:W-:Y:S01]  /*1820*/  LOP3.LUT R4, R5, R4, RZ, 0x3c, !PT ;  /* 0x0000000405047212 */ /* 0x000fe200078e3cff */
[----:B------:R-:W-:Y:S01]  /*1830*/  IMAD.IADD R8, R8, 0x1, -R9 ;  /* 0x0000000108087824 */ /* 0x000fe200078e0a09 */
[----:B------:R-:W-:Y:S01]  /*1840*/  LOP3.LUT R5, R2, 0xfffffffe, RZ, 0xc0, !PT ;  /* 0xfffffffe02057812 */ /* 0x000fe200078ec0ff */
[----:B------:R-:W-:Y:S01]  /*1850*/  IMAD.U32 R10, RZ, RZ, UR4 ;  /* 0x00000004ff0a7e24 */ /* 0x000fe2000f8e00ff */
[----:B------:R-:W-:Y:S01]  /*1860*/  LOP3.LUT R2, R0, 0xffffff80, RZ, 0xc0, !PT ;  /* 0xffffff8000027812 */ /* 0x000fe200078ec0ff */
[----:B------:R-:W-:Y:S01]  /*1870*/  IMAD R3, R13, 0xc, R8 ;  /* 0x0000000c0d037824 */ /* 0x000fe200078e0208 */
[----:B------:R-:W-:Y:S01]  /*1880*/  MOV R9, 0x1 ;  /* 0x0000000100097802 */ /* 0x000fe20000000f00 */
[----:B------:R-:W-:Y:S01]  /*1890*/  IMAD.IADD R5, R14, 0x1, -R5 ;  /* 0x000000010e057824 */ /* 0x000fe200078e0a05 */
[----:B------:R-:W-:Y:S01]  /*18a0*/  MOV R0, RZ ;  /* 0x000000ff00007202 */ /* 0x000fe20000000f00 */
[----:B------:R-:W-:Y:S01]  /*18b0*/  IMAD.IADD R8, R17, 0x1, -R2 ;  /* 0x0000000111087824 */ /* 0x000fe200078e0a02 */
[----:B------:R-:W-:Y:S01]  /*18c0*/  VIADDMNMX R10, R10, R9, UR44, PT ;  /* 0x0000002c0a0a7e46 */ /* 0x000fe2000b800109 */
[----:B------:R-:W-:Y:S01]  /*18d0*/  IMAD.U32 R3, R3, 0x200, R4 ;  /* 0x0000020003037824 */ /* 0x000fe200078e0004 */
[----:B------:R-:W-:Y:S01]  /*18e0*/  CS2R R138, SRZ ;  /* 0x00000000008a7805 */ /* 0x000fe2000001ff00 */
[--C-:B------:R-:W-:Y:S01]  /*18f0*/  IMAD R9, R13, 0x300, R8.reuse ;  /* 0x000003000d097824 */ /* 0x100fe200078e0208 */
[----:B------:R-:W-:Y:S01]  /*1900*/  SHF.R.S32.HI R12, RZ, 0x1f, R8 ;  /* 0x0000001fff0c7819 */ /* 0x000fe20000011408 */
[----:B------:R-:W-:Y:S01]  /*1910*/  IMAD.MOV.U32 R4, RZ, RZ, RZ ;  /* 0x000000ffff047224 */ /* 0x000fe200078e00ff */
[----:B------:R2:W-:Y:S01]  /*1920*/  STL [R1+0x10], R3 ;  /* 0x0000100301007387 */ /* 0x0005e20000100800 */
[----:B------:R-:W-:Y:S01]  /*1930*/  ISETP.LE.AND P0, PT, R10, UR45, PT ;  /* 0x0000002d0a007c0c */ /* 0x000fe2000bf03270 */
[----:B------:R-:W-:Y:S01]  /*1940*/  IMAD.SHL.U32 R9, R9, 0x4, RZ ;  /* 0x0000000409097824 */ /* 0x000fe200078e00ff */
[----:B------:R-:W-:Y:S01]  /*1950*/  LEA.HI R11, R12, R8, RZ, 0x2 ;  /* 0x000000080c0b7211 */ /* 0x000fe200078f10ff */
[----:B------:R3:W-:Y:S01]  /*1960*/  STL [R1+0x14], R12 ;  /* 0x0000140c01007387 */ /* 0x0007e20000100800 */
[----:B------:R-:W-:-:S02]  /*1970*/  CS2R R136, SRZ ;  /* 0x0000000000887805 */ /* 0x000fc4000001ff00 */
[----:B------:R-:W-:Y:S02]  /*1980*/  CS2R R134, SRZ ;  /* 0x0000000000867805 */ /* 0x000fe4000001ff00 */
[----:B------:R-:W-:Y:S01]  /*1990*/  CS2R R132, SRZ ;  /* 0x0000000000847805 */ /* 0x000fe2000001ff00 */
[----:B------:R3:W-:Y:S01]  /*19a0*/  STL [R1+0x8], R11 ;  /* 0x0000080b01007387 */ /* 0x0007e20000100800 */
        /* <DEDUP_REMOVED lines=23> */
[----:B------:R-:W-:Y:S01]  /*1b20*/  LEA R2, R9, R16, 0x2 ;  /* 0x0000001009027211 */ /* 0x000fe200078e10ff */
[----:B------:R-:W-:Y:S01]  /*1b30*/  IMAD.IADD R3, R8, 0x1, -R3 ;  /* 0x0000000108037824 */ /* 0x000fe200078e0a03 */
[----:B---3--:R-:W-:Y:S06]  /*1b40*/  @P0 BRA `(.L_x_3039) ;  /* 0x00000040006c0947 */ /* 0x008fec0003800000 */
[----:B------:R-:W-:Y:S01]  /*1b50*/  LOP3.LUT R0, R7, 0xffffffe0, RZ, 0xc0, !PT ;  /* 0xffffffe007007812 */ /* 0x000fe200078ec0ff */
[----:B------:R-:W-:Y:S01]  /*1b60*/  UIMAD UR4, UR37, -0x80, UR42 ;  /* 0xffffff80250478a4 */ /* 0x000fe2000f8e022a */
[----:B------:R-:W-:Y:S02]  /*1b70*/  LEA.HI R8, R12, R8, RZ, 0x5 ;  /* 0x000000080c087211 */ /* 0x000fe400078f28ff */
[----:B------:R-:W-:Y:S01]  /*1b80*/  LEA.HI R4, R13, R13, RZ, 0x1 ;  /* 0x0000000d0d047211 */ /* 0x000fe200078f08ff */
[----:B------:R-:W-:Y:S01]  /*1b90*/  IMAD.IADD R0, R17, 0x1, -R0 ;  /* 0x0000000111007824 */ /* 0x000fe200078e0a00 */
[----:B------:R-:W-:Y:S01]  /*1ba0*/  SHF.R.S32.HI R9, RZ, 0x5, R8 ;  /* 0x00000005ff097819 */ /* 0x000fe20000011408 */
[----:B------:R-:W-:Y:S01]  /*1bb0*/  IMAD.U32 R12, RZ, RZ, UR4 ;  /* 0x00000004ff0c7e24 */ /* 0x000fe2000f8e00ff */
[----:B------:R-:W-:Y:S02]  /*1bc0*/  LOP3.LUT R8, R4, 0xfffffffe, RZ, 0xc0, !PT ;  /* 0xfffffffe04087812 */ /* 0x000fe400078ec0ff */
[----:B------:R-:W-:Y:S01]  /*1bd0*/  SHF.R.S32.HI R7, RZ, 0x1f, R0 ;  /* 0x0000001fff077819 */ /* 0x000fe20000011400 */
[----:B------:R-:W-:Y:S01]  /*1be0*/  IMAD R21, R9, -0x10, R12 ;  /* 0xfffffff009157824 */ /* 0x000fe200078e020c */
[----:B------:R-:W-:-:S02]  /*1bf0*/  IADD3 R23, R13, -R8, RZ ;  /* 0x800000080d177210 */ /* 0x000fc40007ffe0ff */
[CC--:B------:R-:W-:Y:S02]  /*1c00*/  LEA.HI R4, R7.reuse, R0.reuse, RZ, 0x2 ;  /* 0x0000000007047211 */ /* 0x0c0fe400078f10ff */
[----:B------:R-:W-:Y:S02]  /*1c10*/  LEA.HI R0, R7, R0, RZ, 0x3 ;  /* 0x0000000007007211 */ /* 0x000fe400078f18ff */
[----:B------:R-:W-:Y:S02]  /*1c20*/  SHF.R.S32.HI R7, RZ, 0x2, R4 ;  /* 0x00000002ff077819 */ /* 0x000fe40000011404 */
[--C-:B------:R-:W-:Y:S02]  /*1c30*/  SHF.R.S32.HI R15, RZ, 0x2, R11.reuse ;  /* 0x00000002ff0f7819 */ /* 0x100fe4000001140b */
[----:B------:R-:W-:Y:S01]  /*1c40*/  SHF.R.S32.HI R8, RZ, 0x1f, R11 ;  /* 0x0000001fff087819 */ /* 0x000fe2000001140b */
[C---:B------:R-:W-:Y:S01]  /*1c50*/  VIADD R11, R7.reuse, 0x8 ;  /* 0x00000008070b7836 */ /* 0x040fe20000000000 */
[----:B------:R-:W-:Y:S01]  /*1c60*/  LEA.HI R6, R6, R17, RZ, 0x2 ;  /* 0x0000001106067211 */ /* 0x000fe200078f10ff */
[----:B------:R-:W-:Y:S01]  /*1c70*/  VIADD R18, R7, 0x10 ;  /* 0x0000001007127836 */ /* 0x000fe20000000000 */
[----:B------:R-:W-:-:S02]  /*1c80*/  SHF.R.S32.HI R0, RZ, 0x3, R0 ;  /* 0x00000003ff007819 */ /* 0x000fc40000011400 */
[----:B------:R-:W-:Y:S02]  /*1c90*/  LEA.HI R12, R11, R11, RZ, 0x1 ;  /* 0x0000000b0b0c7211 */ /* 0x000fe400078f08ff */
[----:B------:R-:W-:Y:S02]  /*1ca0*/  LOP3.LUT R6, R6, 0xfffffffc, RZ, 0xc0, !PT ;  /* 0xfffffffc06067812 */ /* 0x000fe400078ec0ff */
[----:B-1----:R-:W-:Y:S02]  /*1cb0*/  SHF.R.S32.HI R13, RZ, 0x1, R12 ;  /* 0x00000001ff0d7819 */ /* 0x002fe4000001140c */
[----:B------:R-:W-:Y:S01]  /*1cc0*/  LEA.HI R9, R8, R15, RZ, 0x3 ;  /* 0x0000000f08097211 */ /* 0x000fe200078f18ff */
[----:B------:R-:W-:Y:S01]  /*1cd0*/  IMAD.IADD R6, R17, 0x1, -R6 ;  /* 0x0000000111067824 */ /* 0x000fe200078e0a06 */
[----:B------:R-:W-:Y:S01]  /*1ce0*/  LEA.HI R17, R18, R18, RZ, 0x1 ;  /* 0x0000001212117211 */ /* 0x000fe200078f08ff */
[----:B------:R-:W-:Y:S01]  /*1cf0*/  IMAD.HI R8, R0, 0x2aaaaaab, RZ ;  /* 0x2aaaaaab00087827 */ /* 0x000fe200078e02ff */
[----:B------:R-:W-:-:S02]  /*1d00*/  LOP3.LUT R22, R9, 0xfffffff8, RZ, 0xc0, !PT ;  /* 0xfffffff809167812 */ /* 0x000fc400078ec0ff */
[----:B------:R-:W-:Y:S01]  /*1d10*/  SHF.R.S32.HI R19, RZ, 0x1, R17 ;  /* 0x00000001ff137819 */ /* 0x000fe20000011411 */
[----:B------:R-:W-:Y:S01]  /*1d20*/  IMAD.HI R14, R13, 0x2aaaaaab, RZ ;  /* 0x2aaaaaab0d0e7827 */ /* 0x000fe200078e02ff */
[----:B------:R-:W-:Y:S02]  /*1d30*/  IADD3 R22, R21, R22, -R15 ;  /* 0x0000001615167210 */ /* 0x000fe40007ffe80f */
[----:B------:R-:W-:Y:S01]  /*1d40*/  LEA.HI R4, R4, R7, RZ, 0x1 ;  /* 0x0000000704047211 */ /* 0x000fe200078f08ff */
[----:B------:R-:W-:Y:S01]  /*1d50*/  IMAD.HI R20, R19, 0x2aaaaaab, RZ ;  /* 0x2aaaaaab13147827 */ /* 0x000fe200078e02ff */
[----:B------:R-:W-:Y:S02]  /*1d60*/  SHF.R.U32.HI R9, RZ, 0x1, R8 ;  /* 0x00000001ff097819 */ /* 0x000fe40000011608 */
[----:B------:R-:W-:Y:S02]  /*1d70*/  SHF.R.U32.HI R15, RZ, 0x1, R14 ;  /* 0x00000001ff0f7819 */ /* 0x000fe4000001160e */
[----:B------:R-:W-:-:S02]  /*1d80*/  LOP3.LUT R4, R4, 0xfffffffe, RZ, 0xc0, !PT ;  /* 0xfffffffe04047812 */ /* 0x000fc400078ec0ff */
[----:B------:R-:W-:Y:S02]  /*1d90*/  LEA.HI R9, R8, R9, RZ, 0x1 ;  /* 0x0000000908097211 */ /* 0x000fe400078f08ff */
[----:B------:R-:W-:Y:S02]  /*1da0*/  LEA.HI R14, R14, R15, RZ, 0x1 ;  /* 0x0000000f0e0e7211 */ /* 0x000fe400078f08ff */
[----:B------:R-:W-:Y:S01]  /*1db0*/  LOP3.LUT R12, R12, 0xfffffffe, RZ, 0xc0, !PT ;  /* 0xfffffffe0c0c7812 */ /* 0x000fe200078ec0ff */
[----:B------:R-:W-:Y:S01]  /*1dc0*/  IMAD R9, R9, -0xc, R0 ;  /* 0xfffffff409097824 */ /* 0x000fe200078e0200 */
[----:B------:R-:W-:Y:S01]  /*1dd0*/  SHF.R.U32.HI R21, RZ, 0x1, R20 ;  /* 0x00000001ff157819 */ /* 0x000fe20000011614 */
[----:B------:R-:W-:Y:S01]  /*1de0*/  IMAD R13, R14, -0xc, R13 ;  /* 0xfffffff40e0d7824 */ /* 0x000fe200078e020d */
[----:B------:R-:W-:Y:S01]  /*1df0*/  IADD3 R4, R7, -R4, RZ ;  /* 0x8000000407047210 */ /* 0x000fe20007ffe0ff */
[----:B------:R-:W-:Y:S01]  /*1e00*/  IMAD.IADD R12, R11, 0x1, -R12 ;  /* 0x000000010b0c7824 */ /* 0x000fe200078e0a0c */
[----:B------:R-:W-:Y:S01]  /*1e10*/  LEA.HI R20, R20, R21, RZ, 0x1 ;  /* 0x0000001514147211 */ /* 0x000fe200078f08ff */
[----:B------:R-:W-:Y:S01]  /*1e20*/  IMAD R7, R23, -0x40, R22 ;  /* 0xffffffc017077824 */ /* 0x000fe200078e0216 */
[----:B------:R-:W-:Y:S01]  /*1e30*/  LOP3.LUT R17, R17, 0xfffffffe, RZ, 0xc0, !PT ;  /* 0xfffffffe11117812 */ /* 0x000fe200078ec0ff */
[----:B------:R-:W-:Y:S01]  /*1e40*/  IMAD R4, R9, 0x8, R4 ;  /* 0x0000000809047824 */ /* 0x000fe200078e0204 */
[----:B------:R-:W-:Y:S01]  /*1e50*/  LEA R0, R13, R12, 0x3 ;  /* 0x0000000c0d007211 */ /* 0x000fe200078e18ff */
[----:B------:R-:W-:Y:S01]  /*1e60*/  IMAD R20, R20, -0xc, R19 ;  /* 0xfffffff414147824 */ /* 0x000fe200078e0213 */
[----:B------:R-:W-:Y:S01]  /*1e70*/  MOV R151, RZ ;  /* 0x000000ff00977202 */ /* 0x000fe20000000f00 */
[----:B------:R-:W-:Y:S01]  /*1e80*/  IMAD.IADD R17, R18, 0x1, -R17 ;  /* 0x0000000112117824 */ /* 0x000fe200078e0a11 */
[----:B------:R1:W-:Y:S03]  /*1e90*/  STL [R1+0x4], R4 ;  /* 0x0000040401007387 */ /* 0x0003e60000100800 */
[----:B------:R-:W-:Y:S01]  /*1ea0*/  IMAD R237, R20, 0x8, R17 ;  /* 0x0000000814ed7824 */ /* 0x000fe200078e0211 */
[----:B------:R2:W-:Y:S01]  /*1eb0*/  STL [R1], R0 ;  /* 0x0000000001007387 */ /* 0x0005e20000100800 */
[----:B-1----:R-:W-:-:S02]  /*1ec0*/  IMAD.MOV.U32 R4, RZ, RZ, RZ ;  /* 0x000000ffff047224 */ /* 0x002fc400078e00ff */
[----:B--2---:R-:W-:-:S07]  /*1ed0*/  IMAD.MOV.U32 R0, RZ, RZ, RZ ;  /* 0x000000ffff007224 */ /* 0x004fce00078e00ff */
.L_x_3050:
[----:B------:R-:W-:-:S06]  /*1ee0*/  ULOP3.LUT UR4, UR36, 0x1, URZ, 0xfc, !UPT ;  /* 0x0000000124047892 */ /* 0x000fcc000f8efc3f */
[----:B--2---:R-:W-:-:S05]  /*1ef0*/  IMAD.U32 R8, RZ, RZ, UR4 ;  /* 0x00000004ff087e24 */ /* 0x004fca000f8e00ff */
[----:B------:R-:W-:-:S13]  /*1f00*/  ISETP.NE.AND P0, PT, R8, 0x3, PT ;  /* 0x000000030800780c */ /* 0x000fda0003f05270 */
[----:B------:R-:W-:Y:S05]  /*1f10*/  @!P0 BRA `(.L_x_3040) ;  /* 0x0000000000048947 */ /* 0x000fea0003800000 */
[----:B------:R-:W-:Y:S01]  /*1f20*/  BPT.TRAP 0x1 ;  /* 0x000000040000795c */ /* 0x000fe20000300000 */
.L_x_3040:
[----:B------:R-:W-:Y:S01]  /*1f30*/  IMAD R8, R0, 0x8, R16 ;  /* 0x0000000800087824 */ /* 0x000fe200078e0210 */
[----:B------:R-:W-:-:S04]  /*1f40*/  SHF.L.U32 R21, R4, 0x1f, RZ ;  /* 0x0000001f04157819 */ /* 0x000fc800000006ff */
[----:B------:R1:W2:Y:S01]  /*1f50*/  SYNCS.PHASECHK.TRANS64.TRYWAIT P1, [R8+URZ+0x26810], R21 ;  /* 0x02681015080075a7 */ /* 0x0002a2000802017f */
[----:B------:R-:W-:Y:S05]  /*1f60*/  @!P0 BRA `(.L_x_3041) ;  /* 0x0000000000048947 */ /* 0x000fea0003800000 */
[----:B------:R-:W-:Y:S01]  /*1f70*/  BPT.TRAP 0x1 ;  /* 0x000000040000795c */ /* 0x000fe20000300000 */
.L_x_3041:
[----:B------:R-:W-:-:S05]  /*1f80*/  VIADD R9, R16, 0xe000 ;  /* 0x0000e00010097836 */ /* 0x000fca0000000000 */
[----:B------:R-:W-:-:S04]  /*1f90*/  SHF.R.U32.HI R9, RZ, 0x4, R9 ;  /* 0x00000004ff097819 */ /* 0x000fc80000011609 */
[----:B------:R-:W-:Y:S01]  /*1fa0*/  LOP3.LUT R9, R9, 0x3fff, RZ, 0xc0, !PT ;  /* 0x00003fff09097812 */ /* 0x000fe200078ec0ff */
[----:B--2---:R-:W-:Y:S06]  /*1fb0*/  @P1 BRA `(.L_x_3042) ;  /* 0x0000000000081947 */ /* 0x004fec0003800000 */
[----:B------:R-:W2:Y:S02]  /*1fc0*/  SYNCS.PHASECHK.TRANS64.TRYWAIT P1, [R8+URZ+0x26810], R21 ;  /* 0x02681015080075a7 */ /* 0x000ea4000802017f */
[----:B--2---:R-:W-:Y:S05]  /*1fd0*/  @!P1 BRA `(.L_x_3043) ;  /* 0x000000dc00089947 */ /* 0x004fea0003800000 */
.L_x_3042:
[----:B------:R-:W-:Y:S05]  /*1fe0*/  WARPSYNC.ALL ;  /* 0x0000000000007948 */ /* 0x000fea0003800000 */
[----:B------:R-:W-:Y:S02]  /*1ff0*/  LOP3.LUT R11, R9, 0x10000, RZ, 0xfc, !PT ;  /* 0x00010000090b7812 */ /* 0x000fe400078efcff */
[----:B------:R-:W-:Y:S01]  /*2000*/  LEA R12, R5, R16, 0xd ;  /* 0x00000010050c7211 */ /* 0x000fe200078e68ff */
[----:B------:R-:W3:Y:S03]  /*2010*/  LDL R14, [R1+0x4] ;  /* 0x00000400010e7983 */ /* 0x000ee60000100800 */
[----:B------:R-:W-:Y:S01]  /*2020*/  R2UR UR9, R12 ;  /* 0x000000000c0972ca */ /* 0x000fe200000e0000 */
[C---:B------:R-:W-:Y:S01]  /*2030*/  IMAD R11, R0.reuse, 0x300, R11 ;  /* 0x00000300000b7824 */ /* 0x040fe200078e020b */
[----:B------:R-:W4:Y:S01]  /*2040*/  LDL R13, [R1] ;  /* 0x00000000010d7983 */ /* 0x000f220000100800 */
[----:B------:R-:W-:Y:S01]  /*2050*/  WARPGROUP.ARRIVE ;  /* 0x00000000000079c5 */ /* 0x000fe20000000000 */
[----:B------:R-:W-:Y:S01]  /*2060*/  UMOV UR7, 0x40000040 ;  /* 0x4000004000077882 */ /* 0x000fe20000000000 */
[----:B------:R-:W-:Y:S01]  /*2070*/  UMOV UR5, 0x40000040 ;  /* 0x4000004000057882 */ /* 0x000fe20000000000 */
[----:B------:R-:W-:Y:S01]  /*2080*/  R2UR UR8, R11 ;  /* 0x000000000b0872ca */ /* 0x000fe200000e0000 */
[----:B------:R-:W-:-:S04]  /*2090*/  IMAD R18, R0, 0x80, R237 ;  /* 0x0000008000127824 */ /* 0x000fc800078e02ed */
[----:B------:R-:W-:Y:S02]  /*20a0*/  IMAD R19, R3, 0x2, R18 ;  /* 0x0000000203137824 */ /* 0x000fe400078e0212 */
[----:B------:R-:W-:Y:S01]  /*20b0*/  USHF.R.U32.HI UR4, URZ, 0x4, UR9 ;  /* 0x000000043f047899 */ /* 0x000fe20008011609 */
[----:B------:R-:W-:-:S03]  /*20c0*/  VIADD R18, R16, 0x1a000 ;  /* 0x0001a00010127836 */ /* 0x000fc60000000000 */
        /* <DEDUP_REMOVED lines=23> */
[C---:B---3--:R-:W-:Y:S02]  /*2240*/  IMAD R12, R0.reuse, 0x80, R14 ;  /* 0x00000080000c7824 */ /* 0x048fe400078e020e */
[----:B----4-:R-:W-:-:S03]  /*2250*/  IMAD R14, R0, 0x80, R13 ;  /* 0x00000080000e7824 */ /* 0x010fc600078e020d */
[C---:B------:R-:W-:Y:S01]  /*2260*/  LEA R11, R3.reuse, R12, 0x1 ;  /* 0x0000000c030b7211 */ /* 0x040fe200078e08ff */
[----:B------:R-:W-:-:S04]  /*2270*/  IMAD R13, R3, 0x2, R14 ;  /* 0x00000002030d7824 */ /* 0x000fc800078e020e */
[--C-:B------:R-:W-:Y:S02]  /*2280*/  IMAD R17, R11, 0x4, R16.reuse ;  /* 0x000000040b117824 */ /* 0x100fe400078e0210 */
[----:B------:R-:W-:Y:S01]  /*2290*/  IMAD R14, R19, 0x4, R16 ;  /* 0x00000004130e7824 */ /* 0x000fe200078e0210 */
[----:B------:R-:W-:Y:S01]  /*22a0*/  LEA R15, R13, R16, 0x2 ;  /* 0x000000100d0f7211 */ /* 0x000fe200078e10ff */
[--C-:B------:R-:W-:Y:S01]  /*22b0*/  IMAD R190, R11, 0x4, R18.reuse ;  /* 0x000000040bbe7824 */ /* 0x100fe200078e0212 */
[----:B------:R-:W-:Y:S01]  /*22c0*/  LEA R12, R13, R18, 0x2 ;  /* 0x000000120d0c7211 */ /* 0x000fe200078e10ff */
        /* <DEDUP_REMOVED lines=10> */
.L_x_3044:
[----:B------:R1:W1:Y:S01]  /*2370*/  SYNCS.PHASECHK.TRANS64.TRYWAIT P1, [R8+URZ+0x26830], R21 ;  /* 0x02683015080075a7 */ /* 0x000262000802017f */
[----:B------:R-:W-:Y:S05]  /*2380*/  @!P0 BRA `(.L_x_3045) ;  /* 0x0000000000048947 */ /* 0x000fea0003800000 */
[----:B------:R-:W-:Y:S01]  /*2390*/  BPT.TRAP 0x1 ;  /* 0x000000040000795c */ /* 0x000fe20000300000 */
.L_x_3045:
[----:B------:R-:W-:-:S05]  /*23a0*/  VIADD R13, R16, 0x14000 ;  /* 0x00014000100d7836 */ /* 0x000fca0000000000 */
[----:B------:R-:W-:-:S04]  /*23b0*/  SHF.R.U32.HI R13, RZ, 0x4, R13 ;  /* 0x00000004ff0d7819 */ /* 0x000fc8000001160d */
[----:B------:R-:W-:-:S04]  /*23c0*/  LOP3.LUT R13, R13, 0x3fff, RZ, 0xc0, !PT ;  /* 0x00003fff0d0d7812 */ /* 0x000fc800078ec0ff */
[----:B------:R-:W-:Y:S01]  /*23d0*/  LOP3.LUT R19, R13, 0x10000, RZ, 0xfc, !PT ;  /* 0x000100000d137812 */ /* 0x000fe200078efcff */
[----:B-1----:R-:W-:Y:S06]  /*23e0*/  @P1 BRA `(.L_x_3046) ;  /* 0x0000000000081947 */ /* 0x002fec0003800000 */
[----:B------:R-:W1:Y:S02]  /*23f0*/  SYNCS.PHASECHK.TRANS64.TRYWAIT P1, [R8+URZ+0x26830], R21 ;  /* 0x02683015080075a7 */ /* 0x000e64000802017f */
[----:B-1----:R-:W-:Y:S05]  /*2400*/  @!P1 BRA `(.L_x_3047) ;  /* 0x000000d800109947 */ /* 0x002fea0003800000 */
.L_x_3046:
        /* <DEDUP_REMOVED lines=16> */
[----:B------:R-:W-:-:S02]  /*2510*/  IMAD.MOV.U32 R92, RZ, RZ, -0x2 ;  /* 0xfffffffeff5c7424 */ /* 0x000fc400078e00ff */
[----:B------:R-:W-:Y:S01]  /*2520*/  FMUL.FTZ R192, R72, UR10 ;  /* 0x0000000a48c07c20 */ /* 0x000fe20008410000 */
[----:B------:R-:W-:Y:S01]  /*2530*/  FMUL.FTZ R18, R73, UR10 ;  /* 0x0000000a49127c20 */ /* 0x000fe20008410000 */
        /* <DEDUP_REMOVED lines=23> */
[----:B--2---:R-:W-:Y:S01]  /*26b0*/  FMUL.FTZ R21, R76, UR10 ;  /* 0x0000000a4c157c20 */ /* 0x004fe20008410000 */
[----:B------:R-:W-:Y:S01]  /*26c0*/  FMUL.FTZ R76, R83, UR10 ;  /* 0x0000000a534c7c20 */ /* 0x000fe20008410000 */
[----:B------:R-:W-:Y:S01]  /*26d0*/  FMUL.FTZ R191, R113, UR10 ;  /* 0x0000000a71bf7c20 */ /* 0x000fe20008410000 */
[----:B------:R-:W-:Y:S01]  /*26e0*/  FMUL.FTZ R80, R87, UR10 ;  /* 0x0000000a57507c20 */ /* 0x000fe20008410000 */
[----:B------:R-:W-:Y:S01]  /*26f0*/  FMUL.FTZ R83, R90, UR10 ;  /* 0x0000000a5a537c20 */ /* 0x000fe20008410000 */
[----:B------:R-:W-:Y:S01]  /*2700*/  FMUL.FTZ R87, R94, UR10 ;  /* 0x0000000a5e577c20 */ /* 0x000fe20008410000 */
[----:B------:R-:W2:Y:S01]  /*2710*/  MUFU.TANH R73, R73 ;  /* 0x0000004900497308 */ /* 0x000ea20000002400 */
[----:B------:R-:W-:Y:S01]  /*2720*/  FMUL.FTZ R90, R97, UR10 ;  /* 0x0000000a615a7c20 */ /* 0x000fe20008410000 */
[----:B------:R-:W-:Y:S01]  /*2730*/  FMUL.FTZ R81, R88, UR10 ;  /* 0x0000000a58517c20 */ /* 0x000fe20008410000 */
[----:B------:R-:W-:Y:S01]  /*2740*/  FMUL.FTZ R189, R104, UR10 ;  /* 0x0000000a68bd7c20 */ /* 0x000fe20008410000 */
[----:B------:R-:W-:Y:S01]  /*2750*/  FMUL.FTZ R88, R95, UR10 ;  /* 0x0000000a5f587c20 */ /* 0x000fe20008410000 */
[----:B---3--:R-:W3:Y:S01]  /*2760*/  SHFL.IDX PT, R104, R17, R6, 0x1f ;  /* 0x00001f0611687589 */ /* 0x008ee200000e0000 */
        /* <DEDUP_REMOVED lines=10> */
[----:B------:R-:W3:Y:S01]  /*2810*/  MUFU.TANH R77, R77 ;  /* 0x0000004d004d7308 */ /* 0x000ee20000002400 */
[----:B------:R-:W-:Y:S01]  /*2820*/  FMUL.FTZ R107, R107, UR10 ;  /* 0x0000000a6b6b7c20 */ /* 0x000fe20008410000 */
[----:B------:R-:W-:Y:S01]  /*2830*/  FMUL.FTZ R112, R112, UR10 ;  /* 0x0000000a70707c20 */ /* 0x000fe20008410000 */
[----:B------:R-:W-:Y:S01]  /*2840*/  FMUL.FTZ R110, R110, UR10 ;  /* 0x0000000a6e6e7c20 */ /* 0x000fe20008410000 */
[----:B------:R-:W-:Y:S01]  /*2850*/  FMUL.FTZ R111, R111, UR10 ;  /* 0x0000000a6f6f7c20 */ /* 0x000fe20008410000 */
[----:B------:R-:W-:Y:S01]  /*2860*/  FMUL.FTZ R114, R114, UR10 ;  /* 0x0000000a72727c20 */ /* 0x000fe20008410000 */
[----:B------:R-:W-:Y:S01]  /*2870*/  FMUL.FTZ R194, R117, UR10 ;  /* 0x0000000a75c27c20 */ /* 0x000fe20008410000 */
[----:B------:R-:W-:Y:S01]  /*2880*/  VIADD R117, R6, 0x8 ;  /* 0x0000000806757836 */ /* 0x000fe20000000000 */
[----:B------:R-:W3:Y:S01]  /*2890*/  MUFU.TANH R82, R82 ;  /* 0x0000005200527308 */ /* 0x000ee20000002400 */
[----:B------:R-:W-:Y:S01]  /*28a0*/  FMUL.FTZ R201, R119, UR10 ;  /* 0x0000000a77c97c20 */ /* 0x000fe20008410000 */
[----:B------:R-:W-:Y:S01]  /*28b0*/  FMUL.FTZ R196, R118, UR10 ;  /* 0x0000000a76c47c20 */ /* 0x000fe20008410000 */
[----:B------:R-:W-:Y:S01]  /*28c0*/  IADD3 R118, R6, 0xc, RZ ;  /* 0x0000000c06767810 */ /* 0x000fe20007ffe0ff */
[----:B------:R-:W3:Y:S01]  /*28d0*/  SHFL.IDX PT, R228, R17, R117, 0x1f ;  /* 0x00001f7511e47589 */ /* 0x000ee200000e0000 */
[----:B------:R-:W-:-:S03]  /*28e0*/  FMUL.FTZ R115, R115, UR10 ;  /* 0x0000000a73737c20 */ /* 0x000fc60008410000 */
[----:B------:R-:W3:Y:S01]  /*28f0*/  MUFU.TANH R85, R85 ;  /* 0x0000005500557308 */ /* 0x000ee20000002400 */
[----:B------:R-:W3:Y:S07]  /*2900*/  SHFL.IDX PT, R225, R17, R118, 0x1f ;  /* 0x00001f7611e17589 */ /* 0x000eee00000e0000 */
[----:B------:R-:W3:Y:S08]  /*2910*/  MUFU.TANH R86, R86 ;  /* 0x0000005600567308 */ /* 0x000ef00000002400 */
[----:B------:R-:W3:Y:S08]  /*2920*/  MUFU.TANH R185, R185 ;  /* 0x000000b900b97308 */ /* 0x000ef00000002400 */
[----:B------:R-:W-:Y:S08]  /*2930*/  MUFU.TANH R19, R19 ;  /* 0x0000001300137308 */ /* 0x000ff00000002400 */
[----:B------:R-:W3:Y:S08]  /*2940*/  MUFU.TANH R186, R186 ;  /* 0x000000ba00ba7308 */ /* 0x000ef00000002400 */
[----:B------:R-:W3:Y:S01]  /*2950*/  MUFU.TANH R20, R20 ;  /* 0x0000001400147308 */ /* 0x000ee20000002400 */
[----:B------:R-:W-:-:S02]  /*2960*/  WARPGROUP.DEPBAR.LE gsb0, 0x0 ;  /* 0x00008000000079c5 */ /* 0x000fc40000010000 */
[----:B------:R-:W-:-:S05]  /*2970*/  WARPGROUP.ARRIVE ;  /* 0x00000000000079c5 */ /* 0x000fca0000000000 */
[----:B------:R-:W3:Y:S01]  /*2980*/  MUFU.TANH R23, R23 ;  /* 0x0000001700177308 */ /* 0x000ee20000002400 */
[----:B------:R-:W-:Y:S01]  /*2990*/  HGMMA.64x96x16.F32 R24, gdesc[UR4], R24, gsb0 ;  /* 0x01600000041879f0 */ /* 0x000fe20008000818 */
[----:B------:R-:W-:Y:S02]  /*29a0*/  UIADD3 UR6, UR8, 0x4, URZ ;  /* 0x0000000408067890 */ /* 0x000fe4000fffe03f */
[----:B------:R-:W-:-:S04]  /*29b0*/  UIADD3 UR4, UR9, 0x4, URZ ;  /* 0x0000000409047890 */ /* 0x000fc8000fffe03f */
[----:B------:R-:W3:Y:S01]  /*29c0*/  MUFU.TANH R72, R72 ;  /* 0x0000004800487308 */ /* 0x000ee20000002400 */
[----:B------:R-:W-:Y:S01]  /*29d0*/  UMOV UR7, 0x40000040 ;  /* 0x4000004000077882 */ /* 0x000fe20000000000 */
[----:B------:R-:W-:-:S06]  /*29e0*/  UMOV UR5, 0x40000040 ;  /* 0x4000004000057882 */ /* 0x000fcc0000000000 */
[----:B------:R-:W3:Y:S08]  /*29f0*/  MUFU.TANH R75, R75 ;  /* 0x0000004b004b7308 */ /* 0x000ef00000002400 */
        /* <DEDUP_REMOVED lines=10> */
[----:B------:R-:W-:Y:S01]  /*2aa0*/  MUFU.TANH R88, R88 ;  /* 0x0000005800587308 */ /* 0x000fe20000002400 */
[----:B------:R-:W-:-:S02]  /*2ab0*/  WARPGROUP.DEPBAR.LE gsb0, 0x0 ;  /* 0x00008000000079c5 */ /* 0x000fc40000010000 */
[----:B------:R-:W-:-:S05]  /*2ac0*/  WARPGROUP.ARRIVE ;  /* 0x00000000000079c5 */ /* 0x000fca0000000000 */
[----:B------:R-:W3:Y:S01]  /*2ad0*/  MUFU.TANH R89, R89 ;  /* 0x0000005900597308 */ /* 0x000ee20000002400 */
[----:B------:R-:W-:Y:S01]  /*2ae0*/  HGMMA.64x96x16.F32 R24, gdesc[UR4], R24, gsb0 ;  /* 0x01600000041879f0 */ /* 0x000fe20008000818 */
[----:B------:R-:W-:Y:S02]  /*2af0*/  UIMAD UR4, UR45, -0x60, UR43 ;  /* 0xffffffa02d0478a4 */ /* 0x000fe4000f8e022b */
[----:B------:R-:W-:Y:S01]  /*2b00*/  UIADD3 UR6, UR8, 0x6, URZ ;  /* 0x0000000608067890 */ /* 0x000fe2000fffe03f */
[----:B------:R-:W-:Y:S01]  /*2b10*/  UMOV UR7, 0x40000040 ;  /* 0x4000004000077882 */ /* 0x000fe20000000000 */
[----:B------:R-:W-:Y:S02]  /*2b20*/  UMOV UR5, 0x40000040 ;  /* 0x4000004000057882 */ /* 0x000fe40000000000 */
[----:B------:R-:W-:Y:S01]  /*2b30*/  IMAD R92, R3, R92, UR4 ;  /* 0x00000004035c7e24 */ /* 0x000fe2000f8e025c */
[----:B------:R-:W-:Y:S01]  /*2b40*/  UIADD3 UR4, UR9, 0x6, URZ ;  /* 0x0000000609047890 */ /* 0x000fe2000fffe03f */
[----:B------:R-:W3:Y:S03]  /*2b50*/  MUFU.TANH R91, R91 ;  /* 0x0000005b005b7308 */ /* 0x000ee60000002400 */
[----:B------:R-:W-:-:S04]  /*2b60*/  IADD3 R92, -R7, R92, RZ ;  /* 0x0000005c075c7210 */ /* 0x000fc80007ffe1ff */
[C---:B------:R-:W-:Y:S01]  /*2b70*/  SEL R103, R92.reuse, 0x60, P2 ;  /* 0x000000605c677807 */ /* 0x040fe20001000000 */
[----:B------:R-:W-:Y:S01]  /*2b80*/  VIADD R97, R92, 0x8 ;  /* 0x000000085c617836 */ /* 0x000fe20000000000 */
[----:B------:R-:W3:Y:S02]  /*2b90*/  MUFU.TANH R90, R90 ;  /* 0x0000005a005a7308 */ /* 0x000ee40000002400 */
[C---:B------:R-:W-:Y:S02]  /*2ba0*/  ISETP.GT.AND P6, PT, R103.reuse, RZ, PT ;  /* 0x000000ff6700720c */ /* 0x040fe40003fc4270 */
[C---:B------:R-:W-:Y:S02]  /*2bb0*/  ISETP.GT.AND P5, PT, R103.reuse, 0x1, PT ;  /* 0x000000016700780c */ /* 0x040fe40003fa4270 */
[C---:B------:R-:W-:Y:S02]  /*2bc0*/  ISETP.GT.AND P4, PT, R103.reuse, 0x10, PT ;  /* 0x000000106700780c */ /* 0x040fe40003f84270 */
[----:B-1----:R-:W-:Y:S01]  /*2bd0*/  FSEL R113, R192, -INF , !P6 ;  /* 0xff800000c0717808 */ /* 0x002fe20007000000 */
[----:B------:R-:W1:Y:S01]  /*2be0*/  MUFU.TANH R184, R184 ;  /* 0x000000b800b87308 */ /* 0x000e620000002400 */
[----:B-----5:R-:W-:Y:S01]  /*2bf0*/  FSEL R197, R18, -INF , !P5 ;  /* 0xff80000012c57808 */ /* 0x020fe20006800000 */
[----:B------:R-:W-:Y:S01]  /*2c00*/  FFMA.FTZ R192, -R192, R192, 1 ;  /* 0x3f800000c0c07423 */ /* 0x000fe200000101c0 */
[----:B------:R-:W-:-:S02]  /*2c10*/  ISETP.GT.AND P6, PT, R103, 0x11, PT ;  /* 0x000000116700780c */ /* 0x000fc40003fc4270 */
[----:B------:R-:W-:Y:S02]  /*2c20*/  ISETP.GT.AND P5, PT, R103, 0x18, PT ;  /* 0x000000186700780c */ /* 0x000fe40003fa4270 */
[----:B--2---:R-:W-:Y:S01]  /*2c30*/  FSEL R94, R73, -INF , !P4 ;  /* 0xff800000495e7808 */ /* 0x004fe20006000000 */
[----:B------:R-:W2:Y:S01]  /*2c40*/  MUFU.TANH R187, R187 ;  /* 0x000000bb00bb7308 */ /* 0x000ea20000002400 */
[----:B------:R-:W-:Y:S02]  /*2c50*/  ISETP.GT.AND P4, PT, R103, 0x21, PT ;  /* 0x000000216700780c */ /* 0x000fe40003f84270 */
[----:B----4-:R-:W-:Y:S02]  /*2c60*/  FSEL R93, R74, -INF , !P6 ;  /* 0xff8000004a5d7808 */ /* 0x010fe40007000000 */
[----:B---3--:R-:W-:Y:S02]  /*2c70*/  FSEL R95, R77, -INF , !P5 ;  /* 0xff8000004d5f7808 */ /* 0x008fe40006800000 */
[C---:B------:R-:W-:Y:S01]  /*2c80*/  ISETP.GT.AND P6, PT, R103.reuse, 0x28, PT ;  /* 0x000000286700780c */ /* 0x040fe20003fc4270 */
[----:B------:R-:W3:Y:S01]  /*2c90*/  MUFU.TANH R188, R188 ;  /* 0x000000bc00bc7308 */ /* 0x000ee20000002400 */
[----:B------:R-:W-:-:S02]  /*2ca0*/  ISETP.GT.AND P5, PT, R103, 0x29, PT ;  /* 0x000000296700780c */ /* 0x000fc40003fa4270 */
[----:B------:R-:W-:Y:S02]  /*2cb0*/  FSEL R98, R82, -INF , !P4 ;  /* 0xff80000052627808 */ /* 0x000fe40006000000 */
[----:B------:R-:W-:Y:S02]  /*2cc0*/  SEL R193, R97, 0x60, P1 ;  /* 0x0000006061c17807 */ /* 0x000fe40000800000 */
[----:B------:R-:W-:Y:S01]  /*2cd0*/  ISETP.GT.AND P4, PT, R103, 0x38, PT ;  /* 0x000000386700780c */ /* 0x000fe20003f84270 */
[----:B------:R-:W4:Y:S01]  /*2ce0*/  MUFU.TANH R189, R189 ;  /* 0x000000bd00bd7308 */ /* 0x000f220000002400 */
[----:B------:R-:W-:Y:S02]  /*2cf0*/  FSEL R96, R85, -INF , !P6 ;  /* 0xff80000055607808 */ /* 0x000fe40007000000 */
[----:B------:R-:W-:Y:S02]  /*2d00*/  FSEL R97, R86, -INF , !P5 ;  /* 0xff80000056617808 */ /* 0x000fe40006800000 */
[----:B------:R-:W-:-:S02]  /*2d10*/  ISETP.GT.AND P6, PT, R103, 0x39, PT ;  /* 0x000000396700780c */ /* 0x000fc40003fc4270 */
[----:B------:R-:W-:Y:S01]  /*2d20*/  ISETP.GT.AND P5, PT, R193, RZ, PT ;  /* 0x000000ffc100720c */ /* 0x000fe20003fa4270 */
[----:B------:R-:W5:Y:S01]  /*2d30*/  MUFU.TANH R105, R105 ;  /* 0x0000006900697308 */ /* 0x000f620000002400 */
[----:B------:R-:W-:Y:S02]  /*2d40*/  FSEL R100, R185, -INF , !P4 ;  /* 0xff800000b9647808 */ /* 0x000fe40006000000 */
[----:B------:R-:W-:Y:S02]  /*2d50*/  ISETP.GT.AND P4, PT, R193, 0x1, PT ;  /* 0x00000001c100780c */ /* 0x000fe40003f84270 */
[----:B------:R-:W-:Y:S02]  /*2d60*/  FSEL R222, R186, -INF , !P6 ;  /* 0xff800000bade7808 */ /* 0x000fe40007000000 */
[----:B------:R-:W-:Y:S01]  /*2d70*/  FSEL R226, R19, -INF , !P5 ;  /* 0xff80000013e27808 */ /* 0x000fe20006800000 */
[----:B------:R-:W5:Y:S01]  /*2d80*/  MUFU.TANH R108, R108 ;  /* 0x0000006c006c7308 */ /* 0x000f620000002400 */
[----:B------:R-:W-:Y:S01]  /*2d90*/  ISETP.GT.AND P6, PT, R193, 0x8, PT ;  /* 0x00000008c100780c */ /* 0x000fe20003fc4270 */
[----:B------:R-:W-:Y:S01]  /*2da0*/  FFMA.FTZ R19, -R19, R19, 1 ;  /* 0x3f80000013137423 */ /* 0x000fe20000010113 */
[----:B------:R-:W-:-:S02]  /*2db0*/  ISETP.GT.AND P5, PT, R193, 0x9, PT ;  /* 0x00000009c100780c */ /* 0x000fc40003fa4270 */
[----:B------:R-:W-:Y:S02]  /*2dc0*/  FSEL R224, R20, -INF , !P4 ;  /* 0xff80000014e07808 */ /* 0x000fe40006000000 */
[----:B------:R-:W-:Y:S01]  /*2dd0*/  ISETP.GT.AND P4, PT, R193, 0x10, PT ;  /* 0x00000010c100780c */ /* 0x000fe20003f84270 */
[----:B------:R-:W5:Y:S01]  /*2de0*/  MUFU.TANH R109, R109 ;  /* 0x0000006d006d7308 */ /* 0x000f620000002400 */
[----:B------:R-:W-:Y:S02]  /*2df0*/  FSEL R219, R23, -INF , !P6 ;  /* 0xff80000017db7808 */ /* 0x000fe40007000000 */
[----:B------:R-:W-:Y:S02]  /*2e00*/  FSEL R221, R72, -INF , !P5 ;  /* 0xff80000048dd7808 */ /* 0x000fe40006800000 */
[----:B------:R-:W-:Y:S02]  /*2e10*/  ISETP.GT.AND P3, PT, R103, 0x8, PT ;  /* 0x000000086700780c */ /* 0x000fe40003f64270 */
[C---:B------:R-:W-:Y:S01]  /*2e20*/  ISETP.GT.AND P6, PT, R193.reuse, 0x11, PT ;  /* 0x00000011c100780c */ /* 0x040fe20003fc4270 */
[----:B------:R-:W-:Y:S01]  /*2e30*/  MUFU.TANH R106, R106 ;  /* 0x0000006a006a7308 */ /* 0x000fe20000002400 */
[----:B------:R-:W-:-:S02]  /*2e40*/  ISETP.GT.AND P5, PT, R193, 0x18, PT ;  /* 0x00000018c100780c */ /* 0x000fc40003fa4270 */
[----:B------:R-:W-:Y:S02]  /*2e50*/  FSEL R209, R75, -INF , !P4 ;  /* 0xff8000004bd17808 */ /* 0x000fe40006000000 */
[----:B------:R-:W-:Y:S02]  /*2e60*/  ISETP.GT.AND P2, PT, R103, 0x9, PT ;  /* 0x000000096700780c */ /* 0x000fe40003f44270 */
[----:B------:R-:W-:Y:S01]  /*2e70*/  ISETP.GT.AND P4, PT, R193, 0x19, PT ;  /* 0x00000019c100780c */ /* 0x000fe20003f84270 */
[----:B------:R-:W-:Y:S01]  /*2e80*/  MUFU.TANH R107, R107 ;  /* 0x0000006b006b7308 */ /* 0x000fe20000002400 */
[----:B------:R-:W-:Y:S02]  /*2e90*/  FSEL R198, R21, -INF , !P3 ;  /* 0xff80000015c67808 */ /* 0x000fe40005800000 */
[----:B------:R-:W-:Y:S02]  /*2ea0*/  FSEL R208, R76, -INF , !P6 ;  /* 0xff8000004cd07808 */ /* 0x000fe40007000000 */
[----:B------:R-:W-:-:S02]  /*2eb0*/  FSEL R205, R79, -INF , !P5 ;  /* 0xff8000004fcd7808 */ /* 0x000fc40006800000 */
[----:B------:R-:W-:Y:S01]  /*2ec0*/  ISETP.GT.AND P3, PT, R103, 0x19, PT ;  /* 0x000000196700780c */ /* 0x000fe20003f64270 */
[----:B------:R-:W5:Y:S01]  /*2ed0*/  MUFU.TANH R112, R112 ;  /* 0x0000007000707308 */ /* 0x000f620000002400 */
[C---:B------:R-:W-:Y:S01]  /*2ee0*/  ISETP.GT.AND P6, PT, R193.reuse, 0x20, PT ;  /* 0x00000020c100780c */ /* 0x040fe20003fc4270 */
[----:B------:R-:W-:Y:S02]  /*2ef0*/  WARPGROUP.DEPBAR.LE gsb0, 0x0 ;  /* 0x00008000000079c5 */ /* 0x000fe40000010000 */
[----:B------:R-:W1:Y:S01]  /*2f00*/  LDS R190, [R190+0x380] ;  /* 0x00038000bebe7984 */ /* 0x000e620000000800 */
[----:B------:R-:W-:Y:S01]  /*2f10*/  WARPGROUP.ARRIVE ;  /* 0x00000000000079c5 */ /* 0x000fe20000000000 */
[----:B------:R-:W-:Y:S02]  /*2f20*/  ISETP.GT.AND P5, PT, R193, 0x21, PT ;  /* 0x00000021c100780c */ /* 0x000fe40003fa4270 */
[----:B------:R-:W5:Y:S01]  /*2f30*/  MUFU.TANH R110, R110 ;  /* 0x0000006e006e7308 */ /* 0x000f620000002400 */
[----:B------:R-:W-:-:S02]  /*2f40*/  FSEL R200, R22, -INF , !P2 ;  /* 0xff80000016c87808 */ /* 0x000fc40005000000 */
[----:B------:R-:W-:Y:S01]  /*2f50*/  FSEL R207, R80, -INF , !P4 ;  /* 0xff80000050cf7808 */ /* 0x000fe20006000000 */
[----:B------:R-:W-:Y:S01]  /*2f60*/  HGMMA.64x96x16.F32 R24, gdesc[UR4], R24, gsb0 ;  /* 0x01600000041879f0 */ /* 0x000fe20008000818 */
[----:B------:R-:W-:Y:S01]  /*2f70*/  ULDC UR4, c[0x0][0x744] ;  /* 0x0001d10000047ab9 */ /* 0x000fe20000000800 */
[----:B------:R-:W-:Y:S01]  /*2f80*/  ISETP.GT.AND P2, PT, R103, 0x20, PT ;  /* 0x000000206700780c */ /* 0x000fe20003f44270 */
[----:B------:R-:W-:Y:S01]  /*2f90*/  FFMA.FTZ R113, R113, UR4, -R104 ;  /* 0x0000000471717c23 */ /* 0x000fe20008010868 */
[----:B------:R-:W-:Y:S01]  /*2fa0*/  ISETP.GT.AND P4, PT, R193, 0x28, PT ;  /* 0x00000028c100780c */ /* 0x000fe20003f84270 */
[----:B------:R-:W5:Y:S01]  /*2fb0*/  MUFU.TANH R111, R111 ;  /* 0x0000006f006f7308 */ /* 0x000f620000002400 */
[----:B------:R-:W-:Y:S01]  /*2fc0*/  FSEL R92, R78, -INF , !P3 ;  /* 0xff8000004e5c7808 */ /* 0x000fe20005800000 */
[----:B------:R-:W-:Y:S01]  /*2fd0*/  FFMA.FTZ R198, R198, UR4, -R228 ;  /* 0x00000004c6c67c23 */ /* 0x000fe200080108e4 */
[----:B------:R-:W-:Y:S01]  /*2fe0*/  FSEL R223, R83, -INF , !P6 ;  /* 0xff80000053df7808 */ /* 0x000fe20007000000 */
[----:B------:R-:W-:Y:S01]  /*2ff0*/  FFMA.FTZ R104, R226, UR4, -R104 ;  /* 0x00000004e2687c23 */ /* 0x000fe20008010868 */
[----:B------:R-:W-:Y:S01]  /*3000*/  FSEL R202, R84, -INF , !P5 ;  /* 0xff80000054ca7808 */ /* 0x000fe20006800000 */
[----:B------:R-:W-:Y:S01]  /*3010*/  FFMA.FTZ R221, R221, UR4, -R225 ;  /* 0x00000004dddd7c23 */ /* 0x000fe200080108e1 */
[----:B------:R-:W-:Y:S01]  /*3020*/  ISETP.GT.AND P3, PT, R103, 0x30, PT ;  /* 0x000000306700780c */ /* 0x000fe20003f64270 */
[----:B------:R-:W-:Y:S01]  /*3030*/  MUFU.EX2 R113, R113 ;  /* 0x0000007100717308 */ /* 0x000fe20000000800 */
[----:B------:R-:W-:Y:S01]  /*3040*/  ISETP.GT.AND P6, PT, R193, 0x29, PT ;  /* 0x00000029c100780c */ /* 0x000fe20003fc4270 */
[----:B------:R-:W-:Y:S01]  /*3050*/  FFMA.FTZ R219, R219, UR4, -R228 ;  /* 0x00000004dbdb7c23 */ /* 0x000fe200080108e4 */
[----:B------:R-:W-:Y:S01]  /*3060*/  ISETP.GT.AND P5, PT, R193, 0x30, PT ;  /* 0x00000030c100780c */ /* 0x000fe20003fa4270 */
[----:B------:R-:W2:Y:S01]  /*3070*/  SHFL.IDX PT, R228, R15, R117, 0x1f ;  /* 0x00001f750fe47589 */ /* 0x000ea200000e0000 */
[----:B------:R-:W-:-:S02]  /*3080*/  FSEL R206, R81, -INF , !P2 ;  /* 0xff80000051ce7808 */ /* 0x000fc40005000000 */
[----:B------:R-:W-:Y:S01]  /*3090*/  FSEL R204, R87, -INF , !P4 ;  /* 0xff80000057cc7808 */ /* 0x000fe20006000000 */
[----:B------:R-:W5:Y:S01]  /*30a0*/  MUFU.TANH R114, R114 ;  /* 0x0000007200727308 */ /* 0x000f620000002400 */
[----:B------:R-:W-:Y:S02]  /*30b0*/  ISETP.GT.AND P2, PT, R103, 0x31, PT ;  /* 0x000000316700780c */ /* 0x000fe40003f44270 */
[----:B------:R-:W-:Y:S02]  /*30c0*/  ISETP.GT.AND P4, PT, R193, 0x31, PT ;  /* 0x00000031c100780c */ /* 0x000fe40003f84270 */
[----:B------:R-:W-:Y:S02]  /*30d0*/  FSEL R230, R89, -INF , !P3 ;  /* 0xff80000059e67808 */ /* 0x000fe40005800000 */
[----:B------:R-:W-:Y:S01]  /*30e0*/  FSEL R203, R88, -INF , !P6 ;  /* 0xff80000058cb7808 */ /* 0x000fe20007000000 */
[----:B------:R-:W-:Y:S01]  /*30f0*/  MUFU.TANH R191, R191 ;  /* 0x000000bf00bf7308 */ /* 0x000fe20000002400 */
[----:B------:R-:W-:-:S02]  /*3100*/  FSEL R218, R91, -INF , !P5 ;  /* 0xff8000005bda7808 */ /* 0x000fc40006800000 */
[C---:B------:R-:W-:Y:S01]  /*3110*/  ISETP.GT.AND P1, PT, R103.reuse, 0x40, PT ;  /* 0x000000406700780c */ /* 0x040fe20003f24270 */
[----:B-1----:R-:W1:Y:S01]  /*3120*/  SHFL.IDX PT, R195, R190, R6, 0x1f ;  /* 0x00001f06bec37589 */ /* 0x002e6200000e0000 */
[----:B------:R-:W-:Y:S02]  /*3130*/  ISETP.GT.AND P3, PT, R103, 0x41, PT ;  /* 0x000000416700780c */ /* 0x000fe40003f64270 */
[C---:B------:R-:W-:Y:S01]  /*3140*/  ISETP.GT.AND P6, PT, R193.reuse, 0x38, PT ;  /* 0x00000038c100780c */ /* 0x040fe20003fc4270 */
[----:B------:R-:W-:Y:S01]  /*3150*/  MUFU.TANH R115, R115 ;  /* 0x0000007300737308 */ /* 0x000fe20000002400 */
[----:B------:R-:W-:Y:S01]  /*3160*/  ISETP.GT.AND P5, PT, R193, 0x39, PT ;  /* 0x00000039c100780c */ /* 0x000fe20003fa4270 */
[----:B------:R-:W-:Y:S01]  /*3170*/  SHFL.IDX PT, R232, R190, R118, 0x1f ;  /* 0x00001f76bee87589 */ /* 0x000fe200000e0000 */
[----:B------:R-:W-:Y:S01]  /*3180*/  FSEL R99, R90, -INF , !P2 ;  /* 0xff8000005a637808 */ /* 0x000fe20005000000 */
[----:B--2---:R-:W-:Y:S01]  /*3190*/  FFMA.FTZ R204, R204, UR4, -R228 ;  /* 0x00000004cccc7c23 */ /* 0x004fe200080108e4 */
[----:B------:R-:W-:-:S02]  /*31a0*/  FSEL R217, R184, -INF , !P4 ;  /* 0xff800000b8d97808 */ /* 0x000fc40006000000 */
[C---:B------:R-:W-:Y:S01]  /*31b0*/  ISETP.GT.AND P2, PT, R103.reuse, 0x48, PT ;  /* 0x000000486700780c */ /* 0x040fe20003f44270 */
[----:B------:R-:W-:Y:S01]  /*31c0*/  MUFU.TANH R194, R194 ;  /* 0x000000c200c27308 */ /* 0x000fe20000002400 */
[----:B------:R-:W-:Y:S02]  /*31d0*/  ISETP.GT.AND P4, PT, R103, 0x49, PT ;  /* 0x000000496700780c */ /* 0x000fe40003f84270 */
[----:B------:R-:W-:Y:S02]  /*31e0*/  FSEL R213, R187, -INF , !P6 ;  /* 0xff800000bbd57808 */ /* 0x000fe40007000000 */
[----:B---3--:R-:W-:Y:S02]  /*31f0*/  FSEL R210, R188, -INF , !P5 ;  /* 0xff800000bcd27808 */ /* 0x008fe40006800000 */
[----:B----4-:R-:W-:Y:S01]  /*3200*/  FSEL R101, R189, -INF , !P1 ;  /* 0xff800000bd657808 */ /* 0x010fe20004800000 */
[----:B------:R-:W-:Y:S01]  /*3210*/  MUFU.TANH R196, R196 ;  /* 0x000000c400c47308 */ /* 0x000fe20000002400 */
[----:B-----5:R-:W-:-:S02]  /*3220*/  FSEL R102, R105, -INF , !P3 ;  /* 0xff80000069667808 */ /* 0x020fc40005800000 */
[C---:B------:R-:W-:Y:S02]  /*3230*/  ISETP.GT.AND P6, PT, R103.reuse, 0x50, PT ;  /* 0x000000506700780c */ /* 0x040fe40003fc4270 */
[C---:B------:R-:W-:Y:S02]  /*3240*/  ISETP.GT.AND P5, PT, R103.reuse, 0x51, PT ;  /* 0x000000516700780c */ /* 0x040fe40003fa4270 */
[C---:B------:R-:W-:Y:S01]  /*3250*/  ISETP.GT.AND P1, PT, R103.reuse, 0x58, PT ;  /* 0x000000586700780c */ /* 0x040fe20003f24270 */
[----:B------:R-:W-:Y:S01]  /*3260*/  MUFU.TANH R201, R201 ;  /* 0x000000c900c97308 */ /* 0x000fe20000002400 */
[----:B------:R-:W-:Y:S02]  /*3270*/  ISETP.GT.AND P3, PT, R103, 0x59, PT ;  /* 0x000000596700780c */ /* 0x000fe40003f64270 */
[----:B------:R-:W-:Y:S02]  /*3280*/  FSEL R103, R108, -INF , !P2 ;  /* 0xff8000006c677808 */ /* 0x000fe40005000000 */
[----:B------:R-:W-:-:S02]  /*3290*/  FSEL R235, R109, -INF , !P4 ;  /* 0xff8000006deb7808 */ /* 0x000fc40006000000 */
[C---:B------:R-:W-:Y:S01]  /*32a0*/  ISETP.GT.AND P2, PT, R193.reuse, 0x40, PT ;  /* 0x00000040c100780c */ /* 0x040fe20003f44270 */
[----:B------:R-:W2:Y:S01]  /*32b0*/  MUFU.EX2 R104, R104 ;  /* 0x0000006800687308 */ /* 0x000ea20000000800 */
[----:B------:R-:W-:Y:S02]  /*32c0*/  ISETP.GT.AND P4, PT, R193, 0x41, PT ;  /* 0x00000041c100780c */ /* 0x000fe40003f84270 */
[----:B------:R-:W-:Y:S02]  /*32d0*/  FSEL R220, R112, -INF , !P6 ;  /* 0xff80000070dc7808 */ /* 0x000fe40007000000 */
[----:B------:R-:W-:Y:S02]  /*32e0*/  FSEL R214, R106, -INF , !P2 ;  /* 0xff8000006ad67808 */ /* 0x000fe40005000000 */
[----:B------:R-:W-:Y:S02]  /*32f0*/  FSEL R216, R107, -INF , !P4 ;  /* 0xff8000006bd87808 */ /* 0x000fe40006000000 */
[----:B------:R-:W-:-:S02]  /*3300*/  ISETP.GT.AND P6, PT, R193, 0x48, PT ;  /* 0x00000048c100780c */ /* 0x000fc40003fc4270 */
[C---:B------:R-:W-:Y:S02]  /*3310*/  ISETP.GT.AND P2, PT, R193.reuse, 0x49, PT ;  /* 0x00000049c100780c */ /* 0x040fe40003f44270 */
[----:B------:R-:W-:Y:S02]  /*3320*/  ISETP.GT.AND P4, PT, R193, 0x50, PT ;  /* 0x00000050c100780c */ /* 0x000fe40003f84270 */
[----:B------:R-:W-:Y:S02]  /*3330*/  FSEL R215, R110, -INF , !P6 ;  /* 0xff8000006ed77808 */ /* 0x000fe40007000000 */
[----:B------:R-:W-:Y:S02]  /*3340*/  FSEL R211, R111, -INF , !P2 ;  /* 0xff8000006fd37808 */ /* 0x000fe40005000000 */
[----:B------:R-:W-:Y:S02]  /*3350*/  FSEL R212, R114, -INF , !P4 ;  /* 0xff80000072d47808 */ /* 0x000fe40006000000 */
[----:B------:R-:W-:-:S02]  /*3360*/  ISETP.GT.AND P6, PT, R193, 0x51, PT ;  /* 0x00000051c100780c */ /* 0x000fc40003fc4270 */
[C---:B------:R-:W-:Y:S02]  /*3370*/  ISETP.GT.AND P2, PT, R193.reuse, 0x58, PT ;  /* 0x00000058c100780c */ /* 0x040fe40003f44270 */
[----:B------:R-:W-:Y:S01]  /*3380*/  ISETP.GT.AND P4, PT, R193, 0x59, PT ;  /* 0x00000059c100780c */ /* 0x000fe20003f84270 */
[----:B------:R-:W-:-:S06]  /*3390*/  FMUL.FTZ R193, R116, UR10 ;  /* 0x0000000a74c17c20 */ /* 0x000fcc0008410000 */
[----:B------:R-:W-:Y:S01]  /*33a0*/  MUFU.TANH R193, R193 ;  /* 0x000000c100c17308 */ /* 0x000fe20000002400 */
[----:B------:R-:W-:Y:S02]  /*33b0*/  WARPGROUP.DEPBAR.LE gsb0, 0x0 ;  /* 0x00008000000079c5 */ /* 0x000fe40000010000 */
[--C-:B-1----:R-:W-:Y:S01]  /*33c0*/  FADD.FTZ R24, R24, -R195.reuse ;  /* 0x800000c318187221 */ /* 0x102fe20000010000 */
[----:B------:R-:W-:Y:S01]  /*33d0*/  FADD.FTZ R195, R26, -R195 ;  /* 0x800000c31ac37221 */ /* 0x000fe20000010000 */
[----:B------:R-:W-:Y:S01]  /*33e0*/  FFMA.FTZ R26, R200, UR4, -R225 ;  /* 0x00000004c81a7c23 */ /* 0x000fe200080108e1 */
[----:B------:R-:W-:Y:S01]  /*33f0*/  IADD3 R200, R6, 0x1c, RZ ;  /* 0x0000001c06c87810 */ /* 0x000fe20007ffe0ff */
[----:B------:R-:W-:Y:S01]  /*3400*/  FMUL.FTZ R199, R113, R24 ;  /* 0x0000001871c77220 */ /* 0x000fe20000410000 */
[----:B------:R-:W-:Y:S03]  /*3410*/  SHFL.IDX PT, R225, R15, R6, 0x1f ;  /* 0x00001f060fe17589 */ /* 0x000fe600000e0000 */
[----:B------:R-:W-:Y:S01]  /*3420*/  FMUL.FTZ R116, R192, R199 ;  /* 0x000000c7c0747220 */ /* 0x000fe20000410000 */
[C---:B------:R-:W-:Y:S01]  /*3430*/  VIADD R192, R6.reuse, 0x4 ;  /* 0x0000000406c07836 */ /* 0x040fe20000000000 */
[----:B------:R-:W1:Y:S01]  /*3440*/  SHFL.IDX PT, R229, R17, R200, 0x1f ;  /* 0x00001fc811e57589 */ /* 0x000e6200000e0000 */
[----:B------:R-:W-:-:S03]  /*3450*/  VIADD R199, R6, 0x10 ;  /* 0x0000001006c77836 */ /* 0x000fc60000000000 */
[----:B------:R-:W-:Y:S01]  /*3460*/  LDS R12, [R12+0x380] ;  /* 0x000380000c0c7984 */ /* 0x000fe20000000800 */
[----:B--2---:R-:W-:Y:S01]  /*3470*/  FMUL.FTZ R195, R104, R195 ;  /* 0x000000c368c37220 */ /* 0x004fe20000410000 */
[----:B------:R-:W-:Y:S02]  /*3480*/  MUFU.EX2 R26, R26 ;  /* 0x0000001a001a7308 */ /* 0x000fe40000000800 */
[----:B------:R-:W2:Y:S04]  /*3490*/  SHFL.IDX PT, R24, R17, R192, 0x1f ;  /* 0x00001fc011187589 */ /* 0x000ea800000e0000 */
[----:B------:R-:W3:Y:S04]  /*34a0*/  SHFL.IDX PT, R227, R17, R199, 0x1f ;  /* 0x00001fc711e37589 */ /* 0x000ee800000e0000 */
[----:B------:R-:W4:Y:S04]  /*34b0*/  SHFL.IDX PT, R234, R190, R192, 0x1f ;  /* 0x00001fc0beea7589 */ /* 0x000f2800000e0000 */
[----:B------:R-:W5:Y:S01]  /*34c0*/  SHFL.IDX PT, R233, R190, R199, 0x1f ;  /* 0x00001fc7bee97589 */ /* 0x000f6200000e0000 */
[--C-:B-1----:R-:W-:Y:S01]  /*34d0*/  FFMA.FTZ R92, R92, UR4, -R229.reuse ;  /* 0x000000045c5c7c23 */ /* 0x102fe200080108e5 */
[----:B------:R-:W-:Y:S01]  /*34e0*/  FFMA.FTZ R207, R207, UR4, -R229 ;  /* 0x00000004cfcf7c23 */ /* 0x000fe200080108e5 */
[--C-:B------:R-:W-:Y:S01]  /*34f0*/  FFMA.FTZ R229, R206, UR4, -R225.reuse ;  /* 0x00000004cee57c23 */ /* 0x100fe200080108e1 */
[----:B------:R-:W-:Y:S01]  /*3500*/  FFMA.FTZ R206, R223, UR4, -R225 ;  /* 0x00000004dfce7c23 */ /* 0x000fe200080108e1 */
[----:B------:R-:W-:Y:S01]  /*3510*/  FMUL.FTZ R195, R19, R195 ;  /* 0x000000c313c37220 */ /* 0x000fe20000410000 */
[----:B------:R-:W-:Y:S01]  /*3520*/  FADD.FTZ R29, R29, -R232 ;  /* 0x800000e81d1d7221 */ /* 0x000fe20000010000 */
[--C-:B--2---:R-:W-:Y:S01]  /*3530*/  FFMA.FTZ R119, R197, UR4, -R24.reuse ;  /* 0x00000004c5777c23 */ /* 0x104fe20008010818 */
[----:B------:R-:W-:Y:S01]  /*3540*/  FFMA.FTZ R224, R224, UR4, -R24 ;  /* 0x00000004e0e07c23 */ /* 0x000fe20008010818 */
[----:B------:R-:W-:Y:S01]  /*3550*/  VIADD R197, R6, 0x14 ;  /* 0x0000001406c57836 */ /* 0x000fe20000000000 */
[----:B------:R1:W-:Y:S01]  /*3560*/  MUFU.EX2 R24, R198 ;  /* 0x000000c600187308 */ /* 0x0003e20000000800 */
[--C-:B---3--:R-:W-:Y:S01]  /*3570*/  FFMA.FTZ R94, R94, UR4, -R227.reuse ;  /* 0x000000045e5e7c23 */ /* 0x108fe200080108e3 */
[----:B------:R-:W-:-:S02]  /*3580*/  FFMA.FTZ R209, R209, UR4, -R227 ;  /* 0x00000004d1d17c23 */ /* 0x000fc400080108e3 */
[----:B------:R-:W2:Y:S04]  /*3590*/  SHFL.IDX PT, R231, R17, R197, 0x1f ;  /* 0x00001fc511e77589 */ /* 0x000ea800000e0000 */
[----:B------:R-:W3:Y:S01]  /*35a0*/  SHFL.IDX PT, R227, R15, R118, 0x1f ;  /* 0x00001f760fe37589 */ /* 0x000ee200000e0000 */
[----:B-1----:R-:W-:Y:S01]  /*35b0*/  VIADD R198, R6, 0x18 ;  /* 0x0000001806c67836 */ /* 0x002fe20000000000 */
        /* <DEDUP_REMOVED lines=17> */
[----:B------:R-:W2:Y:S02]  /*36d0*/  SHFL.IDX PT, R228, R14, R192, 0x1f ;  /* 0x00001fc00ee47589 */ /* 0x000ea400000e0000 */
[----:B------:R-:W-:Y:S01]  /*36e0*/  MUFU.EX2 R206, R206 ;  /* 0x000000ce00ce7308 */ /* 0x000fe20000000800 */
[--C-:B-1----:R-:W-:Y:S01]  /*36f0*/  FFMA.FTZ R99, R99, UR4, -R225.reuse ;  /* 0x0000000463637c23 */ /* 0x102fe200080108e1 */
[----:B------:R-:W-:Y:S01]  /*3700*/  FFMA.FTZ R217, R217, UR4, -R225 ;  /* 0x00000004d9d97c23 */ /* 0x000fe200080108e1 */
[----:B------:R-:W1:Y:S01]  /*3710*/  SHFL.IDX PT, R227, R14, R117, 0x1f ;  /* 0x00001f750ee37589 */ /* 0x000e6200000e0000 */
[--C-:B------:R-:W-:Y:S01]  /*3720*/  FFMA.FTZ R95, R95, UR4, -R226.reuse ;  /* 0x000000045f5f7c23 */ /* 0x100fe200080108e2 */
[----:B------:R-:W-:-:S02]  /*3730*/  FFMA.FTZ R205, R205, UR4, -R226 ;  /* 0x00000004cdcd7c23 */ /* 0x000fc400080108e2 */
[----:B------:R-:W3:Y:S01]  /*3740*/  SHFL.IDX PT, R225, R14, R199, 0x1f ;  /* 0x00001fc70ee17589 */ /* 0x000ee200000e0000 */
[----:B------:R-:W-:Y:S01]  /*3750*/  MUFU.EX2 R204, R204 ;  /* 0x000000cc00cc7308 */ /* 0x000fe20000000800 */
[--C-:B------:R-:W-:Y:S01]  /*3760*/  FFMA.FTZ R223, R98, UR4, -R17.reuse ;  /* 0x0000000462df7c23 */ /* 0x100fe20008010811 */
[----:B------:R-:W-:Y:S01]  /*3770*/  FFMA.FTZ R202, R202, UR4, -R17 ;  /* 0x00000004caca7c23 */ /* 0x000fe20008010811 */
[----:B------:R-:W4:Y:S04]  /*3780*/  SHFL.IDX PT, R226, R15, R199, 0x1f ;  /* 0x00001fc70fe27589 */ /* 0x000f2800000e0000 */
[----:B------:R-:W5:Y:S01]  /*3790*/  SHFL.IDX PT, R98, R15, R198, 0x1f ;  /* 0x00001fc60f627589 */ /* 0x000f6200000e0000 */
[----:B------:R1:W-:Y:S01]  /*37a0*/  MUFU.EX2 R96, R223 ;  /* 0x000000df00607308 */ /* 0x0003e20000000800 */
[----:B--2---:R-:W-:-:S07]  /*37b0*/  FFMA.FTZ R102, R102, UR4, -R228 ;  /* 0x0000000466667c23 */ /* 0x004fce00080108e4 */
[----:B------:R2:W-:Y:S01]  /*37c0*/  MUFU.EX2 R17, R229 ;  /* 0x000000e500117308 */ /* 0x0005e20000000800 */
[----:B-1----:R-:W1:Y:S01]  /*37d0*/  SHFL.IDX PT, R223, R14, R6, 0x1f ;  /* 0x00001f060edf7589 */ /* 0x002e6200000e0000 */
[----:B------:R-:W-:Y:S01]  /*37e0*/  FFMA.FTZ R216, R216, UR4, -R228 ;  /* 0x00000004d8d87c23 */ /* 0x000fe200080108e4 */
[--C-:B------:R-:W-:Y:S01]  /*37f0*/  FFMA.FTZ R103, R103, UR4, -R227.reuse ;  /* 0x0000000467677c23 */ /* 0x100fe200080108e3 */
[----:B------:R-:W-:Y:S01]  /*3800*/  FFMA.FTZ R215, R215, UR4, -R227 ;  /* 0x00000004d7d77c23 */ /* 0x000fe200080108e3 */
[----:B------:R-:W-:Y:S01]  /*3810*/  FSEL R228, R191, -INF , !P5 ;  /* 0xff800000bfe47808 */ /* 0x000fe20006800000 */
[----:B------:R-:W-:Y:S01]  /*3820*/  SHFL.IDX PT, R227, R14, R198, 0x1f ;  /* 0x00001fc60ee37589 */ /* 0x000fe200000e0000 */
[--C-:B---3--:R-:W-:Y:S01]  /*3830*/  FFMA.FTZ R220, R220, UR4, -R225.reuse ;  /* 0x00000004dcdc7c23 */ /* 0x108fe200080108e1 */
[----:B------:R-:W-:Y:S01]  /*3840*/  FFMA.FTZ R212, R212, UR4, -R225 ;  /* 0x00000004d4d47c23 */ /* 0x000fe200080108e1 */
[----:B------:R-:W-:Y:S01]  /*3850*/  FSEL R225, R194, -INF , !P3 ;  /* 0xff800000c2e17808 */ /* 0x000fe20005800000 */
[----:B--2---:R2:W3:Y:S01]  /*3860*/  SHFL.IDX PT, R229, R15, R200, 0x1f ;  /* 0x00001fc80fe57589 */ /* 0x0044e200000e0000 */
[--C-:B----4-:R-:W-:Y:S01]  /*3870*/  FFMA.FTZ R230, R230, UR4, -R226.reuse ;  /* 0x00000004e6e67c23 */ /* 0x110fe200080108e2 */
[----:B------:R-:W-:Y:S01]  /*3880*/  FFMA.FTZ R218, R218, UR4, -R226 ;  /* 0x00000004dada7c23 */ /* 0x000fe200080108e2 */
[----:B------:R-:W4:Y:S01]  /*3890*/  MUFU.EX2 R31, R219 ;  /* 0x000000db001f7308 */ /* 0x000f220000000800 */
[----:B------:R-:W4:Y:S01]  /*38a0*/  SHFL.IDX PT, R226, R14, R118, 0x1f ;  /* 0x00001f760ee27589 */ /* 0x000f2200000e0000 */
[--C-:B-----5:R-:W-:Y:S01]  /*38b0*/  FFMA.FTZ R100, R100, UR4, -R98.reuse ;  /* 0x0000000464647c23 */ /* 0x120fe20008010862 */
[----:B------:R-:W-:-:S05]  /*38c0*/  FFMA.FTZ R213, R213, UR4, -R98 ;  /* 0x00000004d5d57c23 */ /* 0x000fca0008010862 */
[----:B------:R5:W-:Y:S01]  /*38d0*/  MUFU.EX2 R98, R230 ;  /* 0x000000e600627308 */ /* 0x000be20000000800 */
[--C-:B-1----:R-:W-:Y:S01]  /*38e0*/  FFMA.FTZ R101, R101, UR4, -R223.reuse ;  /* 0x0000000465657c23 */ /* 0x102fe200080108df */
[----:B------:R-:W-:Y:S02]  /*38f0*/  FFMA.FTZ R214, R214, UR4, -R223 ;  /* 0x00000004d6d67c23 */ /* 0x000fe400080108df */
[----:B------:R-:W1:Y:S04]  /*3900*/  SHFL.IDX PT, R223, R14, R197, 0x1f ;  /* 0x00001fc50edf7589 */ /* 0x000e6800000e0000 */
[----:B--2---:R2:W-:Y:S01]  /*3910*/  MUFU.EX2 R15, R231 ;  /* 0x000000e7000f7308 */ /* 0x0045e20000000800 */
[----:B-----5:R-:W-:Y:S01]  /*3920*/  FSEL R230, R115, -INF , !P6 ;  /* 0xff80000073e67808 */ /* 0x020fe20007000000 */
[--C-:B---3--:R-:W-:Y:S01]  /*3930*/  FFMA.FTZ R222, R222, UR4, -R229.reuse ;  /* 0x00000004dede7c23 */ /* 0x108fe200080108e5 */
[----:B------:R-:W-:Y:S01]  /*3940*/  FFMA.FTZ R210, R210, UR4, -R229 ;  /* 0x00000004d2d27c23 */ /* 0x000fe200080108e5 */
[----:B------:R-:W-:Y:S01]  /*3950*/  FSEL R229, R201, -INF , !P4 ;  /* 0xff800000c9e57808 */ /* 0x000fe20006000000 */
[----:B------:R-:W-:Y:S01]  /*3960*/  FMUL.FTZ R32, R94, R32 ;  /* 0x000000205e207220 */ /* 0x000fe20000410000 */
[--C-:B----4-:R-:W-:Y:S01]  /*3970*/  FFMA.FTZ R235, R235, UR4, -R226.reuse ;  /* 0x00000004ebeb7c23 */ /* 0x110fe200080108e2 */
[----:B------:R-:W-:Y:S01]  /*3980*/  FFMA.FTZ R211, R211, UR4, -R226 ;  /* 0x00000004d3d37c23 */ /* 0x000fe200080108e2 */
[----:B--2---:R-:W-:Y:S01]  /*3990*/  SHFL.IDX PT, R231, R190, R117, 0x1f ;  /* 0x00001f75bee77589 */ /* 0x004fe200000e0000 */
[----:B------:R-:W2:Y:S03]  /*39a0*/  MUFU.EX2 R209, R209 ;  /* 0x000000d100d17308 */ /* 0x000ea60000000800 */
[----:B------:R3:W4:Y:S05]  /*39b0*/  SHFL.IDX PT, R226, R14, R200, 0x1f ;  /* 0x00001fc80ee27589 */ /* 0x00072a00000e0000 */
[----:B------:R5:W-:Y:S08]  /*39c0*/  MUFU.EX2 R13, R235 ;  /* 0x000000eb000d7308 */ /* 0x000bf00000000800 */
[----:B---3--:R1:W-:Y:S01]  /*39d0*/  MUFU.EX2 R14, R222 ;  /* 0x000000de000e7308 */ /* 0x0083e20000000800 */
[----:B-----5:R-:W3:Y:S07]  /*39e0*/  LDL R235, [R1+0x10] ;  /* 0x0000100001eb7983 */ /* 0x020eee0000100800 */
[----:B------:R-:W5:Y:S01]  /*39f0*/  MUFU.EX2 R93, R93 ;  /* 0x0000005d005d7308 */ /* 0x000f620000000800 */
[--C-:B-1----:R-:W-:Y:S01]  /*3a00*/  FFMA.FTZ R222, R228, UR4, -R223.reuse ;  /* 0x00000004e4de7c23 */ /* 0x102fe200080108df */
[----:B------:R-:W-:Y:S01]  /*3a10*/  FFMA.FTZ R223, R230, UR4, -R223 ;  /* 0x00000004e6df7c23 */ /* 0x000fe200080108df */
[----:B------:R-:W-:Y:S01]  /*3a20*/  FSEL R228, R193, -INF , !P1 ;  /* 0xff800000c1e47808 */ /* 0x000fe20004800000 */
[--C-:B----4-:R-:W-:Y:S01]  /*3a30*/  FFMA.FTZ R225, R225, UR4, -R226.reuse ;  /* 0x00000004e1e17c23 */ /* 0x110fe200080108e2 */
[----:B------:R-:W-:Y:S01]  /*3a40*/  FSEL R230, R196, -INF , !P2 ;  /* 0xff800000c4e67808 */ /* 0x000fe20005000000 */
[----:B------:R-:W-:-:S02]  /*3a50*/  FFMA.FTZ R226, R229, UR4, -R226 ;  /* 0x00000004e5e27c23 */ /* 0x000fc400080108e2 */
[--C-:B------:R-:W-:Y:S01]  /*3a60*/  FFMA.FTZ R228, R228, UR4, -R227.reuse ;  /* 0x00000004e4e47c23 */ /* 0x100fe200080108e3 */
[----:B------:R-:W-:Y:S01]  /*3a70*/  SHFL.IDX PT, R229, R190, R198, 0x1f ;  /* 0x00001fc6bee57589 */ /* 0x000fe200000e0000 */
[----:B------:R-:W-:Y:S01]  /*3a80*/  FFMA.FTZ R227, R230, UR4, -R227 ;  /* 0x00000004e6e37c23 */ /* 0x000fe200080108e3 */
[----:B------:R-:W1:Y:S02]  /*3a90*/  MUFU.EX2 R208, R208 ;  /* 0x000000d000d07308 */ /* 0x000e640000000800 */
[----:B------:R-:W-:Y:S04]  /*3aa0*/  SHFL.IDX PT, R230, R190, R197, 0x1f ;  /* 0x00001fc5bee67589 */ /* 0x000fe800000e0000 */
[----:B------:R-:W4:Y:S01]  /*3ab0*/  SHFL.IDX PT, R190, R190, R200, 0x1f ;  /* 0x00001fc8bebe7589 */ /* 0x000f2200000e0000 */
[--C-:B------:R-:W-:Y:S01]  /*3ac0*/  FADD.FTZ R28, R28, -R231.reuse ;  /* 0x800000e71c1c7221 */ /* 0x100fe20000010000 */
[----:B------:R-:W-:Y:S01]  /*3ad0*/  FADD.FTZ R30, R30, -R231 ;  /* 0x800000e71e1e7221 */ /* 0x000fe20000010000 */
[----:B------:R-:W1:Y:S01]  /*3ae0*/  MUFU.EX2 R95, R95 ;  /* 0x0000005f005f7308 */ /* 0x000e620000000800 */
[----:B------:R-:W-:-:S07]  /*3af0*/  FFMA.FTZ R219, -R18, R18, 1 ;  /* 0x3f80000012db7423 */ /* 0x000fce0000010112 */
[----:B------:R-:W-:Y:S08]  /*3b00*/  MUFU.EX2 R97, R97 ;  /* 0x0000006100617308 */ /* 0x000ff00000000800 */
[----:B------:R-:W-:Y:S01]  /*3b10*/  MUFU.EX2 R99, R99 ;  /* 0x0000006300637308 */ /* 0x000fe20000000800 */
[--C-:B----4-:R-:W-:Y:S01]  /*3b20*/  FADD.FTZ R37, R37, -R190.reuse ;  /* 0x800000be25257221 */ /* 0x110fe20000010000 */
        /* <DEDUP_REMOVED lines=12> */
[----:B------:R-:W-:Y:S01]  /*3bf0*/  FFMA.FTZ R30, -R72, R72, 1 ;  /* 0x3f800000481e7423 */ /* 0x000fe20000010148 */
[----:B------:R-:W-:Y:S01]  /*3c00*/  FMUL.FTZ R29, R29, R32 ;  /* 0x000000201d1d7220 */ /* 0x000fe20000410000 */
[----:B------:R-:W-:Y:S01]  /*3c10*/  FFMA.FTZ R32, -R75, R75, 1 ;  /* 0x3f8000004b207423 */ /* 0x000fe2000001014b */
[----:B------:R-:W-:Y:S01]  /*3c20*/  SHFL.IDX PT, R72, R12, R118, 0x1f ;  /* 0x00001f760c487589 */ /* 0x000fe200000e0000 */
[----:B------:R-:W-:Y:S03]  /*3c30*/  MUFU.EX2 R202, R202 ;  /* 0x000000ca00ca7308 */ /* 0x000fe60000000800 */
[----:B------:R-:W4:Y:S01]  /*3c40*/  SHFL.IDX PT, R75, R12, R198, 0x1f ;  /* 0x00001fc60c4b7589 */ /* 0x000f2200000e0000 */
[--C-:B------:R-:W-:Y:S01]  /*3c50*/  FADD.FTZ R33, R33, -R230.reuse ;  /* 0x800000e621217221 */ /* 0x100fe20000010000 */
[----:B------:R-:W-:Y:S01]  /*3c60*/  FADD.FTZ R35, R35, -R230 ;  /* 0x800000e623237221 */ /* 0x000fe20000010000 */
[----:B------:R-:W-:Y:S01]  /*3c70*/  FADD.FTZ R36, R36, -R229 ;  /* 0x800000e524247221 */ /* 0x000fe20000010000 */
[----:B--2---:R-:W-:Y:S01]  /*3c80*/  FMUL.FTZ R73, R209, R34 ;  /* 0x00000022d1497220 */ /* 0x004fe20000410000 */
[----:B------:R-:W-:Y:S01]  /*3c90*/  FFMA.FTZ R34, -R74, R74, 1 ;  /* 0x3f8000004a227423 */ /* 0x000fe2000001014a */
[----:B-----5:R-:W-:Y:S01]  /*3ca0*/  FMUL.FTZ R33, R93, R33 ;  /* 0x000000215d217220 */ /* 0x020fe20000410000 */
[----:B------:R-:W2:Y:S01]  /*3cb0*/  MUFU.EX2 R18, R221 ;  /* 0x000000dd00127308 */ /* 0x000ea20000000800 */
[----:B-1----:R-:W-:Y:S01]  /*3cc0*/  FMUL.FTZ R35, R208, R35 ;  /* 0x00000023d0237220 */ /* 0x002fe20000410000 */
        /* <DEDUP_REMOVED lines=8> */
[----:B------:R-:W1:Y:S01]  /*3d50*/  SHFL.IDX PT, R73, R12, R6, 0x1f ;  /* 0x00001f060c497589 */ /* 0x000e6200000e0000 */
[----:B------:R-:W-:Y:S03]  /*3d60*/  MUFU.EX2 R203, R203 ;  /* 0x000000cb00cb7308 */ /* 0x000fe60000000800 */
[----:B------:R-:W-:Y:S04]  /*3d70*/  SHFL.IDX PT, R28, R12, R192, 0x1f ;  /* 0x00001fc00c1c7589 */ /* 0x000fe800000e0000 */
[----:B------:R-:W5:Y:S01]  /*3d80*/  SHFL.IDX PT, R79, R12, R117, 0x1f ;  /* 0x00001f750c4f7589 */ /* 0x000f6200000e0000 */
[----:B----4-:R-:W-:Y:S01]  /*3d90*/  FADD.FTZ R54, R54, -R75 ;  /* 0x8000004b36367221 */ /* 0x010fe20000010000 */
[----:B------:R-:W-:Y:S01]  /*3da0*/  FFMA.FTZ R87, -R87, R87, 1 ;  /* 0x3f80000057577423 */ /* 0x000fe20000010157 */
[----:B------:R-:W-:Y:S01]  /*3db0*/  MUFU.EX2 R218, R218 ;  /* 0x000000da00da7308 */ /* 0x000fe20000000800 */
[----:B------:R-:W4:Y:S04]  /*3dc0*/  SHFL.IDX PT, R77, R12, R199, 0x1f ;  /* 0x00001fc70c4d7589 */ /* 0x000f2800000e0000 */
[----:B------:R-:W-:Y:S03]  /*3dd0*/  SHFL.IDX PT, R76, R12, R197, 0x1f ;  /* 0x00001fc50c4c7589 */ /* 0x000fe600000e0000 */
[----:B------:R-:W-:Y:S01]  /*3de0*/  MUFU.EX2 R92, R92 ;  /* 0x0000005c005c7308 */ /* 0x000fe20000000800 */
[----:B------:R2:W-:Y:S01]  /*3df0*/  SHFL.IDX PT, R74, R12, R200, 0x1f ;  /* 0x00001fc80c4a7589 */ /* 0x0005e200000e0000 */
[----:B------:R-:W-:Y:S01]  /*3e00*/  FFMA.FTZ R83, -R83, R83, 1 ;  /* 0x3f80000053537423 */ /* 0x000fe20000010153 */
[----:B------:R-:W-:-:S05]  /*3e10*/  FFMA.FTZ R84, -R84, R84, 1 ;  /* 0x3f80000054547423 */ /* 0x000fca0000010154 */
[----:B------:R-:W-:Y:S01]  /*3e20*/  MUFU.EX2 R100, R100 ;  /* 0x0000006400647308 */ /* 0x000fe20000000800 */
[----:B--2---:R-:W-:Y:S01]  /*3e30*/  FADD.FTZ R12, R45, -R72 ;  /* 0x800000482d0c7221 */ /* 0x004fe20000010000 */
[----:B------:R-:W-:Y:S02]  /*3e40*/  FADD.FTZ R45, R52, -R75 ;  /* 0x8000004b342d7221 */ /* 0x000fe40000010000 */
[----:B------:R-:W2:Y:S01]  /*3e50*/  LDS R75, [R11+0x380] ;  /* 0x000380000b4b7984 */ /* 0x000ea20000000800 */
[----:B------:R-:W-:-:S03]  /*3e60*/  FMUL.FTZ R27, R18, R232 ;  /* 0x000000e8121b7220 */ /* 0x000fc60000410000 */
[----:B------:R-:W-:Y:S01]  /*3e70*/  MUFU.EX2 R213, R213 ;  /* 0x000000d500d57308 */ /* 0x000fe20000000800 */
[----:B------:R-:W-:-:S07]  /*3e80*/  FMUL.FTZ R30, R30, R27 ;  /* 0x0000001b1e1e7220 */ /* 0x000fce0000410000 */
[----:B------:R-:W4:Y:S01]  /*3e90*/  MUFU.EX2 R27, R205 ;  /* 0x000000cd001b7308 */ /* 0x000f220000000800 */
[----:B------:R-:W-:Y:S01]  /*3ea0*/  FADD.FTZ R38, R38, -R229 ;  /* 0x800000e526267221 */ /* 0x000fe20000010000 */
[--C-:B-1----:R-:W-:Y:S01]  /*3eb0*/  FADD.FTZ R40, R40, -R73.reuse ;  /* 0x8000004928287221 */ /* 0x102fe20000010000 */
[----:B------:R-:W-:Y:S01]  /*3ec0*/  FADD.FTZ R73, R42, -R73 ;  /* 0x800000492a497221 */ /* 0x000fe20000010000 */
[----:B------:R-:W-:Y:S01]  /*3ed0*/  FMUL.FTZ R39, R207, R39 ;  /* 0x00000027cf277220 */ /* 0x000fe20000410000 */
[----:B------:R-:W-:Y:S01]  /*3ee0*/  FADD.FTZ R72, R47, -R72 ;  /* 0x800000482f487221 */ /* 0x000fe20000010000 */
[--C-:B-----5:R-:W-:Y:S01]  /*3ef0*/  FADD.FTZ R44, R44, -R79.reuse ;  /* 0x8000004f2c2c7221 */ /* 0x120fe20000010000 */
[----:B------:R-:W-:Y:S01]  /*3f00*/  FFMA.FTZ R42, -R81, R81, 1 ;  /* 0x3f800000512a7423 */ /* 0x000fe20000010151 */
[----:B------:R-:W-:Y:S01]  /*3f10*/  FMUL.FTZ R47, R17, R40 ;  /* 0x00000028112f7220 */ /* 0x000fe20000410000 */
[----:B------:R-:W-:Y:S01]  /*3f20*/  FADD.FTZ R79, R46, -R79 ;  /* 0x8000004f2e4f7221 */ /* 0x000fe20000010000 */
[----:B------:R-:W1:Y:S01]  /*3f30*/  MUFU.EX2 R101, R101 ;  /* 0x0000006500657308 */ /* 0x000e620000000800 */
[----:B----4-:R-:W-:-:S07]  /*3f40*/  FMUL.FTZ R38, R27, R38 ;  /* 0x000000261b267220 */ /* 0x010fce0000410000 */
[----:B------:R-:W-:Y:S01]  /*3f50*/  MUFU.EX2 R217, R217 ;  /* 0x000000d900d97308 */ /* 0x000fe20000000800 */
[----:B------:R-:W-:Y:S01]  /*3f60*/  FMUL.FTZ R35, R35, R38 ;  /* 0x0000002623237220 */ /* 0x000fe20000410000 */
[----:B------:R-:W-:Y:S01]  /*3f70*/  FFMA.FTZ R38, -R80, R80, 1 ;  /* 0x3f80000050267423 */ /* 0x000fe20000010150 */
[----:B------:R-:W-:Y:S01]  /*3f80*/  FMUL.FTZ R40, R206, R73 ;  /* 0x00000049ce287220 */ /* 0x000fe20000410000 */
[----:B------:R-:W-:Y:S01]  /*3f90*/  FMUL.FTZ R42, R42, R47 ;  /* 0x0000002f2a2a7220 */ /* 0x000fe20000410000 */
[----:B------:R-:W-:Y:S01]  /*3fa0*/  FMUL.FTZ R46, R15, R44 ;  /* 0x0000002c0f2e7220 */ /* 0x000fe20000410000 */
[----:B------:R-:W-:Y:S01]  /*3fb0*/  FMUL.FTZ R38, R38, R39 ;  /* 0x0000002726267220 */ /* 0x000fe20000410000 */
[----:B------:R-:W-:Y:S01]  /*3fc0*/  FADD.FTZ R39, R48, -R77 ;  /* 0x8000004d30277221 */ /* 0x000fe20000010000 */
[----:B------:R-:W-:Y:S01]  /*3fd0*/  FMUL.FTZ R48, R204, R79 ;  /* 0x0000004fcc307220 */ /* 0x000fe20000410000 */
[----:B------:R-:W-:Y:S01]  /*3fe0*/  MUFU.EX2 R103, R103 ;  /* 0x0000006700677308 */ /* 0x000fe20000000800 */
[----:B--2---:R-:W2:Y:S01]  /*3ff0*/  SHFL.IDX PT, R73, R75, R6, 0x1f ;  /* 0x00001f064b497589 */ /* 0x004ea200000e0000 */
[----:B------:R-:W-:Y:S01]  /*4000*/  FFMA.FTZ R44, -R86, R86, 1 ;  /* 0x3f800000562c7423 */ /* 0x000fe20000010156 */
[----:B------:R-:W-:Y:S01]  /*4010*/  FMUL.FTZ R47, R97, R12 ;  /* 0x0000000c612f7220 */ /* 0x000fe20000410000 */
[--C-:B------:R-:W-:Y:S01]  /*4020*/  FADD.FTZ R41, R41, -R28.reuse ;  /* 0x8000001c29297221 */ /* 0x100fe20000010000 */
[----:B------:R-:W4:Y:S01]  /*4030*/  SHFL.IDX PT, R118, R75, R118, 0x1f ;  /* 0x00001f764b767589 */ /* 0x000f2200000e0000 */
[----:B------:R-:W-:Y:S01]  /*4040*/  FADD.FTZ R43, R43, -R28 ;  /* 0x8000001c2b2b7221 */ /* 0x000fe20000010000 */
[----:B------:R-:W-:Y:S01]  /*4050*/  FADD.FTZ R28, R49, -R76 ;  /* 0x8000004c311c7221 */ /* 0x000fe20000010000 */
[----:B------:R-:W-:Y:S01]  /*4060*/  FMUL.FTZ R12, R87, R48 ;  /* 0x00000030570c7220 */ /* 0x000fe20000410000 */
[----:B------:R-:W5:Y:S01]  /*4070*/  SHFL.IDX PT, R192, R75, R192, 0x1f ;  /* 0x00001fc04bc07589 */ /* 0x000f6200000e0000 */
[----:B------:R-:W-:Y:S01]  /*4080*/  FMUL.FTZ R44, R44, R47 ;  /* 0x0000002f2c2c7220 */ /* 0x000fe20000410000 */
[----:B------:R-:W-:Y:S01]  /*4090*/  FFMA.FTZ R47, -R89, R89, 1 ;  /* 0x3f800000592f7423 */ /* 0x000fe20000010159 */
[----:B------:R-:W-:Y:S01]  /*40a0*/  FMUL.FTZ R48, R98, R39 ;  /* 0x0000002762307220 */ /* 0x000fe20000410000 */
[----:B------:R-:W-:Y:S01]  /*40b0*/  FMUL.FTZ R43, R202, R43 ;  /* 0x0000002bca2b7220 */ /* 0x000fe20000410000 */
[----:B------:R-:W-:Y:S01]  /*40c0*/  FMUL.FTZ R39, R99, R28 ;  /* 0x0000001c63277220 */ /* 0x000fe20000410000 */
[----:B------:R-:W-:Y:S01]  /*40d0*/  FMUL.FTZ R72, R203, R72 ;  /* 0x00000048cb487220 */ /* 0x000fe20000410000 */
[----:B------:R-:W-:Y:S01]  /*40e0*/  FMUL.FTZ R47, R47, R48 ;  /* 0x000000302f2f7220 */ /* 0x000fe20000410000 */
[----:B------:R-:W5:Y:S01]  /*40f0*/  SHFL.IDX PT, R117, R75, R117, 0x1f ;  /* 0x00001f754b757589 */ /* 0x000f6200000e0000 */
[----:B------:R-:W-:Y:S01]  /*4100*/  FFMA.FTZ R49, -R88, R88, 1 ;  /* 0x3f80000058317423 */ /* 0x000fe20000010158 */
[----:B------:R-:W-:Y:S01]  /*4110*/  FFMA.FTZ R48, -R90, R90, 1 ;  /* 0x3f8000005a307423 */ /* 0x000fe2000001015a */
[----:B------:R-:W5:Y:S01]  /*4120*/  MUFU.EX2 R214, R214 ;  /* 0x000000d600d67308 */ /* 0x000f620000000800 */
[----:B------:R-:W5:Y:S01]  /*4130*/  SHFL.IDX PT, R199, R75, R199, 0x1f ;  /* 0x00001fc74bc77589 */ /* 0x000f6200000e0000 */
[----:B------:R-:W-:-:S03]  /*4140*/  FMUL.FTZ R11, R84, R43 ;  /* 0x0000002b540b7220 */ /* 0x000fc60000410000 */
[----:B------:R-:W5:Y:S01]  /*4150*/  SHFL.IDX PT, R28, R75, R197, 0x1f ;  /* 0x00001fc54b1c7589 */ /* 0x000f6200000e0000 */
[----:B------:R-:W-:Y:S01]  /*4160*/  FMUL.FTZ R40, R83, R40 ;  /* 0x0000002853287220 */ /* 0x000fe20000410000 */
[----:B------:R-:W-:Y:S01]  /*4170*/  FFMA.FTZ R43, -R85, R85, 1 ;  /* 0x3f800000552b7423 */ /* 0x000fe20000010155 */
[----:B------:R-:W-:Y:S01]  /*4180*/  FADD.FTZ R77, R50, -R77 ;  /* 0x8000004d324d7221 */ /* 0x000fe20000010000 */
[----:B------:R-:W-:Y:S01]  /*4190*/  FMUL.FTZ R49, R49, R72 ;  /* 0x0000004831317220 */ /* 0x000fe20000410000 */
[----:B------:R-:W-:Y:S01]  /*41a0*/  FMUL.FTZ R48, R48, R39 ;  /* 0x0000002730307220 */ /* 0x000fe20000410000 */
[----:B------:R-:W3:Y:S01]  /*41b0*/  SHFL.IDX PT, R83, R75, R198, 0x1f ;  /* 0x00001fc64b537589 */ /* 0x000ee200000e0000 */
[----:B------:R-:W5:Y:S03]  /*41c0*/  MUFU.EX2 R39, R216 ;  /* 0x000000d800277308 */ /* 0x000f660000000800 */
[----:B------:R-:W3:Y:S01]  /*41d0*/  SHFL.IDX PT, R200, R75, R200, 0x1f ;  /* 0x00001fc84bc87589 */ /* 0x000ee200000e0000 */
[----:B------:R-:W-:Y:S01]  /*41e0*/  FMUL.FTZ R43, R43, R46 ;  /* 0x0000002e2b2b7220 */ /* 0x000fe20000410000 */
[----:B------:R-:W-:-:S03]  /*41f0*/  FFMA.FTZ R46, -R91, R91, 1 ;  /* 0x3f8000005b2e7423 */ /* 0x000fc6000001015b */
[----:B------:R-:W5:Y:S01]  /*4200*/  MUFU.EX2 R72, R211 ;  /* 0x000000d300487308 */ /* 0x000f620000000800 */
[----:B------:R-:W-:Y:S01]  /*4210*/  FMUL.FTZ R77, R218, R77 ;  /* 0x0000004dda4d7220 */ /* 0x000fe20000410000 */
[----:B------:R-:W-:Y:S01]  /*4220*/  FFMA.FTZ R78, -R78, R78, 1 ;  /* 0x3f8000004e4e7423 */ /* 0x000fe2000001014e */
[----:B------:R-:W-:-:S05]  /*4230*/  FMUL.FTZ R37, R92, R37 ;  /* 0x000000255c257220 */ /* 0x000fca0000410000 */
[----:B------:R-:W5:Y:S01]  /*4240*/  MUFU.EX2 R210, R210 ;  /* 0x000000d200d27308 */ /* 0x000f620000000800 */
[----:B------:R-:W-:Y:S01]  /*4250*/  FFMA.FTZ R50, -R185, R185, 1 ;  /* 0x3f800000b9327423 */ /* 0x000fe200000101b9 */
[----:B------:R-:W-:Y:S01]  /*4260*/  FMUL.FTZ R45, R100, R45 ;  /* 0x0000002d642d7220 */ /* 0x000fe20000410000 */
[----:B------:R-:W-:Y:S01]  /*4270*/  FMUL.FTZ R46, R46, R77 ;  /* 0x0000004d2e2e7220 */ /* 0x000fe20000410000 */
[----:B------:R-:W-:Y:S01]  /*4280*/  FFMA.FTZ R187, -R187, R187, 1 ;  /* 0x3f800000bbbb7423 */ /* 0x000fe200000101bb */
[----:B------:R-:W-:Y:S01]  /*4290*/  FMUL.FTZ R54, R213, R54 ;  /* 0x00000036d5367220 */ /* 0x000fe20000410000 */
[--C-:B--2---:R-:W-:Y:S02]  /*42a0*/  FADD.FTZ R56, R56, -R73.reuse ;  /* 0x8000004938387221 */ /* 0x104fe40000010000 */
[----:B------:R-:W2:Y:S01]  /*42b0*/  MUFU.EX2 R220, R220 ;  /* 0x000000dc00dc7308 */ /* 0x000ea20000000800 */
[----:B------:R-:W-:Y:S01]  /*42c0*/  FADD.FTZ R77, R58, -R73 ;  /* 0x800000493a4d7221 */ /* 0x000fe20000010000 */
[----:B------:R-:W-:Y:S01]  /*42d0*/  FMUL.FTZ R37, R78, R37 ;  /* 0x000000254e257220 */ /* 0x000fe20000410000 */
[----:B------:R-:W-:-:S05]  /*42e0*/  FMUL.FTZ R50, R50, R45 ;  /* 0x0000002d32327220 */ /* 0x000fca0000410000 */
[----:B------:R-:W2:Y:S01]  /*42f0*/  MUFU.EX2 R222, R222 ;  /* 0x000000de00de7308 */ /* 0x000ea20000000800 */
[----:B----4-:R-:W-:Y:S01]  /*4300*/  FADD.FTZ R78, R61, -R118 ;  /* 0x800000763d4e7221 */ /* 0x010fe20000010000 */
[----:B------:R-:W-:Y:S01]  /*4310*/  FMUL.FTZ R45, R187, R54 ;  /* 0x00000036bb2d7220 */ /* 0x000fe20000410000 */
[----:B-1----:R-:W-:-:S05]  /*4320*/  FMUL.FTZ R61, R101, R56 ;  /* 0x00000038653d7220 */ /* 0x002fca0000410000 */
[----:B------:R-:W1:Y:S01]  /*4330*/  MUFU.EX2 R119, R119 ;  /* 0x0000007700777308 */ /* 0x000e620000000800 */
[----:B-----5:R-:W-:Y:S01]  /*4340*/  FADD.FTZ R79, R57, -R192 ;  /* 0x800000c0394f7221 */ /* 0x020fe20000010000 */
[----:B------:R-:W-:Y:S01]  /*4350*/  FFMA.FTZ R54, -R189, R189, 1 ;  /* 0x3f800000bd367423 */ /* 0x000fe200000101bd */
[----:B------:R-:W-:Y:S01]  /*4360*/  FFMA.FTZ R73, -R106, R106, 1 ;  /* 0x3f8000006a497423 */ /* 0x000fe2000001016a */
[----:B------:R-:W-:-:S04]  /*4370*/  FMUL.FTZ R56, R214, R77 ;  /* 0x0000004dd6387220 */ /* 0x000fc80000410000 */
[----:B------:R-:W4:Y:S01]  /*4380*/  MUFU.EX2 R102, R102 ;  /* 0x0000006600667308 */ /* 0x000f220000000800 */
[----:B------:R-:W-:Y:S01]  /*4390*/  FADD.FTZ R76, R51, -R76 ;  /* 0x8000004c334c7221 */ /* 0x000fe20000010000 */
[----:B------:R-:W-:Y:S01]  /*43a0*/  FADD.FTZ R192, R59, -R192 ;  /* 0x800000c03bc07221 */ /* 0x000fe20000010000 */
[----:B------:R-:W-:Y:S01]  /*43b0*/  FADD.FTZ R81, R63, -R118 ;  /* 0x800000763f517221 */ /* 0x000fe20000010000 */
[----:B------:R-:W-:-:S04]  /*43c0*/  FADD.FTZ R55, R55, -R74 ;  /* 0x8000004a37377221 */ /* 0x000fc80000010000 */
[----:B------:R-:W-:Y:S01]  /*43d0*/  MUFU.EX2 R228, R228 ;  /* 0x000000e400e47308 */ /* 0x000fe20000000800 */
[----:B------:R-:W-:Y:S01]  /*43e0*/  FADD.FTZ R53, R53, -R74 ;  /* 0x8000004a35357221 */ /* 0x000fe20000010000 */
[----:B------:R-:W-:-:S06]  /*43f0*/  FMUL.FTZ R54, R54, R61 ;  /* 0x0000003d36367220 */ /* 0x000fcc0000410000 */
[----:B------:R-:W-:Y:S01]  /*4400*/  MUFU.EX2 R225, R225 ;  /* 0x000000e100e17308 */ /* 0x000fe20000000800 */
[----:B------:R-:W-:-:S07]  /*4410*/  FMUL.FTZ R73, R73, R56 ;  /* 0x0000003849497220 */ /* 0x000fce0000410000 */
[----:B------:R-:W5:Y:S01]  /*4420*/  MUFU.EX2 R215, R215 ;  /* 0x000000d700d77308 */ /* 0x000f620000000800 */
[----:B------:R-:W-:Y:S01]  /*4430*/  FFMA.FTZ R51, -R184, R184, 1 ;  /* 0x3f800000b8337423 */ /* 0x000fe200000101b8 */
[----:B------:R-:W-:-:S06]  /*4440*/  FMUL.FTZ R76, R217, R76 ;  /* 0x0000004cd94c7220 */ /* 0x000fcc0000410000 */
[----:B------:R-:W5:Y:S01]  /*4450*/  MUFU.EX2 R212, R212 ;  /* 0x000000d400d47308 */ /* 0x000f620000000800 */
[----:B------:R-:W-:Y:S01]  /*4460*/  FFMA.FTZ R74, -R107, R107, 1 ;  /* 0x3f8000006b4a7423 */ /* 0x000fe2000001016b */
[----:B------:R-:W-:-:S06]  /*4470*/  FMUL.FTZ R61, R39, R192 ;  /* 0x000000c0273d7220 */ /* 0x000fcc0000410000 */
[----:B------:R-:W5:Y:S01]  /*4480*/  MUFU.EX2 R223, R223 ;  /* 0x000000df00df7308 */ /* 0x000f620000000800 */
[----:B------:R-:W-:Y:S01]  /*4490*/  FFMA.FTZ R111, -R111, R111, 1 ;  /* 0x3f8000006f6f7423 */ /* 0x000fe2000001016f */
[----:B------:R-:W-:-:S06]  /*44a0*/  FMUL.FTZ R56, R72, R81 ;  /* 0x0000005148387220 */ /* 0x000fcc0000410000 */
[----:B------:R-:W5:Y:S01]  /*44b0*/  MUFU.EX2 R227, R227 ;  /* 0x000000e300e37308 */ /* 0x000f620000000800 */
[----:B------:R-:W-:-:S07]  /*44c0*/  FFMA.FTZ R52, -R188, R188, 1 ;  /* 0x3f800000bc347423 */ /* 0x000fce00000101bc */
[----:B------:R-:W5:Y:S01]  /*44d0*/  MUFU.EX2 R226, R226 ;  /* 0x000000e200e27308 */ /* 0x000f620000000800 */
[----:B------:R-:W-:Y:S01]  /*44e0*/  FMUL.FTZ R55, R210, R55 ;  /* 0x00000037d2377220 */ /* 0x000fe20000410000 */
[----:B------:R-:W-:Y:S01]  /*44f0*/  FADD.FTZ R60, R60, -R117 ;  /* 0x800000753c3c7221 */ /* 0x000fe20000010000 */
[----:B------:R-:W-:Y:S01]  /*4500*/  FADD.FTZ R57, R64, -R199 ;  /* 0x800000c740397221 */ /* 0x000fe20000010000 */
[----:B------:R-:W-:Y:S01]  /*4510*/  FADD.FTZ R65, R65, -R28 ;  /* 0x8000001c41417221 */ /* 0x000fe20000010000 */
[----:B------:R-:W-:Y:S01]  /*4520*/  FADD.FTZ R25, R25, -R234 ;  /* 0x800000ea19197221 */ /* 0x000fe20000010000 */
[----:B------:R-:W-:Y:S01]  /*4530*/  FMUL.FTZ R51, R51, R76 ;  /* 0x0000004c33337220 */ /* 0x000fe20000410000 */
[----:B------:R-:W-:Y:S01]  /*4540*/  FMUL.FTZ R74, R74, R61 ;  /* 0x0000003d4a4a7220 */ /* 0x000fe20000410000 */
[----:B------:R-:W-:Y:S01]  /*4550*/  FMUL.FTZ R111, R111, R56 ;  /* 0x000000386f6f7220 */ /* 0x000fe20000410000 */
[----:B------:R-:W-:Y:S01]  /*4560*/  FMUL.FTZ R52, R52, R55 ;  /* 0x0000003734347220 */ /* 0x000fe20000410000 */
[----:B------:R-:W-:Y:S01]  /*4570*/  FADD.FTZ R64, R67, -R28 ;  /* 0x8000001c43407221 */ /* 0x000fe20000010000 */
[----:B------:R-:W-:Y:S01]  /*4580*/  FFMA.FTZ R76, -R108, R108, 1 ;  /* 0x3f8000006c4c7423 */ /* 0x000fe2000001016c */
[----:B------:R-:W-:Y:S01]  /*4590*/  FMUL.FTZ R61, R103, R60 ;  /* 0x0000003c673d7220 */ /* 0x000fe20000410000 */
[----:B------:R-:W-:Y:S01]  /*45a0*/  FFMA.FTZ R112, -R112, R112, 1 ;  /* 0x3f80000070707423 */ /* 0x000fe20000010170 */
[----:B------:R-:W-:Y:S01]  /*45b0*/  FFMA.FTZ R191, -R191, R191, 1 ;  /* 0x3f800000bfbf7423 */ /* 0x000fe200000101bf */
[----:B--2---:R-:W-:Y:S01]  /*45c0*/  FMUL.FTZ R57, R220, R57 ;  /* 0x00000039dc397220 */ /* 0x004fe20000410000 */
[----:B------:R-:W-:Y:S01]  /*45d0*/  FMUL.FTZ R56, R222, R65 ;  /* 0x00000041de387220 */ /* 0x000fe20000410000 */
[----:B-1----:R-:W-:Y:S01]  /*45e0*/  FMUL.FTZ R224, R119, R25 ;  /* 0x0000001977e07220 */ /* 0x002fe20000410000 */
[----:B------:R-:W-:Y:S01]  /*45f0*/  FADD.FTZ R62, R62, -R117 ;  /* 0x800000753e3e7221 */ /* 0x000fe20000010000 */
[----:B---3--:R-:W-:Y:S01]  /*4600*/  FADD.FTZ R55, R68, -R83 ;  /* 0x8000005344377221 */ /* 0x008fe20000010000 */
        /* <DEDUP_REMOVED lines=9> */
[----:B----4-:R-:W-:Y:S01]  /*46a0*/  FMUL.FTZ R58, R102, R79 ;  /* 0x0000004f663a7220 */ /* 0x010fe20000410000 */
[----:B------:R-:W-:Y:S01]  /*46b0*/  FMUL.FTZ R76, R76, R61 ;  /* 0x0000003d4c4c7220 */ /* 0x000fe20000410000 */
[----:B------:R-:W-:Y:S01]  /*46c0*/  FMUL.FTZ R112, R112, R57 ;  /* 0x0000003970707220 */ /* 0x000fe20000410000 */
[----:B------:R-:W-:Y:S01]  /*46d0*/  FMUL.FTZ R191, R191, R56 ;  /* 0x00000038bfbf7220 */ /* 0x000fe20000410000 */
[----:B------:R-:W-:Y:S01]  /*46e0*/  FMUL.FTZ R25, R219, R224 ;  /* 0x000000e0db197220 */ /* 0x000fe20000410000 */
[----:B------:R-:W-:Y:S01]  /*46f0*/  FFMA.FTZ R109, -R109, R109, 1 ;  /* 0x3f8000006d6d7423 */ /* 0x000fe2000001016d */
[----:B------:R-:W-:Y:S01]  /*4700*/  FFMA.FTZ R110, -R110, R110, 1 ;  /* 0x3f8000006e6e7423 */ /* 0x000fe2000001016e */
[----:B-----5:R-:W-:Y:S01]  /*4710*/  FMUL.FTZ R63, R215, R62 ;  /* 0x0000003ed73f7220 */ /* 0x020fe20000410000 */
        /* <DEDUP_REMOVED lines=114> */
[----:B------:R-:W-:-:S04]  /*4e40*/  VIADD R12, R16, 0x1a800 ;  /* 0x0001a800100c7836 */ /* 0x000fc80000000000 */
        /* <DEDUP_REMOVED lines=168> */
.L_x_3048:
[----:B------:R-:W-:Y:S01]  /*58d0*/  IMAD R9, R0, 0x300, R9 ;  /* 0x0000030000097824 */ /* 0x000fe200078e0209 */
        /* <DEDUP_REMOVED lines=55> */
.L_x_3049:
[----:B------:R-:W-:Y:S01]  /*5c50*/  UIADD3 UR45, UR45, 0x1, URZ ;  /* 0x000000012d2d7890 */ /* 0x000fe2000fffe03f */
[----:B------:R-:W-:Y:S01]  /*5c60*/  VIADD R8, R8, 0x26820 ;  /* 0x0002682008087836 */ /* 0x000fe20000000000 */
[----:B------:R-:W-:-:S04]  /*5c70*/  IADD3 R0, R0, 0x1, RZ ;  /* 0x0000000100007810 */ /* 0x000fc80007ffe0ff */
[----:B------:R-:W-:Y:S02]  /*5c80*/  ISETP.LE.AND P1, PT, R10, UR45, PT ;  /* 0x0000002d0a007c0c */ /* 0x000fe4000bf23270 */
[C---:B------:R-:W-:Y:S02]  /*5c90*/  ISETP.NE.AND P0, PT, R0.reuse, 0x2, PT ;  /* 0x000000020000780c */ /* 0x040fe40003f05270 */
[----:B------:R-:W-:Y:S02]  /*5ca0*/  PRMT R8, RZ, 0x654, R8 ;  /* 0x00000654ff087816 */ /* 0x000fe40000000008 */
[----:B-1----:R-:W-:Y:S02]  /*5cb0*/  SEL R9, RZ, 0x1, P0 ;  /* 0x00000001ff097807 */ /* 0x002fe40000000000 */
[----:B------:R2:W-:Y:S01]  /*5cc0*/  SYNCS.ARRIVE.TRANS64.RED.A1T0 RZ, [R8+URZ], RZ ;  /* 0x000000ff08ff79a7 */ /* 0x0005e2000810043f */
[----:B------:R-:W-:Y:S02]  /*5cd0*/  SEL R0, R0, RZ, P0 ;  /* 0x000000ff00007207 */ /* 0x000fe40000000000 */
[----:B------:R-:W-:-:S02]  /*5ce0*/  LOP3.LUT R4, R4, R9, RZ, 0x3c, !PT ;  /* 0x0000000904047212 */ /* 0x000fc400078e3cff */
[----:B------:R-:W-:Y:S05]  /*5cf0*/  @!P1 BRA `(.L_x_3050) ;  /* 0xffffffc000789947 */ /* 0x000fea000383ffff */
.L_x_3039:
[----:B------:R-:W-:-:S06]  /*5d00*/  UISETP.GE.AND UP0, UPT, UR45, UR44, UPT ;  /* 0x0000002c2d00728c */ /* 0x000fcc000bf06270 */
[----:B------:R-:W-:-:S13]  /*5d10*/  PLOP3.LUT P0, PT, PT, PT, UP0, 0x80, 0x0 ;  /* 0x000000000000781c */ /* 0x000fda0003f0f008 */
[----:B------:R-:W-:Y:S05]  /*5d20*/  @P0 BRA `(.L_x_3051) ;  /* 0x0000004000580947 */ /* 0x000fea0003800000 */
[----:B------:R-:W3:Y:S04]  /*5d30*/  LDL.LU R14, [R1+0x14] ;  /* 0x00001400010e7983 */ /* 0x000ee80000300800 */
[----:B------:R-:W4:Y:S01]  /*5d40*/  LDL.LU R12, [R1+0x8] ;  /* 0x00000800010c7983 */ /* 0x000f220000300800 */
[----:B------:R-:W-:Y:S01]  /*5d50*/  UIMAD UR4, UR37, -0x80, UR42 ;  /* 0xffffff80250478a4 */ /* 0x000fe2000f8e022a */
[----:B------:R-:W-:Y:S01]  /*5d60*/  IMAD.MOV.U32 R185, RZ, RZ, 0x40000040 ;  /* 0x40000040ffb97424 */ /* 0x000fe200078e00ff */
[----:B------:R-:W-:Y:S01]  /*5d70*/  MOV R189, 0x40000040 ;  /* 0x4000004000bd7802 */ /* 0x000fe20000000f00 */
[----:B------:R-:W5:Y:S01]  /*5d80*/  S2R R6, SR_TID.X ;  /* 0x0000000000067919 */ /* 0x000f620000002100 */
[----:B------:R-:W-:Y:S02]  /*5d90*/  IMAD.MOV.U32 R187, RZ, RZ, 0x40000040 ;  /* 0x40000040ffbb7424 */ /* 0x000fe400078e00ff */
[----:B------:R-:W-:-:S02]  /*5da0*/  IMAD.MOV.U32 R191, RZ, RZ, 0x40000040 ;  /* 0x40000040ffbf7424 */ /* 0x000fc400078e00ff */
[----:B------:R-:W-:Y:S02]  /*5db0*/  IMAD.MOV.U32 R193, RZ, RZ, 0x40000040 ;  /* 0x40000040ffc17424 */ /* 0x000fe400078e00ff */
[----:B-----5:R-:W-:-:S05]  /*5dc0*/  VIADD R6, R6, 0xffffff80 ;  /* 0xffffff8006067836 */ /* 0x020fca0000000000 */
[----:B------:R-:W-:-:S04]  /*5dd0*/  SHF.R.S32.HI R7, RZ, 0x1f, R6 ;  /* 0x0000001fff077819 */ /* 0x000fc80000011406 */
[CC--:B------:R-:W-:Y:S02]  /*5de0*/  LEA.HI R9, R7.reuse, R6.reuse, RZ, 0x5 ;  /* 0x0000000607097211 */ /* 0x0c0fe400078f28ff */
[-C--:B--2---:R-:W-:Y:S02]  /*5df0*/  LEA.HI R8, R7, R6.reuse, RZ, 0x7 ;  /* 0x0000000607087211 */ /* 0x084fe400078f38ff */
[----:B------:R-:W-:Y:S02]  /*5e00*/  LOP3.LUT R9, R9, 0xffffffe0, RZ, 0xc0, !PT ;  /* 0xffffffe009097812 */ /* 0x000fe400078ec0ff */
[----:B------:R-:W-:Y:S02]  /*5e10*/  LEA.HI R11, R7, R6, RZ, 0x2 ;  /* 0x00000006070b7211 */ /* 0x000fe400078f10ff */
[----:B------:R-:W-:Y:S01]  /*5e20*/  LOP3.LUT R7, R8, 0xffffff80, RZ, 0xc0, !PT ;  /* 0xffffff8008077812 */ /* 0x000fe200078ec0ff */
[----:B------:R-:W-:Y:S01]  /*5e30*/  IMAD.IADD R10, R6, 0x1, -R9 ;  /* 0x00000001060a7824 */ /* 0x000fe200078e0a09 */
[----:B-1----:R-:W-:-:S02]  /*5e40*/  LOP3.LUT R13, R11, 0xfffffffc, RZ, 0xc0, !PT ;  /* 0xfffffffc0b0d7812 */ /* 0x002fc400078ec0ff */
[----:B------:R-:W-:Y:S01]  /*5e50*/  SHF.R.S32.HI R8, RZ, 0x7, R8 ;  /* 0x00000007ff087819 */ /* 0x000fe20000011408 */
[C---:B------:R-:W-:Y:S01]  /*5e60*/  IMAD.IADD R9, R6.reuse, 0x1, -R7 ;  /* 0x0000000106097824 */ /* 0x040fe200078e0a07 */
[----:B------:R-:W-:Y:S02]  /*5e70*/  SHF.R.S32.HI R11, RZ, 0x1f, R10 ;  /* 0x0000001fff0b7819 */ /* 0x000fe4000001140a */
[----:B------:R-:W-:Y:S02]  /*5e80*/  IADD3 R7, R6, -R13, RZ ;  /* 0x8000000d06077210 */ /* 0x000fe40007ffe0ff */
[CC--:B------:R-:W-:Y:S02]  /*5e90*/  LEA.HI R6, R11.reuse, R10.reuse, RZ, 0x3 ;  /* 0x0000000a0b067211 */ /* 0x0c0fe400078f18ff */
[----:B------:R-:W-:Y:S02]  /*5ea0*/  LEA.HI R10, R11, R10, RZ, 0x2 ;  /* 0x0000000a0b0a7211 */ /* 0x000fe400078f10ff */
[----:B------:R-:W-:-:S02]  /*5eb0*/  SHF.R.S32.HI R6, RZ, 0x3, R6 ;  /* 0x00000003ff067819 */ /* 0x000fc40000011406 */
[----:B---3--:R-:W-:Y:S01]  /*5ec0*/  LEA.HI R9, R14, R9, RZ, 0x5 ;  /* 0x000000090e097211 */ /* 0x008fe200078f28ff */
[----:B------:R-:W-:-:S03]  /*5ed0*/  IMAD.U32 R14, RZ, RZ, UR4 ;  /* 0x00000004ff0e7e24 */ /* 0x000fc6000f8e00ff */
[----:B------:R-:W-:Y:S02]  /*5ee0*/  SHF.R.S32.HI R13, RZ, 0x5, R9 ;  /* 0x00000005ff0d7819 */ /* 0x000fe40000011409 */
[----:B------:R-:W-:Y:S02]  /*5ef0*/  SHF.R.S32.HI R9, RZ, 0x2, R10 ;  /* 0x00000002ff097819 */ /* 0x000fe4000001140a */
[----:B----4-:R-:W-:Y:S01]  /*5f00*/  SHF.R.S32.HI R11, RZ, 0x2, R12 ;  /* 0x00000002ff0b7819 */ /* 0x010fe2000001140c */
[----:B------:R-:W-:Y:S01]  /*5f10*/  IMAD R17, R13, -0x10, R14 ;  /* 0xfffffff00d117824 */ /* 0x000fe200078e020e */
[----:B------:R-:W-:Y:S01]  /*5f20*/  SHF.R.S32.HI R12, RZ, 0x1f, R12 ;  /* 0x0000001fff0c7819 */ /* 0x000fe2000001140c */
[C---:B------:R-:W-:Y:S01]  /*5f30*/  VIADD R13, R9.reuse, 0x8 ;  /* 0x00000008090d7836 */ /* 0x040fe20000000000 */
[----:B------:R-:W-:Y:S01]  /*5f40*/  LEA.HI R14, R8, R8, RZ, 0x1 ;  /* 0x00000008080e7211 */ /* 0x000fe200078f08ff */
[----:B------:R-:W-:Y:S01]  /*5f50*/  VIADD R19, R9, 0x10 ;  /* 0x0000001009137836 */ /* 0x000fe20000000000 */
[----:B------:R-:W-:-:S02]  /*5f60*/  LEA.HI R12, R12, R11, RZ, 0x3 ;  /* 0x0000000b0c0c7211 */ /* 0x000fc400078f18ff */
[----:B------:R-:W-:Y:S02]  /*5f70*/  LOP3.LUT R15, R14, 0xfffffffe, RZ, 0xc0, !PT ;  /* 0xfffffffe0e0f7812 */ /* 0x000fe400078ec0ff */
[----:B------:R-:W-:Y:S02]  /*5f80*/  LEA.HI R14, R13, R13, RZ, 0x1 ;  /* 0x0000000d0d0e7211 */ /* 0x000fe400078f08ff */
[----:B------:R-:W-:Y:S02]  /*5f90*/  LOP3.LUT R12, R12, 0xfffffff8, RZ, 0xc0, !PT ;  /* 0xfffffff80c0c7812 */ /* 0x000fe400078ec0ff */
[----:B------:R-:W-:Y:S02]  /*5fa0*/  IADD3 R8, R8, -R15, RZ ;  /* 0x8000000f08087210 */ /* 0x000fe40007ffe0ff */
[----:B------:R-:W-:Y:S02]  /*5fb0*/  SHF.R.S32.HI R15, RZ, 0x1, R14 ;  /* 0x00000001ff0f7819 */ /* 0x000fe4000001140e */
[----:B------:R-:W-:Y:S01]  /*5fc0*/  IADD3 R23, R17, R12, -R11 ;  /* 0x0000000c11177210 */ /* 0x000fe20007ffe80b */
[----:B------:R-:W-:Y:S01]  /*5fd0*/  IMAD.HI R11, R6, 0x2aaaaaab, RZ ;  /* 0x2aaaaaab060b7827 */ /* 0x000fe200078e02ff */
[----:B------:R-:W-:-:S02]  /*5fe0*/  LEA.HI R10, R10, R9, RZ, 0x1 ;  /* 0x000000090a0a7211 */ /* 0x000fc400078f08ff */
[----:B------:R-:W-:Y:S01]  /*5ff0*/  LEA.HI R20, R19, R19, RZ, 0x1 ;  /* 0x0000001313147211 */ /* 0x000fe200078f08ff */
[----:B------:R-:W-:Y:S01]  /*6000*/  IMAD.HI R17, R15, 0x2aaaaaab, RZ ;  /* 0x2aaaaaab0f117827 */ /* 0x000fe200078e02ff */
[----:B------:R-:W-:Y:S02]  /*6010*/  SHF.R.U32.HI R12, RZ, 0x1, R11 ;  /* 0x00000001ff0c7819 */ /* 0x000fe4000001160b */
[----:B------:R-:W-:Y:S01]  /*6020*/  LOP3.LUT R10, R10, 0xfffffffe, RZ, 0xc0, !PT ;  /* 0xfffffffe0a0a7812 */ /* 0x000fe200078ec0ff */
[----:B------:R-:W-:Y:S01]  /*6030*/  IMAD R8, R8, -0x40, R23 ;  /* 0xffffffc008087824 */ /* 0x000fe200078e0217 */
[----:B------:R-:W-:Y:S02]  /*6040*/  SHF.R.U32.HI R18, RZ, 0x1, R17 ;  /* 0x00000001ff127819 */ /* 0x000fe40000011611 */
[----:B------:R-:W-:Y:S01]  /*6050*/  LEA.HI R11, R11, R12, RZ, 0x1 ;  /* 0x0000000c0b0b7211 */ /* 0x000fe200078f08ff */
[----:B------:R-:W-:Y:S01]  /*6060*/  IMAD.IADD R10, R9, 0x1, -R10 ;  /* 0x00000001090a7824 */ /* 0x000fe200078e0a0a */
[----:B------:R-:W-:-:S02]  /*6070*/  LEA.HI R18, R17, R18, RZ, 0x1 ;  /* 0x0000001211127211 */ /* 0x000fc400078f08ff */
[----:B------:R-:W-:Y:S01]  /*6080*/  LOP3.LUT R14, R14, 0xfffffffe, RZ, 0xc0, !PT ;  /* 0xfffffffe0e0e7812 */ /* 0x000fe200078ec0ff */
[----:B------:R-:W-:Y:S01]  /*6090*/  IMAD R11, R11, -0xc, R6 ;  /* 0xfffffff40b0b7824 */ /* 0x000fe200078e0206 */
[----:B------:R-:W-:Y:S01]  /*60a0*/  SHF.R.S32.HI R21, RZ, 0x1, R20 ;  /* 0x00000001ff157819 */ /* 0x000fe20000011414 */
[----:B------:R-:W-:Y:S01]  /*60b0*/  IMAD R15, R18, -0xc, R15 ;  /* 0xfffffff4120f7824 */ /* 0x000fe200078e020f */
[----:B------:R-:W-:Y:S01]  /*60c0*/  LOP3.LUT R20, R20, 0xfffffffe, RZ, 0xc0, !PT ;  /* 0xfffffffe14147812 */ /* 0x000fe200078ec0ff */
[----:B------:R-:W-:Y:S01]  /*60d0*/  IMAD.IADD R14, R13, 0x1, -R14 ;  /* 0x000000010d0e7824 */ /* 0x000fe200078e0a0e */
[----:B------:R-:W-:Y:S01]  /*60e0*/  LEA R10, R11, R10, 0x3 ;  /* 0x0000000a0b0a7211 */ /* 0x000fe200078e18ff */
[----:B------:R-:W-:-:S04]  /*60f0*/  IMAD.HI R22, R21, 0x2aaaaaab, RZ ;  /* 0x2aaaaaab15167827 */ /* 0x000fc800078e02ff */
[----:B------:R-:W-:Y:S01]  /*6100*/  IMAD R9, R15, 0x8, R14 ;  /* 0x000000080f097824 */ /* 0x000fe200078e020e */
[----:B------:R-:W-:Y:S01]  /*6110*/  SHF.R.U32.HI R23, RZ, 0x1, R22 ;  /* 0x00000001ff177819 */ /* 0x000fe20000011616 */
[C-C-:B------:R-:W-:Y:S01]  /*6120*/  IMAD R6, R5.reuse, 0x800, R16.reuse ;  /* 0x0000080005067824 */ /* 0x140fe200078e0210 */
[----:B------:R-:W-:Y:S01]  /*6130*/  STL [R1+0x20], R10 ;  /* 0x0000200a01007387 */ /* 0x000fe20000100800 */
[----:B------:R-:W-:Y:S01]  /*6140*/  IMAD R5, R5, 0x2000, R16 ;  /* 0x0000200005057824 */ /* 0x000fe200078e0210 */
[----:B------:R-:W-:Y:S01]  /*6150*/  LEA.HI R22, R22, R23, RZ, 0x1 ;  /* 0x0000001716167211 */ /* 0x000fe200078f08ff */
[----:B------:R-:W-:Y:S01]  /*6160*/  VIADD R6, R6, 0x1a800 ;  /* 0x0001a80006067836 */ /* 0x000fe20000000000 */
[----:B------:R1:W-:Y:S01]  /*6170*/  STL [R1+0x1c], R9 ;  /* 0x00001c0901007387 */ /* 0x0003e20000100800 */
[----:B------:R-:W-:Y:S01]  /*6180*/  IMAD.IADD R20, R19, 0x1, -R20 ;  /* 0x0000000113147824 */ /* 0x000fe200078e0a14 */
[----:B------:R-:W-:Y:S01]  /*6190*/  MOV R23, 0x40000040 ;  /* 0x4000004000177802 */ /* 0x000fe20000000f00 */
[----:B------:R-:W-:Y:S01]  /*61a0*/  IMAD R21, R22, -0xc, R21 ;  /* 0xfffffff416157824 */ /* 0x000fe200078e0215 */
[----:B------:R-:W-:-:S04]  /*61b0*/  SHF.R.U32.HI R6, RZ, 0x4, R6 ;  /* 0x00000004ff067819 */ /* 0x000fc80000011606 */
[----:B------:R-:W-:Y:S01]  /*61c0*/  LOP3.LUT R6, R6, 0x3fff, RZ, 0xc0, !PT ;  /* 0x00003fff06067812 */ /* 0x000fe200078ec0ff */
[----:B-1----:R-:W-:Y:S01]  /*61d0*/  VIADD R9, R5, 0x4000 ;  /* 0x0000400005097836 */ /* 0x002fe20000000000 */
[----:B------:R-:W-:Y:S02]  /*61e0*/  SHF.R.U32.HI R5, RZ, 0x4, R5 ;  /* 0x00000004ff057819 */ /* 0x000fe40000011605 */
[----:B------:R-:W-:Y:S02]  /*61f0*/  LEA R10, R21, R20, 0x3 ;  /* 0x00000014150a7211 */ /* 0x000fe400078e18ff */
[----:B------:R-:W-:Y:S02]  /*6200*/  SHF.R.U32.HI R9, RZ, 0x4, R9 ;  /* 0x00000004ff097819 */ /* 0x000fe40000011609 */
[----:B------:R-:W-:Y:S01]  /*6210*/  LOP3.LUT R5, R5, 0x3fff, RZ, 0xc0, !PT ;  /* 0x00003fff05057812 */ /* 0x000fe200078ec0ff */
[----:B------:R-:W-:Y:S01]  /*6220*/  STL [R1+0x14], R10 ;  /* 0x0000140a01007387 */ /* 0x000fe20000100800 */
[----:B------:R-:W-:-:S02]  /*6230*/  LOP3.LUT R9, R9, 0x3fff, RZ, 0xc0, !PT ;  /* 0x00003fff09097812 */ /* 0x000fc400078ec0ff */
[----:B------:R-:W-:Y:S02]  /*6240*/  LOP3.LUT R11, R5, 0x10000, RZ, 0xfc, !PT ;  /* 0x00010000050b7812 */ /* 0x000fe400078efcff */
[----:B------:R-:W-:Y:S02]  /*6250*/  LOP3.LUT R6, R6, 0x10000, RZ, 0xfc, !PT ;  /* 0x0001000006067812 */ /* 0x000fe400078efcff */
[----:B------:R-:W-:Y:S01]  /*6260*/  LOP3.LUT R5, R9, 0x10000, RZ, 0xfc, !PT ;  /* 0x0001000009057812 */ /* 0x000fe200078efcff */
[----:B------:R-:W-:Y:S01]  /*6270*/  STL [R1+0xc], R11 ;  /* 0x00000c0b01007387 */ /* 0x000fe20000100800 */
[----:B------:R-:W-:Y:S01]  /*6280*/  IADD3 R9, R7, 0x8, RZ ;  /* 0x0000000807097810 */ /* 0x000fe20007ffe0ff */
[----:B------:R-:W-:Y:S01]  /*6290*/  VIADD R22, R11, 0x2 ;  /* 0x000000020b167836 */ /* 0x000fe20000000000 */
[C---:B------:R-:W-:Y:S01]  /*62a0*/  IADD3 R190, R5.reuse, 0x4, RZ ;  /* 0x0000000405be7810 */ /* 0x040fe20007ffe0ff */
[----:B------:R1:W-:Y:S01]  /*62b0*/  STL [R1+0x18], R6 ;  /* 0x0000180601007387 */ /* 0x0003e20000100800 */
[----:B------:R-:W-:Y:S01]  /*62c0*/  VIADD R188, R5, 0x2 ;  /* 0x0000000205bc7836 */ /* 0x000fe20000000000 */
[----:B------:R-:W-:Y:S01]  /*62d0*/  IADD3 R184, R11, 0x4, RZ ;  /* 0x000000040bb87810 */ /* 0x000fe20007ffe0ff */
[----:B------:R-:W-:Y:S01]  /*62e0*/  VIADD R192, R5, 0x6 ;  /* 0x0000000605c07836 */ /* 0x000fe20000000000 */
[----:B------:R2:W-:Y:S01]  /*62f0*/  STL [R1+0x8], R5 ;  /* 0x0000080501007387 */ /* 0x0005e20000100800 */
[----:B------:R-:W-:Y:S01]  /*6300*/  VIADD R186, R11, 0x6 ;  /* 0x000000060bba7836 */ /* 0x000fe20000000000 */
[C---:B------:R-:W-:Y:S01]  /*6310*/  IADD3 R9, R7.reuse, 0x14, RZ ;  /* 0x0000001407097810 */ /* 0x040fe20007ffe0ff */
[----:B-1----:R-:W-:-:S02]  /*6320*/  VIADD R6, R7, 0xc ;  /* 0x0000000c07067836 */ /* 0x002fc40000000000 */
[C---:B------:R-:W-:Y:S02]  /*6330*/  VIADD R6, R7.reuse, 0x18 ;  /* 0x0000001807067836 */ /* 0x040fe40000000000 */
[C---:B--2---:R-:W-:Y:S02]  /*6340*/  VIADD R5, R7.reuse, 0x4 ;  /* 0x0000000407057836 */ /* 0x044fe40000000000 */
[C---:B------:R-:W-:Y:S02]  /*6350*/  VIADD R5, R7.reuse, 0x10 ;  /* 0x0000001007057836 */ /* 0x040fe40000000000 */
[----:B------:R-:W-:-:S07]  /*6360*/  VIADD R5, R7, 0x1c ;  /* 0x0000001c07057836 */ /* 0x000fce0000000000 */
.L_x_3062:
[----:B------:R-:W-:-:S04]  /*6370*/  MOV R5, UR36 ;  /* 0x0000002400057c02 */ /* 0x000fc80008000f00 */
[----:B------:R-:W-:-:S04]  /*6380*/  LOP3.LUT R5, R5, 0x1, RZ, 0xfc, !PT ;  /* 0x0000000105057812 */ /* 0x000fc800078efcff */
[----:B------:R-:W-:-:S13]  /*6390*/  ISETP.NE.AND P0, PT, R5, 0x3, PT ;  /* 0x000000030500780c */ /* 0x000fda0003f05270 */
[----:B--2---:R-:W-:Y:S05]  /*63a0*/  @!P0 BRA `(.L_x_3052) ;  /* 0x0000000000048947 */ /* 0x004fea0003800000 */
[----:B------:R-:W-:Y:S01]  /*63b0*/  BPT.TRAP 0x1 ;  /* 0x000000040000795c */ /* 0x000fe20000300000 */
.L_x_3052:
[----:B------:R-:W-:Y:S01]  /*63c0*/  IMAD R5, R0, 0x8, R16 ;  /* 0x0000000800057824 */ /* 0x000fe200078e0210 */
[----:B------:R-:W-:-:S04]  /*63d0*/  SHF.L.U32 R18, R4, 0x1f, RZ ;  /* 0x0000001f04127819 */ /* 0x000fc800000006ff */
[----:B------:R1:W2:Y:S01]  /*63e0*/  SYNCS.PHASECHK.TRANS64.TRYWAIT P1, [R5+URZ+0x26810], R18 ;  /* 0x02681012050075a7 */ /* 0x0002a2000802017f */
[----:B------:R-:W-:Y:S05]  /*63f0*/  @!P0 BRA `(.L_x_3053) ;  /* 0x0000000000048947 */ /* 0x000fea0003800000 */
[----:B------:R-:W-:Y:S01]  /*6400*/  BPT.TRAP 0x1 ;  /* 0x000000040000795c */ /* 0x000fe20000300000 */
.L_x_3053:
[----:B------:R-:W-:-:S05]  /*6410*/  VIADD R6, R16, 0xe000 ;  /* 0x0000e00010067836 */ /* 0x000fca0000000000 */
[----:B------:R-:W-:-:S04]  /*6420*/  SHF.R.U32.HI R6, RZ, 0x4, R6 ;  /* 0x00000004ff067819 */ /* 0x000fc80000011606 */
[----:B------:R-:W-:-:S04]  /*6430*/  LOP3.LUT R6, R6, 0x3fff, RZ, 0xc0, !PT ;  /* 0x00003fff06067812 */ /* 0x000fc800078ec0ff */
[----:B------:R-:W-:Y:S01]  /*6440*/  LOP3.LUT R9, R6, 0x10000, RZ, 0xfc, !PT ;  /* 0x0001000006097812 */ /* 0x000fe200078efcff */
[----:B--2---:R-:W-:Y:S06]  /*6450*/  @P1 BRA `(.L_x_3054) ;  /* 0x0000000000081947 */ /* 0x004fec0003800000 */
[----:B------:R-:W2:Y:S02]  /*6460*/  SYNCS.PHASECHK.TRANS64.TRYWAIT P1, [R5+URZ+0x26810], R18 ;  /* 0x02681012050075a7 */ /* 0x000ea4000802017f */
[----:B--2---:R-:W-:Y:S05]  /*6470*/  @!P1 BRA `(.L_x_3055) ;  /* 0x0000009800089947 */ /* 0x004fea0003800000 */
.L_x_3054:
        /* <DEDUP_REMOVED lines=21> */
[----:B--2---:R-:W-:Y:S01]  /*65d0*/  IMAD R14, R0, 0x80, R11 ;  /* 0x00000080000e7824 */ /* 0x004fe200078e020b */
[----:B------:R-:W-:Y:S01]  /*65e0*/  IADD3 R10, R16, 0x1a000, RZ ;  /* 0x0001a000100a7810 */ /* 0x000fe20007ffe0ff */
        /* <DEDUP_REMOVED lines=31> */
.L_x_3056:
[----:B------:R1:W1:Y:S01]  /*67e0*/  SYNCS.PHASECHK.TRANS64.TRYWAIT P1, [R5+URZ+0x26830], R18 ;  /* 0x02683012050075a7 */ /* 0x000262000802017f */
[----:B------:R-:W-:Y:S05]  /*67f0*/  @!P0 BRA `(.L_x_3057) ;  /* 0x0000000000048947 */ /* 0x000fea0003800000 */
[----:B------:R-:W-:Y:S01]  /*6800*/  BPT.TRAP 0x1 ;  /* 0x000000040000795c */ /* 0x000fe20000300000 */
.L_x_3057:
        /* <DEDUP_REMOVED lines=8> */
.L_x_3058:
        /* <DEDUP_REMOVED lines=9> */
[C---:B------:R-:W-:Y:S01]  /*6920*/  IADD3 R233, R7.reuse, 0x8, RZ ;  /* 0x0000000807e97810 */ /* 0x040fe20007ffe0ff */
[C---:B------:R-:W-:Y:S01]  /*6930*/  VIADD R229, R7.reuse, 0xc ;  /* 0x0000000c07e57836 */ /* 0x040fe20000000000 */
[----:B------:R1:W-:Y:S01]  /*6940*/  STL [R1+0x28], R3 ;  /* 0x0000280301007387 */ /* 0x0003e20000100800 */
[C---:B------:R-:W-:Y:S01]  /*6950*/  VIADD R217, R7.reuse, 0x10 ;  /* 0x0000001007d97836 */ /* 0x040fe20000000000 */
[C---:B------:R-:W-:Y:S01]  /*6960*/  IADD3 R230, R7.reuse, 0x14, RZ ;  /* 0x0000001407e67810 */ /* 0x040fe20007ffe0ff */
[C---:B------:R-:W-:Y:S01]  /*6970*/  VIADD R231, R7.reuse, 0x18 ;  /* 0x0000001807e77836 */ /* 0x040fe20000000000 */
[----:B------:R1:W-:Y:S01]  /*6980*/  STL [R1+0x24], R2 ;  /* 0x0000240201007387 */ /* 0x0003e20000100800 */
[C---:B------:R-:W-:Y:S01]  /*6990*/  VIADD R219, R7.reuse, 0x1c ;  /* 0x0000001c07db7836 */ /* 0x040fe20000000000 */
[----:B------:R-:W-:Y:S01]  /*69a0*/  ISETP.GT.AND P1, PT, R8, 0x8, PT ;  /* 0x000000080800780c */ /* 0x000fe20003f24270 */
[----:B------:R-:W-:Y:S01]  /*69b0*/  IMAD R236, R0, 0x300, R11 ;  /* 0x0000030000ec7824 */ /* 0x000fe200078e020b */
[----:B------:R-:W-:Y:S01]  /*69c0*/  ISETP.GT.AND P2, PT, R8, RZ, PT ;  /* 0x000000ff0800720c */ /* 0x000fe20003f44270 */
[----:B--2---:R-:W-:Y:S01]  /*69d0*/  SHFL.IDX PT, R204, R198, R231, 0x1f ;  /* 0x00001fe7c6cc7589 */ /* 0x004fe200000e0000 */
[----:B------:R-:W-:-:S03]  /*69e0*/  VIADD R11, R7, 0x1c ;  /* 0x0000001c070b7836 */ /* 0x000fc60000000000 */
[----:B---3--:R-:W-:Y:S04]  /*69f0*/  SHFL.IDX PT, R224, R13, R233, 0x1f ;  /* 0x00001fe90de07589 */ /* 0x008fe800000e0000 */
[----:B------:R-:W-:Y:S04]  /*6a00*/  SHFL.IDX PT, R213, R13, R217, 0x1f ;  /* 0x00001fd90dd57589 */ /* 0x000fe800000e0000 */
[----:B------:R-:W-:Y:S04]  /*6a10*/  SHFL.IDX PT, R214, R13, R229, 0x1f ;  /* 0x00001fe50dd67589 */ /* 0x000fe800000e0000 */
[----:B------:R-:W-:Y:S04]  /*6a20*/  SHFL.IDX PT, R209, R13, R219, 0x1f ;  /* 0x00001fdb0dd17589 */ /* 0x000fe800000e0000 */
[----:B----4-:R-:W-:Y:S04]  /*6a30*/  SHFL.IDX PT, R206, R12, R7, 0x1f ;  /* 0x00001f070cce7589 */ /* 0x010fe800000e0000 */
[----:B------:R-:W-:Y:S04]  /*6a40*/  SHFL.IDX PT, R212, R12, R232, 0x1f ;  /* 0x00001fe80cd47589 */ /* 0x000fe800000e0000 */
        /* <DEDUP_REMOVED lines=14> */
[----:B------:R-:W2:Y:S01]  /*6b30*/  SHFL.IDX PT, R87, R198, R7, 0x1f ;  /* 0x00001f07c6577589 */ /* 0x000ea200000e0000 */
        /* <DEDUP_REMOVED lines=11> */
[----:B------:R-:W4:Y:S01]  /*6bf0*/  SHFL.IDX PT, R88, R198, R232, 0x1f ;  /* 0x00001fe8c6587589 */ /* 0x000f2200000e0000 */
[----:B------:R-:W-:Y:S01]  /*6c00*/  FMUL.FTZ R19, R80, UR5 ;  /* 0x0000000550137c20 */ /* 0x000fe20008410000 */
[----:B------:R-:W-:Y:S01]  /*6c10*/  FMUL.FTZ R20, R81, UR5 ;  /* 0x0000000551147c20 */ /* 0x000fe20008410000 */
[----:B------:R-:W-:Y:S01]  /*6c20*/  FMUL.FTZ R72, R83, UR5 ;  /* 0x0000000553487c20 */ /* 0x000fe20008410000 */
[----:B------:R-:W4:Y:S01]  /*6c30*/  SHFL.IDX PT, R93, R198, R229, 0x1f ;  /* 0x00001fe5c65d7589 */ /* 0x000f2200000e0000 */
[----:B-1----:R1:W2:Y:S01]  /*6c40*/  MUFU.TANH R3, R73 ;  /* 0x0000004900037308 */ /* 0x0022a20000002400 */
[----:B------:R-:W-:Y:S01]  /*6c50*/  FMUL.FTZ R80, R91, UR5 ;  /* 0x000000055b507c20 */ /* 0x000fe20008410000 */
[----:B------:R-:W-:Y:S01]  /*6c60*/  FMUL.FTZ R81, R92, UR5 ;  /* 0x000000055c517c20 */ /* 0x000fe20008410000 */
[----:B------:R-:W4:Y:S01]  /*6c70*/  SHFL.IDX PT, R90, R198, R233, 0x1f ;  /* 0x00001fe9c65a7589 */ /* 0x000f2200000e0000 */
[----:B------:R-:W-:Y:S01]  /*6c80*/  FMUL.FTZ R74, R85, UR5 ;  /* 0x00000005554a7c20 */ /* 0x000fe20008410000 */
[----:B------:R-:W-:Y:S01]  /*6c90*/  FMUL.FTZ R195, R97, UR5 ;  /* 0x0000000561c37c20 */ /* 0x000fe20008410000 */
[----:B------:R-:W-:Y:S01]  /*6ca0*/  FMUL.FTZ R78, R89, UR5 ;  /* 0x00000005594e7c20 */ /* 0x000fe20008410000 */
[----:B------:R-:W4:Y:S01]  /*6cb0*/  SHFL.IDX PT, R91, R198, R217, 0x1f ;  /* 0x00001fd9c65b7589 */ /* 0x000f2200000e0000 */
[----:B------:R2:W4:Y:S01]  /*6cc0*/  MUFU.TANH R2, R75 ;  /* 0x0000004b00027308 */ /* 0x0005220000002400 */
[----:B-1----:R-:W-:Y:S01]  /*6cd0*/  FMUL.FTZ R73, R84, UR5 ;  /* 0x0000000554497c20 */ /* 0x002fe20008410000 */
[----:B---3--:R-:W-:Y:S01]  /*6ce0*/  FSEL R85, R14, -INF , P2 ;  /* 0xff8000000e557808 */ /* 0x008fe20001000000 */
[----:B------:R-:W1:Y:S01]  /*6cf0*/  SHFL.IDX PT, R92, R198, R230, 0x1f ;  /* 0x00001fe6c65c7589 */ /* 0x000e6200000e0000 */
[----:B------:R-:W-:Y:S01]  /*6d00*/  FMUL.FTZ R83, R94, UR5 ;  /* 0x000000055e537c20 */ /* 0x000fe20008410000 */
[----:B------:R-:W-:Y:S01]  /*6d10*/  FMUL.FTZ R196, R117, UR5 ;  /* 0x0000000575c47c20 */ /* 0x000fe20008410000 */
[----:B------:R-:W-:Y:S01]  /*6d20*/  FMUL.FTZ R197, R118, UR5 ;  /* 0x0000000576c57c20 */ /* 0x000fe20008410000 */
[----:B------:R-:W3:Y:S01]  /*6d30*/  SHFL.IDX PT, R97, R198, R219, 0x1f ;  /* 0x00001fdbc6617589 */ /* 0x000ee200000e0000 */
[----:B------:R-:W-:Y:S01]  /*6d40*/  MUFU.TANH R235, R235 ;  /* 0x000000eb00eb7308 */ /* 0x000fe20000002400 */
[----:B--2---:R-:W-:Y:S01]  /*6d50*/  FMUL.FTZ R75, R86, UR5 ;  /* 0x00000005564b7c20 */ /* 0x004fe20008410000 */
[----:B------:R-:W-:Y:S01]  /*6d60*/  FSEL R86, R15, -INF , P1 ;  /* 0xff8000000f567808 */ /* 0x000fe20000800000 */
[----:B------:R-:W2:Y:S01]  /*6d70*/  SHFL.IDX PT, R94, R13, R7, 0x1f ;  /* 0x00001f070d5e7589 */ /* 0x000ea200000e0000 */
[----:B------:R-:W-:Y:S01]  /*6d80*/  FSEL R117, R3, -INF , P2 ;  /* 0xff80000003757808 */ /* 0x000fe20001000000 */
[----:B------:R-:W-:Y:S01]  /*6d90*/  FMUL.FTZ R194, R96, UR5 ;  /* 0x0000000560c27c20 */ /* 0x000fe20008410000 */
[----:B------:R-:W-:Y:S01]  /*6da0*/  FMUL.FTZ R84, R95, UR5 ;  /* 0x000000055f547c20 */ /* 0x000fe20008410000 */
[----:B------:R-:W2:Y:S01]  /*6db0*/  SHFL.IDX PT, R96, R13, R232, 0x1f ;  /* 0x00001fe80d607589 */ /* 0x000ea200000e0000 */
[----:B------:R-:W1:Y:S01]  /*6dc0*/  MUFU.TANH R18, R18 ;  /* 0x0000001200127308 */ /* 0x000e620000002400 */
[----:B----4-:R-:W-:Y:S01]  /*6dd0*/  FSEL R89, R2, -INF , P1 ;  /* 0xff80000002597808 */ /* 0x010fe20000800000 */
        /* <DEDUP_REMOVED lines=15> */
[----:B-1----:R-:W-:Y:S01]  /*6ed0*/  FSEL R208, R18, -INF , P1 ;  /* 0xff80000012d07808 */ /* 0x002fe20000800000 */
[----:B------:R-:W-:Y:S01]  /*6ee0*/  FMUL.FTZ R111, R111, UR5 ;  /* 0x000000056f6f7c20 */ /* 0x000fe20008410000 */
[----:B------:R-:W-:Y:S01]  /*6ef0*/  FMUL.FTZ R112, R112, UR5 ;  /* 0x0000000570707c20 */ /* 0x000fe20008410000 */
[----:B------:R-:W-:Y:S01]  /*6f00*/  FMUL.FTZ R114, R114, UR5 ;  /* 0x0000000572727c20 */ /* 0x000fe20008410000 */
[----:B------:R-:W-:Y:S01]  /*6f10*/  FMUL.FTZ R113, R113, UR5 ;  /* 0x0000000571717c20 */ /* 0x000fe20008410000 */
[----:B------:R-:W-:Y:S01]  /*6f20*/  FMUL.FTZ R115, R115, UR5 ;  /* 0x0000000573737c20 */ /* 0x000fe20008410000 */
[----:B------:R-:W-:Y:S01]  /*6f30*/  SHFL.IDX PT, R217, R12, R217, 0x1f ;  /* 0x00001fd90cd97589 */ /* 0x000fe200000e0000 */
[----:B------:R-:W1:Y:S01]  /*6f40*/  MUFU.TANH R19, R19 ;  /* 0x0000001300137308 */ /* 0x000e620000002400 */
[----:B------:R-:W-:Y:S01]  /*6f50*/  FMUL.FTZ R116, R116, UR5 ;  /* 0x0000000574747c20 */ /* 0x000fe20008410000 */
[----:B------:R-:W-:-:S06]  /*6f60*/  FMUL.FTZ R119, R119, UR5 ;  /* 0x0000000577777c20 */ /* 0x000fcc0008410000 */
[----:B------:R-:W2:Y:S08]  /*6f70*/  MUFU.TANH R20, R20 ;  /* 0x0000001400147308 */ /* 0x000eb00000002400 */
[----:B------:R-:W2:Y:S08]  /*6f80*/  MUFU.TANH R21, R21 ;  /* 0x0000001500157308 */ /* 0x000eb00000002400 */
[----:B------:R-:W2:Y:S01]  /*6f90*/  MUFU.TANH R72, R72 ;  /* 0x0000004800487308 */ /* 0x000ea20000002400 */
        /* <DEDUP_REMOVED lines=8> */
[----:B------:R-:W-:Y:S02]  /*7020*/  ULDC UR4, c[0x0][0x744] ;  /* 0x0001d10000047ab9 */ /* 0x000fe40000000800 */
[----:B------:R-:W2:Y:S01]  /*7030*/  MUFU.TANH R74, R74 ;  /* 0x0000004a004a7308 */ /* 0x000ea20000002400 */
[--C-:B------:R-:W-:Y:S01]  /*7040*/  FFMA.FTZ R199, R86, UR4, -R87.reuse ;  /* 0x0000000456c77c23 */ /* 0x100fe20008010857 */
[----:B------:R-:W-:Y:S01]  /*7050*/  FFMA.FTZ R118, R85, UR4, -R87 ;  /* 0x0000000455767c23 */ /* 0x000fe20008010857 */
[----:B------:R-:W-:Y:S01]  /*7060*/  FSEL R86, R235, -INF , P2 ;  /* 0xff800000eb567808 */ /* 0x000fe20001000000 */
[--C-:B------:R-:W-:Y:S01]  /*7070*/  FFMA.FTZ R117, R117, UR4, -R88.reuse ;  /* 0x0000000475757c23 */ /* 0x100fe20008010858 */
[----:B----4-:R-:W-:Y:S01]  /*7080*/  FSEL R87, R237, -INF , P2 ;  /* 0xff800000ed577808 */ /* 0x010fe20001000000 */
[----:B------:R-:W-:Y:S01]  /*7090*/  FFMA.FTZ R89, R89, UR4, -R88 ;  /* 0x0000000459597c23 */ /* 0x000fe20008010858 */
[----:B---3--:R-:W-:Y:S01]  /*70a0*/  FSEL R85, R17, -INF , P1 ;  /* 0xff80000011557808 */ /* 0x008fe20000800000 */
[----:B------:R-:W3:Y:S01]  /*70b0*/  MUFU.TANH R75, R75 ;  /* 0x0000004b004b7308 */ /* 0x000ee20000002400 */
[--C-:B------:R-:W-:Y:S01]  /*70c0*/  FFMA.FTZ R86, R86, UR4, -R93.reuse ;  /* 0x0000000456567c23 */ /* 0x100fe2000801085d */
[----:B------:R-:W-:Y:S01]  /*70d0*/  FFMA.FTZ R208, R208, UR4, -R93 ;  /* 0x00000004d0d07c23 */ /* 0x000fe2000801085d */
[--C-:B------:R-:W-:Y:S01]  /*70e0*/  FFMA.FTZ R87, R87, UR4, -R90.reuse ;  /* 0x0000000457577c23 */ /* 0x100fe2000801085a */
[----:B------:R-:W-:Y:S01]  /*70f0*/  FFMA.FTZ R85, R85, UR4, -R90 ;  /* 0x0000000455557c23 */ /* 0x000fe2000801085a */
[----:B-1----:R-:W-:-:S02]  /*7100*/  FSEL R88, R19, -INF , P2 ;  /* 0xff80000013587808 */ /* 0x002fc40001000000 */
[----:B--2---:R-:W-:Y:S01]  /*7110*/  FSEL R93, R20, -INF , P2 ;  /* 0xff800000145d7808 */ /* 0x004fe20001000000 */
[----:B------:R-:W1:Y:S01]  /*7120*/  MUFU.TANH R76, R76 ;  /* 0x0000004c004c7308 */ /* 0x000e620000002400 */
[----:B------:R-:W-:Y:S01]  /*7130*/  FSEL R90, R21, -INF , P1 ;  /* 0xff800000155a7808 */ /* 0x000fe20000800000 */
[--C-:B------:R-:W-:Y:S01]  /*7140*/  FFMA.FTZ R203, R88, UR4, -R91.reuse ;  /* 0x0000000458cb7c23 */ /* 0x100fe2000801085b */
[----:B------:R-:W-:Y:S01]  /*7150*/  FSEL R95, R72, -INF , P1 ;  /* 0xff800000485f7808 */ /* 0x000fe20000800000 */
[--C-:B------:R-:W-:Y:S01]  /*7160*/  FFMA.FTZ R93, R93, UR4, -R92.reuse ;  /* 0x000000045d5d7c23 */ /* 0x100fe2000801085c */
[----:B------:R-:W-:Y:S01]  /*7170*/  FSEL R207, R73, -INF , P2 ;  /* 0xff80000049cf7808 */ /* 0x000fe20001000000 */
[----:B------:R-:W-:Y:S01]  /*7180*/  FFMA.FTZ R91, R90, UR4, -R91 ;  /* 0x000000045a5b7c23 */ /* 0x000fe2000801085b */
[----:B------:R-:W-:Y:S01]  /*7190*/  FSEL R90, R74, -INF , P2 ;  /* 0xff8000004a5a7808 */ /* 0x000fe20001000000 */
[----:B------:R-:W2:Y:S01]  /*71a0*/  MUFU.TANH R77, R77 ;  /* 0x0000004d004d7308 */ /* 0x000ea20000002400 */
[----:B------:R-:W-:Y:S01]  /*71b0*/  FFMA.FTZ R92, R95, UR4, -R92 ;  /* 0x000000045f5c7c23 */ /* 0x000fe2000801085c */
[----:B---3--:R-:W-:Y:S01]  /*71c0*/  FSEL R95, R75, -INF , P1 ;  /* 0xff8000004b5f7808 */ /* 0x008fe20000800000 */
[----:B------:R-:W-:Y:S01]  /*71d0*/  FFMA.FTZ R207, R207, UR4, -R204 ;  /* 0x00000004cfcf7c23 */ /* 0x000fe200080108cc */
[----:B------:R-:W-:-:S03]  /*71e0*/  FFMA.FTZ R90, R90, UR4, -R97 ;  /* 0x000000045a5a7c23 */ /* 0x000fc60008010861 */
[----:B------:R-:W-:Y:S01]  /*71f0*/  FFMA.FTZ R204, R95, UR4, -R204 ;  /* 0x000000045fcc7c23 */ /* 0x000fe200080108cc */
[----:B------:R-:W3:Y:S01]  /*7200*/  MUFU.TANH R79, R79 ;  /* 0x0000004f004f7308 */ /* 0x000ee20000002400 */
[----:B-1----:R-:W-:-:S05]  /*7210*/  FSEL R198, R76, -INF , P1 ;  /* 0xff8000004cc67808 */ /* 0x002fca0000800000 */
[----:B------:R-:W-:Y:S02]  /*7220*/  FFMA.FTZ R97, R198, UR4, -R97 ;  /* 0x00000004c6617c23 */ /* 0x000fe40008010861 */
[----:B------:R-:W-:Y:S01]  /*7230*/  MUFU.TANH R78, R78 ;  /* 0x0000004e004e7308 */ /* 0x000fe20000002400 */
[----:B--2---:R-:W-:Y:S01]  /*7240*/  FSEL R95, R77, -INF , P2 ;  /* 0xff8000004d5f7808 */ /* 0x004fe20001000000 */
[----:B------:R-:W1:Y:S04]  /*7250*/  SHFL.IDX PT, R198, R13, R230, 0x1f ;  /* 0x00001fe60dc67589 */ /* 0x000e6800000e0000 */
[----:B------:R-:W-:Y:S02]  /*7260*/  FFMA.FTZ R216, R95, UR4, -R94 ;  /* 0x000000045fd87c23 */ /* 0x000fe4000801085e */
[----:B------:R-:W-:Y:S01]  /*7270*/  MUFU.TANH R81, R81 ;  /* 0x0000005100517308 */ /* 0x000fe20000002400 */
[----:B---3--:R-:W-:-:S05]  /*7280*/  FSEL R201, R79, -INF , P1 ;  /* 0xff8000004fc97808 */ /* 0x008fca0000800000 */
[----:B------:R-:W-:Y:S02]  /*7290*/  FFMA.FTZ R94, R201, UR4, -R94 ;  /* 0x00000004c95e7c23 */ /* 0x000fe4000801085e */
[----:B------:R-:W2:Y:S01]  /*72a0*/  MUFU.TANH R80, R80 ;  /* 0x0000005000507308 */ /* 0x000ea20000002400 */
[----:B------:R-:W3:Y:S07]  /*72b0*/  SHFL.IDX PT, R201, R13, R231, 0x1f ;  /* 0x00001fe70dc97589 */ /* 0x000eee00000e0000 */
[----:B------:R-:W4:Y:S08]  /*72c0*/  MUFU.TANH R194, R194 ;  /* 0x000000c200c27308 */ /* 0x000f300000002400 */
[----:B------:R-:W1:Y:S01]  /*72d0*/  MUFU.TANH R82, R82 ;  /* 0x0000005200527308 */ /* 0x000e620000002400 */
[----:B--2---:R-:W-:-:S07]  /*72e0*/  FSEL R205, R80, -INF , P1 ;  /* 0xff80000050cd7808 */ /* 0x004fce0000800000 */
[----:B------:R-:W-:Y:S01]  /*72f0*/  MUFU.TANH R84, R84 ;  /* 0x0000005400547308 */ /* 0x000fe20000002400 */
[----:B----4-:R-:W-:-:S05]  /*7300*/  FSEL R202, R194, -INF , P2 ;  /* 0xff800000c2ca7808 */ /* 0x010fca0001000000 */
[----:B------:R-:W-:Y:S01]  /*7310*/  FFMA.FTZ R223, R202, UR4, -R213 ;  /* 0x00000004cadf7c23 */ /* 0x000fe200080108d5 */
[----:B------:R-:W-:Y:S01]  /*7320*/  FFMA.FTZ R202, -R14, R14, 1 ;  /* 0x3f8000000eca7423 */ /* 0x000fe2000001010e */
[----:B------:R-:W2:Y:S01]  /*7330*/  MUFU.TANH R83, R83 ;  /* 0x0000005300537308 */ /* 0x000ea20000002400 */
[----:B-1----:R-:W-:-:S05]  /*7340*/  FSEL R225, R82, -INF , P2 ;  /* 0xff80000052e17808 */ /* 0x002fca0001000000 */
[----:B------:R-:W-:Y:S01]  /*7350*/  FFMA.FTZ R225, R225, UR4, -R214 ;  /* 0x00000004e1e17c23 */ /* 0x000fe200080108d6 */
[----:B------:R-:W-:Y:S02]  /*7360*/  WARPGROUP.DEPBAR.LE gsb0, 0x0 ;  /* 0x00008000000079c5 */ /* 0x000fe40000010000 */
[----:B------:R-:W-:Y:S01]  /*7370*/  WARPGROUP.ARRIVE ;  /* 0x00000000000079c5 */ /* 0x000fe20000000000 */
[----:B------:R-:W-:Y:S05]  /*7380*/  MUFU.EX2 R118, R118 ;  /* 0x0000007600767308 */ /* 0x000fea0000000800 */
[----:B------:R-:W-:Y:S01]  /*7390*/  HGMMA.64x96x16.F32 R24, gdesc[UR8], R24, gsb0 ;  /* 0x01600000081879f0 */ /* 0x000fe20008000818 */
[----:B------:R-:W-:Y:S01]  /*73a0*/  R2UR UR8, R192 ;  /* 0x00000000c00872ca */ /* 0x000fe200000e0000 */
[----:B------:R-:W-:Y:S01]  /*73b0*/  UMOV UR10, UR6 ;  /* 0x00000006000a7c82 */ /* 0x000fe20008000000 */
[----:B------:R-:W-:Y:S01]  /*73c0*/  R2UR UR9, R193 ;  /* 0x00000000c10972ca */ /* 0x000fe200000e0000 */
[----:B------:R-:W-:Y:S01]  /*73d0*/  UMOV UR11, 0x40000040 ;  /* 0x40000040000b7882 */ /* 0x000fe20000000000 */
[----:B------:R1:W-:Y:S08]  /*73e0*/  MUFU.EX2 R88, R199 ;  /* 0x000000c700587308 */ /* 0x0003f00000000800 */
[----:B------:R-:W4:Y:S01]  /*73f0*/  MUFU.TANH R195, R195 ;  /* 0x000000c300c37308 */ /* 0x000f220000002400 */
[----:B-1----:R-:W-:-:S05]  /*7400*/  FSEL R199, R78, -INF , P2 ;  /* 0xff8000004ec77808 */ /* 0x002fca0001000000 */
[--C-:B------:R-:W-:Y:S01]  /*7410*/  FFMA.FTZ R95, R199, UR4, -R96.reuse ;  /* 0x00000004c75f7c23 */ /* 0x100fe20008010860 */
[----:B------:R-:W-:Y:S01]  /*7420*/  FSEL R199, R81, -INF , P2 ;  /* 0xff80000051c77808 */ /* 0x000fe20001000000 */
[----:B------:R-:W1:Y:S01]  /*7430*/  MUFU.TANH R98, R98 ;  /* 0x0000006200627308 */ /* 0x000e620000002400 */
[----:B------:R-:W-:Y:S01]  /*7440*/  FFMA.FTZ R96, R205, UR4, -R96 ;  /* 0x00000004cd607c23 */ /* 0x000fe20008010860 */
[----:B--2---:R-:W-:Y:S02]  /*7450*/  FSEL R205, R83, -INF , P1 ;  /* 0xff80000053cd7808 */ /* 0x004fe40000800000 */
[--C-:B------:R-:W-:Y:S01]  /*7460*/  FFMA.FTZ R226, R199, UR4, -R224.reuse ;  /* 0x00000004c7e27c23 */ /* 0x100fe200080108e0 */
[----:B------:R-:W-:Y:S02]  /*7470*/  FSEL R199, R84, -INF , P1 ;  /* 0xff80000054c77808 */ /* 0x000fe40000800000 */
[----:B------:R-:W-:Y:S01]  /*7480*/  FFMA.FTZ R224, R205, UR4, -R224 ;  /* 0x00000004cde07c23 */ /* 0x000fe200080108e0 */
[----:B------:R-:W2:Y:S02]  /*7490*/  MUFU.TANH R99, R99 ;  /* 0x0000006300637308 */ /* 0x000ea40000002400 */
[----:B------:R-:W-:Y:S01]  /*74a0*/  FFMA.FTZ R214, R199, UR4, -R214 ;  /* 0x00000004c7d67c23 */ /* 0x000fe200080108d6 */
[----:B----4-:R-:W-:-:S05]  /*74b0*/  FSEL R199, R195, -INF , P2 ;  /* 0xff800000c3c77808 */ /* 0x010fca0001000000 */
[----:B------:R-:W4:Y:S01]  /*74c0*/  MUFU.TANH R101, R101 ;  /* 0x0000006500657308 */ /* 0x000f220000002400 */
[----:B-1----:R-:W-:Y:S01]  /*74d0*/  FSEL R200, R98, -INF , P1 ;  /* 0xff80000062c87808 */ /* 0x002fe20000800000 */
[----:B------:R-:W-:-:S04]  /*74e0*/  FFMA.FTZ R199, R199, UR4, -R198 ;  /* 0x00000004c7c77c23 */ /* 0x000fc800080108c6 */
[----:B------:R-:W-:Y:S02]  /*74f0*/  FFMA.FTZ R213, R200, UR4, -R213 ;  /* 0x00000004c8d57c23 */ /* 0x000fe400080108d5 */
[----:B------:R-:W-:Y:S01]  /*7500*/  MUFU.TANH R103, R103 ;  /* 0x0000006700677308 */ /* 0x000fe20000002400 */
[----:B--2---:R-:W-:-:S05]  /*7510*/  FSEL R205, R99, -INF , P1 ;  /* 0xff80000063cd7808 */ /* 0x004fca0000800000 */
[----:B------:R-:W-:Y:S02]  /*7520*/  FFMA.FTZ R198, R205, UR4, -R198 ;  /* 0x00000004cdc67c23 */ /* 0x000fe400080108c6 */
[----:B------:R-:W1:Y:S01]  /*7530*/  MUFU.TANH R100, R100 ;  /* 0x0000006400647308 */ /* 0x000e620000002400 */
[----:B----4-:R-:W-:-:S05]  /*7540*/  FSEL R210, R101, -INF , P2 ;  /* 0xff80000065d27808 */ /* 0x010fca0001000000 */
[----:B------:R-:W-:Y:S02]  /*7550*/  FFMA.FTZ R210, R210, UR4, -R209 ;  /* 0x00000004d2d27c23 */ /* 0x000fe400080108d1 */
[----:B------:R-:W2:Y:S08]  /*7560*/  MUFU.TANH R102, R102 ;  /* 0x0000006600667308 */ /* 0x000eb00000002400 */
[----:B------:R-:W-:Y:S01]  /*7570*/  MUFU.TANH R104, R104 ;  /* 0x0000006800687308 */ /* 0x000fe20000002400 */
[----:B-1----:R-:W-:-:S05]  /*7580*/  FSEL R200, R100, -INF , P2 ;  /* 0xff80000064c87808 */ /* 0x002fca0001000000 */
[----:B---3--:R-:W-:Y:S02]  /*7590*/  FFMA.FTZ R200, R200, UR4, -R201 ;  /* 0x00000004c8c87c23 */ /* 0x008fe400080108c9 */
[----:B------:R-:W-:Y:S01]  /*75a0*/  MUFU.TANH R106, R106 ;  /* 0x0000006a006a7308 */ /* 0x000fe20000002400 */
[----:B--2---:R-:W-:-:S05]  /*75b0*/  FSEL R205, R102, -INF , P1 ;  /* 0xff80000066cd7808 */ /* 0x004fca0000800000 */
[----:B------:R-:W-:Y:S02]  /*75c0*/  FFMA.FTZ R201, R205, UR4, -R201 ;  /* 0x00000004cdc97c23 */ /* 0x000fe400080108c9 */
[----:B------:R-:W1:Y:S08]  /*75d0*/  MUFU.TANH R105, R105 ;  /* 0x0000006900697308 */ /* 0x000e700000002400 */
[----:B------:R-:W-:Y:S08]  /*75e0*/  MUFU.TANH R107, R107 ;  /* 0x0000006b006b7308 */ /* 0x000ff00000002400 */
[----:B------:R2:W-:Y:S01]  /*75f0*/  MUFU.EX2 R13, R208 ;  /* 0x000000d0000d7308 */ /* 0x0005e20000000800 */
[----:B------:R-:W-:-:S02]  /*7600*/  WARPGROUP.DEPBAR.LE gsb0, 0x0 ;  /* 0x00008000000079c5 */ /* 0x000fc40000010000 */
[----:B------:R-:W-:Y:S01]  /*7610*/  WARPGROUP.ARRIVE ;  /* 0x00000000000079c5 */ /* 0x000fe20000000000 */
[----:B-1----:R-:W-:-:S04]  /*7620*/  FSEL R205, R105, -INF , P2 ;  /* 0xff80000069cd7808 */ /* 0x002fc80001000000 */
[----:B------:R-:W1:Y:S01]  /*7630*/  MUFU.TANH R108, R108 ;  /* 0x0000006c006c7308 */ /* 0x000e620000002400 */
[----:B------:R-:W-:Y:S01]  /*7640*/  HGMMA.64x96x16.F32 R24, gdesc[UR8], R24, gsb0 ;  /* 0x01600000081879f0 */ /* 0x000fe20008000818 */
[----:B--2---:R-:W2:Y:S01]  /*7650*/  SHFL.IDX PT, R208, R12, R233, 0x1f ;  /* 0x00001fe90cd07589 */ /* 0x004ea200000e0000 */
[----:B------:R-:W-:-:S05]  /*7660*/  FFMA.FTZ R205, R205, UR4, -R212 ;  /* 0x00000004cdcd7c23 */ /* 0x000fca00080108d4 */
[----:B------:R-:W-:Y:S08]  /*7670*/  MUFU.TANH R110, R110 ;  /* 0x0000006e006e7308 */ /* 0x000ff00000002400 */
[----:B------:R3:W-:Y:S01]  /*7680*/  MUFU.EX2 R14, R203 ;  /* 0x000000cb000e7308 */ /* 0x0007e20000000800 */
[----:B-1----:R-:W-:-:S07]  /*7690*/  FSEL R211, R108, -INF , P2 ;  /* 0xff8000006cd37808 */ /* 0x002fce0001000000 */
[----:B------:R-:W-:Y:S01]  /*76a0*/  MUFU.TANH R109, R109 ;  /* 0x0000006d006d7308 */ /* 0x000fe20000002400 */
[----:B---3--:R-:W-:Y:S01]  /*76b0*/  FSEL R203, R104, -INF , P2 ;  /* 0xff80000068cb7808 */ /* 0x008fe20001000000 */
[----:B--2---:R-:W-:-:S04]  /*76c0*/  FFMA.FTZ R211, R211, UR4, -R208 ;  /* 0x00000004d3d37c23 */ /* 0x004fc800080108d0 */
[----:B------:R-:W-:Y:S02]  /*76d0*/  FFMA.FTZ R203, R203, UR4, -R206 ;  /* 0x00000004cbcb7c23 */ /* 0x000fe400080108ce */
[----:B------:R-:W-:Y:S08]  /*76e0*/  MUFU.TANH R111, R111 ;  /* 0x0000006f006f7308 */ /* 0x000ff00000002400 */
[----:B------:R-:W1:Y:S08]  /*76f0*/  MUFU.TANH R112, R112 ;  /* 0x0000007000707308 */ /* 0x000e700000002400 */
[----:B------:R-:W-:Y:S08]  /*7700*/  MUFU.TANH R114, R114 ;  /* 0x0000007200727308 */ /* 0x000ff00000002400 */
[----:B------:R-:W2:Y:S01]  /*7710*/  MUFU.TANH R113, R113 ;  /* 0x0000007100717308 */ /* 0x000ea20000002400 */
[----:B-1----:R-:W-:-:S05]  /*7720*/  FSEL R219, R112, -INF , P2 ;  /* 0xff80000070db7808 */ /* 0x002fca0001000000 */
[----:B------:R-:W-:Y:S02]  /*7730*/  FFMA.FTZ R219, R219, UR4, -R217 ;  /* 0x00000004dbdb7c23 */ /* 0x000fe400080108d9 */
[----:B------:R-:W1:Y:S08]  /*7740*/  MUFU.TANH R115, R115 ;  /* 0x0000007300737308 */ /* 0x000e700000002400 */
[----:B------:R-:W-:Y:S01]  /*7750*/  MUFU.TANH R116, R116 ;  /* 0x0000007400747308 */ /* 0x000fe20000002400 */
[----:B--2---:R-:W-:-:S05]  /*7760*/  FSEL R222, R113, -INF , P2 ;  /* 0xff80000071de7808 */ /* 0x004fca0001000000 */
[----:B------:R-:W-:Y:S02]  /*7770*/  FFMA.FTZ R222, R222, UR4, -R218 ;  /* 0x00000004dede7c23 */ /* 0x000fe400080108da */
[----:B------:R-:W-:Y:S01]  /*7780*/  MUFU.TANH R197, R197 ;  /* 0x000000c500c57308 */ /* 0x000fe20000002400 */
[----:B-1----:R-:W-:-:S07]  /*7790*/  FSEL R221, R115, -INF , P1 ;  /* 0xff80000073dd7808 */ /* 0x002fce0000800000 */
[----:B------:R-:W-:Y:S08]  /*77a0*/  MUFU.TANH R196, R196 ;  /* 0x000000c400c47308 */ /* 0x000ff00000002400 */
[----:B------:R-:W1:Y:S01]  /*77b0*/  MUFU.TANH R119, R119 ;  /* 0x0000007700777308 */ /* 0x000e620000002400 */
[----:B------:R-:W-:Y:S02]  /*77c0*/  WARPGROUP.DEPBAR.LE gsb0, 0x0 ;  /* 0x00008000000079c5 */ /* 0x000fe40000010000 */
[----:B------:R-:W2:Y:S05]  /*77d0*/  LDS R227, [R227+0x380] ;  /* 0x00038000e3e37984 */ /* 0x000eaa0000000800 */
[----:B------:R-:W-:Y:S01]  /*77e0*/  MUFU.EX2 R117, R117 ;  /* 0x0000007500757308 */ /* 0x000fe20000000800 */
[----:B-1----:R-:W-:-:S07]  /*77f0*/  FSEL R228, R119, -INF , P1 ;  /* 0xff80000077e47808 */ /* 0x002fce0000800000 */
[----:B------:R-:W1:Y:S08]  /*7800*/  MUFU.EX2 R93, R93 ;  /* 0x0000005d005d7308 */ /* 0x000e700000000800 */
[----:B------:R-:W3:Y:S01]  /*7810*/  MUFU.EX2 R92, R92 ;  /* 0x0000005c005c7308 */ /* 0x000ee20000000800 */
[----:B------:R-:W-:Y:S01]  /*7820*/  FFMA.FTZ R20, -R20, R20, 1 ;  /* 0x3f80000014147423 */ /* 0x000fe20000010114 */
[----:B------:R-:W-:-:S06]  /*7830*/  FFMA.FTZ R72, -R72, R72, 1 ;  /* 0x3f80000048487423 */ /* 0x000fcc0000010148 */
[----:B------:R-:W4:Y:S08]  /*7840*/  MUFU.EX2 R87, R87 ;  /* 0x0000005700577308 */ /* 0x000f300000000800 */
[----:B------:R-:W4:Y:S01]  /*7850*/  MUFU.EX2 R86, R86 ;  /* 0x0000005600567308 */ /* 0x000f220000000800 */
[----:B--2---:R-:W2:Y:S07]  /*7860*/  SHFL.IDX PT, R234, R227, R7, 0x1f ;  /* 0x00001f07e3ea7589 */ /* 0x004eae00000e0000 */
[----:B------:R-:W-:Y:S01]  /*7870*/  MUFU.EX2 R91, R91 ;  /* 0x0000005b005b7308 */ /* 0x000fe20000000800 */
[----:B------:R-:W-:Y:S04]  /*7880*/  SHFL.IDX PT, R232, R227, R232, 0x1f ;  /* 0x00001fe8e3e87589 */ /* 0x000fe800000e0000 */
[----:B------:R-:W1:Y:S01]  /*7890*/  SHFL.IDX PT, R233, R227, R233, 0x1f ;  /* 0x00001fe9e3e97589 */ /* 0x000e6200000e0000 */
[----:B------:R-:W-:Y:S01]  /*78a0*/  FFMA.FTZ R237, -R237, R237, 1 ;  /* 0x3f800000eded7423 */ /* 0x000fe200000101ed */
[----:B------:R-:W-:Y:S01]  /*78b0*/  FFMA.FTZ R235, -R235, R235, 1 ;  /* 0x3f800000ebeb7423 */ /* 0x000fe200000101eb */
[----:B------:R-:W-:Y:S01]  /*78c0*/  FFMA.FTZ R18, -R18, R18, 1 ;  /* 0x3f80000012127423 */ /* 0x000fe20000010112 */
[----:B------:R-:W3:Y:S01]  /*78d0*/  SHFL.IDX PT, R229, R227, R229, 0x1f ;  /* 0x00001fe5e3e57589 */ /* 0x000ee200000e0000 */
[----:B------:R-:W-:Y:S01]  /*78e0*/  FFMA.FTZ R19, -R19, R19, 1 ;  /* 0x3f80000013137423 */ /* 0x000fe20000010113 */
[----:B------:R-:W-:Y:S02]  /*78f0*/  MUFU.EX2 R89, R89 ;  /* 0x0000005900597308 */ /* 0x000fe40000000800 */
[----:B------:R-:W4:Y:S06]  /*7900*/  SHFL.IDX PT, R230, R227, R230, 0x1f ;  /* 0x00001fe6e3e67589 */ /* 0x000f2c00000e0000 */
[----:B------:R-:W-:Y:S01]  /*7910*/  MUFU.EX2 R85, R85 ;  /* 0x0000005500557308 */ /* 0x000fe20000000800 */
[--C-:B--2---:R-:W-:Y:S01]  /*7920*/  FADD.FTZ R24, R24, -R234.reuse ;  /* 0x800000ea18187221 */ /* 0x104fe20000010000 */
[----:B------:R-:W-:-:S03]  /*7930*/  FADD.FTZ R234, R26, -R234 ;  /* 0x800000ea1aea7221 */ /* 0x000fc60000010000 */
[----:B------:R-:W-:Y:S01]  /*7940*/  FMUL.FTZ R24, R118, R24 ;  /* 0x0000001876187220 */ /* 0x000fe20000410000 */
[----:B------:R-:W-:Y:S02]  /*7950*/  FMUL.FTZ R234, R88, R234 ;  /* 0x000000ea58ea7220 */ /* 0x000fe40000410000 */
[----:B------:R2:W2:Y:S01]  /*7960*/  MUFU.EX2 R26, R207 ;  /* 0x000000cf001a7308 */ /* 0x0004a20000000800 */
[----:B------:R-:W-:Y:S01]  /*7970*/  FMUL.FTZ R202, R202, R24 ;  /* 0x00000018caca7220 */ /* 0x000fe20000410000 */
[----:B------:R-:W-:Y:S01]  /*7980*/  FSEL R24, R103, -INF , P1 ;  /* 0xff80000067187808 */ /* 0x000fe20000800000 */
[----:B------:R-:W-:Y:S01]  /*7990*/  FFMA.FTZ R84, -R84, R84, 1 ;  /* 0x3f80000054547423 */ /* 0x000fe20000010154 */
[----:B-1----:R-:W-:Y:S01]  /*79a0*/  FADD.FTZ R28, R28, -R233 ;  /* 0x800000e91c1c7221 */ /* 0x002fe20000010000 */
[--C-:B---3--:R-:W-:Y:S01]  /*79b0*/  FADD.FTZ R29, R29, -R229.reuse ;  /* 0x800000e51d1d7221 */ /* 0x108fe20000010000 */
[----:B------:R-:W-:Y:S01]  /*79c0*/  FADD.FTZ R31, R31, -R229 ;  /* 0x800000e51f1f7221 */ /* 0x000fe20000010000 */
[----:B------:R-:W-:Y:S01]  /*79d0*/  FFMA.FTZ R209, R24, UR4, -R209 ;  /* 0x0000000418d17c23 */ /* 0x000fe200080108d1 */
[----:B------:R-:W-:Y:S01]  /*79e0*/  FSEL R24, R106, -INF , P1 ;  /* 0xff8000006a187808 */ /* 0x000fe20000800000 */
[--C-:B----4-:R-:W-:Y:S01]  /*79f0*/  FADD.FTZ R33, R33, -R230.reuse ;  /* 0x800000e621217221 */ /* 0x110fe20000010000 */
[----:B--2---:R-:W-:Y:S01]  /*7a00*/  FSEL R207, R109, -INF , P2 ;  /* 0xff8000006dcf7808 */ /* 0x004fe20001000000 */
[----:B------:R-:W-:Y:S01]  /*7a10*/  FADD.FTZ R35, R35, -R230 ;  /* 0x800000e623237221 */ /* 0x000fe20000010000 */
[----:B------:R-:W-:Y:S01]  /*7a20*/  MUFU.EX2 R97, R97 ;  /* 0x0000006100617308 */ /* 0x000fe20000000800 */
[----:B------:R-:W-:Y:S01]  /*7a30*/  FFMA.FTZ R206, R24, UR4, -R206 ;  /* 0x0000000418ce7c23 */ /* 0x000fe200080108ce */
[----:B------:R-:W-:Y:S01]  /*7a40*/  FSEL R24, R107, -INF , P1 ;  /* 0xff8000006b187808 */ /* 0x000fe20000800000 */
[----:B------:R-:W-:Y:S01]  /*7a50*/  FFMA.FTZ R207, R207, UR4, -R215 ;  /* 0x00000004cfcf7c23 */ /* 0x000fe200080108d7 */
[----:B------:R-:W-:-:S03]  /*7a60*/  FADD.FTZ R30, R30, -R233 ;  /* 0x800000e91e1e7221 */ /* 0x000fc60000010000 */
[----:B------:R-:W-:Y:S01]  /*7a70*/  FFMA.FTZ R212, R24, UR4, -R212 ;  /* 0x0000000418d47c23 */ /* 0x000fe200080108d4 */
[----:B------:R-:W-:Y:S01]  /*7a80*/  FSEL R24, R110, -INF , P1 ;  /* 0xff8000006e187808 */ /* 0x000fe20000800000 */
[----:B------:R-:W-:Y:S04]  /*7a90*/  MUFU.EX2 R95, R95 ;  /* 0x0000005f005f7308 */ /* 0x000fe80000000800 */
[----:B------:R-:W-:-:S04]  /*7aa0*/  FFMA.FTZ R208, R24, UR4, -R208 ;  /* 0x0000000418d07c23 */ /* 0x000fc800080108d0 */
[----:B------:R1:W2:Y:S01]  /*7ab0*/  MUFU.EX2 R24, R204 ;  /* 0x000000cc00187308 */ /* 0x0002a20000000800 */
[----:B------:R-:W-:-:S07]  /*7ac0*/  FFMA.FTZ R17, -R17, R17, 1 ;  /* 0x3f80000011117423 */ /* 0x000fce0000010111 */
[----:B------:R-:W-:Y:S01]  /*7ad0*/  MUFU.EX2 R94, R94 ;  /* 0x0000005e005e7308 */ /* 0x000fe20000000800 */
[----:B-1----:R-:W-:-:S05]  /*7ae0*/  FSEL R204, R111, -INF , P1 ;  /* 0xff8000006fcc7808 */ /* 0x002fca0000800000 */
[----:B------:R-:W-:Y:S02]  /*7af0*/  FFMA.FTZ R204, R204, UR4, -R215 ;  /* 0x00000004cccc7c23 */ /* 0x000fe400080108d7 */
[----:B------:R1:W3:Y:S01]  /*7b00*/  SHFL.IDX PT, R215, R12, R231, 0x1f ;  /* 0x00001fe70cd77589 */ /* 0x0002e200000e0000 */
[----:B------:R-:W-:Y:S03]  /*7b10*/  MUFU.EX2 R96, R96 ;  /* 0x0000006000607308 */ /* 0x000fe60000000800 */
[----:B------:R-:W4:Y:S05]  /*7b20*/  SHFL.IDX PT, R231, R227, R231, 0x1f ;  /* 0x00001fe7e3e77589 */ /* 0x000f2a00000e0000 */
[----:B------:R-:W2:Y:S01]  /*7b30*/  MUFU.EX2 R90, R90 ;  /* 0x0000005a005a7308 */ /* 0x000ea20000000800 */
[----:B-1----:R-:W-:-:S05]  /*7b40*/  FSEL R12, R114, -INF , P1 ;  /* 0xff800000720c7808 */ /* 0x002fca0000800000 */
[----:B------:R-:W-:Y:S02]  /*7b50*/  FFMA.FTZ R217, R12, UR4, -R217 ;  /* 0x000000040cd97c23 */ /* 0x000fe400080108d9 */
[----:B------:R1:W-:Y:S02]  /*7b60*/  MUFU.EX2 R12, R216 ;  /* 0x000000d8000c7308 */ /* 0x0003e40000000800 */
[----:B-1----:R-:W-:Y:S01]  /*7b70*/  FFMA.FTZ R216, R221, UR4, -R218 ;  /* 0x00000004ddd87c23 */ /* 0x002fe200080108da */
[----:B------:R-:W-:Y:S01]  /*7b80*/  FSEL R218, R116, -INF , P2 ;  /* 0xff80000074da7808 */ /* 0x000fe20001000000 */
[----:B------:R-:W-:Y:S01]  /*7b90*/  FMUL.FTZ R33, R93, R33 ;  /* 0x000000215d217220 */ /* 0x000fe20000410000 */
[----:B------:R-:W-:Y:S01]  /*7ba0*/  FSEL R221, R197, -INF , P1 ;  /* 0xff800000c5dd7808 */ /* 0x000fe20000800000 */
[----:B------:R-:W-:Y:S01]  /*7bb0*/  FMUL.FTZ R35, R92, R35 ;  /* 0x000000235c237220 */ /* 0x000fe20000410000 */
[----:B------:R-:W-:Y:S02]  /*7bc0*/  VIADD R230, R7, 0xc ;  /* 0x0000000c07e67836 */ /* 0x000fe40000000000 */
[--C-:B---3--:R-:W-:Y:S01]  /*7bd0*/  FFMA.FTZ R218, R218, UR4, -R215.reuse ;  /* 0x00000004dada7c23 */ /* 0x108fe200080108d7 */
[----:B------:R-:W-:Y:S01]  /*7be0*/  FMUL.FTZ R28, R87, R28 ;  /* 0x0000001c571c7220 */ /* 0x000fe20000410000 */
[----:B------:R-:W-:Y:S01]  /*7bf0*/  FFMA.FTZ R215, R221, UR4, -R215 ;  /* 0x00000004ddd77c23 */ /* 0x000fe200080108d7 */
[----:B------:R-:W-:Y:S01]  /*7c00*/  FSEL R221, R196, -INF , P2 ;  /* 0xff800000c4dd7808 */ /* 0x000fe20001000000 */
[----:B------:R-:W-:Y:S01]  /*7c10*/  FMUL.FTZ R29, R86, R29 ;  /* 0x0000001d561d7220 */ /* 0x000fe20000410000 */
[--C-:B----4-:R-:W-:Y:S01]  /*7c20*/  FADD.FTZ R38, R38, -R231.reuse ;  /* 0x800000e726267221 */ /* 0x110fe20000010000 */
[----:B------:R-:W-:-:S02]  /*7c30*/  FADD.FTZ R36, R36, -R231 ;  /* 0x800000e724247221 */ /* 0x000fc40000010000 */
[--C-:B------:R-:W-:Y:S01]  /*7c40*/  FFMA.FTZ R221, R221, UR4, -R220.reuse ;  /* 0x00000004dddd7c23 */ /* 0x100fe200080108dc */
[----:B------:R-:W-:Y:S01]  /*7c50*/  FFMA.FTZ R220, R228, UR4, -R220 ;  /* 0x00000004e4dc7c23 */ /* 0x000fe200080108dc */
[C---:B------:R-:W-:Y:S01]  /*7c60*/  IADD3 R228, R7.reuse, 0x10, RZ ;  /* 0x0000001007e47810 */ /* 0x040fe20007ffe0ff */
[----:B------:R-:W-:Y:S01]  /*7c70*/  FMUL.FTZ R33, R20, R33 ;  /* 0x0000002114217220 */ /* 0x000fe20000410000 */
[C---:B------:R-:W-:Y:S02]  /*7c80*/  IADD3 R231, R7.reuse, 0x8, RZ ;  /* 0x0000000807e77810 */ /* 0x040fe40007ffe0ff */
[----:B------:R-:W-:Y:S02]  /*7c90*/  IADD3 R229, R7, 0x14, RZ ;  /* 0x0000001407e57810 */ /* 0x000fe40007ffe0ff */
[----:B------:R-:W1:Y:S01]  /*7ca0*/  SHFL.IDX PT, R228, R227, R228, 0x1f ;  /* 0x00001fe4e3e47589 */ /* 0x000e6200000e0000 */
[----:B------:R-:W-:Y:S01]  /*7cb0*/  FMUL.FTZ R36, R26, R36 ;  /* 0x000000241a247220 */ /* 0x000fe20000410000 */
[----:B------:R-:W-:Y:S01]  /*7cc0*/  FMUL.FTZ R30, R85, R30 ;  /* 0x0000001e551e7220 */ /* 0x000fe20000410000 */
[----:B------:R-:W-:Y:S01]  /*7cd0*/  VIADD R233, R7, 0x18 ;  /* 0x0000001807e97836 */ /* 0x000fe20000000000 */
[----:B------:R3:W4:Y:S01]  /*7ce0*/  SHFL.IDX PT, R227, R227, R11, 0x1f ;  /* 0x00001f0be3e37589 */ /* 0x00072200000e0000 */
[----:B------:R-:W-:Y:S01]  /*7cf0*/  FFMA.FTZ R78, -R78, R78, 1 ;  /* 0x3f8000004e4e7423 */ /* 0x000fe2000001014e */
[----:B------:R-:W-:Y:S01]  /*7d00*/  FFMA.FTZ R79, -R79, R79, 1 ;  /* 0x3f8000004f4f7423 */ /* 0x000fe2000001014f */
[----:B------:R-:W-:Y:S01]  /*7d10*/  FFMA.FTZ R80, -R80, R80, 1 ;  /* 0x3f80000050507423 */ /* 0x000fe20000010150 */
[----:B------:R-:W-:Y:S01]  /*7d20*/  FFMA.FTZ R74, -R74, R74, 1 ;  /* 0x3f8000004a4a7423 */ /* 0x000fe2000001014a */
[----:B------:R-:W-:Y:S01]  /*7d30*/  MUFU.EX2 R201, R201 ;  /* 0x000000c900c97308 */ /* 0x000fe20000000800 */
[----:B------:R-:W-:-:S07]  /*7d40*/  FFMA.FTZ R195, -R195, R195, 1 ;  /* 0x3f800000c3c37423 */ /* 0x000fce00000101c3 */
[----:B------:R-:W-:Y:S01]  /*7d50*/  MUFU.EX2 R210, R210 ;  /* 0x000000d200d27308 */ /* 0x000fe20000000800 */
[----:B------:R-:W-:-:S07]  /*7d60*/  FMUL.FTZ R20, R72, R35 ;  /* 0x0000002348147220 */ /* 0x000fce0000410000 */
[----:B------:R-:W-:Y:S01]  /*7d70*/  MUFU.EX2 R209, R209 ;  /* 0x000000d100d17308 */ /* 0x000fe20000000800 */
[----:B-1----:R-:W-:-:S07]  /*7d80*/  FADD.FTZ R34, R34, -R228 ;  /* 0x800000e422227221 */ /* 0x002fce0000010000 */
[----:B------:R-:W-:Y:S01]  /*7d90*/  MUFU.EX2 R205, R205 ;  /* 0x000000cd00cd7308 */ /* 0x000fe20000000800 */
[----:B------:R-:W-:-:S07]  /*7da0*/  FFMA.FTZ R101, -R101, R101, 1 ;  /* 0x3f80000065657423 */ /* 0x000fce0000010165 */
[----:B------:R-:W-:Y:S08]  /*7db0*/  MUFU.EX2 R212, R212 ;  /* 0x000000d400d47308 */ /* 0x000ff00000000800 */
        /* <DEDUP_REMOVED lines=19> */
[----:B---3--:R1:W-:Y:S01]  /*7ef0*/  MUFU.EX2 R11, R226 ;  /* 0x000000e2000b7308 */ /* 0x0083e20000000800 */
[--C-:B----4-:R-:W-:Y:S01]  /*7f00*/  FADD.FTZ R37, R37, -R227.reuse ;  /* 0x800000e325257221 */ /* 0x110fe20000010000 */
[----:B------:R-:W-:Y:S01]  /*7f10*/  FADD.FTZ R39, R39, -R227 ;  /* 0x800000e327277221 */ /* 0x000fe20000010000 */
[----:B------:R-:W-:Y:S01]  /*7f20*/  FFMA.FTZ R119, -R119, R119, 1 ;  /* 0x3f80000077777423 */ /* 0x000fe20000010177 */
[----:B------:R-:W-:Y:S01]  /*7f30*/  R2UR UR4, R236 ;  /* 0x00000000ec0472ca */ /* 0x000fe200000e0000 */
[----:B-1----:R-:W-:-:S03]  /*7f40*/  FFMA.FTZ R226, -R15, R15, 1 ;  /* 0x3f8000000fe27423 */ /* 0x002fc6000001010f */
[----:B------:R1:W-:Y:S02]  /*7f50*/  MUFU.EX2 R15, R224 ;  /* 0x000000e0000f7308 */ /* 0x0003e40000000800 */
[----:B-1----:R-:W-:Y:S01]  /*7f60*/  FMUL.FTZ R224, R226, R234 ;  /* 0x000000eae2e07220 */ /* 0x002fe20000410000 */
[----:B------:R-:W-:Y:S01]  /*7f70*/  FADD.FTZ R226, R25, -R232 ;  /* 0x800000e819e27221 */ /* 0x000fe20000010000 */
[----:B------:R-:W-:-:S04]  /*7f80*/  FFMA.FTZ R35, -R73, R73, 1 ;  /* 0x3f80000049237423 */ /* 0x000fc80000010149 */
[----:B------:R1:W-:Y:S01]  /*7f90*/  MUFU.EX2 R25, R225 ;  /* 0x000000e100197308 */ /* 0x0003e20000000800 */
[----:B------:R-:W-:-:S07]  /*7fa0*/  FADD.FTZ R232, R27, -R232 ;  /* 0x800000e81be87221 */ /* 0x000fce0000010000 */
[----:B------:R3:W4:Y:S01]  /*7fb0*/  MUFU.EX2 R27, R214 ;  /* 0x000000d6001b7308 */ /* 0x0007220000000800 */
[----:B-1----:R-:W-:-:S07]  /*7fc0*/  FADD.FTZ R225, R32, -R228 ;  /* 0x800000e420e17221 */ /* 0x002fce0000010000 */
[----:B------:R1:W4:Y:S01]  /*7fd0*/  MUFU.EX2 R32, R223 ;  /* 0x000000df00207308 */ /* 0x0003220000000800 */
[----:B---3--:R-:W-:Y:S01]  /*7fe0*/  FFMA.FTZ R214, -R3, R3, 1 ;  /* 0x3f80000003d67423 */ /* 0x008fe20000010103 */
[----:B------:R-:W-:Y:S01]  /*7ff0*/  FFMA.FTZ R227, -R2, R2, 1 ;  /* 0x3f80000002e37423 */ /* 0x000fe20000010102 */
[----:B------:R3:W5:Y:S04]  /*8000*/  LDL.LU R3, [R1+0x28] ;  /* 0x0000280001037983 */ /* 0x0007680000300800 */
[----:B------:R3:W5:Y:S01]  /*8010*/  LDL.LU R2, [R1+0x24] ;  /* 0x0000240001027983 */ /* 0x0007620000300800 */
[----:B------:R-:W-:Y:S01]  /*8020*/  FMUL.FTZ R34, R91, R34 ;  /* 0x000000225b227220 */ /* 0x000fe20000410000 */
[----:B-1----:R-:W-:Y:S01]  /*8030*/  FMUL.FTZ R223, R117, R226 ;  /* 0x000000e275df7220 */ /* 0x002fe20000410000 */
[----:B------:R-:W-:Y:S01]  /*8040*/  FMUL.FTZ R232, R89, R232 ;  /* 0x000000e859e87220 */ /* 0x000fe20000410000 */
[----:B------:R1:W3:Y:S01]  /*8050*/  LDS R226, [R9+0x380] ;  /* 0x0003800009e27984 */ /* 0x0002e20000000800 */
[----:B--2---:R-:W-:Y:S01]  /*8060*/  FMUL.FTZ R72, R24, R38 ;  /* 0x0000002618487220 */ /* 0x004fe20000410000 */
[----:B------:R-:W-:Y:S01]  /*8070*/  FMUL.FTZ R223, R214, R223 ;  /* 0x000000dfd6df7220 */ /* 0x000fe20000410000 */
[----:B------:R-:W-:Y:S01]  /*8080*/  FMUL.FTZ R214, R227, R232 ;  /* 0x000000e8e3d67220 */ /* 0x000fe20000410000 */
[----:B------:R-:W-:-:S02]  /*8090*/  VIADD R232, R7, 0x4 ;  /* 0x0000000407e87836 */ /* 0x000fc40000000000 */
[----:B------:R-:W-:Y:S01]  /*80a0*/  FMUL.FTZ R35, R35, R36 ;  /* 0x0000002423237220 */ /* 0x000fe20000410000 */
[----:B------:R-:W-:Y:S02]  /*80b0*/  VIADD R228, R7, 0x10 ;  /* 0x0000001007e47836 */ /* 0x000fe40000000000 */
[----:B------:R-:W-:Y:S01]  /*80c0*/  FFMA.FTZ R36, -R76, R76, 1 ;  /* 0x3f8000004c247423 */ /* 0x000fe2000001014c */
[----:B-1----:R1:W-:Y:S01]  /*80d0*/  MUFU.EX2 R9, R213 ;  /* 0x000000d500097308 */ /* 0x0023e20000000800 */
[----:B------:R-:W-:Y:S01]  /*80e0*/  FMUL.FTZ R39, R97, R39 ;  /* 0x0000002761277220 */ /* 0x000fe20000410000 */
[----:B------:R-:W-:Y:S02]  /*80f0*/  VIADD R234, R7, 0x1c ;  /* 0x0000001c07ea7836 */ /* 0x000fe40000000000 */
[----:B------:R-:W-:Y:S01]  /*8100*/  FMUL.FTZ R30, R17, R30 ;  /* 0x0000001e111e7220 */ /* 0x000fe20000410000 */
[----:B------:R-:W-:Y:S01]  /*8110*/  FMUL.FTZ R37, R90, R37 ;  /* 0x000000255a257220 */ /* 0x000fe20000410000 */
[----:B------:R-:W-:Y:S01]  /*8120*/  FMUL.FTZ R36, R36, R39 ;  /* 0x0000002724247220 */ /* 0x000fe20000410000 */
[----:B------:R-:W-:Y:S01]  /*8130*/  FFMA.FTZ R39, -R77, R77, 1 ;  /* 0x3f8000004d277423 */ /* 0x000fe2000001014d */
[----:B------:R-:W2:Y:S01]  /*8140*/  MUFU.EX2 R17, R199 ;  /* 0x000000c700117308 */ /* 0x000ea20000000800 */
[----:B-1----:R-:W-:Y:S01]  /*8150*/  FMUL.FTZ R213, R237, R28 ;  /* 0x0000001cedd57220 */ /* 0x002fe20000410000 */
[----:B------:R-:W-:Y:S01]  /*8160*/  FMUL.FTZ R28, R13, R31 ;  /* 0x0000001f0d1c7220 */ /* 0x000fe20000410000 */
[----:B------:R-:W-:Y:S01]  /*8170*/  FMUL.FTZ R31, R235, R29 ;  /* 0x0000001deb1f7220 */ /* 0x000fe20000410000 */
[----:B------:R-:W-:-:S02]  /*8180*/  FMUL.FTZ R37, R74, R37 ;  /* 0x000000254a257220 */ /* 0x000fc40000410000 */
[----:B------:R-:W-:Y:S01]  /*8190*/  FMUL.FTZ R29, R18, R28 ;  /* 0x0000001c121d7220 */ /* 0x000fe20000410000 */
[----:B------:R-:W-:Y:S01]  /*81a0*/  FFMA.FTZ R28, -R21, R21, 1 ;  /* 0x3f800000151c7423 */ /* 0x000fe20000010115 */
[----:B------:R-:W-:Y:S01]  /*81b0*/  FMUL.FTZ R21, R14, R225 ;  /* 0x000000e10e157220 */ /* 0x000fe20000410000 */
[----:B------:R1:W2:Y:S03]  /*81c0*/  MUFU.EX2 R18, R198 ;  /* 0x000000c600127308 */ /* 0x0002a60000000800 */
[----:B------:R-:W-:Y:S01]  /*81d0*/  FMUL.FTZ R21, R19, R21 ;  /* 0x0000001513157220 */ /* 0x000fe20000410000 */
[----:B------:R-:W-:Y:S01]  /*81e0*/  FMUL.FTZ R19, R28, R34 ;  /* 0x000000221c137220 */ /* 0x000fe20000410000 */
[----:B------:R-:W-:-:S04]  /*81f0*/  FFMA.FTZ R34, -R75, R75, 1 ;  /* 0x3f8000004b227423 */ /* 0x000fc8000001014b */
[----:B------:R-:W-:Y:S01]  /*8200*/  FMUL.FTZ R34, R34, R72 ;  /* 0x0000004822227220 */ /* 0x000fe20000410000 */
[----:B---3--:R-:W3:Y:S04]  /*8210*/  SHFL.IDX PT, R73, R226, R230, 0x1f ;  /* 0x00001fe6e2497589 */ /* 0x008ee800000e0000 */
[----:B------:R-:W2:Y:S04]  /*8220*/  SHFL.IDX PT, R28, R226, R7, 0x1f ;  /* 0x00001f07e21c7589 */ /* 0x000ea800000e0000 */
[----:B------:R-:W2:Y:S04]  /*8230*/  SHFL.IDX PT, R38, R226, R232, 0x1f ;  /* 0x00001fe8e2267589 */ /* 0x000ea800000e0000 */
[----:B------:R-:W2:Y:S04]  /*8240*/  SHFL.IDX PT, R72, R226, R231, 0x1f ;  /* 0x00001fe7e2487589 */ /* 0x000ea800000e0000 */
[----:B------:R-:W2:Y:S04]  /*8250*/  SHFL.IDX PT, R75, R226, R228, 0x1f ;  /* 0x00001fe4e24b7589 */ /* 0x000ea800000e0000 */
[----:B-1----:R-:W1:Y:S01]  /*8260*/  SHFL.IDX PT, R198, R226, R229, 0x1f ;  /* 0x00001fe5e2c67589 */ /* 0x002e6200000e0000 */
[----:B---3--:R-:W-:-:S03]  /*8270*/  FADD.FTZ R47, R47, -R73 ;  /* 0x800000492f2f7221 */ /* 0x008fc60000010000 */
[----:B------:R-:W3:Y:S01]  /*8280*/  SHFL.IDX PT, R199, R226, R233, 0x1f ;  /* 0x00001fe9e2c77589 */ /* 0x000ee200000e0000 */
[----:B------:R-:W-:Y:S01]  /*8290*/  FADD.FTZ R45, R45, -R73 ;  /* 0x800000492d2d7221 */ /* 0x000fe20000010000 */
[----:B----4-:R-:W-:Y:S01]  /*82a0*/  FMUL.FTZ R47, R27, R47 ;  /* 0x0000002f1b2f7220 */ /* 0x010fe20000410000 */
[--C-:B--2---:R-:W-:Y:S01]  /*82b0*/  FADD.FTZ R40, R40, -R28.reuse ;  /* 0x8000001c28287221 */ /* 0x104fe20000010000 */
[----:B------:R-:W-:Y:S01]  /*82c0*/  FADD.FTZ R28, R42, -R28 ;  /* 0x8000001c2a1c7221 */ /* 0x000fe20000010000 */
[----:B------:R-:W2:Y:S01]  /*82d0*/  SHFL.IDX PT, R226, R226, R234, 0x1f ;  /* 0x00001feae2e27589 */ /* 0x000ea200000e0000 */
[----:B------:R-:W-:Y:S01]  /*82e0*/  FMUL.FTZ R47, R84, R47 ;  /* 0x0000002f542f7220 */ /* 0x000fe20000410000 */
[----:B------:R-:W-:Y:S01]  /*82f0*/  FADD.FTZ R41, R41, -R38 ;  /* 0x8000002629297221 */ /* 0x000fe20000010000 */
[----:B------:R-:W-:Y:S01]  /*8300*/  FMUL.FTZ R40, R12, R40 ;  /* 0x000000280c287220 */ /* 0x000fe20000410000 */
[----:B------:R-:W4:Y:S01]  /*8310*/  LDL R84, [R1+0x10] ;  /* 0x0000100001547983 */ /* 0x000f220000100800 */
[----:B------:R-:W-:Y:S01]  /*8320*/  FADD.FTZ R46, R46, -R72 ;  /* 0x800000482e2e7221 */ /* 0x000fe20000010000 */
[----:B------:R-:W-:Y:S01]  /*8330*/  FMUL.FTZ R41, R95, R41 ;  /* 0x000000295f297220 */ /* 0x000fe20000410000 */
[----:B------:R-:W-:Y:S01]  /*8340*/  FADD.FTZ R38, R43, -R38 ;  /* 0x800000262b267221 */ /* 0x000fe20000010000 */
[----:B------:R1:W2:Y:S01]  /*8350*/  LDS R42, [R10+0x380] ;  /* 0x000380000a2a7984 */ /* 0x0002a20000000800 */
[----:B------:R-:W-:Y:S01]  /*8360*/  FMUL.FTZ R39, R39, R40 ;  /* 0x0000002827277220 */ /* 0x000fe20000410000 */
[----:B------:R-:W-:Y:S01]  /*8370*/  FMUL.FTZ R40, R78, R41 ;  /* 0x000000294e287220 */ /* 0x000fe20000410000 */
[--C-:B------:R-:W-:Y:S01]  /*8380*/  FADD.FTZ R48, R48, -R75.reuse ;  /* 0x8000004b30307221 */ /* 0x100fe20000010000 */
[----:B------:R-:W-:Y:S01]  /*8390*/  FFMA.FTZ R41, -R83, R83, 1 ;  /* 0x3f80000053297423 */ /* 0x000fe20000010153 */
[----:B------:R-:W-:Y:S01]  /*83a0*/  FMUL.FTZ R46, R15, R46 ;  /* 0x0000002e0f2e7220 */ /* 0x000fe20000410000 */
[----:B------:R-:W-:Y:S01]  /*83b0*/  FMUL.FTZ R28, R94, R28 ;  /* 0x0000001c5e1c7220 */ /* 0x000fe20000410000 */
[----:B------:R-:W-:Y:S01]  /*83c0*/  FMUL.FTZ R43, R96, R38 ;  /* 0x00000026602b7220 */ /* 0x000fe20000410000 */
[----:B------:R-:W-:Y:S01]  /*83d0*/  FADD.FTZ R44, R44, -R72 ;  /* 0x800000482c2c7221 */ /* 0x000fe20000010000 */
[----:B------:R-:W-:Y:S01]  /*83e0*/  FMUL.FTZ R41, R41, R46 ;  /* 0x0000002e29297220 */ /* 0x000fe20000410000 */
[----:B------:R-:W-:Y:S01]  /*83f0*/  FMUL.FTZ R73, R32, R48 ;  /* 0x0000003020497220 */ /* 0x000fe20000410000 */
[----:B-1----:R-:W-:Y:S01]  /*8400*/  FMUL.FTZ R10, R79, R28 ;  /* 0x0000001c4f0a7220 */ /* 0x002fe20000410000 */
[----:B------:R-:W-:Y:S01]  /*8410*/  FMUL.FTZ R38, R80, R43 ;  /* 0x0000002b50267220 */ /* 0x000fe20000410000 */
[----:B------:R-:W-:Y:S01]  /*8420*/  FFMA.FTZ R46, -R194, R194, 1 ;  /* 0x3f800000c22e7423 */ /* 0x000fe200000101c2 */
[----:B------:R-:W-:Y:S01]  /*8430*/  FFMA.FTZ R43, -R81, R81, 1 ;  /* 0x3f800000512b7423 */ /* 0x000fe20000010151 */
[----:B------:R-:W-:Y:S01]  /*8440*/  FMUL.FTZ R28, R11, R44 ;  /* 0x0000002c0b1c7220 */ /* 0x000fe20000410000 */
[----:B------:R-:W-:Y:S01]  /*8450*/  FADD.FTZ R49, R49, -R198 ;  /* 0x800000c631317221 */ /* 0x000fe20000010000 */
[----:B------:R-:W-:Y:S01]  /*8460*/  FMUL.FTZ R46, R46, R73 ;  /* 0x000000492e2e7220 */ /* 0x000fe20000410000 */
[----:B------:R-:W-:Y:S01]  /*8470*/  FADD.FTZ R50, R50, -R75 ;  /* 0x8000004b32327221 */ /* 0x000fe20000010000 */
[----:B------:R-:W-:Y:S01]  /*8480*/  FMUL.FTZ R43, R43, R28 ;  /* 0x0000001c2b2b7220 */ /* 0x000fe20000410000 */
[----:B------:R-:W-:Y:S01]  /*8490*/  FMUL.FTZ R28, R17, R49 ;  /* 0x00000031111c7220 */ /* 0x000fe20000410000 */
[--C-:B---3--:R-:W-:Y:S01]  /*84a0*/  FADD.FTZ R54, R54, -R199.reuse ;  /* 0x800000c736367221 */ /* 0x108fe20000010000 */
[--C-:B--2---:R-:W-:Y:S01]  /*84b0*/  FADD.FTZ R53, R53, -R226.reuse ;  /* 0x800000e235357221 */ /* 0x104fe20000010000 */
[----:B------:R-:W-:Y:S01]  /*84c0*/  FADD.FTZ R55, R55, -R226 ;  /* 0x800000e237377221 */ /* 0x000fe20000010000 */
[----:B------:R-:W-:Y:S01]  /*84d0*/  FMUL.FTZ R49, R195, R28 ;  /* 0x0000001cc3317220 */ /* 0x000fe20000410000 */
[----:B------:R-:W-:Y:S01]  /*84e0*/  FADD.FTZ R51, R51, -R198 ;  /* 0x800000c633337221 */ /* 0x000fe20000010000 */
[----:B------:R-:W1:Y:S01]  /*84f0*/  MUFU.EX2 R221, R221 ;  /* 0x000000dd00dd7308 */ /* 0x000e620000000800 */
[----:B------:R-:W-:Y:S01]  /*8500*/  FFMA.FTZ R48, -R99, R99, 1 ;  /* 0x3f80000063307423 */ /* 0x000fe20000010163 */
[----:B------:R-:W-:Y:S01]  /*8510*/  FFMA.FTZ R44, -R82, R82, 1 ;  /* 0x3f800000522c7423 */ /* 0x000fe20000010152 */
[----:B------:R-:W-:Y:S01]  /*8520*/  FMUL.FTZ R45, R25, R45 ;  /* 0x0000002d192d7220 */ /* 0x000fe20000410000 */
[----:B------:R-:W-:Y:S01]  /*8530*/  FADD.FTZ R52, R52, -R199 ;  /* 0x800000c734347221 */ /* 0x000fe20000010000 */
[----:B------:R-:W2:Y:S04]  /*8540*/  SHFL.IDX PT, R79, R42, R7, 0x1f ;  /* 0x00001f072a4f7589 */ /* 0x000ea800000e0000 */
[----:B------:R-:W3:Y:S04]  /*8550*/  SHFL.IDX PT, R76, R42, R232, 0x1f ;  /* 0x00001fe82a4c7589 */ /* 0x000ee800000e0000 */
[----:B------:R-:W1:Y:S04]  /*8560*/  SHFL.IDX PT, R74, R42, R230, 0x1f ;  /* 0x00001fe62a4a7589 */ /* 0x000e6800000e0000 */
[----:B------:R-:W1:Y:S04]  /*8570*/  SHFL.IDX PT, R77, R42, R231, 0x1f ;  /* 0x00001fe72a4d7589 */ /* 0x000e6800000e0000 */
[----:B------:R-:W1:Y:S04]  /*8580*/  SHFL.IDX PT, R73, R42, R233, 0x1f ;  /* 0x00001fe92a497589 */ /* 0x000e6800000e0000 */
[----:B------:R-:W1:Y:S04]  /*8590*/  SHFL.IDX PT, R75, R42, R228, 0x1f ;  /* 0x00001fe42a4b7589 */ /* 0x000e6800000e0000 */
[----:B------:R-:W-:Y:S01]  /*85a0*/  SHFL.IDX PT, R72, R42, R234, 0x1f ;  /* 0x00001fea2a487589 */ /* 0x000fe200000e0000 */
[----:B------:R-:W-:Y:S01]  /*85b0*/  FMUL.FTZ R83, R201, R54 ;  /* 0x00000036c9537220 */ /* 0x000fe20000410000 */
[----:B------:R-:W-:Y:S01]  /*85c0*/  MUFU.EX2 R220, R220 ;  /* 0x000000dc00dc7308 */ /* 0x000fe20000000800 */
[----:B------:R-:W-:Y:S01]  /*85d0*/  FMUL.FTZ R50, R9, R50 ;  /* 0x0000003209327220 */ /* 0x000fe20000410000 */
[----:B------:R1:W1:Y:S01]  /*85e0*/  SHFL.IDX PT, R28, R42, R229, 0x1f ;  /* 0x00001fe52a1c7589 */ /* 0x00026200000e0000 */
[----:B------:R-:W-:Y:S01]  /*85f0*/  FMUL.FTZ R54, R210, R53 ;  /* 0x00000035d2367220 */ /* 0x000fe20000410000 */
[----:B------:R-:W-:Y:S01]  /*8600*/  FMUL.FTZ R78, R209, R55 ;  /* 0x00000037d14e7220 */ /* 0x000fe20000410000 */
[----:B------:R-:W-:Y:S01]  /*8610*/  FMUL.FTZ R51, R18, R51 ;  /* 0x0000003312337220 */ /* 0x000fe20000410000 */
[----:B------:R-:W-:Y:S01]  /*8620*/  FMUL.FTZ R44, R44, R45 ;  /* 0x0000002d2c2c7220 */ /* 0x000fe20000410000 */
[----:B------:R-:W-:Y:S01]  /*8630*/  FMUL.FTZ R53, R101, R54 ;  /* 0x0000003665357220 */ /* 0x000fe20000410000 */
[--C-:B--2---:R-:W-:Y:S01]  /*8640*/  FADD.FTZ R54, R56, -R79.reuse ;  /* 0x8000004f38367221 */ /* 0x104fe20000010000 */
[--C-:B---3--:R-:W-:Y:S01]  /*8650*/  FADD.FTZ R56, R57, -R76.reuse ;  /* 0x8000004c39387221 */ /* 0x108fe20000010000 */
[----:B------:R-:W-:Y:S01]  /*8660*/  FADD.FTZ R55, R58, -R79 ;  /* 0x8000004f3a377221 */ /* 0x000fe20000010000 */
[----:B------:R-:W-:Y:S01]  /*8670*/  FADD.FTZ R59, R59, -R76 ;  /* 0x8000004c3b3b7221 */ /* 0x000fe20000010000 */
[----:B-1----:R-:W1:Y:S01]  /*8680*/  MUFU.EX2 R42, R216 ;  /* 0x000000d8002a7308 */ /* 0x002e620000000800 */
[--C-:B------:R-:W-:Y:S01]  /*8690*/  FADD.FTZ R58, R61, -R74.reuse ;  /* 0x8000004a3d3a7221 */ /* 0x100fe20000010000 */
[----:B------:R-:W-:Y:S01]  /*86a0*/  FADD.FTZ R60, R60, -R77 ;  /* 0x8000004d3c3c7221 */ /* 0x000fe20000010000 */
[--C-:B------:R-:W-:Y:S01]  /*86b0*/  FADD.FTZ R57, R68, -R73.reuse ;  /* 0x8000004944397221 */ /* 0x100fe20000010000 */
[----:B------:R-:W-:Y:S01]  /*86c0*/  FADD.FTZ R70, R70, -R73 ;  /* 0x8000004946467221 */ /* 0x000fe20000010000 */
[----:B------:R-:W-:Y:S01]  /*86d0*/  FADD.FTZ R77, R62, -R77 ;  /* 0x8000004d3e4d7221 */ /* 0x000fe20000010000 */
[----:B------:R-:W-:Y:S01]  /*86e0*/  FFMA.FTZ R73, -R105, R105, 1 ;  /* 0x3f80000069497423 */ /* 0x000fe20000010169 */
[----:B------:R-:W-:Y:S01]  /*86f0*/  FMUL.FTZ R56, R205, R56 ;  /* 0x00000038cd387220 */ /* 0x000fe20000410000 */
[----:B------:R-:W-:Y:S01]  /*8700*/  FMUL.FTZ R48, R48, R51 ;  /* 0x0000003330307220 */ /* 0x000fe20000410000 */
[----:B------:R-:W-:Y:S01]  /*8710*/  FADD.FTZ R63, R63, -R74 ;  /* 0x8000004a3f3f7221 */ /* 0x000fe20000010000 */
[----:B------:R-:W-:Y:S01]  /*8720*/  FMUL.FTZ R62, R212, R59 ;  /* 0x0000003bd43e7220 */ /* 0x000fe20000410000 */
[----:B------:R-:W-:Y:S01]  /*8730*/  FFMA.FTZ R51, -R103, R103, 1 ;  /* 0x3f80000067337423 */ /* 0x000fe20000010167 */
[----:B------:R-:W-:Y:S01]  /*8740*/  FFMA.FTZ R76, -R109, R109, 1 ;  /* 0x3f8000006d4c7423 */ /* 0x000fe2000001016d */
[----:B------:R-:W-:Y:S01]  /*8750*/  FMUL.FTZ R59, R207, R58 ;  /* 0x0000003acf3b7220 */ /* 0x000fe20000410000 */
[--C-:B------:R-:W-:Y:S01]  /*8760*/  FADD.FTZ R64, R64, -R75.reuse ;  /* 0x8000004b40407221 */ /* 0x100fe20000010000 */
[----:B------:R-:W-:Y:S01]  /*8770*/  FMUL.FTZ R73, R73, R56 ;  /* 0x0000003849497220 */ /* 0x000fe20000410000 */
[----:B------:R-:W-:Y:S01]  /*8780*/  FFMA.FTZ R74, -R110, R110, 1 ;  /* 0x3f8000006e4a7423 */ /* 0x000fe2000001016e */
[----:B------:R-:W-:Y:S01]  /*8790*/  FMUL.FTZ R77, R208, R77 ;  /* 0x0000004dd04d7220 */ /* 0x000fe20000410000 */
[----:B------:R-:W-:Y:S01]  /*87a0*/  FMUL.FTZ R56, R204, R63 ;  /* 0x0000003fcc387220 */ /* 0x000fe20000410000 */
[----:B------:R-:W-:Y:S01]  /*87b0*/  FFMA.FTZ R45, -R98, R98, 1 ;  /* 0x3f800000622d7423 */ /* 0x000fe20000010162 */
[----:B------:R-:W-:Y:S01]  /*87c0*/  FMUL.FTZ R51, R51, R78 ;  /* 0x0000004e33337220 */ /* 0x000fe20000410000 */
[--C-:B------:R-:W-:Y:S01]  /*87d0*/  FADD.FTZ R65, R65, -R28.reuse ;  /* 0x8000001c41417221 */ /* 0x100fe20000010000 */
[----:B------:R-:W-:Y:S01]  /*87e0*/  FMUL.FTZ R76, R76, R59 ;  /* 0x0000003b4c4c7220 */ /* 0x000fe20000410000 */
[----:B------:R-:W-:Y:S01]  /*87f0*/  FADD.FTZ R67, R67, -R28 ;  /* 0x8000001c43437221 */ /* 0x000fe20000010000 */
[----:B------:R-:W-:Y:S01]  /*8800*/  FFMA.FTZ R78, -R112, R112, 1 ;  /* 0x3f800000704e7423 */ /* 0x000fe20000010170 */
[----:B------:R-:W-:Y:S01]  /*8810*/  FMUL.FTZ R59, R219, R64 ;  /* 0x00000040db3b7220 */ /* 0x000fe20000410000 */
[----:B------:R-:W-:Y:S01]  /*8820*/  FMUL.FTZ R81, R200, R52 ;  /* 0x00000034c8517220 */ /* 0x000fe20000410000 */
[--C-:B------:R-:W-:Y:S01]  /*8830*/  FADD.FTZ R28, R69, -R72.reuse ;  /* 0x80000048451c7221 */ /* 0x100fe20000010000 */
[----:B------:R-:W-:Y:S01]  /*8840*/  FMUL.FTZ R74, R74, R77 ;  /* 0x0000004d4a4a7220 */ /* 0x000fe20000410000 */
[----:B------:R-:W-:Y:S01]  /*8850*/  FADD.FTZ R66, R66, -R75 ;  /* 0x8000004b42427221 */ /* 0x000fe20000010000 */
[----:B------:R-:W-:Y:S01]  /*8860*/  FADD.FTZ R71, R71, -R72 ;  /* 0x8000004847477221 */ /* 0x000fe20000010000 */
        /* <DEDUP_REMOVED lines=14> */
[----:B------:R-:W-:Y:S01]  /*8950*/  FFMA.FTZ R79, -R114, R114, 1 ;  /* 0x3f800000724f7423 */ /* 0x000fe20000010172 */
[----:B------:R-:W-:Y:S01]  /*8960*/  FFMA.FTZ R81, -R113, R113, 1 ;  /* 0x3f80000071517423 */ /* 0x000fe20000010171 */
[----:B------:R-:W-:Y:S01]  /*8970*/  FFMA.FTZ R80, -R115, R115, 1 ;  /* 0x3f80000073507423 */ /* 0x000fe20000010173 */
[----:B------:R-:W-:Y:S01]  /*8980*/  FMUL.FTZ R66, R217, R66 ;  /* 0x00000042d9427220 */ /* 0x000fe20000410000 */
        /* <DEDUP_REMOVED lines=266> */
.L_x_3060:
        /* <DEDUP_REMOVED lines=43> */
[----:B-----5:R2:W-:Y:S04]  /*9ce0*/  STS.128 [R2+0x8000], R40 ;  /* 0x0080002802007388 */ /* 0x0205e80000000c00 */
        /* <DEDUP_REMOVED lines=14> */
.L_x_3061:
[----:B------:R-:W-:Y:S01]  /*9dd0*/  UIADD3 UR45, UR45, 0x1, URZ ;  /* 0x000000012d2d7890 */ /* 0x000fe2000fffe03f */
[----:B------:R-:W-:Y:S02]  /*9de0*/  VIADD R5, R5, 0x26820 ;  /* 0x0002682005057836 */ /* 0x000fe40000000000 */
[----:B------:R-:W-:Y:S01]  /*9df0*/  VIADD R0, R0, 0x1 ;  /* 0x0000000100007836 */ /* 0x000fe20000000000 */
[----:B------:R-:W-:Y:S02]  /*9e00*/  UISETP.GE.AND UP0, UPT, UR45, UR44, UPT ;  /* 0x0000002c2d00728c */ /* 0x000fe4000bf06270 */
[----:B------:R-:W-:Y:S02]  /*9e10*/  PRMT R5, RZ, 0x654, R5 ;  /* 0x00000654ff057816 */ /* 0x000fe40000000005 */
[C---:B------:R-:W-:Y:S02]  /*9e20*/  ISETP.NE.AND P0, PT, R0.reuse, 0x2, PT ;  /* 0x000000020000780c */ /* 0x040fe40003f05270 */
[----:B------:R-:W-:Y:S01]  /*9e30*/  PLOP3.LUT P1, PT, PT, PT, UP0, 0x80, 0x0 ;  /* 0x000000000000781c */ /* 0x000fe20003f2f008 */
[----:B------:R1:W-:Y:S01]  /*9e40*/  SYNCS.ARRIVE.TRANS64.RED.A1T0 RZ, [R5+URZ], RZ ;  /* 0x000000ff05ff79a7 */ /* 0x0003e2000810043f */
[----:B------:R-:W-:-:S02]  /*9e50*/  SEL R0, R0, RZ, P0 ;  /* 0x000000ff00007207 */ /* 0x000fc40000000000 */
[----:B-1----:R-:W-:-:S04]  /*9e60*/  SEL R5, RZ, 0x1, P0 ;  /* 0x00000001ff057807 */ /* 0x002fc80000000000 */
[----:B------:R-:W-:-:S05]  /*9e70*/  LOP3.LUT R4, R4, R5, RZ, 0x3c, !PT ;  /* 0x0000000504047212 */ /* 0x000fca00078e3cff */
[----:B------:R-:W-:Y:S05]  /*9e80*/  @!P1 BRA `(.L_x_3062) ;  /* 0xffffffc400389947 */ /* 0x000fea000383ffff */
.L_x_3051:
        /* <DEDUP_REMOVED lines=34> */
.L_x_3031:
[----:B------:R-:W-:Y:S05]  /*a0b0*/  @P0 BRA `(.L_x_3063) ;  /* 0x0000001000ac0947 */ /* 0x000fea0003800000 */
[----:B------:R-:W1:Y:S01]  /*a0c0*/  S2R R0, SR_TID.X ;  /* 0x0000000000007919 */ /* 0x000e620000002100 */
[----:B------:R-:W3:Y:S01]  /*a0d0*/  S2UR UR5, SR_CgaCtaId ;  /* 0x00000000000579c3 */ /* 0x000ee20000008800 */
[----:B------:R-:W-:Y:S01]  /*a0e0*/  UMOV UR4, 0x400 ;  /* 0x0000040000047882 */ /* 0x000fe20000000000 */
[----:B------:R-:W-:-:S06]  /*a0f0*/  F2FP.F16.F32.PACK_AB R152, R153, R152 ;  /* 0x000000989998723e */ /* 0x000fcc00000000ff */
[----:B------:R-:W-:Y:S01]  /*a100*/  BAR.SYNC.DEFER_BLOCKING 0x1, 0x100 ;  /* 0x0044000000007b1d */ /* 0x000fe20000010000 */
[----:B------:R-:W-:Y:S02]  /*a110*/  F2FP.F16.F32.PACK_AB R153, R155, R154 ;  /* 0x0000009a9b99723e */ /* 0x000fe400000000ff */
[----:B------:R-:W-:Y:S02]  /*a120*/  F2FP.F16.F32.PACK_AB R160, R161, R160 ;  /* 0x000000a0a1a0723e */ /* 0x000fe400000000ff */
[----:B------:R-:W-:Y:S01]  /*a130*/  F2FP.F16.F32.PACK_AB R154, R157, R156 ;  /* 0x0000009c9d9a723e */ /* 0x000fe200000000ff */
[----:B------:R-:W-:Y:S01]  /*a140*/  ULDC.64 UR8, c[0x0][0x878] ;  /* 0x00021e0000087ab9 */ /* 0x000fe20000000a00 */
[----:B------:R-:W-:Y:S01]  /*a150*/  F2FP.F16.F32.PACK_AB R155, R159, R158 ;  /* 0x0000009e9f9b723e */ /* 0x000fe200000000ff */
[----:B------:R-:W-:Y:S01]  /*a160*/  UISETP.NE.U32.AND UP0, UPT, UR8, URZ, UPT ;  /* 0x0000003f0800728c */ /* 0x000fe2000bf05070 */
[----:B------:R-:W-:Y:S02]  /*a170*/  F2FP.F16.F32.PACK_AB R161, R163, R162 ;  /* 0x000000a2a3a1723e */ /* 0x000fe400000000ff */
[----:B------:R-:W-:Y:S01]  /*a180*/  F2FP.F16.F32.PACK_AB R168, R169, R168 ;  /* 0x000000a8a9a8723e */ /* 0x000fe200000000ff */
[----:B------:R-:W-:Y:S01]  /*a190*/  UISETP.NE.AND.EX UP0, UPT, UR9, URZ, UPT, UP0 ;  /* 0x0000003f0900728c */ /* 0x000fe2000bf05300 */
[----:B------:R-:W-:-:S02]  /*a1a0*/  F2FP.F16.F32.PACK_AB R162, R165, R164 ;  /* 0x000000a4a5a2723e */ /* 0x000fc400000000ff */
        /* <DEDUP_REMOVED lines=8> */
[----:B-1----:R-:W-:Y:S02]  /*a230*/  IADD3 R13, R0, -0x80, RZ ;  /* 0xffffff80000d7810 */ /* 0x002fe40007ffe0ff */
[----:B------:R-:W-:Y:S02]  /*a240*/  F2FP.F16.F32.PACK_AB R120, R121, R120 ;  /* 0x000000787978723e */ /* 0x000fe400000000ff */
[----:B--2---:R-:W-:Y:S02]  /*a250*/  SHF.R.S32.HI R10, RZ, 0x1f, R13 ;  /* 0x0000001fff0a7819 */ /* 0x004fe4000001140d */
        /* <DEDUP_REMOVED lines=21> */
[----:B------:R-:W-:Y:S01]  /*a3b0*/  R2P PR, R5, 0x6 ;  /* 0x0000000605007804 */ /* 0x000fe20000000000 */
[----:B------:R-:W-:Y:S01]  /*a3c0*/  IMAD.MOV.U32 R5, RZ, RZ, 0x40 ;  /* 0x00000040ff057424 */ /* 0x000fe200078e00ff */
[----:B------:R-:W-:Y:S02]  /*a3d0*/  LOP3.LUT R0, R0, 0x1c0, RZ, 0xc0, !PT ;  /* 0x000001c000007812 */ /* 0x000fe400078ec0ff */
[----:B------:R-:W-:Y:S02]  /*a3e0*/  F2FP.F16.F32.PACK_AB R131, R135, R134 ;  /* 0x000000868783723e */ /* 0x000fe400000000ff */
[----:B------:R-:W-:-:S02]  /*a3f0*/  LOP3.LUT R7, R0, 0x8, R7, 0xf8, !PT ;  /* 0x0000000800077812 */ /* 0x000fc400078ef807 */
[----:B------:R-:W-:Y:S01]  /*a400*/  SHF.R.U32.HI R2, RZ, 0x3, R0 ;  /* 0x00000003ff027819 */ /* 0x000fe20000011600 */
[----:B------:R-:W-:Y:S01]  /*a410*/  IMAD.SHL.U32 R0, R4, 0x20, RZ ;  /* 0x0000002004007824 */ /* 0x000fe200078e00ff */
[----:B------:R-:W-:Y:S02]  /*a420*/  SEL R5, R5, 0xffffffc0, !P2 ;  /* 0xffffffc005057807 */ /* 0x000fe40005000000 */
[----:B------:R-:W-:Y:S02]  /*a430*/  LOP3.LUT R2, R7, R2, RZ, 0x3c, !PT ;  /* 0x0000000207027212 */ /* 0x000fe400078e3cff */
[----:B------:R-:W-:Y:S02]  /*a440*/  LOP3.LUT R0, R0, 0x7ffffc00, RZ, 0xc0, !PT ;  /* 0x7ffffc0000007812 */ /* 0x000fe400078ec0ff */
[----:B------:R-:W-:Y:S02]  /*a450*/  F2FP.F16.F32.PACK_AB R137, R139, R138 ;  /* 0x0000008a8b89723e */ /* 0x000fe400000000ff */
[----:B------:R-:W-:-:S02]  /*a460*/  IADD3 R0, R2, R3, R0 ;  /* 0x0000000302007210 */ /* 0x000fc40007ffe000 */
[----:B------:R-:W-:Y:S02]  /*a470*/  MOV R3, 0x20 ;  /* 0x0000002000037802 */ /* 0x000fe40000000f00 */
        /* <DEDUP_REMOVED lines=15> */
[----:B------:R-:W-:Y:S02]  /*a570*/  ISETP.NE.U32.AND P4, PT, RZ, UR4, PT ;  /* 0x00000004ff007c0c */ /* 0x000fe4000bf85070 */
[----:B------:R-:W-:Y:S01]  /*a580*/  PLOP3.LUT P1, PT, PT, PT, UP0, 0x80, 0x0 ;  /* 0x000000000000781c */ /* 0x000fe20003f2f008 */
[----:B------:R1:W-:Y:S01]  /*a590*/  STSM.16.M88.4 [R0], R120 ;  /* 0x0000007800007844 */ /* 0x0003e20000000200 */
[----:B------:R-:W-:Y:S01]  /*a5a0*/  ISETP.NE.AND.EX P4, PT, RZ, UR5, PT, P4 ;  /* 0x00000005ff007c0c */ /* 0x000fe2000bf85340 */
[----:B------:R-:W-:-:S02]  /*a5b0*/  ULDC.64 UR4, c[0x0][0x870] ;  /* 0x00021c0000047ab9 */ /* 0x000fc40000000a00 */
[----:B------:R2:W-:Y:S01]  /*a5c0*/  STSM.16.M88.4 [R2+-0x4000], R128 ;  /* 0xffc0008002007844 */ /* 0x0005e20000000200 */
[----:B------:R-:W-:-:S03]  /*a5d0*/  UIMAD.WIDE UR4, UR41, 0x4, UR4 ;  /* 0x00000004290478a5 */ /* 0x000fc6000f8e0204 */
[----:B------:R-:W-:Y:S03]  /*a5e0*/  STSM.16.M88.4 [R8+-0x4000], R136 ;  /* 0xffc0008808007844 */ /* 0x000fe60000000200 */
[----:B------:R-:W-:Y:S01]  /*a5f0*/  MOV R4, UR4 ;  /* 0x0000000400047c02 */ /* 0x000fe20008000f00 */
[----:B------:R3:W-:Y:S01]  /*a600*/  STSM.16.M88.4 [R3+-0x4000], R144 ;  /* 0xffc0009003007844 */ /* 0x0007e20000000200 */
[----:B------:R-:W-:Y:S01]  /*a610*/  IMAD.U32 R5, RZ, RZ, UR5 ;  /* 0x00000005ff057e24 */ /* 0x000fe2000f8e00ff */
[----:B------:R-:W-:Y:S01]  /*a620*/  @UP0 ULDC.64 UR4, c[0x0][0x878] ;  /* 0x00021e0000040ab9 */ /* 0x000fe20000000a00 */
[----:B------:R-:W-:Y:S01]  /*a630*/  BAR.SYNC.DEFER_BLOCKING 0x1, 0x100 ;  /* 0x0044000000007b1d */ /* 0x000fe20000010000 */
[----:B------:R-:W-:-:S06]  /*a640*/  @UP0 UIMAD.WIDE UR4, UR41, 0x4, UR4 ;  /* 0x00000004290408a5 */ /* 0x000fcc000f8e0204 */
[----:B------:R-:W-:Y:S01]  /*a650*/  IMAD.U32 R6, RZ, RZ, UR4 ;  /* 0x00000004ff067e24 */ /* 0x000fe2000f8e00ff */
[----:B------:R-:W-:Y:S01]  /*a660*/  MOV R7, UR5 ;  /* 0x0000000500077c02 */ /* 0x000fe20008000f00 */
[----:B------:R-:W4:Y:S04]  /*a670*/  @P4 LDG.E R9, desc[UR38][R4.64] ;  /* 0x0000002604094981 */ /* 0x000f28000c1e1900 */
[----:B------:R5:W4:Y:S01]  /*a680*/  @P1 LDG.E R6, desc[UR38][R6.64] ;  /* 0x0000002606061981 */ /* 0x000b22000c1e1900 */
[----:B------:R-:W-:Y:S01]  /*a690*/  LEA.HI R19, R10, R13, RZ, 0x3 ;  /* 0x0000000d0a137211 */ /* 0x000fe200078f18ff */
[----:B------:R-:W-:-:S03]  /*a6a0*/  ULDC UR4, c[0x0][0x808] ;  /* 0x0002020000047ab9 */ /* 0x000fc60000000800 */
[----:B-1----:R-:W-:Y:S02]  /*a6b0*/  LOP3.LUT R0, R19, 0x1ffffff8, RZ, 0xc0, !PT ;  /* 0x1ffffff813007812 */ /* 0x002fe400078ec0ff */
[----:B------:R-:W-:-:S03]  /*a6c0*/  SHF.R.S32.HI R19, RZ, 0x3, R19 ;  /* 0x00000003ff137819 */ /* 0x000fc60000011413 */
[----:B------:R-:W-:Y:S01]  /*a6d0*/  IMAD.IADD R0, R13, 0x1, -R0 ;  /* 0x000000010d007824 */ /* 0x000fe200078e0a00 */
[----:B-----5:R-:W-:Y:S01]  /*a6e0*/  LEA.HI R7, R10, R13, RZ, 0x6 ;  /* 0x0000000d0a077211 */ /* 0x020fe200078f30ff */
[----:B--2---:R-:W-:-:S03]  /*a6f0*/  IMAD.SHL.U32 R2, R19, 0x40, RZ ;  /* 0x0000004013027824 */ /* 0x004fc600078e00ff */
[----:B------:R-:W-:Y:S01]  /*a700*/  SHF.L.U32 R20, R0, 0x3, RZ ;  /* 0x0000000300147819 */ /* 0x000fe200000006ff */
[----:B------:R-:W-:Y:S01]  /*a710*/  IMAD.SHL.U32 R7, R7, 0x8, RZ ;  /* 0x0000000807077824 */ /* 0x000fe200078e00ff */
[----:B------:R-:W-:Y:S02]  /*a720*/  LOP3.LUT R11, R2, 0x1c0, RZ, 0xc0, !PT ;  /* 0x000001c0020b7812 */ /* 0x000fe400078ec0ff */
[----:B---3--:R-:W-:Y:S02]  /*a730*/  CS2R R2, SRZ ;  /* 0x0000000000027805 */ /* 0x008fe4000001ff00 */
[----:B------:R-:W-:Y:S02]  /*a740*/  LOP3.LUT R0, R11, 0x38, R20, 0xf8, !PT ;  /* 0x000000380b007812 */ /* 0x000fe400078ef814 */
[----:B------:R-:W-:-:S04]  /*a750*/  SHF.R.U32.HI R11, RZ, 0x3, R11 ;  /* 0x00000003ff0b7819 */ /* 0x000fc8000001160b */
[----:B------:R-:W-:-:S04]  /*a760*/  LOP3.LUT R0, R0, R11, RZ, 0x3c, !PT ;  /* 0x0000000b00007212 */ /* 0x000fc800078e3cff */
[----:B------:R-:W-:Y:S01]  /*a770*/  LOP3.LUT R0, R0, 0x7ffffe00, R7, 0xf8, !PT ;  /* 0x7ffffe0000007812 */ /* 0x000fe200078ef807 */
[--C-:B----4-:R-:W-:Y:S01]  /*a780*/  @P4 IMAD.MOV.U32 R2, RZ, RZ, R9.reuse ;  /* 0x000000ffff024224 */ /* 0x110fe200078e0009 */
[----:B------:R-:W-:Y:S02]  /*a790*/  @P4 SHF.R.S32.HI R3, RZ, 0x1f, R9 ;  /* 0x0000001fff034819 */ /* 0x000fe40000011409 */
[----:B------:R-:W-:Y:S02]  /*a7a0*/  @P1 R2UR UR4, R6 ;  /* 0x00000000060412ca */ /* 0x000fe400000e0000 */
[----:B------:R-:W-:Y:S01]  /*a7b0*/  IADD3 R16, P0, R19, R2, RZ ;  /* 0x0000000213107210 */ /* 0x000fe20007f1e0ff */
[----:B------:R-:W-:-:S12]  /*a7c0*/  @P1 BRA `(.L_x_3064) ;  /* 0x0000000000181947 */ /* 0x000fd80003800000 */
[----:B------:R-:W-:Y:S05]  /*a7d0*/  @!P4 BRA `(.L_x_3064) ;  /* 0x000000000014c947 */ /* 0x000fea0003800000 */
[----:B------:R-:W2:Y:S04]  /*a7e0*/  LDG.E R7, desc[UR38][R4.64] ;  /* 0x0000002604077981 */ /* 0x000ea8000c1e1900 */
[----:B------:R-:W3:Y:S01]  /*a7f0*/  LDG.E R6, desc[UR38][R4.64+0x4] ;  /* 0x0000042604067981 */ /* 0x000ee2000c1e1900 */
[----:B--2---:R-:W-:Y:S02]  /*a800*/  R2UR UR5, R7 ;  /* 0x00000000070572ca */ /* 0x004fe400000e0000 */
[----:B---3--:R-:W-:-:S13]  /*a810*/  R2UR UR4, R6 ;  /* 0x00000000060472ca */ /* 0x008fda00000e0000 */
[----:B------:R-:W-:-:S12]  /*a820*/  UIADD3 UR4, -UR5, UR4, URZ ;  /* 0x0000000405047290 */ /* 0x000fd8000fffe13f */
.L_x_3064:
[----:B------:R-:W-:Y:S01]  /*a830*/  LEA R0, R0, UR6, 0x1 ;  /* 0x0000000600007c11 */ /* 0x000fe2000f8e08ff */
[----:B------:R-:W1:Y:S01]  /*a840*/  LDC R31, c[0x0][0x83c] ;  /* 0x00020f00ff1f7b82 */ /* 0x000e620000000800 */
[----:B------:R-:W-:Y:S01]  /*a850*/  UIMAD UR4, UR37, -0x80, UR4 ;  /* 0xffffff80250478a4 */ /* 0x000fe2000f8e0204 */
[C---:B------:R-:W-:Y:S01]  /*a860*/  VIADD R2, R19.reuse, 0x20 ;  /* 0x0000002013027836 */ /* 0x040fe20000000000 */
[----:B------:R-:W-:Y:S01]  /*a870*/  USHF.R.S32.HI UR5, URZ, 0x1f, UR41 ;  /* 0x0000001f3f057899 */ /* 0x000fe20008011429 */
[----:B------:R2:W3:Y:S01]  /*a880*/  LDS.128 R12, [R0+0x1000] ;  /* 0x00100000000c7984 */ /* 0x0004e20000000c00 */
[----:B------:R-:W-:Y:S01]  /*a890*/  ULDC.64 UR6, c[0x0][0x850] ;  /* 0x0002140000067ab9 */ /* 0x000fe20000000a00 */
[C---:B------:R-:W-:Y:S01]  /*a8a0*/  LEA.HI.X.SX32 R17, R19.reuse, R3, 0x1, P0 ;  /* 0x0000000313117211 */ /* 0x040fe200000f0eff */
[----:B------:R-:W-:Y:S01]  /*a8b0*/  IMAD.U32 R3, RZ, RZ, UR6 ;  /* 0x00000006ff037e24 */ /* 0x000fe2000f8e00ff */
[----:B------:R2:W4:Y:S01]  /*a8c0*/  LDS.128 R8, [R0+0x2000] ;  /* 0x0020000000087984 */ /* 0x0005220000000c00 */
[----:B------:R-:W-:Y:S01]  /*a8d0*/  MOV R22, UR4 ;  /* 0x0000000400167c02 */ /* 0x000fe20008000f00 */
[----:B------:R-:W-:Y:S01]  /*a8e0*/  UIMAD UR4, UR46, UR6, URZ ;  /* 0x000000062e0472a4 */ /* 0x000fe2000f8e023f */
[--C-:B------:R-:W-:Y:S01]  /*a8f0*/  SHF.R.S32.HI R21, RZ, 0x1f, R20.reuse ;  /* 0x0000001fff157819 */ /* 0x100fe20000011414 */
[----:B------:R2:W2:Y:S01]  /*a900*/  LDS.128 R4, [R0+0x3000] ;  /* 0x0030000000047984 */ /* 0x0004a20000000c00 */
[----:B------:R-:W-:Y:S01]  /*a910*/  VIMNMX R22, R22, 0x80, PT ;  /* 0x0000008016167848 */ /* 0x000fe20003fe0100 */
[----:B------:R-:W2:Y:S01]  /*a920*/  LDC R33, c[0x0][0x80c] ;  /* 0x00020300ff217b82 */ /* 0x000ea20000000800 */
[----:B------:R-:W-:Y:S01]  /*a930*/  IMAD.U32 R30, RZ, RZ, UR5 ;  /* 0x00000005ff1e7e24 */ /* 0x000fe2000f8e00ff */
[----:B------:R-:W-:Y:S01]  /*a940*/  UIMAD UR4, UR40, UR7, UR4 ;  /* 0x00000007280472a4 */ /* 0x000fe2000f8e0204 */
[-C--:B------:R-:W-:Y:S01]  /*a950*/  ISETP.GE.AND P3, PT, R19, R22.reuse, PT ;  /* 0x000000161300720c */ /* 0x080fe20003f66270 */
[----:B------:R-:W-:Y:S01]  /*a960*/  IMAD.U32 R27, RZ, RZ, UR37 ;  /* 0x00000025ff1b7e24 */ /* 0x000fe2000f8e00ff */
[-C--:B------:R-:W-:Y:S01]  /*a970*/  ISETP.GE.AND P2, PT, R2, R22.reuse, PT ;  /* 0x000000160200720c */ /* 0x080fe20003f46270 */
[----:B------:R-:W-:Y:S01]  /*a980*/  IMAD.WIDE.U32 R2, R3, UR40, R20 ;  /* 0x0000002803027c25 */ /* 0x000fe2000f8e0014 */
[C---:B------:R-:W-:Y:S01]  /*a990*/  IADD3 R18, R19.reuse, 0x40, RZ ;  /* 0x0000004013127810 */ /* 0x040fe20007ffe0ff */
[----:B------:R-:W-:Y:S01]  /*a9a0*/  BSSY B0, `(.L_x_3065) ;  /* 0x000001c000007945 */ /* 0x000fe20003800000 */
[----:B------:R-:W-:Y:S01]  /*a9b0*/  SEL R30, R30, RZ, !P4 ;  /* 0x000000ff1e1e7207 */ /* 0x000fe20006000000 */
[----:B------:R-:W-:Y:S01]  /*a9c0*/  VIADD R19, R19, 0x60 ;  /* 0x0000006013137836 */ /* 0x000fe20000000000 */
[----:B-1----:R-:W-:Y:S01]  /*a9d0*/  ISETP.GE.OR P6, PT, R20, R31, P3 ;  /* 0x0000001f1400720c */ /* 0x002fe20001fc6670 */
[----:B------:R-:W-:Y:S01]  /*a9e0*/  IMAD.WIDE R26, R27, 0x80, R16 ;  /* 0x000000801b1a7825 */ /* 0x000fe200078e0210 */
[----:B------:R-:W-:Y:S01]  /*a9f0*/  IADD3 R3, R3, UR4, RZ ;  /* 0x0000000403037c10 */ /* 0x000fe2000fffe0ff */
[----:B------:R-:W-:Y:S01]  /*aa00*/  ULDC.64 UR4, c[0x0][0x858] ;  /* 0x0002160000047ab9 */ /* 0x000fe20000000a00 */
[----:B------:R-:W-:Y:S01]  /*aa10*/  ISETP.GE.AND P1, PT, R18, R22, PT ;  /* 0x000000161200720c */ /* 0x000fe20003f26270 */
[----:B------:R-:W-:Y:S01]  /*aa20*/  IMAD R18, R30, UR4, RZ ;  /* 0x000000041e127c24 */ /* 0x000fe2000f8e02ff */
[----:B------:R-:W-:-:S02]  /*aa30*/  SEL R35, RZ, UR41, P4 ;  /* 0x00000029ff237c07 */ /* 0x000fc4000a000000 */
[----:B------:R-:W-:Y:S02]  /*aa40*/  ISETP.GE.AND P0, PT, R19, R22, PT ;  /* 0x000000161300720c */ /* 0x000fe40003f06270 */
[CC--:B------:R-:W-:Y:S01]  /*aa50*/  ISETP.GE.OR P5, PT, R20.reuse, R31.reuse, P2 ;  /* 0x0000001f1400720c */ /* 0x0c0fe200017a6670 */
[C---:B------:R-:W-:Y:S01]  /*aa60*/  IMAD R23, R35.reuse, UR5, R18 ;  /* 0x0000000523177c24 */ /* 0x040fe2000f8e0212 */
[----:B------:R-:W-:Y:S01]  /*aa70*/  ISETP.GE.OR P4, PT, R20, R31, P1 ;  /* 0x0000001f1400720c */ /* 0x000fe20000f86670 */
[----:B------:R-:W-:-:S04]  /*aa80*/  IMAD.WIDE.U32 R28, R35, UR4, R2 ;  /* 0x00000004231c7c25 */ /* 0x000fc8000f8e0002 */
        /* <DEDUP_REMOVED lines=13> */
.L_x_3066:
[----:B------:R-:W-:Y:S05]  /*ab60*/  BSYNC B0 ;  /* 0x0000000000007941 */ /* 0x000fea0003800000 */
.L_x_3065:
[----:B-1----:R1:W2:Y:S01]  /*ab70*/  LDS.128 R16, [R0+0x5000] ;  /* 0x0050000000107984 */ /* 0x0022a20000000c00 */
[----:B------:R-:W-:Y:S01]  /*ab80*/  BSSY B0, `(.L_x_3067) ;  /* 0x0000010000007945 */ /* 0x000fe20003800000 */
[----:B------:R-:W-:-:S03]  /*ab90*/  ISETP.GE.OR P6, PT, R20, R31, P0 ;  /* 0x0000001f1400720c */ /* 0x000fc600007c6670 */
[----:B------:R-:W-:Y:S10]  /*aba0*/  @P5 BRA `(.L_x_3068) ;  /* 0x0000000000345947 */ /* 0x000ff40003800000 */
[----:B------:R-:W-:Y:S01]  /*abb0*/  IADD3 R25, P5, R26, 0x20, RZ ;  /* 0x000000201a197810 */ /* 0x000fe20007fbe0ff */
[----:B------:R-:W-:Y:S01]  /*abc0*/  ULDC.64 UR4, c[0x0][0x848] ;  /* 0x0002120000047ab9 */ /* 0x000fe20000000a00 */
[----:B------:R-:W-:-:S03]  /*abd0*/  IMAD.MOV.U32 R3, RZ, RZ, R23 ;  /* 0x000000ffff037224 */ /* 0x000fc600078e0017 */
[----:B------:R-:W-:-:S04]  /*abe0*/  IMAD.X R2, RZ, RZ, R27, P5 ;  /* 0x000000ffff027224 */ /* 0x000fc800028e061b */
[----:B------:R-:W-:Y:S01]  /*abf0*/  IMAD R24, R2, UR4, RZ ;  /* 0x0000000402187c24 */ /* 0x000fe2000f8e02ff */
[----:B------:R-:W-:-:S05]  /*ac00*/  MOV R2, R28 ;  /* 0x0000001c00027202 */ /* 0x000fca0000000f00 */
[----:B------:R-:W-:-:S04]  /*ac10*/  IMAD.WIDE.U32 R2, R25, UR4, R2 ;  /* 0x0000000419027c25 */ /* 0x000fc8000f8e0002 */
[----:B------:R-:W-:Y:S01]  /*ac20*/  IMAD R25, R25, UR5, R24 ;  /* 0x0000000519197c24 */ /* 0x000fe2000f8e0218 */
[----:B------:R-:W-:Y:S02]  /*ac30*/  ULDC.64 UR4, c[0x0][0x830] ;  /* 0x00020c0000047ab9 */ /* 0x000fe40000000a00 */
[----:B------:R-:W-:Y:S01]  /*ac40*/  LEA R24, P5, R2, UR4, 0x1 ;  /* 0x0000000402187c11 */ /* 0x000fe2000f8a08ff */
[----:B------:R-:W-:-:S05]  /*ac50*/  IMAD.IADD R3, R3, 0x1, R25 ;  /* 0x0000000103037824 */ /* 0x000fca00078e0219 */
[----:B------:R-:W-:-:S05]  /*ac60*/  LEA.HI.X R25, R2, UR5, R3, 0x1, P5 ;  /* 0x0000000502197c11 */ /* 0x000fca000a8f0c03 */
[----:B--2---:R3:W-:Y:S02]  /*ac70*/  STG.E.128 desc[UR38][R24.64], R16 ;  /* 0x0000001018007986 */ /* 0x0047e4000c101d26 */
.L_x_3068:
[----:B------:R-:W-:Y:S05]  /*ac80*/  BSYNC B0 ;  /* 0x0000000000007941 */ /* 0x000fea0003800000 */
.L_x_3067:
[----:B--23--:R2:W3:Y:S01]  /*ac90*/  LDS.128 R16, [R0+0x6000] ;  /* 0x0060000000107984 */ /* 0x00c4e20000000c00 */
[----:B------:R-:W-:Y:S04]  /*aca0*/  BSSY B0, `(.L_x_3069) ;  /* 0x000000f000007945 */ /* 0x000fe80003800000 */
[----:B------:R-:W-:Y:S05]  /*acb0*/  @P4 BRA `(.L_x_3070) ;  /* 0x0000000000344947 */ /* 0x000fea0003800000 */
[----:B------:R-:W-:Y:S01]  /*acc0*/  IADD3 R25, P4, R26, 0x40, RZ ;  /* 0x000000401a197810 */ /* 0x000fe20007f9e0ff */
[----:B------:R-:W-:Y:S01]  /*acd0*/  ULDC.64 UR4, c[0x0][0x848] ;  /* 0x0002120000047ab9 */ /* 0x000fe20000000a00 */
[----:B------:R-:W-:Y:S02]  /*ace0*/  IMAD.MOV.U32 R3, RZ, RZ, R23 ;  /* 0x000000ffff037224 */ /* 0x000fe400078e0017 */
[----:B------:R-:W-:-:S05]  /*acf0*/  IADD3.X R2, RZ, R27, RZ, P4, !PT ;  /* 0x0000001bff027210 */ /* 0x000fca00027fe4ff */
[----:B------:R-:W-:Y:S02]  /*ad00*/  IMAD R24, R2, UR4, RZ ;  /* 0x0000000402187c24 */ /* 0x000fe4000f8e02ff */
[----:B------:R-:W-:-:S04]  /*ad10*/  IMAD.MOV.U32 R2, RZ, RZ, R28 ;  /* 0x000000ffff027224 */ /* 0x000fc800078e001c */
[----:B------:R-:W-:-:S04]  /*ad20*/  IMAD.WIDE.U32 R2, R25, UR4, R2 ;  /* 0x0000000419027c25 */ /* 0x000fc8000f8e0002 */
[----:B------:R-:W-:Y:S01]  /*ad30*/  IMAD R25, R25, UR5, R24 ;  /* 0x0000000519197c24 */ /* 0x000fe2000f8e0218 */
[----:B------:R-:W-:Y:S02]  /*ad40*/  ULDC.64 UR4, c[0x0][0x830] ;  /* 0x00020c0000047ab9 */ /* 0x000fe40000000a00 */
[----:B------:R-:W-:Y:S02]  /*ad50*/  LEA R24, P4, R2, UR4, 0x1 ;  /* 0x0000000402187c11 */ /* 0x000fe4000f8808ff */
[----:B------:R-:W-:-:S04]  /*ad60*/  IADD3 R3, R3, R25, RZ ;  /* 0x0000001903037210 */ /* 0x000fc80007ffe0ff */
[----:B------:R-:W-:-:S05]  /*ad70*/  LEA.HI.X R25, R2, UR5, R3, 0x1, P4 ;  /* 0x0000000502197c11 */ /* 0x000fca000a0f0c03 */
[----:B---3--:R4:W-:Y:S02]  /*ad80*/  STG.E.128 desc[UR38][R24.64], R16 ;  /* 0x0000001018007986 */ /* 0x0089e4000c101d26 */
.L_x_3070:
[----:B------:R-:W-:Y:S05]  /*ad90*/  BSYNC B0 ;  /* 0x0000000000007941 */ /* 0x000fea0003800000 */
.L_x_3069:
[----:B---34-:R3:W4:Y:S01]  /*ada0*/  LDS.128 R16, [R0+0x7000] ;  /* 0x0070000000107984 */ /* 0x0187220000000c00 */
[----:B------:R-:W-:Y:S04]  /*adb0*/  BSSY B0, `(.L_x_3071) ;  /* 0x000000f000007945 */ /* 0x000fe80003800000 */
[----:B------:R-:W-:Y:S05]  /*adc0*/  @P6 BRA `(.L_x_3072) ;  /* 0x0000000000346947 */ /* 0x000fea0003800000 */
[----:B------:R-:W-:Y:S01]  /*add0*/  IADD3 R25, P4, R26, 0x60, RZ ;  /* 0x000000601a197810 */ /* 0x000fe20007f9e0ff */
[----:B------:R-:W-:Y:S01]  /*ade0*/  ULDC.64 UR4, c[0x0][0x848] ;  /* 0x0002120000047ab9 */ /* 0x000fe20000000a00 */
[----:B------:R-:W-:-:S03]  /*adf0*/  MOV R3, R23 ;  /* 0x0000001700037202 */ /* 0x000fc60000000f00 */
[----:B------:R-:W-:-:S04]  /*ae00*/  IMAD.X R2, RZ, RZ, R27, P4 ;  /* 0x000000ffff027224 */ /* 0x000fc800020e061b */
[----:B------:R-:W-:Y:S02]  /*ae10*/  IMAD R22, R2, UR4, RZ ;  /* 0x0000000402167c24 */ /* 0x000fe4000f8e02ff */
[----:B------:R-:W-:-:S04]  /*ae20*/  IMAD.MOV.U32 R2, RZ, RZ, R28 ;  /* 0x000000ffff027224 */ /* 0x000fc800078e001c */
[----:B------:R-:W-:-:S04]  /*ae30*/  IMAD.WIDE.U32 R2, R25, UR4, R2 ;  /* 0x0000000419027c25 */ /* 0x000fc8000f8e0002 */
[----:B------:R-:W-:Y:S01]  /*ae40*/  IMAD R25, R25, UR5, R22 ;  /* 0x0000000519197c24 */ /* 0x000fe2000f8e0216 */
[----:B------:R-:W-:Y:S02]  /*ae50*/  ULDC.64 UR4, c[0x0][0x830] ;  /* 0x00020c0000047ab9 */ /* 0x000fe40000000a00 */
[----:B------:R-:W-:Y:S01]  /*ae60*/  LEA R22, P4, R2, UR4, 0x1 ;  /* 0x0000000402167c11 */ /* 0x000fe2000f8808ff */
[----:B------:R-:W-:-:S05]  /*ae70*/  IMAD.IADD R3, R3, 0x1, R25 ;  /* 0x0000000103037824 */ /* 0x000fca00078e0219 */
[----:B------:R-:W-:-:S05]  /*ae80*/  LEA.HI.X R23, R2, UR5, R3, 0x1, P4 ;  /* 0x0000000502177c11 */ /* 0x000fca000a0f0c03 */
[----:B----4-:R4:W-:Y:S02]  /*ae90*/  STG.E.128 desc[UR38][R22.64], R16 ;  /* 0x0000001016007986 */ /* 0x0109e4000c101d26 */
.L_x_3072:
[----:B------:R-:W-:Y:S05]  /*aea0*/  BSYNC B0 ;  /* 0x0000000000007941 */ /* 0x000fea0003800000 */
.L_x_3071:
[----:B----4-:R4:W1:Y:S01]  /*aeb0*/  LDS.128 R16, [R0] ;  /* 0x0000000000107984 */ /* 0x0108620000000c00 */
[----:B------:R-:W-:Y:S01]  /*aec0*/  ULDC.64 UR6, c[0x0][0x820] ;  /* 0x0002080000067ab9 */ /* 0x000fe20000000a00 */
[CC--:B------:R-:W-:Y:S01]  /*aed0*/  ISETP.GE.OR P3, PT, R20.reuse, R33.reuse, P3 ;  /* 0x000000211400720c */ /* 0x0c0fe20001f66670 */
[----:B------:R-:W-:Y:S02]  /*aee0*/  UIMAD UR4, UR46, UR6, URZ ;  /* 0x000000062e0472a4 */ /* 0x000fe4000f8e023f */
[----:B------:R-:W-:Y:S01]  /*aef0*/  IMAD.U32 R3, RZ, RZ, UR6 ;  /* 0x00000006ff037e24 */ /* 0x000fe2000f8e00ff */
[----:B------:R-:W-:Y:S01]  /*af00*/  BSSY B0, `(.L_x_3073) ;  /* 0x0000017000007945 */ /* 0x000fe20003800000 */
[CC--:B------:R-:W-:Y:S01]  /*af10*/  ISETP.GE.OR P2, PT, R20.reuse, R33.reuse, P2 ;  /* 0x000000211400720c */ /* 0x0c0fe20001746670 */
[----:B------:R-:W-:Y:S02]  /*af20*/  UIMAD UR4, UR40, UR7, UR4 ;  /* 0x00000007280472a4 */ /* 0x000fe4000f8e0204 */
[----:B------:R-:W-:Y:S01]  /*af30*/  IMAD.WIDE.U32 R2, R3, UR40, R20 ;  /* 0x0000002803027c25 */ /* 0x000fe2000f8e0014 */
[----:B------:R-:W-:-:S02]  /*af40*/  ISETP.GE.OR P1, PT, R20, R33, P1 ;  /* 0x000000211400720c */ /* 0x000fc40000f26670 */
[----:B------:R-:W-:Y:S02]  /*af50*/  ISETP.GE.OR P0, PT, R20, R33, P0 ;  /* 0x000000211400720c */ /* 0x000fe40000706670 */
[----:B------:R-:W-:Y:S01]  /*af60*/  IADD3 R3, R3, UR4, RZ ;  /* 0x0000000403037c10 */ /* 0x000fe2000fffe0ff */
[----:B------:R-:W-:Y:S02]  /*af70*/  ULDC.64 UR4, c[0x0][0x828] ;  /* 0x00020a0000047ab9 */ /* 0x000fe40000000a00 */
[----:B------:R-:W-:Y:S02]  /*af80*/  IMAD R21, R30, UR4, RZ ;  /* 0x000000041e157c24 */ /* 0x000fe4000f8e02ff */
[----:B------:R-:W-:-:S04]  /*af90*/  IMAD.WIDE.U32 R24, R35, UR4, R2 ;  /* 0x0000000423187c25 */ /* 0x000fc8000f8e0002 */
[----:B------:R-:W-:-:S04]  /*afa0*/  IMAD R21, R35, UR5, R21 ;  /* 0x0000000523157c24 */ /* 0x000fc8000f8e0215 */
[----:B------:R-:W-:Y:S01]  /*afb0*/  IMAD.IADD R21, R25, 0x1, R21 ;  /* 0x0000000119157824 */ /* 0x000fe200078e0215 */
[----:B----4-:R-:W-:Y:S06]  /*afc0*/  @P3 BRA `(.L_x_3074) ;  /* 0x0000000000283947 */ /* 0x010fec0003800000 */
        /* <DEDUP_REMOVED lines=10> */
.L_x_3074:
[----:B------:R-:W-:Y:S05]  /*b070*/  BSYNC B0 ;  /* 0x0000000000007941 */ /* 0x000fea0003800000 */
.L_x_3073:
[----:B------:R-:W-:Y:S04]  /*b080*/  BSSY B0, `(.L_x_3075) ;  /* 0x000000f000007945 */ /* 0x000fe80003800000 */
[----:B------:R-:W-:Y:S05]  /*b090*/  @P2 BRA `(.L_x_3076) ;  /* 0x0000000000342947 */ /* 0x000fea0003800000 */
[----:B-1--4-:R-:W-:Y:S01]  /*b0a0*/  IADD3 R17, P2, R26, 0x20, RZ ;  /* 0x000000201a117810 */ /* 0x012fe20007f5e0ff */
[----:B------:R-:W-:Y:S01]  /*b0b0*/  ULDC.64 UR4, c[0x0][0x818] ;  /* 0x0002060000047ab9 */ /* 0x000fe20000000a00 */
[----:B------:R-:W-:Y:S01]  /*b0c0*/  MOV R3, R21 ;  /* 0x0000001500037202 */ /* 0x000fe20000000f00 */
[----:B------:R-:W-:Y:S02]  /*b0d0*/  IMAD.MOV.U32 R2, RZ, RZ, R24 ;  /* 0x000000ffff027224 */ /* 0x000fe400078e0018 */
[----:B--23--:R-:W-:Y:S02]  /*b0e0*/  IMAD.X R0, RZ, RZ, R27, P2 ;  /* 0x000000ffff007224 */ /* 0x00cfe400010e061b */
        /* <DEDUP_REMOVED lines=8> */
.L_x_3076:
[----:B------:R-:W-:Y:S05]  /*b170*/  BSYNC B0 ;  /* 0x0000000000007941 */ /* 0x000fea0003800000 */
.L_x_3075:
[----:B------:R-:W-:Y:S04]  /*b180*/  BSSY B0, `(.L_x_3077) ;  /* 0x000000f000007945 */ /* 0x000fe80003800000 */
[----:B------:R-:W-:Y:S05]  /*b190*/  @P1 BRA `(.L_x_3078) ;  /* 0x0000000000341947 */ /* 0x000fea0003800000 */
[----:B-1----:R-:W-:Y:S01]  /*b1a0*/  IADD3 R13, P1, R26, 0x40, RZ ;  /* 0x000000401a0d7810 */ /* 0x002fe20007f3e0ff */
        /* <DEDUP_REMOVED lines=12> */
.L_x_3078:
[----:B------:R-:W-:Y:S05]  /*b270*/  BSYNC B0 ;  /* 0x0000000000007941 */ /* 0x000fea0003800000 */
.L_x_3077:
[----:B------:R-:W-:Y:S05]  /*b280*/  @P0 BRA `(.L_x_3026) ;  /* 0x0000004800240947 */ /* 0x000fea0003800000 */
[----:B-1----:R-:W-:Y:S01]  /*b290*/  IADD3 R9, P0, R26, 0x60, RZ ;  /* 0x000000601a097810 */ /* 0x002fe20007f1e0ff */
[----:B------:R-:W-:Y:S01]  /*b2a0*/  ULDC.64 UR4, c[0x0][0x818] ;  /* 0x0002060000047ab9 */ /* 0x000fe20000000a00 */
[----:B------:R-:W-:Y:S02]  /*b2b0*/  IMAD.MOV.U32 R2, RZ, RZ, R24 ;  /* 0x000000ffff027224 */ /* 0x000fe400078e0018 */
[----:B--23--:R-:W-:Y:S01]  /*b2c0*/  IADD3.X R0, RZ, R27, RZ, P0, !PT ;  /* 0x0000001bff007210 */ /* 0x00cfe200007fe4ff */
        /* <DEDUP_REMOVED lines=8> */
[----:B------:R1:W-:Y:S01]  /*b350*/  STG.E.128 desc[UR38][R8.64], R4 ;  /* 0x0000000408007986 */ /* 0x0003e2000c101d26 */
[----:B------:R-:W-:Y:S05]  /*b360*/  BRA `(.L_x_3026) ;  /* 0x0000004400ec7947 */ /* 0x000fea0003800000 */
.L_x_3063:
[----:B------:R-:W-:Y:S01]  /*b370*/  ULDC.64 UR4, c[0x0][0x870] ;  /* 0x00021c0000047ab9 */ /* 0x000fe20000000a00 */
[----:B------:R-:W-:Y:S01]  /*b380*/  ULDC.64 UR6, c[0x0][0x870] ;  /* 0x00021c0000067ab9 */ /* 0x000fe20000000a00 */
[----:B------:R-:W-:Y:S01]  /*b390*/  UIMAD.WIDE UR4, UR41, 0x4, UR4 ;  /* 0x00000004290478a5 */ /* 0x000fe2000f8e0204 */
[----:B------:R-:W-:-:S04]  /*b3a0*/  ISETP.NE.U32.AND P0, PT, RZ, UR6, PT ;  /* 0x00000006ff007c0c */ /* 0x000fc8000bf05070 */
[----:B------:R-:W-:Y:S01]  /*b3b0*/  ISETP.NE.AND.EX P4, PT, RZ, UR7, PT, P0 ;  /* 0x00000007ff007c0c */ /* 0x000fe2000bf85300 */
[----:B------:R-:W-:Y:S02]  /*b3c0*/  IMAD.U32 R4, RZ, RZ, UR4 ;  /* 0x00000004ff047e24 */ /* 0x000fe4000f8e00ff */
[----:B------:R-:W-:Y:S01]  /*b3d0*/  IMAD.U32 R5, RZ, RZ, UR5 ;  /* 0x00000005ff057e24 */ /* 0x000fe2000f8e00ff */
[----:B------:R-:W-:Y:S02]  /*b3e0*/  ULDC.64 UR4, c[0x0][0x878] ;  /* 0x00021e0000047ab9 */ /* 0x000fe40000000a00 */
[----:B------:R-:W-:-:S04]  /*b3f0*/  UISETP.NE.U32.AND UP0, UPT, UR4, URZ, UPT ;  /* 0x0000003f0400728c */ /* 0x000fc8000bf05070 */
[----:B------:R-:W-:-:S03]  /*b400*/  UISETP.NE.AND.EX UP0, UPT, UR5, URZ, UPT, UP0 ;  /* 0x0000003f0500728c */ /* 0x000fc6000bf05300 */
[----:B--2---:R-:W2:Y:S01]  /*b410*/  @P4 LDG.E R9, desc[UR38][R4.64] ;  /* 0x0000002604094981 */ /* 0x004ea2000c1e1900 */
[----:B------:R-:W-:Y:S02]  /*b420*/  ULDC UR6, c[0x0][0x808] ;  /* 0x0002020000067ab9 */ /* 0x000fe40000000800 */
[----:B------:R-:W-:Y:S02]  /*b430*/  PLOP3.LUT P1, PT, PT, PT, UP0, 0x80, 0x0 ;  /* 0x000000000000781c */ /* 0x000fe40003f2f008 */
[----:B------:R-:W-:-:S03]  /*b440*/  MOV R0, UR6 ;  /* 0x0000000600007c02 */ /* 0x000fc60008000f00 */
[----:B------:R-:W-:Y:S02]  /*b450*/  @UP0 ULDC.64 UR4, c[0x0][0x878] ;  /* 0x00021e0000040ab9 */ /* 0x000fe40000000a00 */
[----:B------:R-:W-:-:S06]  /*b460*/  @UP0 UIMAD.WIDE UR4, UR41, 0x4, UR4 ;  /* 0x00000004290408a5 */ /* 0x000fcc000f8e0204 */
[----:B------:R-:W-:Y:S02]  /*b470*/  IMAD.U32 R6, RZ, RZ, UR4 ;  /* 0x00000004ff067e24 */ /* 0x000fe4000f8e00ff */
[----:B------:R-:W-:-:S05]  /*b480*/  IMAD.U32 R7, RZ, RZ, UR5 ;  /* 0x00000005ff077e24 */ /* 0x000fca000f8e00ff */
[----:B------:R3:W5:Y:S01]  /*b490*/  @P1 LDG.E R0, desc[UR38][R6.64] ;  /* 0x0000002606001981 */ /* 0x000762000c1e1900 */
[----:B------:R-:W4:Y:S02]  /*b4a0*/  S2R R2, SR_TID.X ;  /* 0x0000000000027919 */ /* 0x000f240000002100 */
[----:B----4-:R-:W-:Y:S02]  /*b4b0*/  IADD3 R8, R2, -0x80, RZ ;  /* 0xffffff8002087810 */ /* 0x010fe40007ffe0ff */
[----:B------:R-:W-:Y:S02]  /*b4c0*/  CS2R R2, SRZ ;  /* 0x0000000000027805 */ /* 0x000fe4000001ff00 */
[----:B------:R-:W-:-:S04]  /*b4d0*/  SHF.R.S32.HI R11, RZ, 0x1f, R8 ;  /* 0x0000001fff0b7819 */ /* 0x000fc80000011408 */
[----:B------:R-:W-:-:S04]  /*b4e0*/  LEA.HI R11, R11, R8, RZ, 0x3 ;  /* 0x000000080b0b7211 */ /* 0x000fc800078f18ff */
[----:B-1----:R-:W-:Y:S02]  /*b4f0*/  SHF.R.S32.HI R13, RZ, 0x3, R11 ;  /* 0x00000003ff0d7819 */ /* 0x002fe4000001140b */
[----:B------:R-:W-:-:S05]  /*b500*/  LOP3.LUT R11, R11, 0x1ffffff8, RZ, 0xc0, !PT ;  /* 0x1ffffff80b0b7812 */ /* 0x000fca00078ec0ff */
[----:B------:R-:W-:Y:S02]  /*b510*/  IMAD.IADD R11, R8, 0x1, -R11 ;  /* 0x00000001080b7824 */ /* 0x000fe400078e0a0b */
[--C-:B--2---:R-:W-:Y:S01]  /*b520*/  @P4 IMAD.MOV.U32 R2, RZ, RZ, R9.reuse ;  /* 0x000000ffff024224 */ /* 0x104fe200078e0009 */
[----:B------:R-:W-:Y:S02]  /*b530*/  @P4 SHF.R.S32.HI R3, RZ, 0x1f, R9 ;  /* 0x0000001fff034819 */ /* 0x000fe40000011409 */
[----:B------:R-:W-:Y:S02]  /*b540*/  MOV R9, UR37 ;  /* 0x0000002500097c02 */ /* 0x000fe40008000f00 */
[----:B------:R-:W-:-:S04]  /*b550*/  IADD3 R2, P0, R13, R2, RZ ;  /* 0x000000020d027210 */ /* 0x000fc80007f1e0ff */
[----:B------:R-:W-:Y:S01]  /*b560*/  LEA.HI.X.SX32 R3, R13, R3, 0x1, P0 ;  /* 0x000000030d037211 */ /* 0x000fe200000f0eff */
[----:B---3--:R-:W-:Y:S08]  /*b570*/  @P1 BRA `(.L_x_3079) ;  /* 0x0000000000101947 */ /* 0x008ff00003800000 */
[----:B------:R-:W-:Y:S05]  /*b580*/  @!P4 BRA `(.L_x_3079) ;  /* 0x00000000000cc947 */ /* 0x000fea0003800000 */
[----:B------:R-:W2:Y:S04]  /*b590*/  LDG.E R7, desc[UR38][R4.64] ;  /* 0x0000002604077981 */ /* 0x000ea8000c1e1900 */
[----:B-----5:R-:W2:Y:S02]  /*b5a0*/  LDG.E R0, desc[UR38][R4.64+0x4] ;  /* 0x0000042604007981 */ /* 0x020ea4000c1e1900 */
[----:B--2---:R-:W-:-:S07]  /*b5b0*/  IMAD.IADD R0, R0, 0x1, -R7 ;  /* 0x0000000100007824 */ /* 0x004fce00078e0a07 */
.L_x_3079:
[----:B------:R-:W1:Y:S01]  /*b5c0*/  LDC R17, c[0x0][0x80c] ;  /* 0x00020300ff117b82 */ /* 0x000e620000000800 */
[----:B------:R-:W-:Y:S01]  /*b5d0*/  IMAD.SHL.U32 R10, R11, 0x8, RZ ;  /* 0x000000080b0a7824 */ /* 0x000fe200078e00ff */
[----:B------:R-:W-:Y:S01]  /*b5e0*/  USHF.R.S32.HI UR5, URZ, 0x1f, UR41 ;  /* 0x0000001f3f057899 */ /* 0x000fe20008011429 */
[----:B-----5:R-:W-:Y:S01]  /*b5f0*/  IMAD R0, R9, -0x80, R0 ;  /* 0xffffff8009007824 */ /* 0x020fe200078e0200 */
[----:B------:R-:W-:Y:S01]  /*b600*/  ULDC.64 UR6, c[0x0][0x820] ;  /* 0x0002080000067ab9 */ /* 0x000fe20000000a00 */
[C---:B------:R-:W-:Y:S01]  /*b610*/  IADD3 R5, R13.reuse, 0x20, RZ ;  /* 0x000000200d057810 */ /* 0x040fe20007ffe0ff */
[----:B------:R-:W-:Y:S01]  /*b620*/  UIMAD UR4, UR46, UR6, URZ ;  /* 0x000000062e0472a4 */ /* 0x000fe2000f8e023f */
[--C-:B------:R-:W-:Y:S01]  /*b630*/  SHF.R.S32.HI R11, RZ, 0x1f, R10.reuse ;  /* 0x0000001fff0b7819 */ /* 0x100fe2000001140a */
[----:B------:R-:W2:Y:S01]  /*b640*/  LDC R19, c[0x0][0x83c] ;  /* 0x00020f00ff137b82 */ /* 0x000ea20000000800 */
[----:B------:R-:W-:Y:S01]  /*b650*/  IMAD.U32 R7, RZ, RZ, UR6 ;  /* 0x00000006ff077e24 */ /* 0x000fe2000f8e00ff */
[-C--:B------:R-:W-:Y:S01]  /*b660*/  ISETP.GE.AND P3, PT, R13, R0.reuse, PT ;  /* 0x000000000d00720c */ /* 0x080fe20003f66270 */
[----:B------:R-:W-:Y:S01]  /*b670*/  IMAD.U32 R12, RZ, RZ, UR5 ;  /* 0x00000005ff0c7e24 */ /* 0x000fe2000f8e00ff */
[----:B------:R-:W-:Y:S01]  /*b680*/  UIMAD UR4, UR40, UR7, UR4 ;  /* 0x00000007280472a4 */ /* 0x000fe2000f8e0204 */
[----:B------:R-:W-:Y:S01]  /*b690*/  ISETP.GE.AND P2, PT, R5, R0, PT ;  /* 0x000000000500720c */ /* 0x000fe20003f46270 */
[----:B------:R-:W-:Y:S01]  /*b6a0*/  IMAD.WIDE.U32 R4, R7, UR40, R10 ;  /* 0x0000002807047c25 */ /* 0x000fe2000f8e000a */
[----:B------:R-:W-:Y:S01]  /*b6b0*/  SEL R15, RZ, UR41, P4 ;  /* 0x00000029ff0f7c07 */ /* 0x000fe2000a000000 */
[----:B------:R-:W-:Y:S01]  /*b6c0*/  BSSY B0, `(.L_x_3080) ;  /* 0x000001c000007945 */ /* 0x000fe20003800000 */
[----:B------:R-:W-:Y:S01]  /*b6d0*/  SEL R12, R12, RZ, !P4 ;  /* 0x000000ff0c0c7207 */ /* 0x000fe20006000000 */
[C---:B------:R-:W-:Y:S01]  /*b6e0*/  VIADD R7, R13.reuse, 0x40 ;  /* 0x000000400d077836 */ /* 0x040fe20000000000 */
[----:B------:R-:W-:Y:S01]  /*b6f0*/  IADD3 R13, R13, 0x60, RZ ;  /* 0x000000600d0d7810 */ /* 0x000fe20007ffe0ff */
[----:B------:R-:W-:Y:S01]  /*b700*/  VIADD R5, R5, UR4 ;  /* 0x0000000405057c36 */ /* 0x000fe20008000000 */
[----:B------:R-:W-:-:S02]  /*b710*/  ULDC.64 UR4, c[0x0][0x828] ;  /* 0x00020a0000047ab9 */ /* 0x000fc40000000a00 */
[-C--:B------:R-:W-:Y:S01]  /*b720*/  ISETP.GE.AND P1, PT, R7, R0.reuse, PT ;  /* 0x000000000700720c */ /* 0x080fe20003f26270 */
[----:B------:R-:W-:Y:S01]  /*b730*/  IMAD.WIDE.U32 R8, R15, UR4, R4 ;  /* 0x000000040f087c25 */ /* 0x000fe2000f8e0004 */
[-C--:B-1----:R-:W-:Y:S02]  /*b740*/  ISETP.GE.OR P6, PT, R10, R17.reuse, P3 ;  /* 0x000000110a00720c */ /* 0x082fe40001fc6670 */
[----:B------:R-:W-:Y:S01]  /*b750*/  ISETP.GE.AND P0, PT, R13, R0, PT ;  /* 0x000000000d00720c */ /* 0x000fe20003f06270 */
[----:B------:R-:W-:Y:S01]  /*b760*/  IMAD R0, R12, UR4, RZ ;  /* 0x000000040c007c24 */ /* 0x000fe2000f8e02ff */
[----:B------:R-:W-:Y:S02]  /*b770*/  MOV R7, UR37 ;  /* 0x0000002500077c02 */ /* 0x000fe40008000f00 */
[CC--:B------:R-:W-:Y:S01]  /*b780*/  ISETP.GE.OR P5, PT, R10.reuse, R17.reuse, P2 ;  /* 0x000000110a00720c */ /* 0x0c0fe200017a6670 */
[----:B------:R-:W-:Y:S01]  /*b790*/  IMAD R13, R15, UR5, R0 ;  /* 0x000000050f0d7c24 */ /* 0x000fe2000f8e0200 */
[----:B------:R-:W-:Y:S01]  /*b7a0*/  ISETP.GE.OR P4, PT, R10, R17, P1 ;  /* 0x000000110a00720c */ /* 0x000fe20000f86670 */
[----:B------:R-:W-:-:S04]  /*b7b0*/  IMAD.WIDE R6, R7, 0x80, R2 ;  /* 0x0000008007067825 */ /* 0x000fc800078e0202 */
[----:B------:R-:W-:Y:S01]  /*b7c0*/  IMAD.IADD R5, R9, 0x1, R13 ;  /* 0x0000000109057824 */ /* 0x000fe200078e020d */
[----:B--2---:R-:W-:Y:S07]  /*b7d0*/  @P6 BRA `(.L_x_3081) ;  /* 0x0000000000286947 */ /* 0x004fee0003800000 */
        /* <DEDUP_REMOVED lines=10> */
.L_x_3081:
[----:B------:R-:W-:Y:S05]  /*b880*/  BSYNC B0 ;  /* 0x0000000000007941 */ /* 0x000fea0003800000 */
.L_x_3080:
        /* <DEDUP_REMOVED lines=16> */
.L_x_3083:
[----:B------:R-:W-:Y:S05]  /*b990*/  BSYNC B0 ;  /* 0x0000000000007941 */ /* 0x000fea0003800000 */
.L_x_3082:
        /* <DEDUP_REMOVED lines=15> */
.L_x_3085:
[----:B------:R-:W-:Y:S05]  /*ba90*/  BSYNC B0 ;  /* 0x0000000000007941 */ /* 0x000fea0003800000 */
.L_x_3084:
        /* <DEDUP_REMOVED lines=15> */
.L_x_3087:
[----:B------:R-:W-:Y:S05]  /*bb90*/  BSYNC B0 ;  /* 0x0000000000007941 */ /* 0x000fea0003800000 */
.L_x_3086:
        /* <DEDUP_REMOVED lines=9> */
[----:B------:R-:W-:Y:S01]  /*bc30*/  ISETP.GE.OR P0, PT, R10, R19, P0 ;  /* 0x000000130a00720c */ /* 0x000fe20000706670 */
[----:B------:R-:W-:Y:S01]  /*bc40*/  VIADD R3, R3, UR4 ;  /* 0x0000000403037c36 */ /* 0x000fe20008000000 */
[----:B------:R-:W-:Y:S02]  /*bc50*/  ULDC.64 UR4, c[0x0][0x858] ;  /* 0x0002160000047ab9 */ /* 0x000fe40000000a00 */
[----:B------:R-:W-:Y:S02]  /*bc60*/  IMAD R0, R12, UR4, RZ ;  /* 0x000000040c007c24 */ /* 0x000fe4000f8e02ff */
[----:B------:R-:W-:-:S04]  /*bc70*/  IMAD.WIDE.U32 R8, R15, UR4, R2 ;  /* 0x000000040f087c25 */ /* 0x000fc8000f8e0002 */
[----:B----4-:R-:W-:-:S05]  /*bc80*/  IMAD R5, R15, UR5, R0 ;  /* 0x000000050f057c24 */ /* 0x010fca000f8e0200 */
        /* <DEDUP_REMOVED lines=12> */
.L_x_3089:
[----:B------:R-:W-:Y:S05]  /*bd50*/  BSYNC B0 ;  /* 0x0000000000007941 */ /* 0x000fea0003800000 */
.L_x_3088:
        /* <DEDUP_REMOVED lines=15> */
.L_x_3091:
[----:B------:R-:W-:Y:S05]  /*be50*/  BSYNC B0 ;  /* 0x0000000000007941 */ /* 0x000fea0003800000 */
.L_x_3090:
        /* <DEDUP_REMOVED lines=15> */
.L_x_3093:
[----:B------:R-:W-:Y:S05]  /*bf50*/  BSYNC B0 ;  /* 0x0000000000007941 */ /* 0x000fea0003800000 */
.L_x_3092:
        /* <DEDUP_REMOVED lines=15> */
.L_x_3019:
        /* <DEDUP_REMOVED lines=29> */
.L_x_3095:
[----:B------:R-:W-:Y:S01]  /*c220*/  ULDC UR9, c[0x0][0x8c4] ;  /* 0x0002310000097ab9 */ /* 0x000fe20000000800 */
[----:B------:R-:W-:Y:S01]  /*c230*/  UMOV UR6, UR8 ;  /* 0x0000000800067c82 */ /* 0x000fe20008000000 */
[----:B------:R-:W-:-:S11]  /*c240*/  UISETP.NE.AND UP0, UPT, UR9, 0x1, UPT ;  /* 0x000000010900788c */ /* 0x000fd6000bf05270 */
[----:B------:R-:W-:Y:S02]  /*c250*/  @UP0 ULDC.64 UR10, c[0x0][0x8c8] ;  /* 0x00023200000a0ab9 */ /* 0x000fe40000000a00 */
[----:B------:R-:W-:-:S04]  /*c260*/  UIMAD.WIDE.U32 UR4, UR8, UR10, URZ ;  /* 0x0000000a080472a5 */ /* 0x000fc8000f8e003f */
[----:B------:R-:W-:-:S04]  /*c270*/  @UP0 USHF.R.U32.HI UR6, URZ, UR11, UR5 ;  /* 0x0000000b3f060299 */ /* 0x000fc80008011605 */
[----:B------:R-:W-:-:S12]  /*c280*/  UIMAD UR4, UR6, UR9, URZ ;  /* 0x00000009060472a4 */ /* 0x000fd8000f8e023f */
.L_x_3096:
        /* <DEDUP_REMOVED lines=10> */
[----:B------:R-:W-:Y:S01]  /*c330*/  ULDC.64 UR4, c[0x0][0x8f8] ;  /* 0x00023e0000047ab9 */ /* 0x000fe20000000a00 */
[----:B------:R-:W-:Y:S01]  /*c340*/  UIADD3 UR7, -UR10, URZ, URZ ;  /* 0x0000003f0a077290 */ /* 0x000fe2000fffe13f */
[----:B------:R-:W-:-:S03]  /*c350*/  ISETP.NE.U32.AND P0, PT, RZ, UR4, PT ;  /* 0x00000004ff007c0c */ /* 0x000fc6000bf05070 */
[----:B------:R-:W-:Y:S01]  /*c360*/  UIMAD UR7, UR9, UR7, UR8 ;  /* 0x00000007090772a4 */ /* 0x000fe2000f8e0208 */
        /* <DEDUP_REMOVED lines=9> */
.L_x_3097:
        /* <DEDUP_REMOVED lines=11> */
[----:B------:R-:W-:Y:S01]  /*c4b0*/  R2UR UR4, R0 ;  /* 0x00000000000472ca */ /* 0x000fe200000e0000 */
[----:B------:R-:W-:-:S14]  /*c4c0*/  BRA `(.L_x_3098) ;  /* 0x0000000000047947 */ /* 0x000fdc0003800000 */
.L_x_3099:
[----:B------:R-:W-:-:S05]  /*c4d0*/  ULDC UR4, c[0x0][0x8ec] ;  /* 0x00023b0000047ab9 */ /* 0x000fca0000000800 */
.L_x_3098:
        /* <DEDUP_REMOVED lines=8> */
[----:B------:R-:W-:Y:S01]  /*c560*/  ULDC.64 UR4, c[0x0][0x770] ;  /* 0x0001dc0000047ab9 */ /* 0x000fe20000000a00 */
[----:B------:R-:W-:Y:S01]  /*c570*/  ULDC.64 UR12, c[0x0][0x788] ;  /* 0x0001e200000c7ab9 */ /* 0x000fe20000000a00 */
[----:B------:R-:W-:-:S04]  /*c580*/  UISETP.NE.U32.AND UP0, UPT, UR4, URZ, UPT ;  /* 0x0000003f0400728c */ /* 0x000fc8000bf05070 */
        /* <DEDUP_REMOVED lines=18> */
[----:B------:R-:W-:-:S11]  /*c6b0*/  USHF.R.S32.HI UR16, URZ, 0x1f, UR7 ;  /* 0x0000001f3f107899 */ /* 0x000fd60008011407 */
[----:B--2---:R-:W-:Y:S02]  /*c6c0*/  @P0 R2UR UR4, R0 ;  /* 0x00000000000402ca */ /* 0x004fe400000e0000 */
[----:B------:R-:W-:-:S04]  /*c6d0*/  ISETP.NE.U32.AND P0, PT, RZ, UR12, PT ;  /* 0x0000000cff007c0c */ /* 0x000fc8000bf05070 */
[----:B------:R-:W-:-:S07]  /*c6e0*/  ISETP.NE.AND.EX P0, PT, RZ, UR13, PT, P0 ;  /* 0x0000000dff007c0c */ /* 0x000fce000bf05300 */
[----:B------:R-:W-:-:S04]  /*c6f0*/  @UP0 UIMAD UR4, UR10, 0x60, UR4 ;  /* 0x000000600a0408a4 */ /* 0x000fc8000f8e0204 */
[----:B------:R-:W-:-:S04]  /*c700*/  UIMAD.WIDE UR4, UR4, 0x2aaaaaab, URZ ;  /* 0x2aaaaaab040478a5 */ /* 0x000fc8000f8e023f */
[----:B------:R-:W-:-:S04]  /*c710*/  @UP0 USHF.R.U32.HI UR4, URZ, 0x1f, UR5 ;  /* 0x0000001f3f040899 */ /* 0x000fc80008011605 */
[----:B------:R-:W-:Y:S01]  /*c720*/  @UP0 ULEA.HI.SX32 UR4, UR5, UR4, 0x1c ;  /* 0x0000000405040291 */ /* 0x000fe2000f8fe23f */
[----:B---3--:R-:W-:-:S03]  /*c730*/  @P2 R2UR UR11, R4 ;  /* 0x00000000040b22ca */ /* 0x008fc600000e0000 */
[----:B------:R-:W-:-:S04]  /*c740*/  @UP0 UIMAD UR9, UR4, 0x1800, URZ ;  /* 0x00001800040908a4 */ /* 0x000fc8000f8e023f */
[----:B------:R-:W-:Y:S01]  /*c750*/  @UP0 USHF.R.S32.HI UR12, URZ, 0x1f, UR9 ;  /* 0x0000001f3f0c0899 */ /* 0x000fe20008011409 */
[----:B------:R-:W-:Y:S11]  /*c760*/  @P2 BRA `(.L_x_3100) ;  /* 0x0000000000142947 */ /* 0x000ff60003800000 */
[----:B------:R-:W-:Y:S05]  /*c770*/  @!P1 BRA `(.L_x_3100) ;  /* 0x0000000000109947 */ /* 0x000fea0003800000 */
[----:B------:R-:W2:Y:S04]  /*c780*/  LDG.E R5, desc[UR38][R2.64] ;  /* 0x0000002602057981 */ /* 0x000ea8000c1e1900 */
[----:B------:R-:W2:Y:S02]  /*c790*/  LDG.E R0, desc[UR38][R2.64+0x4] ;  /* 0x0000042602007981 */ /* 0x000ea4000c1e1900 */
[----:B--2---:R-:W-:-:S04]  /*c7a0*/  IADD3 R0, -R5, R0, RZ ;  /* 0x0000000005007210 */ /* 0x004fc80007ffe1ff */
[----:B------:R-:W-:-:S15]  /*c7b0*/  R2UR UR11, R0 ;  /* 0x00000000000b72ca */ /* 0x000fde00000e0000 */
.L_x_3100:
        /* <DEDUP_REMOVED lines=13> */
.L_x_3101:
        /* <DEDUP_REMOVED lines=12> */
.L_x_3102:
[----:B------:R-:W-:Y:S01]  /*c950*/  ULEA UR6, UR6, UR11, 0x7 ;  /* 0x0000000b06067291 */ /* 0x000fe2000f8e383f */
[----:B------:R-:W-:-:S03]  /*c960*/  ULDC UR9, c[0x0][0x74c] ;  /* 0x0001d30000097ab9 */ /* 0x000fc60000000800 */
[----:B------:R-:W-:Y:S02]  /*c970*/  UIADD3 UR6, UR6, -UR9, -UR8 ;  /* 0x8000000906067290 */ /* 0x000fe4000fffe808 */
[----:B------:R-:W-:Y:S02]  /*c980*/  UIADD3 UR8, UR11, 0x5f, URZ ;  /* 0x0000005f0b087890 */ /* 0x000fe4000fffe03f */
[----:B------:R-:W-:Y:S02]  /*c990*/  UIMAD.WIDE UR12, UR6, 0x2aaaaaab, URZ ;  /* 0x2aaaaaab060c78a5 */ /* 0x000fe4000f8e023f */
[----:B------:R-:W-:Y:S02]  /*c9a0*/  UIMAD.WIDE UR8, UR8, 0x2aaaaaab, URZ ;  /* 0x2aaaaaab080878a5 */ /* 0x000fe4000f8e023f */
[----:B------:R-:W-:Y:S02]  /*c9b0*/  USHF.R.U32.HI UR6, URZ, 0x1f, UR13 ;  /* 0x0000001f3f067899 */ /* 0x000fe4000801160d */
[----:B------:R-:W-:-:S02]  /*c9c0*/  USHF.R.U32.HI UR12, URZ, 0x1f, UR9 ;  /* 0x0000001f3f0c7899 */ /* 0x000fc40008011609 */
[----:B------:R-:W-:Y:S02]  /*c9d0*/  ULEA.HI.SX32 UR6, UR13, UR6, 0x1c ;  /* 0x000000060d067291 */ /* 0x000fe4000f8fe23f */
[----:B------:R-:W-:Y:S02]  /*c9e0*/  ULEA.HI.SX32 UR12, UR9, UR12, 0x1c ;  /* 0x0000000c090c7291 */ /* 0x000fe4000f8fe23f */
[----:B------:R-:W-:-:S04]  /*c9f0*/  UISETP.LT.AND UP1, UPT, URZ, UR6, UPT ;  /* 0x000000063f00728c */ /* 0x000fc8000bf21270 */
[----:B------:R-:W-:-:S04]  /*ca00*/  USEL UR13, URZ, UR6, !UP1 ;  /* 0x000000063f0d7287 */ /* 0x000fc8000c800000 */
[----:B------:R-:W-:-:S06]  /*ca10*/  UISETP.GT.AND UP1, UPT, UR12, UR13, UPT ;  /* 0x0000000d0c00728c */ /* 0x000fcc000bf24270 */
[----:B------:R-:W-:-:S13]  /*ca20*/  PLOP3.LUT P0, PT, PT, PT, UP1, 0x80, 0x0 ;  /* 0x000000000000781c */ /* 0x000fda0003f0f018 */
[----:B------:R-:W-:Y:S05]  /*ca30*/  @!P0 BRA `(.L_x_3026) ;  /* 0x0000003000388947 */ /* 0x000fea0003800000 */
[----:B------:R-:W-:Y:S01]  /*ca40*/  ULDC.64 UR14, c[0x0][0x2d8] ;  /* 0x0000b600000e7ab9 */ /* 0x000fe20000000a00 */
[----:B------:R-:W-:Y:S02]  /*ca50*/  USHF.R.S32.HI UR11, URZ, 0x1f, UR10 ;  /* 0x0000001f3f0b7899 */ /* 0x000fe4000801140a */
[----:B------:R-:W-:Y:S02]  /*ca60*/  UIMAD UR6, UR16, UR14, URZ ;  /* 0x0000000e100672a4 */ /* 0x000fe4000f8e023f */
[----:B------:R-:W-:Y:S02]  /*ca70*/  UIMAD.WIDE.U32 UR8, UR7, UR14, URZ ;  /* 0x0000000e070872a5 */ /* 0x000fe4000f8e003f */
[----:B------:R-:W-:Y:S02]  /*ca80*/  UIMAD UR15, UR7, UR15, UR6 ;  /* 0x0000000f070f72a4 */ /* 0x000fe4000f8e0206 */
[----:B------:R-:W-:Y:S02]  /*ca90*/  UIADD3 UR6, UR12, -UR13, URZ ;  /* 0x8000000d0c067290 */ /* 0x000fe4000fffe03f */
[----:B------:R-:W-:-:S02]  /*caa0*/  USEL UR7, UR10, URZ, !UP0 ;  /* 0x0000003f0a077287 */ /* 0x000fc4000c000000 */
[----:B------:R-:W-:Y:S02]  /*cab0*/  ULOP3.LUT UR6, UR6, 0x1, URZ, 0xc0, !UPT ;  /* 0x0000000106067892 */ /* 0x000fe4000f8ec03f */
[----:B------:R-:W-:Y:S02]  /*cac0*/  USEL UR14, UR11, URZ, !UP0 ;  /* 0x0000003f0b0e7287 */ /* 0x000fe4000c000000 */
[----:B------:R-:W-:Y:S02]  /*cad0*/  UISETP.NE.U32.AND UP0, UPT, UR6, 0x1, UPT ;  /* 0x000000010600788c */ /* 0x000fe4000bf05070 */
[----:B------:R-:W-:Y:S02]  /*cae0*/  UIADD3 UR10, UP1, UR4, UR8, URZ ;  /* 0x00000008040a7290 */ /* 0x000fe4000ff3e03f */
[----:B------:R-:W-:Y:S02]  /*caf0*/  UIADD3 UR15, UR9, UR15, URZ ;  /* 0x0000000f090f7290 */ /* 0x000fe4000fffe03f */
[----:B------:R-:W-:Y:S01]  /*cb00*/  PLOP3.LUT P1, PT, PT, PT, UP0, 0x80, 0x0 ;  /* 0x000000000000781c */ /* 0x000fe20003f2f008 */
[----:B------:R-:W-:Y:S01]  /*cb10*/  ULDC.64 UR28, c[0x0][0x2e0] ;  /* 0x0000b800001c7ab9 */ /* 0x000fe20000000a00 */
[----:B------:R-:W-:-:S02]  /*cb20*/  UIADD3.X UR11, UR5, UR15, URZ, UP1, !UPT ;  /* 0x0000000f050b7290 */ /* 0x000fc40008ffe43f */
[----:B------:R-:W-:Y:S02]  /*cb30*/  UIMAD UR14, UR14, UR28, URZ ;  /* 0x0000001c0e0e72a4 */ /* 0x000fe4000f8e023f */
[----:B------:R-:W-:Y:S02]  /*cb40*/  UIMAD.WIDE.U32 UR10, UR7, UR28, UR10 ;  /* 0x0000001c070a72a5 */ /* 0x000fe4000f8e000a */
[----:B------:R-:W-:Y:S01]  /*cb50*/  UIMAD UR14, UR7, UR29, UR14 ;  /* 0x0000001d070e72a4 */ /* 0x000fe2000f8e020e */
[----:B------:R-:W-:-:S03]  /*cb60*/  ELECT P0, URZ, PT ;  /* 0x00000000003f782f */ /* 0x000fc60003800000 */
[----:B------:R-:W-:Y:S01]  /*cb70*/  UIADD3 UR27, UR11, UR14, URZ ;  /* 0x0000000e0b1b7290 */ /* 0x000fe2000fffe03f */
[----:B------:R-:W-:Y:S11]  /*cb80*/  @P1 BRA `(.L_x_3103) ;  /* 0x0000000000bc1947 */ /* 0x000ff60003800000 */
        /* <DEDUP_REMOVED lines=18> */
.L_x_3105:
[----:B------:R-:W-:Y:S05]  /*ccb0*/  BSYNC B0 ;  /* 0x0000000000007941 */ /* 0x000fea0003800000 */
.L_x_3104:
        /* <DEDUP_REMOVED lines=19> */
.L_x_3107:
[----:B------:R-:W-:Y:S05]  /*cdf0*/  BSYNC B0 ;  /* 0x0000000000007941 */ /* 0x000fea0003800000 */
.L_x_3106:
[----:B------:R-:W-:Y:S06]  /*ce00*/  BAR.ARV 0xa, 0xa0 ;  /* 0x0282800000007b1d */ /* 0x000fec0000002000 */
[----:B------:R-:W-:Y:S04]  /*ce10*/  BSSY B0, `(.L_x_3108) ;  /* 0x0000003000007945 */ /* 0x000fe80003800000 */
[----:B------:R-:W-:Y:S05]  /*ce20*/  @!P0 BRA `(.L_x_3109) ;  /* 0x0000000000048947 */ /* 0x000fea0003800000 */
[----:B------:R-:W-:-:S04]  /*ce30*/  DEPBAR.LE SB0, 0x0 ;  /* 0x000080000000791a */ /* 0x000fc80000000000 */
.L_x_3109:
[----:B------:R-:W-:Y:S05]  /*ce40*/  BSYNC B0 ;  /* 0x0000000000007941 */ /* 0x000fea0003800000 */
.L_x_3108:
[----:B------:R-:W-:Y:S06]  /*ce50*/  BAR.ARV 0xb, 0xa0 ;  /* 0x02c2800000007b1d */ /* 0x000fec0000002000 */
[----:B------:R-:W-:Y:S01]  /*ce60*/  UIADD3 UR18, UR13, 0x1, URZ ;  /* 0x000000010d127890 */ /* 0x000fe2000fffe03f */
[----:B------:R-:W-:Y:S11]  /*ce70*/  BRA `(.L_x_3110) ;  /* 0x0000000000047947 */ /* 0x000ff60003800000 */
.L_x_3103:
[----:B------:R-:W-:-:S05]  /*ce80*/  UMOV UR18, UR13 ;  /* 0x0000000d00127c82 */ /* 0x000fca0008000000 */
.L_x_3110:
[----:B------:R-:W-:-:S04]  /*ce90*/  UIADD3 UR6, UR13, 0x1, URZ ;  /* 0x000000010d067890 */ /* 0x000fc8000fffe03f */
[----:B------:R-:W-:-:S06]  /*cea0*/  UISETP.NE.AND UP0, UPT, UR12, UR6, UPT ;  /* 0x000000060c00728c */ /* 0x000fcc000bf05270 */
[----:B------:R-:W-:-:S13]  /*ceb0*/  PLOP3.LUT P1, PT, PT, PT, UP0, 0x80, 0x0 ;  /* 0x000000000000781c */ /* 0x000fda0003f2f008 */
[----:B------:R-:W-:Y:S05]  /*cec0*/  @!P1 BRA `(.L_x_3026) ;  /* 0x0000002c00149947 */ /* 0x000fea0003800000 */
[----:B------:R-:W-:Y:S01]  /*ced0*/  UMOV UR16, UR8 ;  /* 0x0000000800107c82 */ /* 0x000fe20008000000 */
[----:B------:R-:W-:Y:S01]  /*cee0*/  UMOV UR17, UR15 ;  /* 0x0000000f00117c82 */ /* 0x000fe20008000000 */
[----:B------:R-:W-:Y:S01]  /*cef0*/  ULDC.64 UR20, c[0x0][0x2c0] ;  /* 0x0000b00000147ab9 */ /* 0x000fe20000000a00 */
[----:B------:R-:W-:Y:S02]  /*cf00*/  UIMAD.WIDE.U32 UR16, UR7, UR28, UR16 ;  /* 0x0000001c071072a5 */ /* 0x000fe4000f8e0010 */
[----:B------:R-:W-:Y:S02]  /*cf10*/  UIMAD UR19, UR18, 0x1800, URZ ;  /* 0x00001800121378a4 */ /* 0x000fe4000f8e023f */
[----:B------:R-:W-:Y:S01]  /*cf20*/  UIADD3 UR25, UP0, UR4, UR16, URZ ;  /* 0x0000001004197290 */ /* 0x000fe2000ff1e03f */
[----:B------:R-:W-:Y:S01]  /*cf30*/  UMOV UR6, URZ ;  /* 0x0000003f00067c82 */ /* 0x000fe20008000000 */
[----:B------:R-:W-:Y:S02]  /*cf40*/  ULDC.64 UR30, c[0x0][0x2c0] ;  /* 0x0000b000001e7ab9 */ /* 0x000fe40000000a00 */
[----:B------:R-:W-:-:S02]  /*cf50*/  UIADD3.X UR16, UR5, UR14, UR17, UP0, !UPT ;  /* 0x0000000e05107290 */ /* 0x000fc400087fe411 */
[----:B------:R-:W-:Y:S01]  /*cf60*/  ULEA UR24, UP0, UR25, UR20, 0x2 ;  /* 0x0000001419187291 */ /* 0x000fe2000f80103f */
[----:B------:R-:W-:-:S03]  /*cf70*/  UMOV UR26, UR19 ;  /* 0x00000013001a7c82 */ /* 0x000fc60008000000 */
[----:B------:R-:W-:Y:S02]  /*cf80*/  ULEA.HI.X UR25, UR25, UR21, UR16, 0x2, UP0 ;  /* 0x0000001519197291 */ /* 0x000fe400080f1410 */
[----:B------:R-:W-:Y:S02]  /*cf90*/  UIADD3 UR20, UP0, UR24, 0x3000, URZ ;  /* 0x0000300018147890 */ /* 0x000fe4000ff1e03f */
[----:B------:R-:W-:Y:S02]  /*cfa0*/  UIADD3 UR22, UP1, UR24, 0x6000, URZ ;  /* 0x0000600018167890 */ /* 0x000fe4000ff3e03f */
[----:B------:R-:W-:Y:S02]  /*cfb0*/  UIADD3 UR24, UP2, UR24, 0x9000, URZ ;  /* 0x0000900018187890 */ /* 0x000fe4000ff5e03f */
[----:B------:R-:W-:Y:S02]  /*cfc0*/  UIADD3.X UR21, URZ, UR25, URZ, UP0, !UPT ;  /* 0x000000193f157290 */ /* 0x000fe400087fe43f */
[----:B------:R-:W-:-:S02]  /*cfd0*/  UIADD3.X UR23, URZ, UR25, URZ, UP1, !UPT ;  /* 0x000000193f177290 */ /* 0x000fc40008ffe43f */
[----:B------:R-:W-:-:S12]  /*cfe0*/  UIADD3.X UR25, URZ, UR25, URZ, UP2, !UPT ;  /* 0x000000193f197290 */ /* 0x000fd800097fe43f */
.L_x_3123:
        /* <DEDUP_REMOVED lines=12> */
[----:B------:R-:W-:-:S04]  /*d0b0*/  ULEA UR40, UP0, UR41, UR30, 0x2 ;  /* 0x0000001e29287291 */ /* 0x000fc8000f80103f */
[----:B------:R-:W-:-:S03]  /*d0c0*/  ULEA.HI.X UR41, UR41, UR31, UR42, 0x2, UP0 ;  /* 0x0000001f29297291 */ /* 0x000fc600080f142a */
[----:B------:R-:W-:Y:S01]  /*d0d0*/  UMOV UR42, 0x0 ;  /* 0x00000000002a7882 */ /* 0x000fe20000000000 */
[----:B-1----:R-:W-:-:S03]  /*d0e0*/  ULEA UR29, UR37, UR29, 0x18 ;  /* 0x0000001d251d7291 */ /* 0x002fc6000f8ec03f */
[----:B------:R-:W-:Y:S01]  /*d0f0*/  UMOV UR37, 0x300 ;  /* 0x0000030000257882 */ /* 0x000fe20000000000 */
[----:B------:R-:W-:-:S09]  /*d100*/  UIADD3 UR29, UR29, 0x8000, URZ ;  /* 0x000080001d1d7890 */ /* 0x000fd2000fffe03f */
[----:B------:R1:W-:Y:S02]  /*d110*/  UBLKRED.G.S.ADD.F32.RN [UR40], [UR29], UR37, desc[UR42] ;  /* 0x00002a281d0073bb */ /* 0x0003e400080a1425 */
[----:B-1----:R0:W-:Y:S02]  /*d120*/  UTMACMDFLUSH ;  /* 0x00000000000079b7 */ /* 0x0021e40000000000 */
.L_x_3112:
[----:B------:R-:W-:Y:S05]  /*d130*/  BSYNC B0 ;  /* 0x0000000000007941 */ /* 0x000fea0003800000 */
.L_x_3111:
        /* <DEDUP_REMOVED lines=13> */
.L_x_3114:
[----:B------:R-:W-:Y:S05]  /*d210*/  BSYNC B0 ;  /* 0x0000000000007941 */ /* 0x000fea0003800000 */
.L_x_3113:
[----:B------:R-:W-:Y:S06]  /*d220*/  BAR.ARV 0xa, 0xa0 ;  /* 0x0282800000007b1d */ /* 0x000fec0000002000 */
[----:B------:R-:W-:Y:S04]  /*d230*/  BSSY B0, `(.L_x_3115) ;  /* 0x0000003000007945 */ /* 0x000fe80003800000 */
[----:B------:R-:W-:Y:S05]  /*d240*/  @!P0 BRA `(.L_x_3116) ;  /* 0x0000000000048947 */ /* 0x000fea0003800000 */
[----:B------:R-:W-:-:S04]  /*d250*/  DEPBAR.LE SB0, 0x0 ;  /* 0x000080000000791a */ /* 0x000fc80000000000 */
.L_x_3116:
[----:B------:R-:W-:Y:S05]  /*d260*/  BSYNC B0 ;  /* 0x0000000000007941 */ /* 0x000fea0003800000 */
.L_x_3115:
        /* <DEDUP_REMOVED lines=13> */
.L_x_3118:
[----:B------:R-:W-:Y:S05]  /*d340*/  BSYNC B0 ;  /* 0x0000000000007941 */ /* 0x000fea0003800000 */
.L_x_3117:
        /* <DEDUP_REMOVED lines=13> */
.L_x_3120:
[----:B------:R-:W-:Y:S05]  /*d420*/  BSYNC B0 ;  /* 0x0000000000007941 */ /* 0x000fea0003800000 */
.L_x_3119:
[----:B------:R-:W-:Y:S01]  /*d430*/  UIADD3 UR18, UR18, 0x2, URZ ;  /* 0x0000000212127890 */ /* 0x000fe2000fffe03f */
[----:B------:R-:W-:Y:S06]  /*d440*/  BAR.ARV 0xa, 0xa0 ;  /* 0x0282800000007b1d */ /* 0x000fec0000002000 */
[----:B------:R-:W-:Y:S01]  /*d450*/  UISETP.GE.AND UP0, UPT, UR18, UR12, UPT ;  /* 0x0000000c1200728c */ /* 0x000fe2000bf06270 */
[----:B------:R-:W-:Y:S04]  /*d460*/  BSSY B0, `(.L_x_3121) ;  /* 0x0000003000007945 */ /* 0x000fe80003800000 */
[----:B------:R-:W-:Y:S06]  /*d470*/  @!P0 BRA `(.L_x_3122) ;  /* 0x0000000000048947 */ /* 0x000fec0003800000 */
[----:B------:R-:W-:-:S04]  /*d480*/  DEPBAR.LE SB0, 0x0 ;  /* 0x000080000000791a */ /* 0x000fc80000000000 */
.L_x_3122:
[----:B------:R-:W-:Y:S05]  /*d490*/  BSYNC B0 ;  /* 0x0000000000007941 */ /* 0x000fea0003800000 */
.L_x_3121:
[----:B------:R-:W-:Y:S06]  /*d4a0*/  BAR.ARV 0xb, 0xa0 ;  /* 0x02c2800000007b1d */ /* 0x000fec0000002000 */
[----:B------:R-:W-:Y:S01]  /*d4b0*/  PLOP3.LUT P1, PT, PT, PT, UP0, 0x80, 0x0 ;  /* 0x000000000000781c */ /* 0x000fe20003f2f008 */
[----:B------:R-:W-:Y:S02]  /*d4c0*/  UIADD3 UR26, UR26, 0x3000, URZ ;  /* 0x000030001a1a7890 */ /* 0x000fe4000fffe03f */
[----:B------:R-:W-:-:S10]  /*d4d0*/  UIADD3 UR6, UR6, 0x3000, URZ ;  /* 0x0000300006067890 */ /* 0x000fd4000fffe03f */
[----:B------:R-:W-:Y:S05]  /*d4e0*/  @!P1 BRA `(.L_x_3123) ;  /* 0xfffffff800c09947 */ /* 0x000fea000383ffff */
[----:B------:R-:W-:Y:S05]  /*d4f0*/  BRA `(.L_x_3026) ;  /* 0x0000002400887947 */ /* 0x000fea0003800000 */
.L_x_3094:
[----:B------:R-:W1:Y:S01]  /*d500*/  S2UR UR7, SR_CTAID.X ;  /* 0x00000000000779c3 */ /* 0x000e620000002500 */
[----:B------:R-:W-:Y:S02]  /*d510*/  ULDC UR8, c[0x0][0x8d0] ;  /* 0x0002340000087ab9 */ /* 0x000fe40000000800 */
[----:B------:R-:W-:-:S11]  /*d520*/  UISETP.NE.AND UP0, UPT, UR8, 0x1, UPT ;  /* 0x000000010800788c */ /* 0x000fd6000bf05270 */
[----:B------:R-:W-:Y:S01]  /*d530*/  @UP0 ULDC UR4, c[0x0][0x8d4] ;  /* 0x0002350000040ab9 */ /* 0x000fe20000000800 */
[----:B------:R-:W-:Y:S01]  /*d540*/  @UP0 ULDC UR9, c[0x0][0x8d8] ;  /* 0x0002360000090ab9 */ /* 0x000fe20000000800 */
[----:B-1----:R-:W-:Y:S02]  /*d550*/  UIMAD.WIDE.U32 UR4, UR7, UR4, URZ ;  /* 0x00000004070472a5 */ /* 0x002fe4000f8e003f */
[----:B------:R-:W-:Y:S02]  /*d560*/  UMOV UR6, UR7 ;  /* 0x0000000700067c82 */ /* 0x000fe40008000000 */
[----:B------:R-:W-:-:S03]  /*d570*/  @UP0 USHF.R.U32.HI UR6, URZ, UR9, UR5 ;  /* 0x000000093f060299 */ /* 0x000fc60008011605 */
[----:B------:R-:W-:Y:S02]  /*d580*/  ULDC UR4, c[0x0][0x8e8] ;  /* 0x00023a0000047ab9 */ /* 0x000fe40000000800 */
[----:B------:R-:W-:Y:S02]  /*d590*/  UISETP.GE.AND UP0, UPT, UR6, UR4, UPT ;  /* 0x000000040600728c */ /* 0x000fe4000bf06270 */
[----:B------:R-:W-:-:S04]  /*d5a0*/  UIADD3 UR4, -UR6, URZ, URZ ;  /* 0x0000003f06047290 */ /* 0x000fc8000fffe13f */
[----:B------:R-:W-:Y:S01]  /*d5b0*/  PLOP3.LUT P0, PT, PT, PT, UP0, 0x80, 0x0 ;  /* 0x000000000000781c */ /* 0x000fe20003f0f008 */
[----:B------:R-:W-:-:S12]  /*d5c0*/  UIMAD UR8, UR8, UR4, UR7 ;  /* 0x00000004080872a4 */ /* 0x000fd8000f8e0207 */
        /* <DEDUP_REMOVED lines=9> */
.L_x_3124:
[----:B------:R-:W-:Y:S01]  /*d660*/  ULDC UR9, c[0x0][0x8c4] ;  /* 0x0002310000097ab9 */ /* 0x000fe20000000800 */
[----:B------:R-:W-:Y:S01]  /*d670*/  UMOV UR7, UR8 ;  /* 0x0000000800077c82 */ /* 0x000fe20008000000 */
[----:B------:R-:W-:-:S11]  /*d680*/  UISETP.NE.AND UP0, UPT, UR9, 0x1, UPT ;  /* 0x000000010900788c */ /* 0x000fd6000bf05270 */
[----:B------:R-:W-:Y:S02]  /*d690*/  @UP0 ULDC.64 UR10, c[0x0][0x8c8] ;  /* 0x00023200000a0ab9 */ /* 0x000fe40000000a00 */
[----:B------:R-:W-:-:S04]  /*d6a0*/  UIMAD.WIDE.U32 UR4, UR8, UR10, URZ ;  /* 0x0000000a080472a5 */ /* 0x000fc8000f8e003f */
[----:B------:R-:W-:-:S04]  /*d6b0*/  @UP0 USHF.R.U32.HI UR7, URZ, UR11, UR5 ;  /* 0x0000000b3f070299 */ /* 0x000fc80008011605 */
[----:B------:R-:W-:-:S12]  /*d6c0*/  UIMAD UR4, UR7, UR9, URZ ;  /* 0x00000009070472a4 */ /* 0x000fd8000f8e023f */
.L_x_3125:
        /* <DEDUP_REMOVED lines=23> */
.L_x_3126:
        /* <DEDUP_REMOVED lines=14> */
.L_x_3128:
[----:B------:R-:W-:-:S05]  /*d920*/  ULDC UR4, c[0x0][0x8ec] ;  /* 0x00023b0000047ab9 */ /* 0x000fca0000000800 */
.L_x_3127:
[----:B------:R-:W-:Y:S01]  /*d930*/  UIADD3 UR4, UR4, 0x7f, URZ ;  /* 0x0000007f04047890 */ /* 0x000fe2000fffe03f */
[----:B------:R-:W-:Y:S02]  /*d940*/  IMAD.MOV.U32 R10, RZ, RZ, 0x1 ;  /* 0x00000001ff0a7424 */ /* 0x000fe400078e00ff */
[----:B------:R-:W-:Y:S01]  /*d950*/  IMAD.MOV.U32 R2, RZ, RZ, RZ ;  /* 0x000000ffff027224 */ /* 0x000fe200078e00ff */
        /* <DEDUP_REMOVED lines=13> */
[----:B------:R-:W1:Y:S02]  /*da30*/  LDC R0, c[0x0][0x280] ;  /* 0x0000a000ff007b82 */ /* 0x000e640000000800 */
[----:B------:R-:W-:Y:S01]  /*da40*/  MOV R2, UR8 ;  /* 0x0000000800027c02 */ /* 0x000fe20008000f00 */
[----:B------:R-:W-:Y:S01]  /*da50*/  IMAD.U32 R3, RZ, RZ, UR9 ;  /* 0x00000009ff037e24 */ /* 0x000fe2000f8e00ff */
[----:B------:R-:W-:Y:S01]  /*da60*/  PLOP3.LUT P1, PT, PT, PT, UP1, 0x80, 0x0 ;  /* 0x000000000000781c */ /* 0x000fe20003f2f018 */
[----:B------:R-:W-:Y:S01]  /*da70*/  UISETP.NE.U32.AND UP0, UPT, UR4, URZ, UPT ;  /* 0x0000003f0400728c */ /* 0x000fe2000bf05070 */
[----:B------:R-:W-:Y:S01]  /*da80*/  ULDC.64 UR14, c[0x0][0x778] ;  /* 0x0001de00000e7ab9 */ /* 0x000fe20000000a00 */
[----:B------:R-:W-:-:S10]  /*da90*/  ULDC.64 UR18, c[0x0][0x788] ;  /* 0x0001e20000127ab9 */ /* 0x000fd40000000a00 */
[----:B------:R-:W2:Y:S01]  /*daa0*/  @P1 LDG.E R6, desc[UR38][R2.64] ;  /* 0x0000002602061981 */ /* 0x000ea2000c1e1900 */
[----:B------:R-:W-:Y:S02]  /*dab0*/  UISETP.NE.AND.EX UP0, UPT, UR5, URZ, UPT, UP0 ;  /* 0x0000003f0500728c */ /* 0x000fe4000bf05300 */
[----:B------:R-:W-:Y:S01]  /*dac0*/  UIMAD.WIDE UR14, UR13, 0x4, UR14 ;  /* 0x000000040d0e78a5 */ /* 0x000fe2000f8e020e */
[----:B------:R3:W4:Y:S01]  /*dad0*/  @P1 LDG.E R4, desc[UR38][R2.64] ;  /* 0x0000002602041981 */ /* 0x000722000c1e1900 */
[----:B------:R-:W-:Y:S02]  /*dae0*/  ULDC.64 UR4, c[0x0][0x780] ;  /* 0x0001e00000047ab9 */ /* 0x000fe40000000a00 */
[----:B------:R-:W-:Y:S01]  /*daf0*/  UISETP.NE.U32.AND UP2, UPT, UR4, URZ, UPT ;  /* 0x0000003f0400728c */ /* 0x000fe2000bf45070 */
[----:B------:R-:W-:-:S03]  /*db00*/  PLOP3.LUT P2, PT, PT, PT, UP0, 0x80, 0x0 ;  /* 0x000000000000781c */ /* 0x000fc60003f4f008 */
[----:B------:R-:W-:Y:S01]  /*db10*/  UISETP.NE.AND.EX UP2, UPT, UR5, URZ, UPT, UP2 ;  /* 0x0000003f0500728c */ /* 0x000fe2000bf45320 */
[----:B---3--:R-:W-:Y:S01]  /*db20*/  IMAD.U32 R2, RZ, RZ, UR14 ;  /* 0x0000000eff027e24 */ /* 0x008fe2000f8e00ff */
[----:B------:R-:W-:-:S04]  /*db30*/  MOV R3, UR15 ;  /* 0x0000000f00037c02 */ /* 0x000fc80008000f00 */
[----:B------:R-:W-:-:S04]  /*db40*/  PLOP3.LUT P3, PT, PT, PT, UP2, 0x80, 0x0 ;  /* 0x000000000000781c */ /* 0x000fc80003f6f028 */
[----:B------:R3:W4:Y:S01]  /*db50*/  @P2 LDG.E R5, desc[UR38][R2.64] ;  /* 0x0000002602052981 */ /* 0x000722000c1e1900 */
[----:B------:R-:W-:Y:S02]  /*db60*/  @UP2 ULDC.64 UR4, c[0x0][0x780] ;  /* 0x0001e00000042ab9 */ /* 0x000fe40000000a00 */
[----:B------:R-:W-:-:S06]  /*db70*/  @UP2 UIMAD.WIDE UR4, UR13, 0x4, UR4 ;  /* 0x000000040d0428a5 */ /* 0x000fcc000f8e0204 */
[----:B---3--:R-:W-:Y:S02]  /*db80*/  IMAD.U32 R2, RZ, RZ, UR4 ;  /* 0x00000004ff027e24 */ /* 0x008fe4000f8e00ff */
[----:B------:R-:W-:-:S05]  /*db90*/  IMAD.U32 R3, RZ, RZ, UR5 ;  /* 0x00000005ff037e24 */ /* 0x000fca000f8e00ff */
[----:B-1----:R1:W5:Y:S01]  /*dba0*/  @P3 LDG.E R0, desc[UR38][R2.64] ;  /* 0x0000002602003981 */ /* 0x002362000c1e1900 */
[----:B------:R-:W-:Y:S01]  /*dbb0*/  ISETP.NE.U32.AND P0, PT, RZ, UR18, PT ;  /* 0x00000012ff007c0c */ /* 0x000fe2000bf05070 */
[----:B------:R-:W-:Y:S01]  /*dbc0*/  UMOV UR6, URZ ;  /* 0x0000003f00067c82 */ /* 0x000fe20008000000 */
[----:B------:R-:W-:Y:S01]  /*dbd0*/  UMOV UR11, URZ ;  /* 0x0000003f000b7c82 */ /* 0x000fe20008000000 */
[----:B------:R-:W-:Y:S01]  /*dbe0*/  ULDC UR18, c[0x0][0x290] ;  /* 0x0000a40000127ab9 */ /* 0x000fe20000000800 */
[----:B------:R-:W-:Y:S02]  /*dbf0*/  ISETP.NE.AND.EX P0, PT, RZ, UR19, PT, P0 ;  /* 0x00000013ff007c0c */ /* 0x000fe4000bf05300 */
[----:B--2---:R-:W-:-:S13]  /*dc00*/  @P1 R2UR UR4, R6 ;  /* 0x00000000060412ca */ /* 0x004fda00000e0000 */
[----:B------:R-:W-:-:S04]  /*dc10*/  @UP1 UIMAD UR4, UR13, 0x60, UR4 ;  /* 0x000000600d0418a4 */ /* 0x000fc8000f8e0204 */
[----:B------:R-:W-:-:S04]  /*dc20*/  UIMAD.WIDE UR4, UR4, 0x2aaaaaab, URZ ;  /* 0x2aaaaaab040478a5 */ /* 0x000fc8000f8e023f */
[----:B------:R-:W-:-:S04]  /*dc30*/  @UP1 USHF.R.U32.HI UR4, URZ, 0x1f, UR5 ;  /* 0x0000001f3f041899 */ /* 0x000fc80008011605 */
[----:B------:R-:W-:-:S04]  /*dc40*/  @UP1 ULEA.HI.SX32 UR4, UR5, UR4, 0x1c ;  /* 0x0000000405041291 */ /* 0x000fc8000f8fe23f */
[----:B------:R-:W-:Y:S01]  /*dc50*/  @UP1 UIMAD UR10, UR4, 0x60, URZ ;  /* 0x00000060040a18a4 */ /* 0x000fe2000f8e023f */
[----:B----4-:R-:W-:Y:S02]  /*dc60*/  @P1 R2UR UR6, R4 ;  /* 0x00000000040612ca */ /* 0x010fe400000e0000 */
[----:B------:R-:W-:Y:S01]  /*dc70*/  @P2 R2UR UR11, R5 ;  /* 0x00000000050b22ca */ /* 0x000fe200000e0000 */
[----:B------:R-:W-:Y:S01]  /*dc80*/  @UP1 USHF.R.S32.HI UR12, URZ, 0x1f, UR10 ;  /* 0x0000001f3f0c1899 */ /* 0x000fe2000801140a */
[----:B-1----:R-:W-:-:S13]  /*dc90*/  @P3 BRA `(.L_x_3130) ;  /* 0x0000000000183947 */ /* 0x002fda0003800000 */
[----:B------:R-:W-:Y:S05]  /*dca0*/  @!P1 BRA `(.L_x_3130) ;  /* 0x0000000000149947 */ /* 0x000fea0003800000 */
[----:B------:R-:W-:Y:S01]  /*dcb0*/  MOV R2, UR8 ;  /* 0x0000000800027c02 */ /* 0x000fe20008000f00 */
[----:B------:R-:W-:-:S05]  /*dcc0*/  IMAD.U32 R3, RZ, RZ, UR9 ;  /* 0x00000009ff037e24 */ /* 0x000fca000f8e00ff */
[----:B------:R-:W2:Y:S04]  /*dcd0*/  LDG.E R5, desc[UR38][R2.64] ;  /* 0x0000002602057981 */ /* 0x000ea8000c1e1900 */
[----:B-----5:R-:W2:Y:S02]  /*dce0*/  LDG.E R0, desc[UR38][R2.64+0x4] ;  /* 0x0000042602007981 */ /* 0x020ea4000c1e1900 */
[----:B--2---:R-:W-:-:S07]  /*dcf0*/  IMAD.IADD R0, R0, 0x1, -R5 ;  /* 0x0000000100007824 */ /* 0x004fce00078e0a05 */
.L_x_3130:
[----:B------:R-:W-:Y:S01]  /*dd00*/  UMOV UR4, URZ ;  /* 0x0000003f00047c82 */ /* 0x000fe20008000000 */
[----:B------:R-:W-:Y:S01]  /*dd10*/  UMOV UR5, URZ ;  /* 0x0000003f00057c82 */ /* 0x000fe20008000000 */
[----:B------:R-:W-:Y:S01]  /*dd20*/  MOV R4, UR18 ;  /* 0x0000001200047c02 */ /* 0x000fe20008000f00 */
[----:B------:R-:W-:Y:S01]  /*dd30*/  @UP1 UMOV UR4, UR10 ;  /* 0x0000000a00041c82 */ /* 0x000fe20008000000 */
[----:B------:R-:W-:Y:S01]  /*dd40*/  @UP1 UMOV UR5, UR12 ;  /* 0x0000000c00051c82 */ /* 0x000fe20008000000 */
[----:B------:R-:W-:Y:S05]  /*dd50*/  @!P0 BRA `(.L_x_3131) ;  /* 0x0000000000188947 */ /* 0x000fea0003800000 */
[----:B------:R-:W-:Y:S02]  /*dd60*/  ULDC.64 UR8, c[0x0][0x788] ;  /* 0x0001e20000087ab9 */ /* 0x000fe40000000a00 */
[----:B------:R-:W-:-:S06]  /*dd70*/  UIMAD.WIDE UR8, UR13, 0x4, UR8 ;  /* 0x000000040d0878a5 */ /* 0x000fcc000f8e0208 */
[----:B------:R-:W-:Y:S02]  /*dd80*/  IMAD.U32 R2, RZ, RZ, UR8 ;  /* 0x00000008ff027e24 */ /* 0x000fe4000f8e00ff */
[----:B------:R-:W-:-:S05]  /*dd90*/  IMAD.U32 R3, RZ, RZ, UR9 ;  /* 0x00000009ff037e24 */ /* 0x000fca000f8e00ff */
[----:B------:R1:W5:Y:S01]  /*dda0*/  LDG.E R4, desc[UR38][R2.64] ;  /* 0x0000002602047981 */ /* 0x000362000c1e1900 */
[----:B------:R-:W-:Y:S05]  /*ddb0*/  BRA `(.L_x_3132) ;  /* 0x0000000000187947 */ /* 0x000fea0003800000 */
.L_x_3131:
[----:B------:R-:W-:Y:S05]  /*ddc0*/  @!P2 BRA `(.L_x_3132) ;  /* 0x000000000014a947 */ /* 0x000fea0003800000 */
[----:B------:R-:W-:Y:S01]  /*ddd0*/  MOV R2, UR14 ;  /* 0x0000000e00027c02 */ /* 0x000fe20008000f00 */
[----:B------:R-:W-:-:S05]  /*dde0*/  IMAD.U32 R3, RZ, RZ, UR15 ;  /* 0x0000000fff037e24 */ /* 0x000fca000f8e00ff */
[----:B------:R-:W2:Y:S04]  /*ddf0*/  LDG.E R5, desc[UR38][R2.64] ;  /* 0x0000002602057981 */ /* 0x000ea8000c1e1900 */
[----:B------:R-:W2:Y:S02]  /*de00*/  LDG.E R4, desc[UR38][R2.64+0x4] ;  /* 0x0000042602047981 */ /* 0x000ea4000c1e1900 */
[----:B--2---:R-:W-:-:S07]  /*de10*/  IMAD.IADD R4, R4, 0x1, -R5 ;  /* 0x0000000104047824 */ /* 0x004fce00078e0a05 */
.L_x_3132:
[----:B-1----:R-:W-:Y:S01]  /*de20*/  MOV R3, UR7 ;  /* 0x0000000700037c02 */ /* 0x002fe20008000f00 */
[----:B------:R-:W-:-:S04]  /*de30*/  ULDC UR8, c[0x0][0x74c] ;  /* 0x0001d30000087ab9 */ /* 0x000fc80000000800 */
[----:B-----5:R-:W-:Y:S02]  /*de40*/  IMAD R3, R3, 0x80, R0 ;  /* 0x0000008003037824 */ /* 0x020fe400078e0200 */
[----:B------:R-:W-:-:S03]  /*de50*/  VIADD R0, R0, 0x5f ;  /* 0x0000005f00007836 */ /* 0x000fc60000000000 */
[----:B------:R-:W-:Y:S01]  /*de60*/  IADD3 R3, R3, -UR8, -R4 ;  /* 0x8000000803037c10 */ /* 0x000fe2000fffe804 */
[----:B------:R-:W-:-:S04]  /*de70*/  IMAD.HI R0, R0, 0x2aaaaaab, RZ ;  /* 0x2aaaaaab00007827 */ /* 0x000fc800078e02ff */
[----:B------:R-:W-:-:S05]  /*de80*/  IMAD.HI R3, R3, 0x2aaaaaab, RZ ;  /* 0x2aaaaaab03037827 */ /* 0x000fca00078e02ff */
[----:B------:R-:W-:-:S04]  /*de90*/  SHF.R.U32.HI R2, RZ, 0x1f, R3 ;  /* 0x0000001fff027819 */ /* 0x000fc80000011603 */
[----:B------:R-:W-:Y:S02]  /*dea0*/  LEA.HI.SX32 R2, R3, R2, 0x1c ;  /* 0x0000000203027211 */ /* 0x000fe400078fe2ff */
[----:B------:R-:W-:Y:S02]  /*deb0*/  SHF.R.U32.HI R3, RZ, 0x1f, R0 ;  /* 0x0000001fff037819 */ /* 0x000fe40000011600 */
[----:B------:R-:W-:Y:S02]  /*dec0*/  VIMNMX R4, RZ, R2, !PT ;  /* 0x00000002ff047248 */ /* 0x000fe40007fe0100 */
[----:B------:R-:W-:Y:S02]  /*ded0*/  LEA.HI.SX32 R0, R0, R3, 0x1c ;  /* 0x0000000300007211 */ /* 0x000fe400078fe2ff */
[----:B------:R-:W-:Y:S02]  /*dee0*/  MOV R2, RZ ;  /* 0x000000ff00027202 */ /* 0x000fe40000000f00 */
[----:B------:R-:W-:-:S13]  /*def0*/  ISETP.GT.AND P0, PT, R0, R4, PT ;  /* 0x000000040000720c */ /* 0x000fda0003f04270 */
[----:B------:R-:W-:Y:S05]  /*df00*/  @!P0 BRA `(.L_x_3129) ;  /* 0x0000001800708947 */ /* 0x000fea0003800000 */
[----:B------:R-:W-:Y:S01]  /*df10*/  USHF.R.S32.HI UR10, URZ, 0x1f, UR20 ;  /* 0x0000001f3f0a7899 */ /* 0x000fe20008011414 */
[----:B------:R-:W-:Y:S01]  /*df20*/  BSSY B0, `(.L_x_3129) ;  /* 0x000019a000007945 */ /* 0x000fe20003800000 */
[----:B------:R-:W-:Y:S01]  /*df30*/  UISETP.NE.U32.AND UP1, UPT, UR16, URZ, UPT ;  /* 0x0000003f1000728c */ /* 0x000fe2000bf25070 */
[----:B------:R-:W-:Y:S01]  /*df40*/  IMAD.MOV.U32 R2, RZ, RZ, RZ ;  /* 0x000000ffff027224 */ /* 0x000fe200078e00ff */
[----:B------:R-:W-:Y:S01]  /*df50*/  ULDC.64 UR14, c[0x0][0x718] ;  /* 0x0001c600000e7ab9 */ /* 0x000fe20000000a00 */
[----:B------:R-:W-:Y:S01]  /*df60*/  UMOV UR8, UR4 ;  /* 0x0000000400087c82 */ /* 0x000fe20008000000 */
[----:B------:R-:W-:Y:S02]  /*df70*/  UIMAD UR12, UR10, UR14, URZ ;  /* 0x0000000e0a0c72a4 */ /* 0x000fe4000f8e023f */
[----:B------:R-:W-:Y:S02]  /*df80*/  UISETP.NE.AND.EX UP1, UPT, UR17, URZ, UPT, UP1 ;  /* 0x0000003f1100728c */ /* 0x000fe4000bf25310 */
[----:B------:R-:W-:Y:S01]  /*df90*/  UIMAD UR12, UR20, UR15, UR12 ;  /* 0x0000000f140c72a4 */ /* 0x000fe2000f8e020c */
[----:B------:R-:W-:-:S02]  /*dfa0*/  ULDC.64 UR16, c[0x0][0x730] ;  /* 0x0001cc0000107ab9 */ /* 0x000fc40000000a00 */
[----:B------:R-:W-:Y:S01]  /*dfb0*/  ULDC UR15, c[0x0][0x2e8] ;  /* 0x0000ba00000f7ab9 */ /* 0x000fe20000000800 */
[----:B------:R-:W-:Y:S01]  /*dfc0*/  UIMAD UR10, UR10, UR16, URZ ;  /* 0x000000100a0a72a4 */ /* 0x000fe2000f8e023f */
[----:B------:R-:W-:Y:S01]  /*dfd0*/  UMOV UR9, UR5 ;  /* 0x0000000500097c82 */ /* 0x000fe20008000000 */
[----:B------:R-:W-:Y:S02]  /*dfe0*/  UISETP.NE.AND UP2, UPT, UR15, 0x1, UPT ;  /* 0x000000010f00788c */ /* 0x000fe4000bf45270 */
[----:B------:R-:W-:Y:S02]  /*dff0*/  UIMAD.WIDE.U32 UR4, UR20, UR14, UR8 ;  /* 0x0000000e140472a5 */ /* 0x000fe4000f8e0008 */
[----:B------:R-:W-:Y:S02]  /*e000*/  UIMAD.WIDE.U32 UR8, UR20, UR16, UR8 ;  /* 0x00000010140872a5 */ /* 0x000fe4000f8e0008 */
[----:B------:R-:W-:Y:S02]  /*e010*/  UIMAD UR14, UR20, UR17, UR10 ;  /* 0x00000011140e72a4 */ /* 0x000fe4000f8e020a */
[----:B------:R-:W-:Y:S01]  /*e020*/  USHF.R.S32.HI UR10, URZ, 0x1f, UR13 ;  /* 0x0000001f3f0a7899 */ /* 0x000fe2000801140d */
[----:B------:R-:W-:Y:S01]  /*e030*/  ELECT P0, URZ, PT ;  /* 0x00000000003f782f */ /* 0x000fe20003800000 */
[----:B------:R-:W-:-:S02]  /*e040*/  USEL UR21, UR13, URZ, !UP1 ;  /* 0x0000003f0d157287 */ /* 0x000fc4000c800000 */
[----:B------:R-:W-:Y:S01]  /*e050*/  UIADD3 UR9, UR9, UR14, URZ ;  /* 0x0000000e09097290 */ /* 0x000fe2000fffe03f */
[----:B------:R-:W-:Y:S01]  /*e060*/  ULDC.64 UR18, c[0x0][0x738] ;  /* 0x0001ce0000127ab9 */ /* 0x000fe20000000a00 */
[----:B------:R-:W-:Y:S01]  /*e070*/  USEL UR10, UR10, URZ, !UP1 ;  /* 0x0000003f0a0a7287 */ /* 0x000fe2000c800000 */
[----:B------:R-:W-:Y:S01]  /*e080*/  ULDC.64 UR16, c[0x0][0x720] ;  /* 0x0001c80000107ab9 */ /* 0x000fe20000000a00 */
[----:B------:R-:W-:Y:S02]  /*e090*/  UIMAD.WIDE.U32 UR14, UR18, UR21, UR8 ;  /* 0x00000015120e72a5 */ /* 0x000fe4000f8e0008 */
[----:B------:R-:W-:Y:S01]  /*e0a0*/  UIADD3 UR23, UR5, UR12, URZ ;  /* 0x0000000c05177290 */ /* 0x000fe2000fffe03f */
[----:B------:R-:W-:Y:S01]  /*e0b0*/  @UP2 ULDC UR8, c[0x0][0x2ec] ;  /* 0x0000bb0000082ab9 */ /* 0x000fe20000000800 */
[----:B------:R-:W-:Y:S02]  /*e0c0*/  UIMAD UR5, UR10, UR16, URZ ;  /* 0x000000100a0572a4 */ /* 0x000fe4000f8e023f */
[----:B------:R-:W-:-:S02]  /*e0d0*/  UIMAD UR10, UR10, UR18, URZ ;  /* 0x000000120a0a72a4 */ /* 0x000fc4000f8e023f */
[----:B------:R-:W-:Y:S02]  /*e0e0*/  UIMAD.WIDE.U32 UR8, UR20, UR8, URZ ;  /* 0x00000008140872a5 */ /* 0x000fe4000f8e003f */
[----:B------:R-:W-:Y:S01]  /*e0f0*/  ULEA UR11, UR7, UR11, 0x7 ;  /* 0x0000000b070b7291 */ /* 0x000fe2000f8e383f */
[----:B------:R-:W-:Y:S02]  /*e100*/  UMOV UR22, UR4 ;  /* 0x0000000400167c82 */ /* 0x000fe40008000000 */
[----:B------:R-:W-:Y:S01]  /*e110*/  @UP2 ULDC UR7, c[0x0][0x2f0] ;  /* 0x0000bc0000072ab9 */ /* 0x000fe20000000800 */
[----:B------:R-:W-:Y:S01]  /*e120*/  UMOV UR12, UR20 ;  /* 0x00000014000c7c82 */ /* 0x000fe20008000000 */
[----:B------:R-:W-:Y:S02]  /*e130*/  UIMAD UR5, UR17, UR21, UR5 ;  /* 0x00000015110572a4 */ /* 0x000fe4000f8e0205 */
[----:B------:R-:W-:Y:S02]  /*e140*/  UIMAD.WIDE.U32 UR22, UR16, UR21, UR22 ;  /* 0x00000015101672a5 */ /* 0x000fe4000f8e0016 */
[----:B------:R-:W-:-:S02]  /*e150*/  UIMAD UR4, UR19, UR21, UR10 ;  /* 0x00000015130472a4 */ /* 0x000fc4000f8e020a */
        /* <DEDUP_REMOVED lines=10> */
.L_x_3162:
[----:B------:R-:W2:Y:S01]  /*e200*/  S2R R3, SR_TID.X ;  /* 0x0000000000037919 */ /* 0x000ea20000002100 */
[----:B------:R-:W-:Y:S01]  /*e210*/  MOV R14, UR5 ;  /* 0x00000005000e7c02 */ /* 0x000fe20008000f00 */
[----:B------:R-:W-:Y:S02]  /*e220*/  IMAD.U32 R11, RZ, RZ, UR4 ;  /* 0x00000004ff0b7e24 */ /* 0x000fe4000f8e00ff */
[----:B------:R-:W-:Y:S02]  /*e230*/  IMAD.MOV.U32 R10, RZ, RZ, 0x1 ;  /* 0x00000001ff0a7424 */ /* 0x000fe400078e00ff */
[----:B------:R-:W-:Y:S01]  /*e240*/  VIADD R14, R14, UR23 ;  /* 0x000000170e0e7c36 */ /* 0x000fe20008000000 */
[----:B------:R-:W-:Y:S02]  /*e250*/  IADD3 R11, R11, UR15, RZ ;  /* 0x0000000f0b0b7c10 */ /* 0x000fe4000fffe0ff */
        /* <DEDUP_REMOVED lines=9> */
.L_x_3135:
[----:B------:R-:W-:Y:S01]  /*e2f0*/  R2UR UR19, R4 ;  /* 0x00000000041372ca */ /* 0x000fe200000e0000 */
[----:B------:R-:W2:Y:S01]  /*e300*/  LDC.64 R12, c[0x0][0x198] ;  /* 0x00006600ff0c7b82 */ /* 0x000ea20000000a00 */
[----:B------:R-:W-:Y:S01]  /*e310*/  ULDC.64 UR8, c[0x0][0x700] ;  /* 0x0001c00000087ab9 */ /* 0x000fe20000000a00 */
[----:B------:R-:W-:Y:S01]  /*e320*/  UMOV UR34, 0x0 ;  /* 0x0000000000227882 */ /* 0x000fe20000000000 */
[----:B------:R-:W-:Y:S01]  /*e330*/  IMAD.U32 R9, RZ, RZ, UR8 ;  /* 0x00000008ff097e24 */ /* 0x000fe2000f8e00ff */
[----:B------:R-:W-:Y:S01]  /*e340*/  MOV R8, UR9 ;  /* 0x0000000900087c02 */ /* 0x000fe20008000f00 */
[----:B------:R-:W-:Y:S01]  /*e350*/  UMOV UR35, 0x14f00000 ;  /* 0x14f0000000237882 */ /* 0x000fe20000000000 */
[----:B------:R-:W-:Y:S01]  /*e360*/  R2UR UR8, R15 ;  /* 0x000000000f0872ca */ /* 0x000fe200000e0000 */
[----:B------:R-:W-:Y:S01]  /*e370*/  UMOV UR18, URZ ;  /* 0x0000003f00127c82 */ /* 0x000fe20008000000 */
[----:B------:R-:W-:Y:S01]  /*e380*/  UMOV UR40, 0x0 ;  /* 0x0000000000287882 */ /* 0x000fe20000000000 */
[----:B------:R-:W-:Y:S01]  /*e390*/  UMOV UR41, 0x10000000 ;  /* 0x1000000000297882 */ /* 0x000fe20000000000 */
[----:B------:R-:W-:Y:S01]  /*e3a0*/  UMOV UR10, UR18 ;  /* 0x00000012000a7c82 */ /* 0x000fe20008000000 */
[----:B------:R-:W-:Y:S01]  /*e3b0*/  UMOV UR27, UR11 ;  /* 0x0000000b001b7c82 */ /* 0x000fe20008000000 */
[----:B------:R-:W-:Y:S01]  /*e3c0*/  UIMAD UR19, UR19, 0x60, URZ ;  /* 0x00000060131378a4 */ /* 0x000fe2000f8e023f */
[----:B------:R-:W-:Y:S01]  /*e3d0*/  UMOV UR28, UR12 ;  /* 0x0000000c001c7c82 */ /* 0x000fe20008000000 */
[----:B------:R-:W-:-:S02]  /*e3e0*/  UMOV UR29, UR13 ;  /* 0x0000000d001d7c82 */ /* 0x000fc40008000000 */
[----:B------:R-:W-:Y:S02]  /*e3f0*/  UIADD3 UR7, UP0, UR19, UR22, URZ ;  /* 0x0000001613077290 */ /* 0x000fe4000ff1e03f */
[----:B------:R-:W-:Y:S01]  /*e400*/  MOV R3, UR19 ;  /* 0x0000001300037c02 */ /* 0x000fe20008000f00 */
[----:B------:R-:W-:Y:S02]  /*e410*/  UIADD3 UR16, UR8, 0xe000, URZ ;  /* 0x0000e00008107890 */ /* 0x000fe4000fffe03f */
[----:B------:R-:W-:Y:S01]  /*e420*/  UIADD3 UR17, UR8, 0x26810, URZ ;  /* 0x0002681008117890 */ /* 0x000fe2000fffe03f */
[----:B------:R-:W-:Y:S01]  /*e430*/  PLOP3.LUT P1, PT, PT, PT, UP0, 0x80, 0x0 ;  /* 0x000000000000781c */ /* 0x000fe20003f2f008 */
[----:B-1----:R-:W-:Y:S01]  /*e440*/  IMAD.U32 R2, RZ, RZ, UR7 ;  /* 0x00000007ff027e24 */ /* 0x002fe2000f8e00ff */
[----:B------:R-:W-:Y:S01]  /*e450*/  UIADD3 UR19, UR19, UR6, URZ ;  /* 0x0000000613137290 */ /* 0x000fe2000fffe03f */
[----:B--2---:R-:W-:Y:S01]  /*e460*/  IMAD.MOV.U32 R7, RZ, RZ, R12 ;  /* 0x000000ffff077224 */ /* 0x004fe200078e000c */
[----:B------:R-:W-:Y:S01]  /*e470*/  LEA.HI.X.SX32 R3, R3, R14, 0x1, P1 ;  /* 0x0000000e03037211 */ /* 0x000fe200008f0eff */
[----:B------:R-:W-:Y:S01]  /*e480*/  IMAD.MOV.U32 R6, RZ, RZ, R13 ;  /* 0x000000ffff067224 */ /* 0x000fe200078e000d */
[----:B------:R-:W-:Y:S01]  /*e490*/  LEA R5, P1, R2, R9, 0x2 ;  /* 0x0000000902057211 */ /* 0x000fe200078210ff */
[----:B------:R-:W-:Y:S01]  /*e4a0*/  VIADD R13, R0, 0xffffffff ;  /* 0xffffffff000d7836 */ /* 0x000fe20000000000 */
[----:B------:R-:W-:Y:S01]  /*e4b0*/  UIADD3 UR42, UR8, 0x1a000, URZ ;  /* 0x0001a000082a7890 */ /* 0x000fe2000fffe03f */
[----:B------:R-:W-:Y:S01]  /*e4c0*/  MOV R12, 0x8000 ;  /* 0x00008000000c7802 */ /* 0x000fe20000000f00 */
[----:B------:R-:W-:Y:S01]  /*e4d0*/  UIADD3 UR9, UR8, 0x26800, URZ ;  /* 0x0002680008097890 */ /* 0x000fe2000fffe03f */
[----:B------:R-:W-:Y:S01]  /*e4e0*/  LEA.HI.X R2, R2, R8, R3, 0x2, P1 ;  /* 0x0000000802027211 */ /* 0x000fe200008f1403 */
[----:B------:R1:W-:Y:S01]  /*e4f0*/  STL [R1+0x8], R13 ;  /* 0x0000080d01007387 */ /* 0x0003e20000100800 */
[----:B------:R-:W-:Y:S01]  /*e500*/  R2UR UR30, R5 ;  /* 0x00000000051e72ca */ /* 0x000fe200000e0000 */
[----:B------:R-:W-:Y:S01]  /*e510*/  UIADD3 UR24, UR8, 0x4000, URZ ;  /* 0x0000400008187890 */ /* 0x000fe2000fffe03f */
[----:B------:R-:W-:Y:S01]  /*e520*/  R2UR UR31, R2 ;  /* 0x00000000021f72ca */ /* 0x000fe200000e0000 */
[----:B------:R1:W-:Y:S01]  /*e530*/  STL [R1], RZ ;  /* 0x000000ff01007387 */ /* 0x0003e20000100800 */
[C---:B------:R-:W-:Y:S01]  /*e540*/  IADD3 R2, P1, R7.reuse, 0x2f0, RZ ;  /* 0x000002f007027810 */ /* 0x040fe20007f3e0ff */
[----:B------:R-:W-:Y:S01]  /*e550*/  UMOV UR7, 0x18 ;  /* 0x0000001800077882 */ /* 0x000fe20000000000 */
[----:B------:R-:W-:Y:S01]  /*e560*/  UMOV UR43, UR17 ;  /* 0x00000011002b7c82 */ /* 0x000fe20008000000 */
[----:B------:R-:W-:Y:S01]  /*e570*/  UMOV UR26, UR18 ;  /* 0x00000012001a7c82 */ /* 0x000fe20008000000 */
[----:B------:R-:W-:Y:S01]  /*e580*/  R2UR UR44, R2 ;  /* 0x00000000022c72ca */ /* 0x000fe200000e0000 */
[----:B------:R-:W-:Y:S01]  /*e590*/  UMOV UR25, UR9 ;  /* 0x0000000900197c82 */ /* 0x000fe20008000000 */
[----:B------:R-:W-:-:S04]  /*e5a0*/  IADD3 R2, P2, R7, 0x3f0, RZ ;  /* 0x000003f007027810 */ /* 0x000fc80007f5e0ff */
[----:B------:R-:W-:Y:S01]  /*e5b0*/  R2UR UR46, R2 ;  /* 0x00000000022e72ca */ /* 0x000fe200000e0000 */
[----:B------:R-:W-:Y:S01]  /*e5c0*/  IMAD.X R5, RZ, RZ, R6, P2 ;  /* 0x000000ffff057224 */ /* 0x000fe200010e0606 */
[----:B------:R-:W-:-:S04]  /*e5d0*/  IADD3.X R2, RZ, R6, RZ, P1, !PT ;  /* 0x00000006ff027210 */ /* 0x000fc80000ffe4ff */
[----:B------:R-:W-:Y:S02]  /*e5e0*/  R2UR UR45, R2 ;  /* 0x00000000022d72ca */ /* 0x000fe400000e0000 */
[----:B------:R-:W-:Y:S02]  /*e5f0*/  IADD3 R2, P1, R7, 0xf0, RZ ;  /* 0x000000f007027810 */ /* 0x000fe40007f3e0ff */
[----:B------:R-:W-:Y:S02]  /*e600*/  R2UR UR47, R5 ;  /* 0x00000000052f72ca */ /* 0x000fe400000e0000 */
[----:B------:R-:W-:Y:S01]  /*e610*/  R2UR UR32, R2 ;  /* 0x00000000022072ca */ /* 0x000fe200000e0000 */
[----:B------:R-:W-:Y:S01]  /*e620*/  IMAD.X R3, RZ, RZ, R6, P1 ;  /* 0x000000ffff037224 */ /* 0x000fe200008e0606 */
[----:B------:R-:W-:-:S04]  /*e630*/  ISETP.GE.AND P1, PT, R4, R13, PT ;  /* 0x0000000d0400720c */ /* 0x000fc80003f26270 */
[----:B------:R-:W-:-:S13]  /*e640*/  R2UR UR33, R3 ;  /* 0x00000000032172ca */ /* 0x000fda00000e0000 */
[----:B------:R1:W-:Y:S01]  /*e650*/  UTMALDG.4D [UR16], [UR32], desc[UR34] ;  /* 0x00002210200075b4 */ /* 0x0003e20008019000 */
[----:B------:R1:W-:Y:S01]  /*e660*/  UBLKCP.S.G [UR42], [UR30], UR7 ;  /* 0x0000002a1e0073ba */ /* 0x0003e20008000207 */
[----:B------:R1:W-:Y:S01]  /*e670*/  SYNCS.ARRIVE.TRANS64 RZ, [R15+URZ+0x26800], R12 ;  /* 0x0268000c0fff79a7 */ /* 0x0003e2000800003f */
[----:B------:R1:W-:Y:S01]  /*e680*/  UTMALDG.4D [UR8], [UR44], desc[UR40] ;  /* 0x000028082c0075b4 */ /* 0x0003e20008019000 */
[----:B------:R1:W-:Y:S01]  /*e690*/  UTMALDG.4D [UR24], [UR46], desc[UR40] ;  /* 0x000028182e0075b4 */ /* 0x0003e20008019000 */
[----:B------:R-:W-:Y:S05]  /*e6a0*/  @P1 BRA `(.L_x_3136) ;  /* 0x0000000c00bc1947 */ /* 0x000fea0003800000 */
[----:B------:R-:W-:Y:S01]  /*e6b0*/  LOP3.LUT R5, RZ, R4, RZ, 0x33, !PT ;  /* 0x00000004ff057212 */ /* 0x000fe200078e33ff */
[----:B------:R-:W-:-:S04]  /*e6c0*/  IMAD.MOV.U32 R10, RZ, RZ, 0x1 ;  /* 0x00000001ff0a7424 */ /* 0x000fc800078e00ff */
[C---:B------:R-:W-:Y:S01]  /*e6d0*/  IMAD.IADD R16, R0.reuse, 0x1, R5 ;  /* 0x0000000100107824 */ /* 0x040fe200078e0205 */
[----:B------:R-:W-:Y:S01]  /*e6e0*/  IADD3 R5, R0, -0x2, RZ ;  /* 0xfffffffe00057810 */ /* 0x000fe20007ffe0ff */
[----:B------:R-:W-:-:S03]  /*e6f0*/  IMAD.MOV.U32 R0, RZ, RZ, R4 ;  /* 0x000000ffff007224 */ /* 0x000fc600078e0004 */
[----:B------:R-:W-:Y:S02]  /*e700*/  ISETP.NE.AND P1, PT, R5, R4, PT ;  /* 0x000000040500720c */ /* 0x000fe40003f25270 */
[----:B------:R-:W-:-:S05]  /*e710*/  LOP3.LUT R5, R16, 0x1, RZ, 0xc0, !PT ;  /* 0x0000000110057812 */ /* 0x000fca00078ec0ff */
[----:B------:R2:W-:Y:S06]  /*e720*/  STL [R1+0xc], R5 ;  /* 0x00000c0501007387 */ /* 0x0005ec0000100800 */
[----:B------:R-:W-:Y:S05]  /*e730*/  @!P1 BRA `(.L_x_3137) ;  /* 0x00000008005c9947 */ /* 0x000fea0003800000 */
[----:B------:R-:W-:Y:S01]  /*e740*/  IADD3 R16, R16, -R5, RZ ;  /* 0x8000000510107210 */ /* 0x000fe20007ffe0ff */
[----:B------:R-:W-:Y:S02]  /*e750*/  IMAD.MOV.U32 R0, RZ, RZ, R4 ;  /* 0x000000ffff007224 */ /* 0x000fe400078e0004 */
[----:B------:R-:W-:-:S07]  /*e760*/  IMAD.MOV.U32 R10, RZ, RZ, 0x1 ;  /* 0x00000001ff0a7424 */ /* 0x000fce00078e00ff */
.L_x_3146:
[----:B-123--:R-:W-:-:S04]  /*e770*/  SHF.L.U32 R17, R10, 0x1f, RZ ;  /* 0x0000001f0a117819 */ /* 0x00efc800000006ff */
[----:B------:R-:W3:Y:S02]  /*e780*/  SYNCS.PHASECHK.TRANS64.TRYWAIT P1, [R15+URZ+0x26840], R17 ;  /* 0x026840110f0075a7 */ /* 0x000ee4000802017f */
[----:B---3--:R-:W-:Y:S05]  /*e790*/  @!P1 BRA `(.L_x_3138) ;  /* 0x00000014007c9947 */ /* 0x008fea0003800000 */
.L_x_3163:
[----:B------:R-:W-:Y:S05]  /*e7a0*/  @P0 BRA `(.L_x_3139) ;  /* 0x00000000001c0947 */ /* 0x000fea0003800000 */
[----:B------:R-:W4:Y:S02]  /*e7b0*/  S2R R2, SR_TID.X ;  /* 0x0000000000027919 */ /* 0x000f240000002100 */
[----:B----4-:R-:W-:Y:S02]  /*e7c0*/  LOP3.LUT R3, R2, 0x1f, RZ, 0xc0, !PT ;  /* 0x0000001f02037812 */ /* 0x010fe400078ec0ff */
[----:B------:R-:W-:Y:S02]  /*e7d0*/  MOV R2, 0x3180 ;  /* 0x0000318000027802 */ /* 0x000fe40000000f00 */
[----:B------:R-:W-:Y:S02]  /*e7e0*/  ISETP.NE.AND P1, PT, R3, RZ, PT ;  /* 0x000000ff0300720c */ /* 0x000fe40003f25270 */
[----:B------:R4:W-:Y:S11]  /*e7f0*/  SYNCS.ARRIVE.TRANS64 RZ, [R15+URZ+0x26830], R2 ;  /* 0x026830020fff79a7 */ /* 0x0009f6000800003f */
[----:B----4-:R-:W-:Y:S05]  /*e800*/  @!P1 BRA `(.L_x_3139) ;  /* 0x0000000000049947 */ /* 0x010fea0003800000 */
[----:B-1----:R-:W-:Y:S01]  /*e810*/  BPT.TRAP 0x1 ;  /* 0x000000040000795c */ /* 0x002fe20000300000 */
.L_x_3139:
[----:B-1----:R-:W1:Y:S01]  /*e820*/  LDC.64 R12, c[0x0][0x728] ;  /* 0x0001ca00ff0c7b82 */ /* 0x002e620000000a00 */
[----:B------:R-:W-:Y:S01]  /*e830*/  IMAD R18, R0, 0x60, RZ ;  /* 0x0000006000127824 */ /* 0x000fe200078e02ff */
[----:B------:R-:W-:Y:S01]  /*e840*/  R2UR UR8, R15 ;  /* 0x000000000f0872ca */ /* 0x000fe200000e0000 */
[----:B------:R-:W-:Y:S01]  /*e850*/  UMOV UR28, 0x0 ;  /* 0x00000000001c7882 */ /* 0x000fe20000000000 */
[----:B------:R-:W-:Y:S01]  /*e860*/  UMOV UR29, 0x14f00000 ;  /* 0x14f00000001d7882 */ /* 0x000fe20000000000 */
[----:B------:R-:W-:Y:S01]  /*e870*/  UMOV UR18, URZ ;  /* 0x0000003f00127c82 */ /* 0x000fe20008000000 */
[C---:B------:R-:W-:Y:S01]  /*e880*/  IADD3 R2, P1, R18.reuse, UR14, RZ ;  /* 0x0000000e12027c10 */ /* 0x040fe2000ff3e0ff */
[----:B------:R-:W-:Y:S01]  /*e890*/  UMOV UR7, 0x18 ;  /* 0x0000001800077882 */ /* 0x000fe20000000000 */
[----:B--2---:R-:W2:Y:S01]  /*e8a0*/  LDC.64 R4, c[0x0][0x198] ;  /* 0x00006600ff047b82 */ /* 0x004ea20000000a00 */
[----:B------:R-:W-:-:S06]  /*e8b0*/  R2UR UR19, R18 ;  /* 0x00000000121372ca */ /* 0x000fcc00000e0000 */
[----:B------:R-:W-:Y:S02]  /*e8c0*/  UIADD3 UR16, UR8, 0x14000, URZ ;  /* 0x0001400008107890 */ /* 0x000fe4000fffe03f */
[----:B------:R-:W-:Y:S02]  /*e8d0*/  UIADD3 UR17, UR8, 0x26830, URZ ;  /* 0x0002683008117890 */ /* 0x000fe4000fffe03f */
[----:B------:R-:W-:-:S03]  /*e8e0*/  UIADD3 UR8, UR8, 0x1a380, URZ ;  /* 0x0001a38008087890 */ /* 0x000fc6000fffe03f */
[----:B------:R-:W-:Y:S01]  /*e8f0*/  UIADD3 UR19, UR19, UR6, URZ ;  /* 0x0000000613137290 */ /* 0x000fe2000fffe03f */
[----:B-1----:R-:W-:Y:S01]  /*e900*/  LEA R3, P2, R2, R12, 0x2 ;  /* 0x0000000c02037211 */ /* 0x002fe200078410ff */
[----:B------:R-:W-:-:S03]  /*e910*/  UMOV UR9, UR17 ;  /* 0x0000001100097c82 */ /* 0x000fc60008000000 */
[----:B------:R-:W-:Y:S02]  /*e920*/  R2UR UR24, R3 ;  /* 0x00000000031872ca */ /* 0x000fe400000e0000 */
[----:B------:R-:W-:Y:S01]  /*e930*/  LEA.HI.X.SX32 R3, R18, R11, 0x1, P1 ;  /* 0x0000000b12037211 */ /* 0x000fe200008f0eff */
[----:B--2---:R-:W-:Y:S02]  /*e940*/  IMAD.MOV.U32 R7, RZ, RZ, R4 ;  /* 0x000000ffff077224 */ /* 0x004fe400078e0004 */
        /* <DEDUP_REMOVED lines=9> */
[----:B------:R-:W2:Y:S02]  /*e9e0*/  SYNCS.PHASECHK.TRANS64.TRYWAIT P1, [R15+URZ+0x26828], R17 ;  /* 0x026828110f0075a7 */ /* 0x000ea4000802017f */
[----:B-12---:R-:W-:Y:S05]  /*e9f0*/  @!P1 BRA `(.L_x_3140) ;  /* 0x0000001000f89947 */ /* 0x006fea0003800000 */
.L_x_3164:
        /* <DEDUP_REMOVED lines=8> */
.L_x_3141:
[----:B------:R-:W-:Y:S01]  /*ea80*/  VIADD R19, R18, 0x60 ;  /* 0x0000006012137836 */ /* 0x000fe20000000000 */
[----:B------:R-:W-:Y:S01]  /*ea90*/  ULDC.64 UR8, c[0x0][0x700] ;  /* 0x0001c00000087ab9 */ /* 0x000fe20000000a00 */
[----:B------:R-:W-:Y:S01]  /*eaa0*/  R2UR UR26, R15 ;  /* 0x000000000f1a72ca */ /* 0x000fe200000e0000 */
[----:B------:R-:W-:Y:S01]  /*eab0*/  IMAD.U32 R8, RZ, RZ, UR9 ;  /* 0x00000009ff087e24 */ /* 0x000fe2000f8e00ff */
[----:B------:R-:W-:Y:S01]  /*eac0*/  MOV R9, UR8 ;  /* 0x0000000800097c02 */ /* 0x000fe20008000f00 */
[C---:B------:R-:W-:Y:S01]  /*ead0*/  VIADD R21, R19.reuse, UR6 ;  /* 0x0000000613157c36 */ /* 0x040fe20008000000 */
[----:B------:R-:W-:Y:S01]  /*eae0*/  IADD3 R2, P1, R19, UR22, RZ ;  /* 0x0000001613027c10 */ /* 0x000fe2000ff3e0ff */
[----:B------:R-:W-:Y:S01]  /*eaf0*/  UMOV UR24, 0x0 ;  /* 0x0000000000187882 */ /* 0x000fe20000000000 */
[----:B------:R-:W-:Y:S01]  /*eb00*/  SHF.R.S32.HI R20, RZ, 0x1f, R19 ;  /* 0x0000001fff147819 */ /* 0x000fe20000011413 */
[----:B------:R-:W-:Y:S01]  /*eb10*/  UMOV UR25, 0x14f00000 ;  /* 0x14f0000000197882 */ /* 0x000fe20000000000 */
[----:B------:R-:W-:Y:S01]  /*eb20*/  LEA R3, P2, R2, R9, 0x2 ;  /* 0x0000000902037211 */ /* 0x000fe200078410ff */
[----:B------:R-:W-:Y:S01]  /*eb30*/  UMOV UR18, URZ ;  /* 0x0000003f00127c82 */ /* 0x000fe20008000000 */
[----:B------:R-:W-:Y:S01]  /*eb40*/  R2UR UR19, R21 ;  /* 0x00000000151372ca */ /* 0x000fe200000e0000 */
[----:B------:R-:W-:Y:S01]  /*eb50*/  UMOV UR7, 0x18 ;  /* 0x0000001800077882 */ /* 0x000fe20000000000 */
[----:B------:R-:W-:Y:S01]  /*eb60*/  R2UR UR28, R3 ;  /* 0x00000000031c72ca */ /* 0x000fe200000e0000 */
[----:B------:R-:W-:Y:S01]  /*eb70*/  IMAD.X R3, R20, 0x1, R14, P1 ;  /* 0x0000000114037824 */ /* 0x000fe200008e060e */
[----:B------:R-:W-:-:S02]  /*eb80*/  UIADD3 UR16, UR26, 0x11000, URZ ;  /* 0x000110001a107890 */ /* 0x000fc4000fffe03f */
[----:B------:R-:W-:Y:S02]  /*eb90*/  UIADD3 UR17, UR26, 0x26818, URZ ;  /* 0x000268181a117890 */ /* 0x000fe4000fffe03f */
[----:B------:R-:W-:Y:S01]  /*eba0*/  LEA.HI.X R3, R2, R8, R3, 0x2, P2 ;  /* 0x0000000802037211 */ /* 0x000fe200010f1403 */
[----:B------:R-:W-:Y:S01]  /*ebb0*/  UIADD3 UR26, UR26, 0x1a200, URZ ;  /* 0x0001a2001a1a7890 */ /* 0x000fe2000fffe03f */
[----:B------:R-:W-:Y:S02]  /*ebc0*/  IADD3 R2, P1, R7, 0xf0, RZ ;  /* 0x000000f007027810 */ /* 0x000fe40007f3e0ff */
[----:B------:R-:W-:Y:S01]  /*ebd0*/  R2UR UR29, R3 ;  /* 0x00000000031d72ca */ /* 0x000fe200000e0000 */
[----:B------:R-:W-:Y:S01]  /*ebe0*/  UMOV UR27, UR17 ;  /* 0x00000011001b7c82 */ /* 0x000fe20008000000 */
[----:B------:R-:W-:Y:S02]  /*ebf0*/  IADD3.X R3, RZ, R6, RZ, P1, !PT ;  /* 0x00000006ff037210 */ /* 0x000fe40000ffe4ff */
[----:B------:R-:W-:-:S02]  /*ec00*/  R2UR UR8, R2 ;  /* 0x00000000020872ca */ /* 0x000fc400000e0000 */
[----:B------:R-:W-:-:S13]  /*ec10*/  R2UR UR9, R3 ;  /* 0x00000000030972ca */ /* 0x000fda00000e0000 */
[----:B------:R2:W-:Y:S01]  /*ec20*/  UTMALDG.4D [UR16], [UR8], desc[UR24] ;  /* 0x00001810080075b4 */ /* 0x0005e20008019000 */
[----:B------:R2:W-:Y:S01]  /*ec30*/  UBLKCP.S.G [UR26], [UR28], UR7 ;  /* 0x0000001a1c0073ba */ /* 0x0005e20008000207 */
[----:B------:R-:W4:Y:S02]  /*ec40*/  SYNCS.PHASECHK.TRANS64.TRYWAIT P1, [R15+URZ+0x26848], R17 ;  /* 0x026848110f0075a7 */ /* 0x000f24000802017f */
[----:B--2-4-:R-:W-:Y:S05]  /*ec50*/  @!P1 BRA `(.L_x_3142) ;  /* 0x0000001000749947 */ /* 0x014fea0003800000 */
.L_x_3165:
        /* <DEDUP_REMOVED lines=8> */
.L_x_3143:
        /* <DEDUP_REMOVED lines=24> */
.L_x_3167:
        /* <DEDUP_REMOVED lines=8> */
.L_x_3145:
        /* <DEDUP_REMOVED lines=8> */
[----:B------:R-:W-:-:S05]  /*ef60*/  VIADD R0, R0, 0x2 ;  /* 0x0000000200007836 */ /* 0x000fca0000000000 */
[----:B------:R-:W-:Y:S02]  /*ef70*/  UIADD3 UR19, UR19, 0xc0, URZ ;  /* 0x000000c013137890 */ /* 0x000fe4000fffe03f */
[----:B------:R-:W-:Y:S02]  /*ef80*/  UIADD3 UR16, UR26, 0xe000, URZ ;  /* 0x0000e0001a107890 */ /* 0x000fe4000fffe03f */
[----:B------:R-:W-:Y:S02]  /*ef90*/  UIADD3 UR7, UP0, UR19, UR22, URZ ;  /* 0x0000001613077290 */ /* 0x000fe4000ff1e03f */
[----:B------:R-:W-:Y:S02]  /*efa0*/  UIADD3 UR17, UR26, 0x26810, URZ ;  /* 0x000268101a117890 */ /* 0x000fe4000fffe03f */
[----:B------:R-:W-:Y:S02]  /*efb0*/  UIADD3 UR26, UR26, 0x1a000, URZ ;  /* 0x0001a0001a1a7890 */ /* 0x000fe4000fffe03f */
[----:B------:R-:W-:Y:S01]  /*efc0*/  IMAD.U32 R5, RZ, RZ, UR7 ;  /* 0x00000007ff057e24 */ /* 0x000fe2000f8e00ff */
[----:B------:R-:W-:Y:S01]  /*efd0*/  PLOP3.LUT P2, PT, PT, PT, UP0, 0x80, 0x0 ;  /* 0x000000000000781c */ /* 0x000fe20003f4f008 */
[----:B------:R-:W-:Y:S01]  /*efe0*/  UMOV UR7, 0x18 ;  /* 0x0000001800077882 */ /* 0x000fe20000000000 */
[----:B------:R-:W-:-:S02]  /*eff0*/  UMOV UR27, UR17 ;  /* 0x00000011001b7c82 */ /* 0x000fc40008000000 */
[----:B----4-:R-:W-:-:S04]  /*f000*/  LEA R4, P1, R5, R9, 0x2 ;  /* 0x0000000905047211 */ /* 0x010fc800078210ff */
[----:B------:R-:W-:Y:S02]  /*f010*/  R2UR UR28, R4 ;  /* 0x00000000041c72ca */ /* 0x000fe400000e0000 */
[----:B------:R-:W-:Y:S01]  /*f020*/  MOV R4, UR19 ;  /* 0x0000001300047c02 */ /* 0x000fe20008000f00 */
[----:B------:R-:W-:-:S03]  /*f030*/  UIADD3 UR19, UR19, UR6, URZ ;  /* 0x0000000613137290 */ /* 0x000fc6000fffe03f */
[----:B------:R-:W-:-:S04]  /*f040*/  LEA.HI.X.SX32 R4, R4, R14, 0x1, P2 ;  /* 0x0000000e04047211 */ /* 0x000fc800010f0eff */
[----:B------:R-:W-:Y:S02]  /*f050*/  LEA.HI.X R4, R5, R8, R4, 0x2, P1 ;  /* 0x0000000805047211 */ /* 0x000fe400008f1404 */
[----:B------:R-:W-:Y:S01]  /*f060*/  ISETP.NE.AND P1, PT, R16, RZ, PT ;  /* 0x000000ff1000720c */ /* 0x000fe20003f25270 */
[----:B------:R4:W-:Y:S01]  /*f070*/  UTMALDG.4D [UR16], [UR8], desc[UR24] ;  /* 0x00001810080075b4 */ /* 0x0009e20008019000 */
[----:B------:R-:W-:-:S13]  /*f080*/  R2UR UR29, R4 ;  /* 0x00000000041d72ca */ /* 0x000fda00000e0000 */
[----:B------:R4:W-:Y:S02]  /*f090*/  UBLKCP.S.G [UR26], [UR28], UR7 ;  /* 0x0000001a1c0073ba */ /* 0x0009e40008000207 */
[----:B----4-:R-:W-:Y:S05]  /*f0a0*/  @P1 BRA `(.L_x_3146) ;  /* 0xfffffff400b01947 */ /* 0x010fea000383ffff */
.L_x_3137:
[----:B------:R-:W4:Y:S02]  /*f0b0*/  LDL.LU R4, [R1+0xc] ;  /* 0x00000c0001047983 */ /* 0x000f240000300800 */
[----:B----4-:R-:W-:Y:S02]  /*f0c0*/  ISETP.NE.AND P1, PT, R4, RZ, PT ;  /* 0x000000ff0400720c */ /* 0x010fe40003f25270 */
[----:B------:R4:W5:Y:S11]  /*f0d0*/  LDL R4, [R1+0x8] ;  /* 0x0000080001047983 */ /* 0x0009760000100800 */
[----:B----4-:R-:W-:Y:S05]  /*f0e0*/  @!P1 BRA `(.L_x_3136) ;  /* 0x00000004002c9947 */ /* 0x010fea0003800000 */
[----:B-1----:R-:W-:-:S04]  /*f0f0*/  SHF.L.U32 R12, R10, 0x1f, RZ ;  /* 0x0000001f0a0c7819 */ /* 0x002fc800000006ff */
[----:B------:R-:W1:Y:S02]  /*f100*/  SYNCS.PHASECHK.TRANS64.TRYWAIT P1, [R15+URZ+0x26840], R12 ;  /* 0x0268400c0f0075a7 */ /* 0x000e64000802017f */
[----:B-1----:R-:W-:Y:S05]  /*f110*/  @!P1 BRA `(.L_x_3147) ;  /* 0x0000000c00709947 */ /* 0x002fea0003800000 */
.L_x_3168:
[----:B------:R-:W-:Y:S05]  /*f120*/  @P0 BRA `(.L_x_3148) ;  /* 0x00000000001c0947 */ /* 0x000fea0003800000 */
[----:B-----5:R-:W2:Y:S02]  /*f130*/  S2R R4, SR_TID.X ;  /* 0x0000000000047919 */ /* 0x020ea40000002100 */
[----:B--2---:R-:W-:Y:S02]  /*f140*/  LOP3.LUT R5, R4, 0x1f, RZ, 0xc0, !PT ;  /* 0x0000001f04057812 */ /* 0x004fe400078ec0ff */
[----:B------:R-:W-:Y:S02]  /*f150*/  MOV R4, 0x3180 ;  /* 0x0000318000047802 */ /* 0x000fe40000000f00 */
[----:B------:R-:W-:Y:S02]  /*f160*/  ISETP.NE.AND P1, PT, R5, RZ, PT ;  /* 0x000000ff0500720c */ /* 0x000fe40003f25270 */
[----:B------:R4:W-:Y:S11]  /*f170*/  SYNCS.ARRIVE.TRANS64 RZ, [R15+URZ+0x26830], R4 ;  /* 0x026830040fff79a7 */ /* 0x0009f6000800003f */
[----:B----4-:R-:W-:Y:S05]  /*f180*/  @!P1 BRA `(.L_x_3148) ;  /* 0x0000000000049947 */ /* 0x010fea0003800000 */
[----:B------:R-:W-:Y:S01]  /*f190*/  BPT.TRAP 0x1 ;  /* 0x000000040000795c */ /* 0x000fe20000300000 */
.L_x_3148:
[----:B--2--5:R-:W2:Y:S01]  /*f1a0*/  LDC.64 R4, c[0x0][0x728] ;  /* 0x0001ca00ff047b82 */ /* 0x024ea20000000a00 */
[----:B------:R-:W-:Y:S01]  /*f1b0*/  IMAD R0, R0, 0x60, RZ ;  /* 0x0000006000007824 */ /* 0x000fe200078e02ff */
        /* <DEDUP_REMOVED lines=23> */
[----:B------:R-:W4:Y:S02]  /*f330*/  SYNCS.PHASECHK.TRANS64.TRYWAIT P1, [R15+URZ+0x26828], R12 ;  /* 0x0268280c0f0075a7 */ /* 0x000f24000802017f */
[----:B--2-4-:R-:W-:Y:S05]  /*f340*/  @!P1 BRA `(.L_x_3149) ;  /* 0x0000000800f89947 */ /* 0x014fea0003800000 */
.L_x_3169:
[----:B------:R-:W-:Y:S05]  /*f350*/  @P0 BRA `(.L_x_3150) ;  /* 0x00000000001c0947 */ /* 0x000fea0003800000 */
[----:B------:R-:W4:Y:S02]  /*f360*/  S2R R4, SR_TID.X ;  /* 0x0000000000047919 */ /* 0x000f240000002100 */
[----:B----4-:R-:W-:Y:S01]  /*f370*/  LOP3.LUT R5, R4, 0x1f, RZ, 0xc0, !PT ;  /* 0x0000001f04057812 */ /* 0x010fe200078ec0ff */
[----:B------:R-:W-:-:S03]  /*f380*/  IMAD.MOV.U32 R4, RZ, RZ, 0x3180 ;  /* 0x00003180ff047424 */ /* 0x000fc600078e00ff */
[----:B------:R-:W-:Y:S01]  /*f390*/  ISETP.NE.AND P0, PT, R5, RZ, PT ;  /* 0x000000ff0500720c */ /* 0x000fe20003f05270 */
[----:B------:R4:W-:-:S12]  /*f3a0*/  SYNCS.ARRIVE.TRANS64 RZ, [R15+URZ+0x26818], R4 ;  /* 0x026818040fff79a7 */ /* 0x0009d8000800003f */
[----:B----4-:R-:W-:Y:S05]  /*f3b0*/  @!P0 BRA `(.L_x_3150) ;  /* 0x0000000000048947 */ /* 0x010fea0003800000 */
[----:B------:R-:W-:Y:S01]  /*f3c0*/  BPT.TRAP 0x1 ;  /* 0x000000040000795c */ /* 0x000fe20000300000 */
.L_x_3150:
[----:B------:R-:W-:Y:S01]  /*f3d0*/  R2UR UR19, R0 ;  /* 0x00000000001372ca */ /* 0x000fe200000e0000 */
[----:B------:R-:W-:Y:S01]  /*f3e0*/  UMOV UR24, 0x0 ;  /* 0x0000000000187882 */ /* 0x000fe20000000000 */
[----:B------:R-:W-:Y:S01]  /*f3f0*/  R2UR UR26, R15 ;  /* 0x000000000f1a72ca */ /* 0x000fe200000e0000 */
[----:B------:R-:W-:Y:S01]  /*f400*/  UMOV UR25, 0x14f00000 ;  /* 0x14f0000000197882 */ /* 0x000fe20000000000 */
[----:B------:R-:W-:Y:S01]  /*f410*/  R2UR UR8, R2 ;  /* 0x00000000020872ca */ /* 0x000fe200000e0000 */
[----:B------:R-:W-:Y:S01]  /*f420*/  UMOV UR18, URZ ;  /* 0x0000003f00127c82 */ /* 0x000fe20008000000 */
[----:B------:R-:W-:Y:S01]  /*f430*/  R2UR UR9, R3 ;  /* 0x00000000030972ca */ /* 0x000fe200000e0000 */
[----:B------:R4:W5:Y:S06]  /*f440*/  LDL.LU R4, [R1+0x8] ;  /* 0x0000080001047983 */ /* 0x00096c0000300800 */
[----:B------:R-:W-:-:S02]  /*f450*/  UIADD3 UR19, UR19, 0x60, URZ ;  /* 0x0000006013137890 */ /* 0x000fc4000fffe03f */
[----:B------:R-:W-:Y:S02]  /*f460*/  UIADD3 UR16, UR26, 0x11000, URZ ;  /* 0x000110001a107890 */ /* 0x000fe4000fffe03f */
[----:B------:R-:W-:Y:S02]  /*f470*/  UIADD3 UR7, UP0, UR19, UR22, URZ ;  /* 0x0000001613077290 */ /* 0x000fe4000ff1e03f */
[----:B------:R-:W-:Y:S01]  /*f480*/  MOV R5, UR19 ;  /* 0x0000001300057c02 */ /* 0x000fe20008000f00 */
[----:B------:R-:W-:Y:S02]  /*f490*/  UIADD3 UR17, UR26, 0x26818, URZ ;  /* 0x000268181a117890 */ /* 0x000fe4000fffe03f */
[----:B------:R-:W-:Y:S01]  /*f4a0*/  UIADD3 UR19, UR19, UR6, URZ ;  /* 0x0000000613137290 */ /* 0x000fe2000fffe03f */
[----:B------:R-:W-:Y:S01]  /*f4b0*/  PLOP3.LUT P0, PT, PT, PT, UP0, 0x80, 0x0 ;  /* 0x000000000000781c */ /* 0x000fe20003f0f008 */
[----:B------:R-:W-:Y:S01]  /*f4c0*/  IMAD.U32 R0, RZ, RZ, UR7 ;  /* 0x00000007ff007e24 */ /* 0x000fe2000f8e00ff */
[----:B------:R-:W-:-:S02]  /*f4d0*/  UIADD3 UR26, UR26, 0x1a200, URZ ;  /* 0x0001a2001a1a7890 */ /* 0x000fc4000fffe03f */
[----:B------:R-:W-:Y:S01]  /*f4e0*/  LEA.HI.X.SX32 R5, R5, R14, 0x1, P0 ;  /* 0x0000000e05057211 */ /* 0x000fe200000f0eff */
[----:B------:R-:W-:Y:S01]  /*f4f0*/  UMOV UR27, UR17 ;  /* 0x00000011001b7c82 */ /* 0x000fe20008000000 */
[C---:B------:R-:W-:Y:S01]  /*f500*/  LEA R9, P0, R0.reuse, R9, 0x2 ;  /* 0x0000000900097211 */ /* 0x040fe200078010ff */
[----:B------:R-:W-:Y:S01]  /*f510*/  UMOV UR7, 0x18 ;  /* 0x0000001800077882 */ /* 0x000fe20000000000 */
[----:B------:R4:W-:Y:S02]  /*f520*/  UTMALDG.4D [UR16], [UR8], desc[UR24] ;  /* 0x00001810080075b4 */ /* 0x0009e40008019000 */
[----:B------:R-:W-:Y:S02]  /*f530*/  LEA.HI.X R8, R0, R8, R5, 0x2, P0 ;  /* 0x0000000800087211 */ /* 0x000fe400000f1405 */
[----:B------:R-:W-:Y:S02]  /*f540*/  R2UR UR28, R9 ;  /* 0x00000000091c72ca */ /* 0x000fe400000e0000 */
[----:B------:R-:W-:Y:S01]  /*f550*/  R2UR UR29, R8 ;  /* 0x00000000081d72ca */ /* 0x000fe200000e0000 */
[----:B------:R-:W-:-:S05]  /*f560*/  IMAD.MOV.U32 R0, RZ, RZ, 0x1 ;  /* 0x00000001ff007424 */ /* 0x000fca00078e00ff */
[----:B------:R4:W-:Y:S07]  /*f570*/  STL [R1], R0 ;  /* 0x0000000001007387 */ /* 0x0009ee0000100800 */
[----:B------:R4:W-:Y:S01]  /*f580*/  UBLKCP.S.G [UR26], [UR28], UR7 ;  /* 0x0000001a1c0073ba */ /* 0x0009e20008000207 */
[----:B------:R-:W-:Y:S01]  /*f590*/  NOP ;  /* 0x0000000000007918 */ /* 0x000fe20000000000 */
.L_x_3136:
[----:B----4-:R-:W4:Y:S01]  /*f5a0*/  LDL R0, [R1] ;  /* 0x0000000001007983 */ /* 0x010f220000100800 */
[----:B------:R-:W2:Y:S02]  /*f5b0*/  S2R R2, SR_TID.X ;  /* 0x0000000000027919 */ /* 0x000ea40000002100 */
[----:B--2---:R-:W-:-:S04]  /*f5c0*/  LOP3.LUT R2, R2, 0x7f, RZ, 0xc0, !PT ;  /* 0x0000007f02027812 */ /* 0x004fc800078ec0ff */
[----:B------:R-:W-:Y:S02]  /*f5d0*/  ISETP.NE.AND P1, PT, R2, RZ, PT ;  /* 0x000000ff0200720c */ /* 0x000fe40003f25270 */
[----:B----4-:R-:W-:Y:S02]  /*f5e0*/  LEA R3, R0, R15, 0x3 ;  /* 0x0000000f00037211 */ /* 0x010fe400078e18ff */
[----:B------:R-:W-:-:S04]  /*f5f0*/  SHF.L.U32 R0, R10, 0x1f, RZ ;  /* 0x0000001f0a007819 */ /* 0x000fc800000006ff */
[----:B------:R-:W2:Y:S02]  /*f600*/  SYNCS.PHASECHK.TRANS64.TRYWAIT P0, [R3+URZ+0x26840], R0 ;  /* 0x02684000030075a7 */ /* 0x000ea4000800017f */
[----:B--2---:R-:W-:Y:S05]  /*f610*/  @!P0 BRA `(.L_x_3151) ;  /* 0x0000000800588947 */ /* 0x004fea0003800000 */
.L_x_3170:
[----:B------:R-:W-:Y:S05]  /*f620*/  @P1 BRA `(.L_x_3152) ;  /* 0x0000000000181947 */ /* 0x000fea0003800000 */
[----:B------:R-:W4:Y:S01]  /*f630*/  S2R R2, SR_TID.X ;  /* 0x0000000000027919 */ /* 0x000f220000002100 */
[----:B--2---:R-:W-:-:S04]  /*f640*/  IMAD.MOV.U32 R0, RZ, RZ, 0x3180 ;  /* 0x00003180ff007424 */ /* 0x004fc800078e00ff */
[----:B------:R2:W-:Y:S01]  /*f650*/  SYNCS.ARRIVE.TRANS64 RZ, [R3+URZ+0x26830], R0 ;  /* 0x0268300003ff79a7 */ /* 0x0005e2000800003f */
[----:B----4-:R-:W-:-:S13]  /*f660*/  LOP3.LUT P0, RZ, R2, 0x1f, RZ, 0xc0, !PT ;  /* 0x0000001f02ff7812 */ /* 0x010fda000780c0ff */
[----:B--2---:R-:W-:Y:S05]  /*f670*/  @!P0 BRA `(.L_x_3152) ;  /* 0x0000000000048947 */ /* 0x004fea0003800000 */
[----:B-1----:R-:W-:Y:S01]  /*f680*/  BPT.TRAP 0x1 ;  /* 0x000000040000795c */ /* 0x002fe20000300000 */
.L_x_3152:
[----:B------:R-:W2:Y:S01]  /*f690*/  LDL.LU R2, [R1] ;  /* 0x0000000001027983 */ /* 0x000ea20000300800 */
[----:B-1---5:R-:W-:Y:S01]  /*f6a0*/  R2UR UR19, R4 ;  /* 0x00000000041372ca */ /* 0x022fe200000e0000 */
[----:B------:R-:W-:Y:S01]  /*f6b0*/  ULDC.64 UR26, c[0x0][0x728] ;  /* 0x0001ca00001a7ab9 */ /* 0x000fe20000000a00 */
[----:B------:R-:W-:Y:S01]  /*f6c0*/  R2UR UR9, R11 ;  /* 0x000000000b0972ca */ /* 0x000fe200000e0000 */
[----:B------:R-:W-:Y:S01]  /*f6d0*/  UMOV UR18, URZ ;  /* 0x0000003f00127c82 */ /* 0x000fe20008000000 */
[----:B------:R-:W-:Y:S02]  /*f6e0*/  R2UR UR17, R3 ;  /* 0x00000000031172ca */ /* 0x000fe400000e0000 */
[----:B------:R-:W-:-:S04]  /*f6f0*/  IADD3 R7, P0, R7, 0x1f0, RZ ;  /* 0x000001f007077810 */ /* 0x000fc80007f1e0ff */
[----:B------:R-:W-:Y:S02]  /*f700*/  IADD3.X R6, RZ, R6, RZ, P0, !PT ;  /* 0x00000006ff067210 */ /* 0x000fe400007fe4ff */
[----:B------:R-:W-:Y:S01]  /*f710*/  R2UR UR24, R7 ;  /* 0x00000000071872ca */ /* 0x000fe200000e0000 */
[----:B------:R-:W-:Y:S01]  /*f720*/  UIMAD UR19, UR19, 0x60, URZ ;  /* 0x00000060131378a4 */ /* 0x000fe2000f8e023f */
[----:B------:R-:W-:-:S03]  /*f730*/  R2UR UR25, R6 ;  /* 0x00000000061972ca */ /* 0x000fc600000e0000 */
[----:B------:R-:W-:Y:S02]  /*f740*/  UIADD3 UR10, UP0, UR19, UR14, URZ ;  /* 0x0000000e130a7290 */ /* 0x000fe4000ff1e03f */
[----:B------:R-:W-:Y:S02]  /*f750*/  UIADD3 UR17, UR17, 0x26830, URZ ;  /* 0x0002683011117890 */ /* 0x000fe4000fffe03f */
[----:B------:R-:W-:Y:S02]  /*f760*/  ULEA.HI.X.SX32 UR9, UR19, UR9, 0x1, UP0 ;  /* 0x0000000913097291 */ /* 0x000fe400080f0e3f */
[----:B------:R-:W-:Y:S02]  /*f770*/  ULEA UR8, UP0, UR10, UR26, 0x2 ;  /* 0x0000001a0a087291 */ /* 0x000fe4000f80103f */
[----:B------:R-:W-:Y:S02]  /*f780*/  UIADD3 UR19, UR19, UR6, URZ ;  /* 0x0000000613137290 */ /* 0x000fe4000fffe03f */
[----:B------:R-:W-:Y:S01]  /*f790*/  ULEA.HI.X UR9, UR10, UR27, UR9, 0x2, UP0 ;  /* 0x0000001b0a097291 */ /* 0x000fe200080f1409 */
[----:B------:R-:W-:-:S02]  /*f7a0*/  UMOV UR26, 0x0 ;  /* 0x00000000001a7882 */ /* 0x000fc40000000000 */
[----:B------:R-:W-:Y:S01]  /*f7b0*/  UMOV UR27, 0x14f00000 ;  /* 0x14f00000001b7882 */ /* 0x000fe20000000000 */
[----:B------:R-:W-:Y:S01]  /*f7c0*/  UMOV UR29, UR17 ;  /* 0x00000011001d7c82 */ /* 0x000fe20008000000 */
[C-C-:B--2---:R-:W-:Y:S02]  /*f7d0*/  IMAD R0, R2.reuse, 0x3000, R15.reuse ;  /* 0x0000300002007824 */ /* 0x144fe400078e020f */
[C---:B---3--:R-:W-:Y:S02]  /*f7e0*/  IMAD R15, R2.reuse, 0x200, R15 ;  /* 0x00000200020f7824 */ /* 0x048fe400078e020f */
[----:B------:R-:W-:Y:S01]  /*f7f0*/  VIADD R2, R2, 0x1 ;  /* 0x0000000102027836 */ /* 0x000fe20000000000 */
[----:B------:R-:W-:Y:S02]  /*f800*/  R2UR UR16, R0 ;  /* 0x00000000001072ca */ /* 0x000fe400000e0000 */
[----:B------:R-:W-:Y:S02]  /*f810*/  R2UR UR7, R15 ;  /* 0x000000000f0772ca */ /* 0x000fe400000e0000 */
[----:B------:R-:W-:-:S04]  /*f820*/  ISETP.NE.AND P0, PT, R2, 0x2, PT ;  /* 0x000000020200780c */ /* 0x000fc80003f05270 */
[----:B------:R-:W-:Y:S02]  /*f830*/  SEL R3, RZ, 0x1, P0 ;  /* 0x00000001ff037807 */ /* 0x000fe40000000000 */
[----:B------:R-:W-:Y:S02]  /*f840*/  SEL R2, R2, RZ, P0 ;  /* 0x000000ff02027207 */ /* 0x000fe40000000000 */
[----:B------:R-:W-:Y:S01]  /*f850*/  LOP3.LUT R10, R10, R3, RZ, 0x3c, !PT ;  /* 0x000000030a0a7212 */ /* 0x000fe200078e3cff */
[----:B------:R-:W-:Y:S02]  /*f860*/  UIADD3 UR16, UR16, 0x14000, URZ ;  /* 0x0001400010107890 */ /* 0x000fe4000fffe03f */
[----:B------:R-:W-:-:S03]  /*f870*/  UIADD3 UR28, UR7, 0x1a380, URZ ;  /* 0x0001a380071c7890 */ /* 0x000fc6000fffe03f */
[----:B------:R-:W-:-:S04]  /*f880*/  UMOV UR7, 0x18 ;  /* 0x0000001800077882 */ /* 0x000fc80000000000 */
[----:B------:R1:W-:Y:S02]  /*f890*/  UTMALDG.4D [UR16], [UR24], desc[UR26] ;  /* 0x00001a10180075b4 */ /* 0x0003e40008019000 */
[----:B------:R1:W-:Y:S02]  /*f8a0*/  UBLKCP.S.G [UR28], [UR8], UR7 ;  /* 0x0000001c080073ba */ /* 0x0003e40008000207 */
[----:B-1----:R-:W-:Y:S01]  /*f8b0*/  NOP ;  /* 0x0000000000007918 */ /* 0x002fe20000000000 */
.L_x_3133:
[----:B------:R-:W-:Y:S05]  /*f8c0*/  BSYNC B0 ;  /* 0x0000000000007941 */ /* 0x000fea0003800000 */
.L_x_3129:
[----:B------:R-:W-:-:S03]  /*f8d0*/  UMOV UR7, 0xffffffff ;  /* 0xffffffff00077882 */ /* 0x000fc60000000000 */
[----:B------:R-:W-:Y:S05]  /*f8e0*/  BRA.DIV UR7, `(.L_x_3153) ;  /* 0x0000000607b87947 */ /* 0x000fea000b800000 */
[----:B------:R-:W-:-:S13]  /*f8f0*/  ELECT P6, URZ, PT ;  /* 0x00000000003f782f */ /* 0x000fda00038c0000 */
.L_x_3173:
[----:B------:R-:W-:Y:S05]  /*f900*/  @!P6 BRA `(.L_x_3026) ;  /* 0x000000000084e947 */ /* 0x000fea0003800000 */
[----:B------:R-:W-:-:S06]  /*f910*/  ULOP3.LUT UR7, UR36, 0x2, URZ, 0xfc, !UPT ;  /* 0x0000000224077892 */ /* 0x000fcc000f8efc3f */
[----:B------:R-:W-:-:S05]  /*f920*/  IMAD.U32 R0, RZ, RZ, UR7 ;  /* 0x00000007ff007e24 */ /* 0x000fca000f8e00ff */
[----:B------:R-:W-:-:S13]  /*f930*/  ISETP.NE.AND P2, PT, R0, 0x3, PT ;  /* 0x000000030000780c */ /* 0x000fda0003f45270 */
[----:B------:R-:W-:Y:S05]  /*f940*/  @!P2 BRA `(.L_x_3154) ;  /* 0x000000000004a947 */ /* 0x000fea0003800000 */
[----:B------:R-:W-:Y:S01]  /*f950*/  BPT.TRAP 0x1 ;  /* 0x000000040000795c */ /* 0x000fe20000300000 */
.L_x_3154:
        /* <DEDUP_REMOVED lines=15> */
.L_x_3174:
[----:B------:R-:W2:Y:S02]  /*fa50*/  SYNCS.PHASECHK.TRANS64.TRYWAIT P0, [R3+URZ], R0 ;  /* 0x00000000030075a7 */ /* 0x000ea4000800017f */
[----:B--2---:R-:W-:Y:S05]  /*fa60*/  @!P0 BRA `(.L_x_3156) ;  /* 0x00000004008c8947 */ /* 0x004fea0003800000 */
.L_x_3175:
[----:B------:R-:W-:Y:S05]  /*fa70*/  @!P2 BRA `(.L_x_3157) ;  /* 0x000000000004a947 */ /* 0x000fea0003800000 */
[----:B------:R-:W-:Y:S01]  /*fa80*/  BPT.TRAP 0x1 ;  /* 0x000000040000795c */ /* 0x000fe20000300000 */
.L_x_3157:
[----:B--2---:R-:W-:-:S04]  /*fa90*/  VIADD R3, R8, 0x26840 ;  /* 0x0002684008037836 */ /* 0x004fc80000000000 */
[----:B------:R-:W-:-:S04]  /*faa0*/  IMAD R5, R2, 0x8, R3 ;  /* 0x0000000802057824 */ /* 0x000fc800078e0203 */
[----:B------:R-:W2:Y:S02]  /*fab0*/  SYNCS.PHASECHK.TRANS64.TRYWAIT P0, [R5+URZ], R4 ;  /* 0x00000004050075a7 */ /* 0x000ea4000800017f */
[----:B--2---:R-:W-:Y:S05]  /*fac0*/  @!P0 BRA `(.L_x_3158) ;  /* 0x0000000400888947 */ /* 0x004fea0003800000 */
.L_x_3176:
[----:B------:R-:W-:-:S07]  /*fad0*/  LEA R3, R6, R3, 0x3 ;  /* 0x0000000306037211 */ /* 0x000fce00078e18ff */
.L_x_3159:
[----:B---3--:R3:W4:Y:S02]  /*fae0*/  SYNCS.PHASECHK.TRANS64.TRYWAIT P0, [R3+URZ], R0 ;  /* 0x00000000030075a7 */ /* 0x008724000800017f */
[----:B----4-:R-:W-:Y:S05]  /*faf0*/  @!P0 NANOSLEEP.SYNCS 0x989680 ;  /* 0x009896800000895d */ /* 0x010fea0003900000 */
[----:B------:R-:W4:Y:S02]  /*fb00*/  @!P0 SYNCS.PHASECHK.TRANS64 P0, [R3+URZ], R0 ;  /* 0x00000000030085a7 */ /* 0x000f24000800007f */
[----:B----4-:R-:W-:Y:S05]  /*fb10*/  @!P0 BRA `(.L_x_3159) ;  /* 0xfffffffc00f08947 */ /* 0x010fea000383ffff */
.L_x_3026:
[----:B------:R-:W-:Y:S05]  /*fb20*/  BSYNC B6 ;  /* 0x0000000000067941 */ /* 0x000fea0003800000 */
.L_x_3018:
[----:B------:R-:W-:Y:S05]  /*fb30*/  EXIT ;  /* 0x000000000000794d */ /* 0x000fea0003800000 */
.L_x_3036:
[----:B------:R-:W-:Y:S01]  /*fb40*/  IMAD.MOV.U32 R12, RZ, RZ, RZ ;  /* 0x000000ffff0c7224 */ /* 0x000fe200078e00ff */
[----:B------:R-:W-:Y:S01]  /*fb50*/  MOV R15, 0xffffffff ;  /* 0xffffffff000f7802 */ /* 0x000fe20000000f00 */
[----:B------:R-:W-:-:S07]  /*fb60*/  IMAD.MOV.U32 R11, RZ, RZ, 0x1f ;  /* 0x0000001fff0b7424 */ /* 0x000fce00078e00ff */
[----:B------:R-:W-:Y:S05]  /*fb70*/  WARPSYNC.COLLECTIVE R15, `(.L_x_3160) ;  /* 0x000000000f087348 */ /* 0x000fea0003c00000 */
[----:B------:R1:W2:Y:S02]  /*fb80*/  SHFL.IDX P6, R14, R13, R12, R11 ;  /* 0x0000000c0d0e7389 */ /* 0x0002a400000c000b */
[----:B-12---:R-:W-:Y:S01]  /*fb90*/  ENDCOLLECTIVE ;  /* 0x000000000000791b */ /* 0x006fe20003800000 */
.L_x_3160:
[----:B------:R-:W-:Y:S05]  /*fba0*/  BRA `(.L_x_3161) ;  /* 0xffffff18009c7947 */ /* 0x000fea000383ffff */
.L_x_3038:
[----:B---3--:R3:W4:Y:S02]  /*fbb0*/  SYNCS.PHASECHK.TRANS64.TRYWAIT P0, [R16+URZ+0x26800], R3 ;  /* 0x02680003100075a7 */ /* 0x008724000800017f */
[----:B----4-:R-:W-:Y:S05]  /*fbc0*/  @!P0 NANOSLEEP.SYNCS 0x989680 ;  /* 0x009896800000895d */ /* 0x010fea0003900000 */
[----:B------:R-:W4:Y:S02]  /*fbd0*/  @!P0 SYNCS.PHASECHK.TRANS64 P0, [R16+URZ+0x26800], R3 ;  /* 0x02680003100085a7 */ /* 0x000f24000800007f */
[----:B----4-:R-:W-:Y:S05]  /*fbe0*/  @!P0 BRA `(.L_x_3038) ;  /* 0xfffffffc00f08947 */ /* 0x010fea000383ffff */
[----:B------:R-:W-:Y:S05]  /*fbf0*/  BRA `(.L_x_3037) ;  /* 0xffffff1800a07947 */ /* 0x000fea000383ffff */
.L_x_3043:
[----:B--2---:R2:W3:Y:S02]  /*fc00*/  SYNCS.PHASECHK.TRANS64.TRYWAIT P1, [R8+URZ+0x26810], R21 ;  /* 0x02681015080075a7 */ /* 0x0044e4000802017f */
[----:B---3--:R-:W-:Y:S05]  /*fc10*/  @!P1 NANOSLEEP.SYNCS 0x989680 ;  /* 0x009896800000995d */ /* 0x008fea0003900000 */
[----:B------:R-:W3:Y:S02]  /*fc20*/  @!P1 SYNCS.PHASECHK.TRANS64 P1, [R8+URZ+0x26810], R21 ;  /* 0x02681015080095a7 */ /* 0x000ee4000802007f */
[----:B---3--:R-:W-:Y:S05]  /*fc30*/  @!P1 BRA `(.L_x_3043) ;  /* 0xfffffffc00f09947 */ /* 0x008fea000383ffff */
[----:B------:R-:W-:Y:S05]  /*fc40*/  BRA `(.L_x_3042) ;  /* 0xffffff2000e47947 */ /* 0x000fea000383ffff */
.L_x_3047:
[----:B------:R1:W1:Y:S02]  /*fc50*/  SYNCS.PHASECHK.TRANS64.TRYWAIT P1, [R8+URZ+0x26830], R21 ;  /* 0x02683015080075a7 */ /* 0x000264000802017f */
[----:B-1----:R-:W-:Y:S05]  /*fc60*/  @!P1 NANOSLEEP.SYNCS 0x989680 ;  /* 0x009896800000995d */ /* 0x002fea0003900000 */
[----:B------:R-:W1:Y:S02]  /*fc70*/  @!P1 SYNCS.PHASECHK.TRANS64 P1, [R8+URZ+0x26830], R21 ;  /* 0x02683015080095a7 */ /* 0x000e64000802007f */
[----:B-1----:R-:W-:Y:S05]  /*fc80*/  @!P1 BRA `(.L_x_3047) ;  /* 0xfffffffc00f09947 */ /* 0x002fea000383ffff */
[----:B------:R-:W-:Y:S05]  /*fc90*/  BRA `(.L_x_3046) ;  /* 0xffffff2400dc7947 */ /* 0x000fea000383ffff */
.L_x_3055:
[----:B--2---:R2:W3:Y:S02]  /*fca0*/  SYNCS.PHASECHK.TRANS64.TRYWAIT P1, [R5+URZ+0x26810], R18 ;  /* 0x02681012050075a7 */ /* 0x0044e4000802017f */
[----:B---3--:R-:W-:Y:S05]  /*fcb0*/  @!P1 NANOSLEEP.SYNCS 0x989680 ;  /* 0x009896800000995d */ /* 0x008fea0003900000 */
[----:B------:R-:W3:Y:S02]  /*fcc0*/  @!P1 SYNCS.PHASECHK.TRANS64 P1, [R5+URZ+0x26810], R18 ;  /* 0x02681012050095a7 */ /* 0x000ee4000802007f */
[----:B---3--:R-:W-:Y:S05]  /*fcd0*/  @!P1 BRA `(.L_x_3055) ;  /* 0xfffffffc00f09947 */ /* 0x008fea000383ffff */
[----:B------:R-:W-:Y:S05]  /*fce0*/  BRA `(.L_x_3054) ;  /* 0xffffff6400e47947 */ /* 0x000fea000383ffff */
.L_x_3059:
[----:B------:R1:W1:Y:S02]  /*fcf0*/  SYNCS.PHASECHK.TRANS64.TRYWAIT P1, [R5+URZ+0x26830], R18 ;  /* 0x02683012050075a7 */ /* 0x000264000802017f */
[----:B-1----:R-:W-:Y:S05]  /*fd00*/  @!P1 NANOSLEEP.SYNCS 0x989680 ;  /* 0x009896800000995d */ /* 0x002fea0003900000 */
[----:B------:R-:W1:Y:S02]  /*fd10*/  @!P1 SYNCS.PHASECHK.TRANS64 P1, [R5+URZ+0x26830], R18 ;  /* 0x02683012050095a7 */ /* 0x000e64000802007f */
[----:B-1----:R-:W-:Y:S05]  /*fd20*/  @!P1 BRA `(.L_x_3059) ;  /* 0xfffffffc00f09947 */ /* 0x002fea000383ffff */
[----:B------:R-:W-:Y:S05]  /*fd30*/  BRA `(.L_x_3058) ;  /* 0xffffff6800d47947 */ /* 0x000fea000383ffff */
.L_x_3134:
[----:B-1----:R1:W2:Y:S02]  /*fd40*/  SYNCS.PHASECHK.TRANS64.TRYWAIT P0, [R15+URZ+0x26820], R2 ;  /* 0x026820020f0075a7 */ /* 0x0022a4000800017f */
[----:B--2---:R-:W-:Y:S05]  /*fd50*/  @!P0 NANOSLEEP.SYNCS 0x989680 ;  /* 0x009896800000895d */ /* 0x004fea0003900000 */
[----:B------:R-:W2:Y:S02]  /*fd60*/  @!P0 SYNCS.PHASECHK.TRANS64 P0, [R15+URZ+0x26820], R2 ;  /* 0x026820020f0085a7 */ /* 0x000ea4000800007f */
[----:B--2---:R-:W-:Y:S05]  /*fd70*/  @!P0 BRA `(.L_x_3134) ;  /* 0xfffffffc00f08947 */ /* 0x004fea000383ffff */
[----:B------:R-:W-:Y:S05]  /*fd80*/  BRA `(.L_x_3162) ;  /* 0xffffffe4001c7947 */ /* 0x000fea000383ffff */
.L_x_3138:
[----:B---3--:R3:W4:Y:S02]  /*fd90*/  SYNCS.PHASECHK.TRANS64.TRYWAIT P1, [R15+URZ+0x26840], R17 ;  /* 0x026840110f0075a7 */ /* 0x008724000802017f */
[----:B----4-:R-:W-:Y:S05]  /*fda0*/  @!P1 NANOSLEEP.SYNCS 0x989680 ;  /* 0x009896800000995d */ /* 0x010fea0003900000 */
[----:B------:R-:W4:Y:S02]  /*fdb0*/  @!P1 SYNCS.PHASECHK.TRANS64 P1, [R15+URZ+0x26840], R17 ;  /* 0x026840110f0095a7 */ /* 0x000f24000802007f */
[----:B----4-:R-:W-:Y:S05]  /*fdc0*/  @!P1 BRA `(.L_x_3138) ;  /* 0xfffffffc00f09947 */ /* 0x010fea000383ffff */
[----:B------:R-:W-:Y:S05]  /*fdd0*/  BRA `(.L_x_3163) ;  /* 0xffffffe800707947 */ /* 0x000fea000383ffff */
.L_x_3140:
[----:B-1----:R1:W2:Y:S02]  /*fde0*/  SYNCS.PHASECHK.TRANS64.TRYWAIT P1, [R15+URZ+0x26828], R17 ;  /* 0x026828110f0075a7 */ /* 0x0022a4000802017f */
[----:B--2---:R-:W-:Y:S05]  /*fdf0*/  @!P1 NANOSLEEP.SYNCS 0x989680 ;  /* 0x009896800000995d */ /* 0x004fea0003900000 */
[----:B------:R-:W2:Y:S02]  /*fe00*/  @!P1 SYNCS.PHASECHK.TRANS64 P1, [R15+URZ+0x26828], R17 ;  /* 0x026828110f0095a7 */ /* 0x000ea4000802007f */
[----:B--2---:R-:W-:Y:S05]  /*fe10*/  @!P1 BRA `(.L_x_3140) ;  /* 0xfffffffc00f09947 */ /* 0x004fea000383ffff */
[----:B------:R-:W-:Y:S05]  /*fe20*/  BRA `(.L_x_3164) ;  /* 0xffffffe800f47947 */ /* 0x000fea000383ffff */
.L_x_3142:
[----:B--2---:R2:W4:Y:S02]  /*fe30*/  SYNCS.PHASECHK.TRANS64.TRYWAIT P1, [R15+URZ+0x26848], R17 ;  /* 0x026848110f0075a7 */ /* 0x004524000802017f */
[----:B----4-:R-:W-:Y:S05]  /*fe40*/  @!P1 NANOSLEEP.SYNCS 0x989680 ;  /* 0x009896800000995d */ /* 0x010fea0003900000 */
[----:B------:R-:W4:Y:S02]  /*fe50*/  @!P1 SYNCS.PHASECHK.TRANS64 P1, [R15+URZ+0x26848], R17 ;  /* 0x026848110f0095a7 */ /* 0x000f24000802007f */
[----:B----4-:R-:W-:Y:S05]  /*fe60*/  @!P1 BRA `(.L_x_3142) ;  /* 0xfffffffc00f09947 */ /* 0x010fea000383ffff */
[----:B------:R-:W-:Y:S05]  /*fe70*/  BRA `(.L_x_3165) ;  /* 0xffffffec00787947 */ /* 0x000fea000383ffff */
.L_x_3144:
[----:B------:R-:W-:-:S07]  /*fe80*/  SHF.L.U32 R4, R10, 0x1f, RZ ;  /* 0x0000001f0a047819 */ /* 0x000fce00000006ff */
.L_x_3166:
[----:B----4-:R4:W1:Y:S02]  /*fe90*/  SYNCS.PHASECHK.TRANS64.TRYWAIT P1, [R15+URZ+0x26820], R4 ;  /* 0x026820040f0075a7 */ /* 0x010864000802017f */
[----:B-1----:R-:W-:Y:S05]  /*fea0*/  @!P1 NANOSLEEP.SYNCS 0x989680 ;  /* 0x009896800000995d */ /* 0x002fea0003900000 */
[----:B------:R-:W1:Y:S02]  /*feb0*/  @!P1 SYNCS.PHASECHK.TRANS64 P1, [R15+URZ+0x26820], R4 ;  /* 0x026820040f0095a7 */ /* 0x000e64000802007f */
[----:B-1----:R-:W-:Y:S05]  /*fec0*/  @!P1 BRA `(.L_x_3166) ;  /* 0xfffffffc00f09947 */ /* 0x002fea000383ffff */
[----:B------:R-:W-:Y:S05]  /*fed0*/  BRA `(.L_x_3167) ;  /* 0xffffffec00e07947 */ /* 0x000fea000383ffff */
.L_x_3147:
[----:B-1----:R1:W4:Y:S02]  /*fee0*/  SYNCS.PHASECHK.TRANS64.TRYWAIT P1, [R15+URZ+0x26840], R12 ;  /* 0x0268400c0f0075a7 */ /* 0x002324000802017f */
[----:B----4-:R-:W-:Y:S05]  /*fef0*/  @!P1 NANOSLEEP.SYNCS 0x989680 ;  /* 0x009896800000995d */ /* 0x010fea0003900000 */
[----:B------:R-:W4:Y:S02]  /*ff00*/  @!P1 SYNCS.PHASECHK.TRANS64 P1, [R15+URZ+0x26840], R12 ;  /* 0x0268400c0f0095a7 */ /* 0x000f24000802007f */
[----:B----4-:R-:W-:Y:S05]  /*ff10*/  @!P1 BRA `(.L_x_3147) ;  /* 0xfffffffc00f09947 */ /* 0x010fea000383ffff */
[----:B------:R-:W-:Y:S05]  /*ff20*/  BRA `(.L_x_3168) ;  /* 0xfffffff0007c7947 */ /* 0x000fea000383ffff */
.L_x_3149:
[----:B--2---:R2:W4:Y:S02]  /*ff30*/  SYNCS.PHASECHK.TRANS64.TRYWAIT P1, [R15+URZ+0x26828], R12 ;  /* 0x0268280c0f0075a7 */ /* 0x004524000802017f */
[----:B----4-:R-:W-:Y:S05]  /*ff40*/  @!P1 NANOSLEEP.SYNCS 0x989680 ;  /* 0x009896800000995d */ /* 0x010fea0003900000 */
[----:B------:R-:W4:Y:S02]  /*ff50*/  @!P1 SYNCS.PHASECHK.TRANS64 P1, [R15+URZ+0x26828], R12 ;  /* 0x0268280c0f0095a7 */ /* 0x000f24000802007f */
[----:B----4-:R-:W-:Y:S05]  /*ff60*/  @!P1 BRA `(.L_x_3149) ;  /* 0xfffffffc00f09947 */ /* 0x010fea000383ffff */
[----:B------:R-:W-:Y:S05]  /*ff70*/  BRA `(.L_x_3169) ;  /* 0xfffffff000f47947 */ /* 0x000fea000383ffff */
.L_x_3151:
[----:B--2---:R2:W4:Y:S02]  /*ff80*/  SYNCS.PHASECHK.TRANS64.TRYWAIT P0, [R3+URZ+0x26840], R0 ;  /* 0x02684000030075a7 */ /* 0x004524000800017f */
[----:B----4-:R-:W-:Y:S05]  /*ff90*/  @!P0 NANOSLEEP.SYNCS 0x989680 ;  /* 0x009896800000895d */ /* 0x010fea0003900000 */
[----:B------:R-:W4:Y:S02]  /*ffa0*/  @!P0 SYNCS.PHASECHK.TRANS64 P0, [R3+URZ+0x26840], R0 ;  /* 0x02684000030085a7 */ /* 0x000f24000800007f */
[----:B----4-:R-:W-:Y:S05]  /*ffb0*/  @!P0 BRA `(.L_x_3151) ;  /* 0xfffffffc00f08947 */ /* 0x010fea000383ffff */
[----:B------:R-:W-:Y:S05]  /*ffc0*/  BRA `(.L_x_3170) ;  /* 0xfffffff400947947 */ /* 0x000fea000383ffff */
.L_x_3153:
[----:B------:R-:W-:Y:S01]  /*ffd0*/  BSSY B0, `(.L_x_3171) ;  /* 0x0000006000007945 */ /* 0x000fe20003800000 */
[----:B------:R-:W-:-:S07]  /*ffe0*/  IMAD.MOV.U32 R15, RZ, RZ, -0x1 ;  /* 0xffffffffff0f7424 */ /* 0x000fce00078e00ff */
[----:B------:R-:W-:Y:S05]  /*fff0*/  WARPSYNC.COLLECTIVE R15, `(.L_x_3172) ;  /* 0x000000000f0c7348 */ /* 0x000fea0003c00000 */
[----:B------:R-:W-:Y:S02]  /*10000*/  ELECT P6, UR62, PT ;  /* 0x00000000003e782f */ /* 0x000fe400038c0000 */
[----:B------:R-:W-:Y:S01]  /*10010*/  MOV R14, UR62 ;  /* 0x0000003e000e7c02 */ /* 0x000fe20008000f00 */
[----:B------:R-:W-:Y:S10]  /*10020*/  ENDCOLLECTIVE ;  /* 0x000000000000791b */ /* 0x000ff40003800000 */
.L_x_3172:
[----:B------:R-:W-:Y:S05]  /*10030*/  BSYNC B0 ;  /* 0x0000000000007941 */ /* 0x000fea0003800000 */
.L_x_3171:
[----:B------:R-:W-:Y:S05]  /*10040*/  BRA `(.L_x_3173) ;  /* 0xfffffff8002c7947 */ /* 0x000fea000383ffff */
.L_x_3155:
[----:B-1----:R1:W2:Y:S02]  /*10050*/  SYNCS.PHASECHK.TRANS64.TRYWAIT P0, [R7+URZ], R4 ;  /* 0x00000004070075a7 */ /* 0x0022a4000800017f */
[----:B--2---:R-:W-:Y:S05]  /*10060*/  @!P0 NANOSLEEP.SYNCS 0x989680 ;  /* 0x009896800000895d */ /* 0x004fea0003900000 */
[----:B------:R-:W2:Y:S02]  /*10070*/  @!P0 SYNCS.PHASECHK.TRANS64 P0, [R7+URZ], R4 ;  /* 0x00000004070085a7 */ /* 0x000ea4000800007f */
[----:B--2---:R-:W-:Y:S05]  /*10080*/  @!P0 BRA `(.L_x_3155) ;  /* 0xfffffffc00f08947 */ /* 0x004fea000383ffff */
[----:B------:R-:W-:Y:S05]  /*10090*/  BRA `(.L_x_3174) ;  /* 0xfffffff8006c7947 */ /* 0x000fea000383ffff */
.L_x_3156:
[----:B--2---:R2:W3:Y:S02]  /*100a0*/  SYNCS.PHASECHK.TRANS64.TRYWAIT P0, [R3+URZ], R0 ;  /* 0x00000000030075a7 */ /* 0x0044e4000800017f */
[----:B---3--:R-:W-:Y:S05]  /*100b0*/  @!P0 NANOSLEEP.SYNCS 0x989680 ;  /* 0x009896800000895d */ /* 0x008fea0003900000 */
[----:B------:R-:W3:Y:S02]  /*100c0*/  @!P0 SYNCS.PHASECHK.TRANS64 P0, [R3+URZ], R0 ;  /* 0x00000000030085a7 */ /* 0x000ee4000800007f */
[----:B---3--:R-:W-:Y:S05]  /*100d0*/  @!P0 BRA `(.L_x_3156) ;  /* 0xfffffffc00f08947 */ /* 0x008fea000383ffff */
[----:B------:R-:W-:Y:S05]  /*100e0*/  BRA `(.L_x_3175) ;  /* 0xfffffff800607947 */ /* 0x000fea000383ffff */
.L_x_3158:
[----:B--2---:R2:W3:Y:S02]  /*100f0*/  SYNCS.PHASECHK.TRANS64.TRYWAIT P0, [R5+URZ], R4 ;  /* 0x00000004050075a7 */ /* 0x0044e4000800017f */
[----:B---3--:R-:W-:Y:S05]  /*10100*/  @!P0 NANOSLEEP.SYNCS 0x989680 ;  /* 0x009896800000895d */ /* 0x008fea0003900000 */
[----:B------:R-:W3:Y:S02]  /*10110*/  @!P0 SYNCS.PHASECHK.TRANS64 P0, [R5+URZ], R4 ;  /* 0x00000004050085a7 */ /* 0x000ee4000800007f */
[----:B---3--:R-:W-:Y:S05]  /*10120*/  @!P0 BRA `(.L_x_3158) ;  /* 0xfffffffc00f08947 */ /* 0x008fea000383ffff */
[----:B------:R-:W-:Y:S05]  /*10130*/  BRA `(.L_x_3176) ;  /* 0xfffffff800647947 */ /* 0x000fea000383ffff */
.L_x_3177:
        /* <DEDUP_REMOVED lines=12> */
.L_x_3742:


//--------------------- .text._ZN7cutlass13device_kernelIN5flash11enable_sm90INS1_16FlashAttnBwdSm90INS1_25CollectiveMainloopBwdSm90ILi2ELi2ELi2EN4cute5tupleIJNS5_1CILi1EEES8_S8_EEENS6_IJNS7_ILi96EEENS7_ILi128EEENS7_ILi64EEEEEENS_6half_tEfNS_4arch4Sm90ELb1ELb0ELb1ELb1ELb1ELb1ELb0ELb1ELi2ELi1ELi2ELi2ELb0EEENS1_21CollectiveEpilogueBwdISD_SE_SG_Li256ELb1ELb0ELi1EEENS1_25SingleTileBwdLPTSchedulerILb1ELi128ELb1EEEEEEEEEvNT_6ParamsE --------------------------
	.section	.text._ZN7cutlass13device_kernelIN5flash11enable_sm90INS1_16FlashAttnBwdSm90INS1_25CollectiveMainloopBwdSm90ILi2ELi2ELi2EN4cute5tupleIJNS5_1CILi1EEES8_S8_EEENS6_IJNS7_ILi96EEENS7_ILi128EEENS7_ILi64EEEEEENS_6half_tEfNS_4arch4Sm90ELb1ELb0ELb1ELb1ELb1ELb1ELb0ELb1ELi2ELi1ELi2ELi2ELb0EEENS1_21CollectiveEpilogueBwdISD_SE_SG_Li256ELb1ELb0ELi1EEENS1_25SingleTileBwdLPTSchedulerILb1ELi128ELb1EEEEEEEEEvNT_6ParamsE,"ax",@progbits
	.align	128
.text._ZN7cutlass13device_kernelIN5flash11enable_sm90INS1_16FlashAttnBwdSm90INS1_25CollectiveMainloopBwdSm90ILi2ELi2ELi2EN4cute5tupleIJNS5_1CILi1EEES8_S8_EEENS6_IJNS7_ILi96EEENS7_ILi128EEENS7_ILi64EEEEEENS_6half_tEfNS_4arch4Sm90ELb1ELb0ELb1ELb1ELb1ELb1ELb0ELb1ELi2ELi1ELi2ELi2ELb0EEENS1_21CollectiveEpilogueBwdISD_SE_SG_Li256ELb1ELb0ELi1EEENS1_25SingleTileBwdLPTSchedulerILb1ELi128ELb1EEEEEEEEEvNT_6ParamsE:
        .type           _ZN7cutlass13device_kernelIN5flash11enable_sm90INS1_16FlashAttnBwdSm90INS1_25CollectiveMainloopBwdSm90ILi2ELi2ELi2EN4cute5tupleIJNS5_1CILi1EEES8_S8_EEENS6_IJNS7_ILi96EEENS7_ILi128EEENS7_ILi64EEEEEENS_6half_tEfNS_4arch4Sm90ELb1ELb0ELb1ELb1ELb1ELb1ELb0ELb1ELi2ELi1ELi2ELi2ELb0EEENS1_21CollectiveEpilogueBwdISD_SE_SG_Li256ELb1ELb0ELi1EEENS1_25SingleTileBwdLPTSchedulerILb1ELi128ELb1EEEEEEEEEvNT_6ParamsE,@function
        .size           _ZN7cutlass13device_kernelIN5flash11enable_sm90INS1_16FlashAttnBwdSm90INS1_25CollectiveMainloopBwdSm90ILi2ELi2ELi2EN4cute5tupleIJNS5_1CILi1EEES8_S8_EEENS6_IJNS7_ILi96EEENS7_ILi128EEENS7_ILi64EEEEEENS_6half_tEfNS_4arch4Sm90ELb1ELb0ELb1ELb1ELb1ELb1ELb0ELb1ELi2ELi1ELi2ELi2ELb0EEENS1_21CollectiveEpilogueBwdISD_SE_SG_Li256ELb1ELb0ELi1EEENS1_25SingleTileBwdLPTSchedulerILb1ELi128ELb1EEEEEEEEEvNT_6ParamsE,(.L_x_3743 - _ZN7cutlass13device_kernelIN5flash11enable_sm90INS1_16FlashAttnBwdSm90INS1_25CollectiveMainloopBwdSm90ILi2ELi2ELi2EN4cute5tupleIJNS5_1CILi1EEES8_S8_EEENS6_IJNS7_ILi96EEENS7_ILi128EEENS7_ILi64EEEEEENS_6half_tEfNS_4arch4Sm90ELb1ELb0ELb1ELb1ELb1ELb1ELb0ELb1ELi2ELi1ELi2ELi2ELb0EEENS1_21CollectiveEpilogueBwdISD_SE_SG_Li256ELb1ELb0ELi1EEENS1_25SingleTileBwdLPTSchedulerILb1ELi128ELb1EEEEEEEEEvNT_6ParamsE)
        .other          _ZN7cutlass13device_kernelIN5flash11enable_sm90INS1_16FlashAttnBwdSm90INS1_25CollectiveMainloopBwdSm90ILi2ELi2ELi2EN4cute5tupleIJNS5_1CILi1EEES8_S8_EEENS6_IJNS7_ILi96EEENS7_ILi128EEENS7_ILi64EEEEEENS_6half_tEfNS_4arch4Sm90ELb1ELb0ELb1ELb1ELb1ELb1ELb0ELb1ELi2ELi1ELi2ELi2ELb0EEENS1_21CollectiveEpilogueBwdISD_SE_SG_Li256ELb1ELb0ELi1EEENS1_25SingleTileBwdLPTSchedulerILb1ELi128ELb1EEEEEEEEEvNT_6ParamsE,@"STO_CUDA_ENTRY STV_DEFAULT"
_ZN7cutlass13device_kernelIN5flash11enable_sm90INS1_16FlashAttnBwdSm90INS1_25CollectiveMainloopBwdSm90ILi2ELi2ELi2EN4cute5tupleIJNS5_1CILi1EEES8_S8_EEENS6_IJNS7_ILi96EEENS7_ILi128EEENS7_ILi64EEEEEENS_6half_tEfNS_4arch4Sm90ELb1ELb0ELb1ELb1ELb1ELb1ELb0ELb1ELi2ELi1ELi2ELi2ELb0EEENS1_21CollectiveEpilogueBwdISD_SE_SG_Li256ELb1ELb0ELi1EEENS1_25SingleTileBwdLPTSchedulerILb1ELi128ELb1EEEEEEEEEvNT_6ParamsE:
        /* <DEDUP_REMOVED lines=24> */
.L_x_3179:
[----:B------:R-:W-:Y:S05]  /*0180*/  BSYNC B0 ;  /* 0x0000000000007941 */ /* 0x000fea0003800000 */
.L_x_3178:
        /* <DEDUP_REMOVED lines=37> */
.L_x_3180:
        /* <DEDUP_REMOVED lines=22> */
.L_x_3181:
[----:B------:R-:W-:Y:S01]  /*0540*/  PLOP3.LUT P0, PT, PT, PT, UP0, 0x80, 0x0 ;  /* 0x000000000000781c */ /* 0x000fe20003f0f008 */
[----:B------:R-:W-:Y:S01]  /*0550*/  NOP ;  /* 0x0000000000007918 */ /* 0x000fe20000000000 */
[----:B------:R-:W-:Y:S01]  /*0560*/  ULDC.64 UR38, c[0x0][0x208] ;  /* 0x0000820000267ab9 */ /* 0x000fe20000000a00 */
[----:B------:R-:W-:Y:S01]  /*0570*/  BSSY B6, `(.L_x_3182) ;  /* 0x0000fec000067945 */ /* 0x000fe20003800000 */
[----:B-12-4-:R-:W-:Y:S09]  /*0580*/  BAR.SYNC.DEFER_BLOCKING 0x0 ;  /* 0x0000000000007b1d */ /* 0x016ff20000010000 */
[----:B------:R-:W-:Y:S05]  /*0590*/  @!P0 BRA `(.L_x_3183) ;  /* 0x000000b800b48947 */ /* 0x000fea0003800000 */
.L_x_3184:
        /* <DEDUP_REMOVED lines=32> */
.L_x_3185:
[----:B------:R-:W-:Y:S01]  /*07a0*/  ULDC UR8, c[0x0][0x8c4] ;  /* 0x0002310000087ab9 */ /* 0x000fe20000000800 */
[----:B------:R-:W-:Y:S01]  /*07b0*/  UMOV UR7, UR9 ;  /* 0x0000000900077c82 */ /* 0x000fe20008000000 */
[----:B------:R-:W-:-:S11]  /*07c0*/  UISETP.NE.AND UP0, UPT, UR8, 0x1, UPT ;  /* 0x000000010800788c */ /* 0x000fd6000bf05270 */
[----:B------:R-:W-:Y:S02]  /*07d0*/  @UP0 ULDC.64 UR10, c[0x0][0x8c8] ;  /* 0x00023200000a0ab9 */ /* 0x000fe40000000a00 */
[----:B------:R-:W-:-:S04]  /*07e0*/  UIMAD.WIDE.U32 UR4, UR9, UR10, URZ ;  /* 0x0000000a090472a5 */ /* 0x000fc8000f8e003f */
[----:B------:R-:W-:-:S04]  /*07f0*/  @UP0 USHF.R.U32.HI UR7, URZ, UR11, UR5 ;  /* 0x0000000b3f070299 */ /* 0x000fc80008011605 */
[----:B------:R-:W-:-:S12]  /*0800*/  UIMAD UR4, UR7, UR8, URZ ;  /* 0x00000008070472a4 */ /* 0x000fd8000f8e023f */
.L_x_3186:
        /* <DEDUP_REMOVED lines=23> */
.L_x_3187:
        /* <DEDUP_REMOVED lines=14> */
.L_x_3189:
[----:B------:R-:W-:-:S05]  /*0a60*/  ULDC UR4, c[0x0][0x8ec] ;  /* 0x00023b0000047ab9 */ /* 0x000fca0000000800 */
.L_x_3188:
[----:B------:R-:W-:Y:S02]  /*0a70*/  UIADD3 UR4, UR4, 0x7f, URZ ;  /* 0x0000007f04047890 */ /* 0x000fe4000fffe03f */
[----:B------:R-:W-:Y:S02]  /*0a80*/  ULOP3.LUT UR41, URZ, UR7, URZ, 0x33, !UPT ;  /* 0x000000073f297292 */ /* 0x000fe4000f8e333f */
[----:B------:R-:W-:-:S04]  /*0a90*/  USHF.R.S32.HI UR5, URZ, 0x1f, UR4 ;  /* 0x0000001f3f057899 */ /* 0x000fc80008011404 */
[----:B------:R-:W-:-:S04]  /*0aa0*/  ULEA.HI UR5, UR5, UR4, URZ, 0x7 ;  /* 0x0000000405057291 */ /* 0x000fc8000f8f383f */
[----:B------:R-:W-:-:S04]  /*0ab0*/  USHF.R.S32.HI UR5, URZ, 0x7, UR5 ;  /* 0x000000073f057899 */ /* 0x000fc80008011405 */
[----:B------:R-:W-:Y:S02]  /*0ac0*/  UISETP.GT.AND UP0, UPT, UR5, UR7, UPT ;  /* 0x000000070500728c */ /* 0x000fe4000bf04270 */
[----:B------:R-:W-:Y:S02]  /*0ad0*/  UIADD3 UR41, UR5, UR41, URZ ;  /* 0x0000002905297290 */ /* 0x000fe4000fffe03f */
[----:B------:R-:W-:-:S06]  /*0ae0*/  USEL UR40, UR40, 0xffffffff, UP0 ;  /* 0xffffffff28287887 */ /* 0x000fcc0008000000 */
        /* <DEDUP_REMOVED lines=17> */
.L_x_3191:
        /* <DEDUP_REMOVED lines=14> */
.L_x_3192:
        /* <DEDUP_REMOVED lines=11> */
.L_x_3193:
        /* <DEDUP_REMOVED lines=13> */
.L_x_3194:
        /* <DEDUP_REMOVED lines=68> */
.L_x_3197:
        /* <DEDUP_REMOVED lines=15> */
.L_x_3196:
        /* <DEDUP_REMOVED lines=22> */
.L_x_3199:
        /* <DEDUP_REMOVED lines=15> */
.L_x_3198:
[----:B------:R-:W-:Y:S01]  /*15e0*/  SHF.R.S32.HI R6, RZ, 0x1f, R17 ;  /* 0x0000001fff067819 */ /* 0x000fe20000011411 */
[----:B------:R-:W-:-:S03]  /*15f0*/  UMOV UR4, 0xffffffff ;  /* 0xffffffff00047882 */ /* 0x000fc60000000000 */
[----:B------:R-:W-:-:S04]  /*1600*/  LEA.HI R0, R6, R17, RZ, 0x7 ;  /* 0x0000001106007211 */ /* 0x000fc800078f38ff */
[----:B------:R-:W-:Y:S01]  /*1610*/  SHF.R.S32.HI R13, RZ, 0x7, R0 ;  /* 0x00000007ff0d7819 */ /* 0x000fe20000011400 */
[----:B------:R-:W-:Y:S06]  /*1620*/  BRA.DIV UR4, `(.L_x_3200) ;  /* 0x000000ee04887947 */ /* 0x000fec000b800000 */
[----:B------:R1:W2:Y:S02]  /*1630*/  SHFL.IDX PT, R14, R13, RZ, 0x1f ;  /* 0x00001fff0d0e7589 */ /* 0x0002a400000e0000 */
.L_x_3343:
[----:B------:R-:W-:Y:S01]  /*1640*/  SHF.L.U32 R3, RZ, 0x1f, RZ ;  /* 0x0000001fff037819 */ /* 0x000fe200000006ff */
[----:B------:R-:W-:-:S03]  /*1650*/  IMAD.SHL.U32 R2, R17, 0x40, RZ ;  /* 0x0000004011027824 */ /* 0x000fc600078e00ff */
[----:B------:R-:W3:Y:S02]  /*1660*/  SYNCS.PHASECHK.TRANS64.TRYWAIT P0, [R16+URZ+0x26800], R3 ;  /* 0x02680003100075a7 */ /* 0x000ee4000800017f */
[----:B---3--:R-:W-:Y:S05]  /*1670*/  @P0 BRA `(.L_x_3201) ;  /* 0x0000000000080947 */ /* 0x008fea0003800000 */
[----:B------:R-:W3:Y:S02]  /*1680*/  SYNCS.PHASECHK.TRANS64.TRYWAIT P0, [R16+URZ+0x26800], R3 ;  /* 0x02680003100075a7 */ /* 0x000ee4000800017f */
[----:B---3--:R-:W-:Y:S05]  /*1690*/  @!P0 BRA `(.L_x_3202) ;  /* 0x000000ec00888947 */ /* 0x008fea0003800000 */
.L_x_3201:
        /* <DEDUP_REMOVED lines=134> */
.L_x_3214:
[----:B------:R-:W-:-:S06]  /*1f00*/  ULOP3.LUT UR4, UR36, 0x1, URZ, 0xfc, !UPT ;  /* 0x0000000124047892 */ /* 0x000fcc000f8efc3f */
[----:B--2---:R-:W-:-:S05]  /*1f10*/  IMAD.U32 R8, RZ, RZ, UR4 ;  /* 0x00000004ff087e24 */ /* 0x004fca000f8e00ff */
[----:B------:R-:W-:-:S13]  /*1f20*/  ISETP.NE.AND P0, PT, R8, 0x3, PT ;  /* 0x000000030800780c */ /* 0x000fda0003f05270 */
[----:B------:R-:W-:Y:S05]  /*1f30*/  @!P0 BRA `(.L_x_3204) ;  /* 0x0000000000048947 */ /* 0x000fea0003800000 */
[----:B------:R-:W-:Y:S01]  /*1f40*/  BPT.TRAP 0x1 ;  /* 0x000000040000795c */ /* 0x000fe20000300000 */
.L_x_3204:
[----:B------:R-:W-:Y:S01]  /*1f50*/  IMAD R8, R0, 0x8, R16 ;  /* 0x0000000800087824 */ /* 0x000fe200078e0210 */
[----:B------:R-:W-:-:S04]  /*1f60*/  SHF.L.U32 R21, R4, 0x1f, RZ ;  /* 0x0000001f04157819 */ /* 0x000fc800000006ff */
[----:B------:R1:W2:Y:S01]  /*1f70*/  SYNCS.PHASECHK.TRANS64.TRYWAIT P1, [R8+URZ+0x26810], R21 ;  /* 0x02681015080075a7 */ /* 0x0002a2000802017f */
[----:B------:R-:W-:Y:S05]  /*1f80*/  @!P0 BRA `(.L_x_3205) ;  /* 0x0000000000048947 */ /* 0x000fea0003800000 */
[----:B------:R-:W-:Y:S01]  /*1f90*/  BPT.TRAP 0x1 ;  /* 0x000000040000795c */ /* 0x000fe20000300000 */
.L_x_3205:
[----:B------:R-:W-:-:S05]  /*1fa0*/  VIADD R9, R16, 0xe000 ;  /* 0x0000e00010097836 */ /* 0x000fca0000000000 */
[----:B------:R-:W-:-:S04]  /*1fb0*/  SHF.R.U32.HI R9, RZ, 0x4, R9 ;  /* 0x00000004ff097819 */ /* 0x000fc80000011609 */
[----:B------:R-:W-:Y:S01]  /*1fc0*/  LOP3.LUT R9, R9, 0x3fff, RZ, 0xc0, !PT ;  /* 0x00003fff09097812 */ /* 0x000fe200078ec0ff */
[----:B--2---:R-:W-:Y:S06]  /*1fd0*/  @P1 BRA `(.L_x_3206) ;  /* 0x0000000000081947 */ /* 0x004fec0003800000 */
[----:B------:R-:W2:Y:S02]  /*1fe0*/  SYNCS.PHASECHK.TRANS64.TRYWAIT P1, [R8+URZ+0x26810], R21 ;  /* 0x02681015080075a7 */ /* 0x000ea4000802017f */
[----:B--2---:R-:W-:Y:S05]  /*1ff0*/  @!P1 BRA `(.L_x_3207) ;  /* 0x000000e400449947 */ /* 0x004fea0003800000 */
.L_x_3206:
        /* <DEDUP_REMOVED lines=57> */
.L_x_3208:
[----:B------:R1:W1:Y:S01]  /*2390*/  SYNCS.PHASECHK.TRANS64.TRYWAIT P1, [R8+URZ+0x26830], R21 ;  /* 0x02683015080075a7 */ /* 0x000262000802017f */
[----:B------:R-:W-:Y:S05]  /*23a0*/  @!P0 BRA `(.L_x_3209) ;  /* 0x0000000000048947 */ /* 0x000fea0003800000 */
[----:B------:R-:W-:Y:S01]  /*23b0*/  BPT.TRAP 0x1 ;  /* 0x000000040000795c */ /* 0x000fe20000300000 */
.L_x_3209:
[----:B------:R-:W-:-:S05]  /*23c0*/  VIADD R13, R16, 0x14000 ;  /* 0x00014000100d7836 */ /* 0x000fca0000000000 */
[----:B------:R-:W-:-:S04]  /*23d0*/  SHF.R.U32.HI R13, RZ, 0x4, R13 ;  /* 0x00000004ff0d7819 */ /* 0x000fc8000001160d */
[----:B------:R-:W-:-:S04]  /*23e0*/  LOP3.LUT R13, R13, 0x3fff, RZ, 0xc0, !PT ;  /* 0x00003fff0d0d7812 */ /* 0x000fc800078ec0ff */
[----:B------:R-:W-:Y:S01]  /*23f0*/  LOP3.LUT R19, R13, 0x10000, RZ, 0xfc, !PT ;  /* 0x000100000d137812 */ /* 0x000fe200078efcff */
[----:B-1----:R-:W-:Y:S06]  /*2400*/  @P1 BRA `(.L_x_3210) ;  /* 0x0000000000081947 */ /* 0x002fec0003800000 */
[----:B------:R-:W1:Y:S02]  /*2410*/  SYNCS.PHASECHK.TRANS64.TRYWAIT P1, [R8+URZ+0x26830], R21 ;  /* 0x02683015080075a7 */ /* 0x000e64000802017f */
[----:B-1----:R-:W-:Y:S05]  /*2420*/  @!P1 BRA `(.L_x_3211) ;  /* 0x000000e0004c9947 */ /* 0x002fea0003800000 */
.L_x_3210:
        /* <DEDUP_REMOVED lines=844> */
.L_x_3212:
        /* <DEDUP_REMOVED lines=56> */
.L_x_3213:
        /* <DEDUP_REMOVED lines=11> */
.L_x_3203:
        /* <DEDUP_REMOVED lines=88> */
[----:B------:R-:W-:Y:S01]  /*62a0*/  VIADD R9, R7, 0x8 ;  /* 0x0000000807097836 */ /* 0x000fe20000000000 */
[C---:B------:R-:W-:Y:S01]  /*62b0*/  IADD3 R184, R11.reuse, 0x4, RZ ;  /* 0x000000040bb87810 */ /* 0x040fe20007ffe0ff */
[----:B------:R-:W-:Y:S01]  /*62c0*/  VIADD R22, R11, 0x2 ;  /* 0x000000020b167836 */ /* 0x000fe20000000000 */
[----:B------:R1:W-:Y:S01]  /*62d0*/  STL [R1+0x18], R6 ;  /* 0x0000180601007387 */ /* 0x0003e20000100800 */
[C---:B------:R-:W-:Y:S01]  /*62e0*/  VIADD R188, R5.reuse, 0x2 ;  /* 0x0000000205bc7836 */ /* 0x040fe20000000000 */
[C---:B------:R-:W-:Y:S01]  /*62f0*/  IADD3 R192, R5.reuse, 0x6, RZ ;  /* 0x0000000605c07810 */ /* 0x040fe20007ffe0ff */
[----:B------:R-:W-:Y:S01]  /*6300*/  VIADD R190, R5, 0x4 ;  /* 0x0000000405be7836 */ /* 0x000fe20000000000 */
[----:B------:R2:W-:Y:S01]  /*6310*/  STL [R1+0x8], R5 ;  /* 0x0000080501007387 */ /* 0x0005e20000100800 */
[----:B------:R-:W-:-:S02]  /*6320*/  VIADD R186, R11, 0x6 ;  /* 0x000000060bba7836 */ /* 0x000fc40000000000 */
[C---:B------:R-:W-:Y:S02]  /*6330*/  VIADD R9, R7.reuse, 0x14 ;  /* 0x0000001407097836 */ /* 0x040fe40000000000 */
[C---:B-1----:R-:W-:Y:S02]  /*6340*/  VIADD R6, R7.reuse, 0xc ;  /* 0x0000000c07067836 */ /* 0x042fe40000000000 */
[C---:B------:R-:W-:Y:S02]  /*6350*/  VIADD R6, R7.reuse, 0x18 ;  /* 0x0000001807067836 */ /* 0x040fe40000000000 */
[C---:B--2---:R-:W-:Y:S01]  /*6360*/  VIADD R5, R7.reuse, 0x4 ;  /* 0x0000000407057836 */ /* 0x044fe20000000000 */
[C---:B------:R-:W-:Y:S01]  /*6370*/  IADD3 R5, R7.reuse, 0x10, RZ ;  /* 0x0000001007057810 */ /* 0x040fe20007ffe0ff */
[----:B------:R-:W-:-:S07]  /*6380*/  VIADD R5, R7, 0x1c ;  /* 0x0000001c07057836 */ /* 0x000fce0000000000 */
.L_x_3226:
[----:B------:R-:W-:-:S05]  /*6390*/  IMAD.U32 R5, RZ, RZ, UR36 ;  /* 0x00000024ff057e24 */ /* 0x000fca000f8e00ff */
[----:B------:R-:W-:-:S04]  /*63a0*/  LOP3.LUT R5, R5, 0x1, RZ, 0xfc, !PT ;  /* 0x0000000105057812 */ /* 0x000fc800078efcff */
[----:B------:R-:W-:-:S13]  /*63b0*/  ISETP.NE.AND P0, PT, R5, 0x3, PT ;  /* 0x000000030500780c */ /* 0x000fda0003f05270 */
[----:B--2---:R-:W-:Y:S05]  /*63c0*/  @!P0 BRA `(.L_x_3216) ;  /* 0x0000000000048947 */ /* 0x004fea0003800000 */
[----:B------:R-:W-:Y:S01]  /*63d0*/  BPT.TRAP 0x1 ;  /* 0x000000040000795c */ /* 0x000fe20000300000 */
.L_x_3216:
[----:B------:R-:W-:Y:S01]  /*63e0*/  IMAD R5, R0, 0x8, R16 ;  /* 0x0000000800057824 */ /* 0x000fe200078e0210 */
[----:B------:R-:W-:-:S04]  /*63f0*/  SHF.L.U32 R18, R4, 0x1f, RZ ;  /* 0x0000001f04127819 */ /* 0x000fc800000006ff */
[----:B------:R1:W2:Y:S01]  /*6400*/  SYNCS.PHASECHK.TRANS64.TRYWAIT P1, [R5+URZ+0x26810], R18 ;  /* 0x02681012050075a7 */ /* 0x0002a2000802017f */
[----:B------:R-:W-:Y:S05]  /*6410*/  @!P0 BRA `(.L_x_3217) ;  /* 0x0000000000048947 */ /* 0x000fea0003800000 */
[----:B------:R-:W-:Y:S01]  /*6420*/  BPT.TRAP 0x1 ;  /* 0x000000040000795c */ /* 0x000fe20000300000 */
.L_x_3217:
[----:B------:R-:W-:-:S04]  /*6430*/  IADD3 R6, R16, 0xe000, RZ ;  /* 0x0000e00010067810 */ /* 0x000fc80007ffe0ff */
[----:B------:R-:W-:-:S04]  /*6440*/  SHF.R.U32.HI R6, RZ, 0x4, R6 ;  /* 0x00000004ff067819 */ /* 0x000fc80000011606 */
[----:B------:R-:W-:-:S04]  /*6450*/  LOP3.LUT R6, R6, 0x3fff, RZ, 0xc0, !PT ;  /* 0x00003fff06067812 */ /* 0x000fc800078ec0ff */
[----:B------:R-:W-:Y:S01]  /*6460*/  LOP3.LUT R9, R6, 0x10000, RZ, 0xfc, !PT ;  /* 0x0001000006097812 */ /* 0x000fe200078efcff */
[----:B--2---:R-:W-:Y:S06]  /*6470*/  @P1 BRA `(.L_x_3218) ;  /* 0x0000000000081947 */ /* 0x004fec0003800000 */
[----:B------:R-:W2:Y:S02]  /*6480*/  SYNCS.PHASECHK.TRANS64.TRYWAIT P1, [R5+URZ+0x26810], R18 ;  /* 0x02681012050075a7 */ /* 0x000ea4000802017f */
[----:B--2---:R-:W-:Y:S05]  /*6490*/  @!P1 BRA `(.L_x_3219) ;  /* 0x000000a000449947 */ /* 0x004fea0003800000 */
.L_x_3218:
        /* <DEDUP_REMOVED lines=13> */
[----:B---3--:R-:W-:Y:S01]  /*6570*/  R2UR UR4, R13 ;  /* 0x000000000d0472ca */ /* 0x008fe200000e0000 */
[----:B----4-:R-:W-:-:S12]  /*6580*/  IMAD R10, R0, 0x80, R10 ;  /* 0x00000080000a7824 */ /* 0x010fd800078e020a */
        /* <DEDUP_REMOVED lines=11> */
[----:B------:R-:W-:-:S02]  /*6640*/  IMAD R11, R3, 0x2, R14 ;  /* 0x00000002030b7824 */ /* 0x000fc400078e020e */
[--C-:B------:R-:W-:Y:S01]  /*6650*/  IMAD R198, R227, 0x4, R16.reuse ;  /* 0x00000004e3c67824 */ /* 0x100fe200078e0210 */
[----:B------:R-:W-:Y:S01]  /*6660*/  LEA R13, R9, R16, 0x2 ;  /* 0x00000010090d7211 */ /* 0x000fe200078e10ff */
[----:B------:R-:W-:Y:S02]  /*6670*/  IMAD R12, R11, 0x4, R16 ;  /* 0x000000040b0c7824 */ /* 0x000fe400078e0210 */
[----:B------:R-:W-:-:S04]  /*6680*/  VIADD R10, R16, 0x1a000 ;  /* 0x0001a000100a7836 */ /* 0x000fc80000000000 */
[--C-:B------:R-:W-:Y:S01]  /*6690*/  IMAD R227, R227, 0x4, R10.reuse ;  /* 0x00000004e3e37824 */ /* 0x100fe200078e020a */
[----:B------:R-:W-:Y:S01]  /*66a0*/  LEA R9, R9, R10, 0x2 ;  /* 0x0000000a09097211 */ /* 0x000fe200078e10ff */
        /* <DEDUP_REMOVED lines=21> */
.L_x_3220:
[----:B------:R1:W1:Y:S01]  /*6800*/  SYNCS.PHASECHK.TRANS64.TRYWAIT P1, [R5+URZ+0x26830], R18 ;  /* 0x02683012050075a7 */ /* 0x000262000802017f */
[----:B------:R-:W-:Y:S05]  /*6810*/  @!P0 BRA `(.L_x_3221) ;  /* 0x0000000000048947 */ /* 0x000fea0003800000 */
[----:B------:R-:W-:Y:S01]  /*6820*/  BPT.TRAP 0x1 ;  /* 0x000000040000795c */ /* 0x000fe20000300000 */
.L_x_3221:
        /* <DEDUP_REMOVED lines=8> */
.L_x_3222:
        /* <DEDUP_REMOVED lines=317> */
[C---:B------:R-:W-:Y:S02]  /*7c80*/  VIADD R228, R7.reuse, 0x10 ;  /* 0x0000001007e47836 */ /* 0x040fe40000000000 */
[----:B------:R-:W-:Y:S01]  /*7c90*/  FMUL.FTZ R33, R20, R33 ;  /* 0x0000002114217220 */ /* 0x000fe20000410000 */
[C---:B------:R-:W-:Y:S01]  /*7ca0*/  VIADD R231, R7.reuse, 0x8 ;  /* 0x0000000807e77836 */ /* 0x040fe20000000000 */
[----:B------:R-:W-:Y:S01]  /*7cb0*/  IADD3 R229, R7, 0x14, RZ ;  /* 0x0000001407e57810 */ /* 0x000fe20007ffe0ff */
[----:B------:R-:W-:Y:S01]  /*7cc0*/  FMUL.FTZ R36, R26, R36 ;  /* 0x000000241a247220 */ /* 0x000fe20000410000 */
[----:B------:R-:W-:Y:S01]  /*7cd0*/  FMUL.FTZ R30, R85, R30 ;  /* 0x0000001e551e7220 */ /* 0x000fe20000410000 */
[----:B------:R-:W1:Y:S01]  /*7ce0*/  SHFL.IDX PT, R228, R227, R228, 0x1f ;  /* 0x00001fe4e3e47589 */ /* 0x000e6200000e0000 */
[----:B------:R-:W-:-:S02]  /*7cf0*/  VIADD R233, R7, 0x18 ;  /* 0x0000001807e97836 */ /* 0x000fc40000000000 */
[----:B------:R-:W-:Y:S01]  /*7d00*/  FFMA.FTZ R78, -R78, R78, 1 ;  /* 0x3f8000004e4e7423 */ /* 0x000fe2000001014e */
[----:B------:R-:W-:Y:S01]  /*7d10*/  FFMA.FTZ R79, -R79, R79, 1 ;  /* 0x3f8000004f4f7423 */ /* 0x000fe2000001014f */
[----:B------:R3:W4:Y:S01]  /*7d20*/  SHFL.IDX PT, R227, R227, R11, 0x1f ;  /* 0x00001f0be3e37589 */ /* 0x00072200000e0000 */
[----:B------:R-:W-:Y:S01]  /*7d30*/  FFMA.FTZ R80, -R80, R80, 1 ;  /* 0x3f80000050507423 */ /* 0x000fe20000010150 */
[----:B------:R-:W-:Y:S01]  /*7d40*/  FFMA.FTZ R74, -R74, R74, 1 ;  /* 0x3f8000004a4a7423 */ /* 0x000fe2000001014a */
[----:B------:R-:W-:Y:S01]  /*7d50*/  MUFU.EX2 R201, R201 ;  /* 0x000000c900c97308 */ /* 0x000fe20000000800 */
[----:B------:R-:W-:-:S07]  /*7d60*/  FFMA.FTZ R195, -R195, R195, 1 ;  /* 0x3f800000c3c37423 */ /* 0x000fce00000101c3 */
[----:B------:R-:W-:Y:S08]  /*7d70*/  MUFU.EX2 R210, R210 ;  /* 0x000000d200d27308 */ /* 0x000ff00000000800 */
[----:B------:R-:W-:Y:S01]  /*7d80*/  MUFU.EX2 R209, R209 ;  /* 0x000000d100d17308 */ /* 0x000fe20000000800 */
[----:B------:R-:W-:Y:S01]  /*7d90*/  FMUL.FTZ R20, R72, R35 ;  /* 0x0000002348147220 */ /* 0x000fe20000410000 */
[----:B-1----:R-:W-:-:S06]  /*7da0*/  FADD.FTZ R34, R34, -R228 ;  /* 0x800000e422227221 */ /* 0x002fcc0000010000 */
        /* <DEDUP_REMOVED lines=48> */
[C---:B------:R-:W-:Y:S01]  /*80b0*/  IADD3 R232, R7.reuse, 0x4, RZ ;  /* 0x0000000407e87810 */ /* 0x040fe20007ffe0ff */
[----:B------:R-:W-:-:S02]  /*80c0*/  VIADD R228, R7, 0x10 ;  /* 0x0000001007e47836 */ /* 0x000fc40000000000 */
[----:B------:R-:W-:Y:S01]  /*80d0*/  FMUL.FTZ R35, R35, R36 ;  /* 0x0000002423237220 */ /* 0x000fe20000410000 */
        /* <DEDUP_REMOVED lines=89> */
[----:B------:R-:W-:Y:S01]  /*8670*/  FADD.FTZ R55, R58, -R79 ;  /* 0x8000004f3a377221 */ /* 0x000fe20000010000 */
[--C-:B---3--:R-:W-:Y:S01]  /*8680*/  FADD.FTZ R56, R57, -R76.reuse ;  /* 0x8000004c39387221 */ /* 0x108fe20000010000 */
[----:B------:R-:W-:Y:S01]  /*8690*/  FADD.FTZ R59, R59, -R76 ;  /* 0x8000004c3b3b7221 */ /* 0x000fe20000010000 */
[----:B-1----:R-:W1:Y:S01]  /*86a0*/  MUFU.EX2 R42, R216 ;  /* 0x000000d8002a7308 */ /* 0x002e620000000800 */
[--C-:B------:R-:W-:Y:S01]  /*86b0*/  FADD.FTZ R58, R61, -R74.reuse ;  /* 0x8000004a3d3a7221 */ /* 0x100fe20000010000 */
[--C-:B------:R-:W-:Y:S01]  /*86c0*/  FADD.FTZ R60, R60, -R77.reuse ;  /* 0x8000004d3c3c7221 */ /* 0x100fe20000010000 */
[----:B------:R-:W-:Y:S01]  /*86d0*/  FADD.FTZ R77, R62, -R77 ;  /* 0x8000004d3e4d7221 */ /* 0x000fe20000010000 */
[--C-:B------:R-:W-:Y:S01]  /*86e0*/  FADD.FTZ R57, R68, -R73.reuse ;  /* 0x8000004944397221 */ /* 0x100fe20000010000 */
[----:B------:R-:W-:Y:S01]  /*86f0*/  FADD.FTZ R70, R70, -R73 ;  /* 0x8000004946467221 */ /* 0x000fe20000010000 */
[----:B------:R-:W-:Y:S01]  /*8700*/  FMUL.FTZ R48, R48, R51 ;  /* 0x0000003330307220 */ /* 0x000fe20000410000 */
[----:B------:R-:W-:Y:S01]  /*8710*/  FFMA.FTZ R73, -R105, R105, 1 ;  /* 0x3f80000069497423 */ /* 0x000fe20000010169 */
[----:B------:R-:W-:Y:S01]  /*8720*/  FMUL.FTZ R56, R205, R56 ;  /* 0x00000038cd387220 */ /* 0x000fe20000410000 */
[----:B------:R-:W-:Y:S01]  /*8730*/  FMUL.FTZ R62, R212, R59 ;  /* 0x0000003bd43e7220 */ /* 0x000fe20000410000 */
[----:B------:R-:W-:Y:S01]  /*8740*/  FFMA.FTZ R51, -R103, R103, 1 ;  /* 0x3f80000067337423 */ /* 0x000fe20000010167 */
[----:B------:R-:W-:Y:S01]  /*8750*/  FADD.FTZ R63, R63, -R74 ;  /* 0x8000004a3f3f7221 */ /* 0x000fe20000010000 */
[----:B------:R-:W-:Y:S01]  /*8760*/  FFMA.FTZ R76, -R109, R109, 1 ;  /* 0x3f8000006d4c7423 */ /* 0x000fe2000001016d */
[----:B------:R-:W-:Y:S01]  /*8770*/  FMUL.FTZ R59, R207, R58 ;  /* 0x0000003acf3b7220 */ /* 0x000fe20000410000 */
[--C-:B------:R-:W-:Y:S01]  /*8780*/  FADD.FTZ R64, R64, -R75.reuse ;  /* 0x8000004b40407221 */ /* 0x100fe20000010000 */
[----:B------:R-:W-:Y:S01]  /*8790*/  FMUL.FTZ R73, R73, R56 ;  /* 0x0000003849497220 */ /* 0x000fe20000410000 */
[----:B------:R-:W-:Y:S01]  /*87a0*/  FFMA.FTZ R74, -R110, R110, 1 ;  /* 0x3f8000006e4a7423 */ /* 0x000fe2000001016e */
[----:B------:R-:W-:Y:S01]  /*87b0*/  FMUL.FTZ R77, R208, R77 ;  /* 0x0000004dd04d7220 */ /* 0x000fe20000410000 */
[----:B------:R-:W-:Y:S01]  /*87c0*/  FFMA.FTZ R45, -R98, R98, 1 ;  /* 0x3f800000622d7423 */ /* 0x000fe20000010162 */
        /* <DEDUP_REMOVED lines=8> */
[--C-:B------:R-:W-:Y:S01]  /*8850*/  FADD.FTZ R28, R69, -R72.reuse ;  /* 0x80000048451c7221 */ /* 0x100fe20000010000 */
        /* <DEDUP_REMOVED lines=16> */
[----:B------:R-:W-:Y:S01]  /*8960*/  F2FP.F16.F32.PACK_AB R65, R20, R19 ;  /* 0x000000131441723e */ /* 0x000fe200000000ff */
        /* <DEDUP_REMOVED lines=270> */
.L_x_3224:
        /* <DEDUP_REMOVED lines=58> */
.L_x_3225:
[----:B------:R-:W-:Y:S01]  /*9df0*/  UIADD3 UR45, UR45, 0x1, URZ ;  /* 0x000000012d2d7890 */ /* 0x000fe2000fffe03f */
[----:B------:R-:W-:Y:S01]  /*9e00*/  VIADD R5, R5, 0x26820 ;  /* 0x0002682005057836 */ /* 0x000fe20000000000 */
[----:B------:R-:W-:Y:S02]  /*9e10*/  IADD3 R0, R0, 0x1, RZ ;  /* 0x0000000100007810 */ /* 0x000fe40007ffe0ff */
        /* <DEDUP_REMOVED lines=9> */
.L_x_3215:
        /* <DEDUP_REMOVED lines=34> */
.L_x_3195:
        /* <DEDUP_REMOVED lines=24> */
[----:B-1----:R-:W-:Y:S01]  /*a250*/  VIADD R13, R0, 0xffffff80 ;  /* 0xffffff80000d7836 */ /* 0x002fe20000000000 */
[----:B------:R-:W-:-:S02]  /*a260*/  F2FP.F16.F32.PACK_AB R120, R121, R120 ;  /* 0x000000787978723e */ /* 0x000fc400000000ff */
[----:B------:R-:W-:Y:S02]  /*a270*/  F2FP.F16.F32.PACK_AB R178, R181, R180 ;  /* 0x000000b4b5b2723e */ /* 0x000fe400000000ff */
[----:B--2---:R-:W-:Y:S02]  /*a280*/  SHF.R.S32.HI R10, RZ, 0x1f, R13 ;  /* 0x0000001fff0a7819 */ /* 0x004fe4000001140d */
        /* <DEDUP_REMOVED lines=47> */
[----:B------:R-:W-:Y:S01]  /*a580*/  ISETP.NE.U32.AND P4, PT, RZ, UR4, PT ;  /* 0x00000004ff007c0c */ /* 0x000fe2000bf85070 */
[----:B------:R-:W-:Y:S01]  /*a590*/  STSM.16.M88.4 [R3], R176 ;  /* 0x000000b003007844 */ /* 0x000fe20000000200 */
[----:B------:R-:W-:Y:S02]  /*a5a0*/  PLOP3.LUT P1, PT, PT, PT, UP0, 0x80, 0x0 ;  /* 0x000000000000781c */ /* 0x000fe40003f2f008 */
[----:B------:R-:W-:Y:S01]  /*a5b0*/  ISETP.NE.AND.EX P4, PT, RZ, UR5, PT, P4 ;  /* 0x00000005ff007c0c */ /* 0x000fe2000bf85340 */
[----:B------:R1:W-:Y:S01]  /*a5c0*/  STSM.16.M88.4 [R0], R120 ;  /* 0x0000007800007844 */ /* 0x0003e20000000200 */
[----:B------:R-:W-:-:S02]  /*a5d0*/  ULDC.64 UR4, c[0x0][0x870] ;  /* 0x00021c0000047ab9 */ /* 0x000fc40000000a00 */
[----:B------:R-:W-:Y:S01]  /*a5e0*/  UIMAD.WIDE UR4, UR40, 0x4, UR4 ;  /* 0x00000004280478a5 */ /* 0x000fe2000f8e0204 */
[----:B------:R2:W-:Y:S04]  /*a5f0*/  STSM.16.M88.4 [R2+-0x4000], R128 ;  /* 0xffc0008002007844 */ /* 0x0005e80000000200 */
[----:B------:R-:W-:Y:S01]  /*a600*/  STSM.16.M88.4 [R8+-0x4000], R136 ;  /* 0xffc0008808007844 */ /* 0x000fe20000000200 */
[----:B------:R-:W-:Y:S02]  /*a610*/  IMAD.U32 R4, RZ, RZ, UR4 ;  /* 0x00000004ff047e24 */ /* 0x000fe4000f8e00ff */
[----:B------:R-:W-:Y:S01]  /*a620*/  IMAD.U32 R5, RZ, RZ, UR5 ;  /* 0x00000005ff057e24 */ /* 0x000fe2000f8e00ff */
[----:B------:R3:W-:Y:S01]  /*a630*/  STSM.16.M88.4 [R3+-0x4000], R144 ;  /* 0xffc0009003007844 */ /* 0x0007e20000000200 */
[----:B------:R-:W-:Y:S01]  /*a640*/  @UP0 ULDC.64 UR4, c[0x0][0x878] ;  /* 0x00021e0000040ab9 */ /* 0x000fe20000000a00 */
[----:B------:R-:W-:Y:S01]  /*a650*/  BAR.SYNC.DEFER_BLOCKING 0x1, 0x100 ;  /* 0x0044000000007b1d */ /* 0x000fe20000010000 */
[----:B------:R-:W-:-:S06]  /*a660*/  @UP0 UIMAD.WIDE UR4, UR40, 0x4, UR4 ;  /* 0x00000004280408a5 */ /* 0x000fcc000f8e0204 */
[----:B------:R-:W-:Y:S01]  /*a670*/  MOV R6, UR4 ;  /* 0x0000000400067c02 */ /* 0x000fe20008000f00 */
[----:B------:R-:W-:Y:S01]  /*a680*/  IMAD.U32 R7, RZ, RZ, UR5 ;  /* 0x00000005ff077e24 */ /* 0x000fe2000f8e00ff */
        /* <DEDUP_REMOVED lines=28> */
.L_x_3228:
[----:B------:R-:W-:Y:S01]  /*a850*/  LEA R0, R0, UR6, 0x1 ;  /* 0x0000000600007c11 */ /* 0x000fe2000f8e08ff */
[----:B------:R-:W1:Y:S01]  /*a860*/  LDC R31, c[0x0][0x83c] ;  /* 0x00020f00ff1f7b82 */ /* 0x000e620000000800 */
[----:B------:R-:W-:Y:S01]  /*a870*/  UIMAD UR4, UR41, -0x80, UR4 ;  /* 0xffffff80290478a4 */ /* 0x000fe2000f8e0204 */
[C---:B------:R-:W-:Y:S01]  /*a880*/  LEA.HI.X.SX32 R17, R19.reuse, R3, 0x1, P0 ;  /* 0x0000000313117211 */ /* 0x040fe200000f0eff */
[----:B------:R-:W-:Y:S01]  /*a890*/  ULDC.64 UR6, c[0x0][0x850] ;  /* 0x0002140000067ab9 */ /* 0x000fe20000000a00 */
[----:B------:R2:W3:Y:S01]  /*a8a0*/  LDS.128 R12, [R0+0x1000] ;  /* 0x00100000000c7984 */ /* 0x0004e20000000c00 */
[----:B------:R-:W-:Y:S01]  /*a8b0*/  USHF.R.S32.HI UR5, URZ, 0x1f, UR40 ;  /* 0x0000001f3f057899 */ /* 0x000fe20008011428 */
[C---:B------:R-:W-:Y:S01]  /*a8c0*/  IADD3 R2, R19.reuse, 0x20, RZ ;  /* 0x0000002013027810 */ /* 0x040fe20007ffe0ff */
[----:B------:R-:W-:Y:S01]  /*a8d0*/  IMAD.U32 R22, RZ, RZ, UR4 ;  /* 0x00000004ff167e24 */ /* 0x000fe2000f8e00ff */
[----:B------:R2:W4:Y:S01]  /*a8e0*/  LDS.128 R8, [R0+0x2000] ;  /* 0x0020000000087984 */ /* 0x0005220000000c00 */
[----:B------:R-:W-:Y:S01]  /*a8f0*/  UIMAD UR4, UR46, UR6, URZ ;  /* 0x000000062e0472a4 */ /* 0x000fe2000f8e023f */
[--C-:B------:R-:W-:Y:S01]  /*a900*/  SHF.R.S32.HI R21, RZ, 0x1f, R20.reuse ;  /* 0x0000001fff157819 */ /* 0x100fe20000011414 */
[----:B------:R-:W2:Y:S01]  /*a910*/  LDC R33, c[0x0][0x80c] ;  /* 0x00020300ff217b82 */ /* 0x000ea20000000800 */
[----:B------:R1:W2:Y:S01]  /*a920*/  LDS.128 R4, [R0+0x3000] ;  /* 0x0030000000047984 */ /* 0x0002a20000000c00 */
[----:B------:R-:W-:Y:S01]  /*a930*/  VIMNMX R22, R22, 0x80, PT ;  /* 0x0000008016167848 */ /* 0x000fe20003fe0100 */
[----:B------:R-:W-:Y:S01]  /*a940*/  IMAD.U32 R3, RZ, RZ, UR6 ;  /* 0x00000006ff037e24 */ /* 0x000fe2000f8e00ff */
[----:B------:R-:W-:Y:S01]  /*a950*/  UIMAD UR4, UR37, UR7, UR4 ;  /* 0x00000007250472a4 */ /* 0x000fe2000f8e0204 */
[----:B------:R-:W-:Y:S01]  /*a960*/  MOV R30, UR5 ;  /* 0x00000005001e7c02 */ /* 0x000fe20008000f00 */
[C---:B------:R-:W-:Y:S01]  /*a970*/  VIADD R18, R19.reuse, 0x40 ;  /* 0x0000004013127836 */ /* 0x040fe20000000000 */
[CC--:B------:R-:W-:Y:S01]  /*a980*/  ISETP.GE.AND P3, PT, R19.reuse, R22.reuse, PT ;  /* 0x000000161300720c */ /* 0x0c0fe20003f66270 */
[----:B------:R-:W-:Y:S01]  /*a990*/  VIADD R19, R19, 0x60 ;  /* 0x0000006013137836 */ /* 0x000fe20000000000 */
[-C--:B------:R-:W-:Y:S01]  /*a9a0*/  ISETP.GE.AND P2, PT, R2, R22.reuse, PT ;  /* 0x000000160200720c */ /* 0x080fe20003f46270 */
[----:B------:R-:W-:Y:S01]  /*a9b0*/  IMAD.WIDE.U32 R2, R3, UR37, R20 ;  /* 0x0000002503027c25 */ /* 0x000fe2000f8e0014 */
[----:B------:R-:W-:Y:S01]  /*a9c0*/  SEL R30, R30, RZ, !P4 ;  /* 0x000000ff1e1e7207 */ /* 0x000fe20006000000 */
[----:B------:R-:W-:Y:S01]  /*a9d0*/  BSSY B0, `(.L_x_3229) ;  /* 0x000001b000007945 */ /* 0x000fe20003800000 */
[----:B-1----:R-:W-:Y:S01]  /*a9e0*/  ISETP.GE.OR P6, PT, R20, R31, P3 ;  /* 0x0000001f1400720c */ /* 0x002fe20001fc6670 */
[----:B------:R-:W-:Y:S01]  /*a9f0*/  VIADD R3, R3, UR4 ;  /* 0x0000000403037c36 */ /* 0x000fe20008000000 */
[----:B------:R-:W-:Y:S01]  /*aa00*/  ULDC.64 UR4, c[0x0][0x858] ;  /* 0x0002160000047ab9 */ /* 0x000fe20000000a00 */
[-C--:B------:R-:W-:Y:S01]  /*aa10*/  ISETP.GE.AND P1, PT, R18, R22.reuse, PT ;  /* 0x000000161200720c */ /* 0x080fe20003f26270 */
[----:B------:R-:W-:Y:S01]  /*aa20*/  IMAD R18, R30, UR4, RZ ;  /* 0x000000041e127c24 */ /* 0x000fe2000f8e02ff */
[----:B------:R-:W-:Y:S01]  /*aa30*/  SEL R35, RZ, UR40, P4 ;  /* 0x00000028ff237c07 */ /* 0x000fe2000a000000 */
[----:B------:R-:W-:Y:S01]  /*aa40*/  IMAD.U32 R27, RZ, RZ, UR41 ;  /* 0x00000029ff1b7e24 */ /* 0x000fe2000f8e00ff */
[----:B------:R-:W-:-:S02]  /*aa50*/  ISETP.GE.AND P0, PT, R19, R22, PT ;  /* 0x000000161300720c */ /* 0x000fc40003f06270 */
[CC--:B------:R-:W-:Y:S01]  /*aa60*/  ISETP.GE.OR P5, PT, R20.reuse, R31.reuse, P2 ;  /* 0x0000001f1400720c */ /* 0x0c0fe200017a6670 */
[C---:B------:R-:W-:Y:S01]  /*aa70*/  IMAD R23, R35.reuse, UR5, R18 ;  /* 0x0000000523177c24 */ /* 0x040fe2000f8e0212 */
[----:B------:R-:W-:Y:S01]  /*aa80*/  ISETP.GE.OR P4, PT, R20, R31, P1 ;  /* 0x0000001f1400720c */ /* 0x000fe20000f86670 */
[----:B------:R-:W-:-:S04]  /*aa90*/  IMAD.WIDE.U32 R28, R35, UR4, R2 ;  /* 0x00000004231c7c25 */ /* 0x000fc8000f8e0002 */
[----:B------:R-:W-:-:S04]  /*aaa0*/  IMAD.WIDE R26, R27, 0x80, R16 ;  /* 0x000000801b1a7825 */ /* 0x000fc800078e0210 */
[----:B------:R-:W-:Y:S01]  /*aab0*/  IMAD.IADD R23, R29, 0x1, R23 ;  /* 0x000000011d177824 */ /* 0x000fe200078e0217 */
[----:B--234-:R-:W-:Y:S06]  /*aac0*/  @P6 BRA `(.L_x_3230) ;  /* 0x00000000002c6947 */ /* 0x01cfec0003800000 */
        /* <DEDUP_REMOVED lines=11> */
.L_x_3230:
[----:B------:R-:W-:Y:S05]  /*ab80*/  BSYNC B0 ;  /* 0x0000000000007941 */ /* 0x000fea0003800000 */
.L_x_3229:
[----:B-1----:R1:W2:Y:S01]  /*ab90*/  LDS.128 R16, [R0+0x5000] ;  /* 0x0050000000107984 */ /* 0x0022a20000000c00 */
[----:B------:R-:W-:Y:S01]  /*aba0*/  BSSY B0, `(.L_x_3231) ;  /* 0x0000010000007945 */ /* 0x000fe20003800000 */
[----:B------:R-:W-:-:S03]  /*abb0*/  ISETP.GE.OR P6, PT, R20, R31, P0 ;  /* 0x0000001f1400720c */ /* 0x000fc600007c6670 */
[----:B------:R-:W-:Y:S10]  /*abc0*/  @P5 BRA `(.L_x_3232) ;  /* 0x0000000000345947 */ /* 0x000ff40003800000 */
        /* <DEDUP_REMOVED lines=12> */
[----:B--2---:R3:W-:Y:S02]  /*ac90*/  STG.E.128 desc[UR38][R24.64], R16 ;  /* 0x0000001018007986 */ /* 0x0047e4000c101d26 */
.L_x_3232:
[----:B------:R-:W-:Y:S05]  /*aca0*/  BSYNC B0 ;  /* 0x0000000000007941 */ /* 0x000fea0003800000 */
.L_x_3231:
[----:B--23--:R2:W3:Y:S01]  /*acb0*/  LDS.128 R16, [R0+0x6000] ;  /* 0x0060000000107984 */ /* 0x00c4e20000000c00 */
        /* <DEDUP_REMOVED lines=14> */
[----:B---3--:R4:W-:Y:S02]  /*ada0*/  STG.E.128 desc[UR38][R24.64], R16 ;  /* 0x0000001018007986 */ /* 0x0089e4000c101d26 */
.L_x_3234:
[----:B------:R-:W-:Y:S05]  /*adb0*/  BSYNC B0 ;  /* 0x0000000000007941 */ /* 0x000fea0003800000 */
.L_x_3233:
        /* <DEDUP_REMOVED lines=16> */
.L_x_3236:
[----:B------:R-:W-:Y:S05]  /*aec0*/  BSYNC B0 ;  /* 0x0000000000007941 */ /* 0x000fea0003800000 */
.L_x_3235:
        /* <DEDUP_REMOVED lines=15> */
[----:B------:R-:W-:-:S05]  /*afc0*/  IMAD R21, R35, UR5, R21 ;  /* 0x0000000523157c24 */ /* 0x000fca000f8e0215 */
[----:B------:R-:W-:Y:S01]  /*afd0*/  IADD3 R21, R25, R21, RZ ;  /* 0x0000001519157210 */ /* 0x000fe20007ffe0ff */
[----:B----4-:R-:W-:Y:S06]  /*afe0*/  @P3 BRA `(.L_x_3238) ;  /* 0x0000000000283947 */ /* 0x010fec0003800000 */
        /* <DEDUP_REMOVED lines=10> */
.L_x_3238:
[----:B------:R-:W-:Y:S05]  /*b090*/  BSYNC B0 ;  /* 0x0000000000007941 */ /* 0x000fea0003800000 */
.L_x_3237:
        /* <DEDUP_REMOVED lines=15> */
.L_x_3240:
[----:B------:R-:W-:Y:S05]  /*b190*/  BSYNC B0 ;  /* 0x0000000000007941 */ /* 0x000fea0003800000 */
.L_x_3239:
        /* <DEDUP_REMOVED lines=15> */
.L_x_3242:
[----:B------:R-:W-:Y:S05]  /*b290*/  BSYNC B0 ;  /* 0x0000000000007941 */ /* 0x000fea0003800000 */
.L_x_3241:
        /* <DEDUP_REMOVED lines=15> */
.L_x_3227:
        /* <DEDUP_REMOVED lines=9> */
[----:B------:R-:W-:-:S04]  /*b420*/  UISETP.NE.AND.EX UP0, UPT, UR5, URZ, UPT, UP0 ;  /* 0x0000003f0500728c */ /* 0x000fc8000bf05300 */
[----:B--2---:R-:W2:Y:S01]  /*b430*/  @P4 LDG.E R9, desc[UR38][R4.64] ;  /* 0x0000002604094981 */ /* 0x004ea2000c1e1900 */
[----:B------:R-:W-:Y:S01]  /*b440*/  ULDC UR6, c[0x0][0x808] ;  /* 0x0002020000067ab9 */ /* 0x000fe20000000800 */
[----:B------:R-:W-:Y:S01]  /*b450*/  PLOP3.LUT P1, PT, PT, PT, UP0, 0x80, 0x0 ;  /* 0x000000000000781c */ /* 0x000fe20003f2f008 */
[----:B------:R-:W-:-:S04]  /*b460*/  IMAD.U32 R0, RZ, RZ, UR6 ;  /* 0x00000006ff007e24 */ /* 0x000fc8000f8e00ff */
        /* <DEDUP_REMOVED lines=14> */
[----:B------:R-:W-:Y:S01]  /*b550*/  @P4 SHF.R.S32.HI R3, RZ, 0x1f, R9 ;  /* 0x0000001fff034819 */ /* 0x000fe20000011409 */
[----:B------:R-:W-:-:S03]  /*b560*/  IMAD.U32 R9, RZ, RZ, UR41 ;  /* 0x00000029ff097e24 */ /* 0x000fc6000f8e00ff */
[----:B------:R-:W-:-:S04]  /*b570*/  IADD3 R2, P0, R13, R2, RZ ;  /* 0x000000020d027210 */ /* 0x000fc80007f1e0ff */
[----:B------:R-:W-:Y:S01]  /*b580*/  LEA.HI.X.SX32 R3, R13, R3, 0x1, P0 ;  /* 0x000000030d037211 */ /* 0x000fe200000f0eff */
[----:B---3--:R-:W-:Y:S08]  /*b590*/  @P1 BRA `(.L_x_3243) ;  /* 0x0000000000101947 */ /* 0x008ff00003800000 */
[----:B------:R-:W-:Y:S05]  /*b5a0*/  @!P4 BRA `(.L_x_3243) ;  /* 0x00000000000cc947 */ /* 0x000fea0003800000 */
[----:B------:R-:W2:Y:S04]  /*b5b0*/  LDG.E R7, desc[UR38][R4.64] ;  /* 0x0000002604077981 */ /* 0x000ea8000c1e1900 */
[----:B-----5:R-:W2:Y:S02]  /*b5c0*/  LDG.E R0, desc[UR38][R4.64+0x4] ;  /* 0x0000042604007981 */ /* 0x020ea4000c1e1900 */
[----:B--2---:R-:W-:-:S07]  /*b5d0*/  IADD3 R0, -R7, R0, RZ ;  /* 0x0000000007007210 */ /* 0x004fce0007ffe1ff */
.L_x_3243:
[----:B------:R-:W1:Y:S01]  /*b5e0*/  LDC R17, c[0x0][0x80c] ;  /* 0x00020300ff117b82 */ /* 0x000e620000000800 */
[----:B------:R-:W-:Y:S01]  /*b5f0*/  IMAD.SHL.U32 R10, R11, 0x8, RZ ;  /* 0x000000080b0a7824 */ /* 0x000fe200078e00ff */
[----:B------:R-:W-:Y:S01]  /*b600*/  USHF.R.S32.HI UR5, URZ, 0x1f, UR40 ;  /* 0x0000001f3f057899 */ /* 0x000fe20008011428 */
[----:B-----5:R-:W-:Y:S01]  /*b610*/  IMAD R0, R9, -0x80, R0 ;  /* 0xffffff8009007824 */ /* 0x020fe200078e0200 */
[----:B------:R-:W-:Y:S01]  /*b620*/  ULDC.64 UR6, c[0x0][0x820] ;  /* 0x0002080000067ab9 */ /* 0x000fe20000000a00 */
[C---:B------:R-:W-:Y:S01]  /*b630*/  VIADD R5, R13.reuse, 0x20 ;  /* 0x000000200d057836 */ /* 0x040fe20000000000 */
[----:B------:R-:W-:Y:S01]  /*b640*/  UIMAD UR4, UR46, UR6, URZ ;  /* 0x000000062e0472a4 */ /* 0x000fe2000f8e023f */
[--C-:B------:R-:W-:Y:S01]  /*b650*/  SHF.R.S32.HI R11, RZ, 0x1f, R10.reuse ;  /* 0x0000001fff0b7819 */ /* 0x100fe2000001140a */
[----:B------:R-:W-:Y:S01]  /*b660*/  IMAD.U32 R7, RZ, RZ, UR6 ;  /* 0x00000006ff077e24 */ /* 0x000fe2000f8e00ff */
[----:B------:R-:W2:Y:S01]  /*b670*/  LDC R19, c[0x0][0x83c] ;  /* 0x00020f00ff137b82 */ /* 0x000ea20000000800 */
[-C--:B------:R-:W-:Y:S01]  /*b680*/  ISETP.GE.AND P3, PT, R13, R0.reuse, PT ;  /* 0x000000000d00720c */ /* 0x080fe20003f66270 */
[----:B------:R-:W-:Y:S01]  /*b690*/  IMAD.U32 R12, RZ, RZ, UR5 ;  /* 0x00000005ff0c7e24 */ /* 0x000fe2000f8e00ff */
[----:B------:R-:W-:Y:S01]  /*b6a0*/  UIMAD UR4, UR37, UR7, UR4 ;  /* 0x00000007250472a4 */ /* 0x000fe2000f8e0204 */
[-C--:B------:R-:W-:Y:S01]  /*b6b0*/  ISETP.GE.AND P2, PT, R5, R0.reuse, PT ;  /* 0x000000000500720c */ /* 0x080fe20003f46270 */
[----:B------:R-:W-:Y:S01]  /*b6c0*/  IMAD.WIDE.U32 R4, R7, UR37, R10 ;  /* 0x0000002507047c25 */ /* 0x000fe2000f8e000a */
[C---:B------:R-:W-:Y:S01]  /*b6d0*/  IADD3 R7, R13.reuse, 0x40, RZ ;  /* 0x000000400d077810 */ /* 0x040fe20007ffe0ff */
[----:B------:R-:W-:Y:S01]  /*b6e0*/  BSSY B0, `(.L_x_3244) ;  /* 0x000001c000007945 */ /* 0x000fe20003800000 */
[----:B------:R-:W-:Y:S01]  /*b6f0*/  SEL R12, R12, RZ, !P4 ;  /* 0x000000ff0c0c7207 */ /* 0x000fe20006000000 */
[----:B------:R-:W-:Y:S01]  /*b700*/  VIADD R13, R13, 0x60 ;  /* 0x000000600d0d7836 */ /* 0x000fe20000000000 */
[----:B------:R-:W-:Y:S01]  /*b710*/  ISETP.GE.AND P1, PT, R7, R0, PT ;  /* 0x000000000700720c */ /* 0x000fe20003f26270 */
[----:B------:R-:W-:Y:S01]  /*b720*/  VIADD R5, R5, UR4 ;  /* 0x0000000405057c36 */ /* 0x000fe20008000000 */
[----:B------:R-:W-:Y:S01]  /*b730*/  ULDC.64 UR4, c[0x0][0x828] ;  /* 0x00020a0000047ab9 */ /* 0x000fe20000000a00 */
[----:B------:R-:W-:-:S02]  /*b740*/  SEL R15, RZ, UR40, P4 ;  /* 0x00000028ff0f7c07 */ /* 0x000fc4000a000000 */
[-C--:B-1----:R-:W-:Y:S02]  /*b750*/  ISETP.GE.OR P6, PT, R10, R17.reuse, P3 ;  /* 0x000000110a00720c */ /* 0x082fe40001fc6670 */
[----:B------:R-:W-:Y:S01]  /*b760*/  ISETP.GE.AND P0, PT, R13, R0, PT ;  /* 0x000000000d00720c */ /* 0x000fe20003f06270 */
[----:B------:R-:W-:Y:S01]  /*b770*/  IMAD R0, R12, UR4, RZ ;  /* 0x000000040c007c24 */ /* 0x000fe2000f8e02ff */
[----:B------:R-:W-:Y:S01]  /*b780*/  MOV R7, UR41 ;  /* 0x0000002900077c02 */ /* 0x000fe20008000f00 */
[C---:B------:R-:W-:Y:S01]  /*b790*/  IMAD.WIDE.U32 R8, R15.reuse, UR4, R4 ;  /* 0x000000040f087c25 */ /* 0x040fe2000f8e0004 */
[CC--:B------:R-:W-:Y:S02]  /*b7a0*/  ISETP.GE.OR P5, PT, R10.reuse, R17.reuse, P2 ;  /* 0x000000110a00720c */ /* 0x0c0fe400017a6670 */
[----:B------:R-:W-:Y:S01]  /*b7b0*/  ISETP.GE.OR P4, PT, R10, R17, P1 ;  /* 0x000000110a00720c */ /* 0x000fe20000f86670 */
[----:B------:R-:W-:Y:S02]  /*b7c0*/  IMAD R13, R15, UR5, R0 ;  /* 0x000000050f0d7c24 */ /* 0x000fe4000f8e0200 */
[----:B------:R-:W-:-:S04]  /*b7d0*/  IMAD.WIDE R6, R7, 0x80, R2 ;  /* 0x0000008007067825 */ /* 0x000fc800078e0202 */
[----:B------:R-:W-:Y:S01]  /*b7e0*/  IMAD.IADD R5, R9, 0x1, R13 ;  /* 0x0000000109057824 */ /* 0x000fe200078e020d */
        /* <DEDUP_REMOVED lines=11> */
.L_x_3245:
[----:B------:R-:W-:Y:S05]  /*b8a0*/  BSYNC B0 ;  /* 0x0000000000007941 */ /* 0x000fea0003800000 */
.L_x_3244:
        /* <DEDUP_REMOVED lines=16> */
.L_x_3247:
[----:B------:R-:W-:Y:S05]  /*b9b0*/  BSYNC B0 ;  /* 0x0000000000007941 */ /* 0x000fea0003800000 */
.L_x_3246:
        /* <DEDUP_REMOVED lines=11> */
[----:B--2---:R-:W-:Y:S01]  /*ba70*/  LEA R16, P4, R2, UR4, 0x1 ;  /* 0x0000000402107c11 */ /* 0x004fe2000f8808ff */
[----:B------:R-:W-:-:S05]  /*ba80*/  IMAD.IADD R3, R3, 0x1, R13 ;  /* 0x0000000103037824 */ /* 0x000fca00078e020d */
[----:B------:R-:W-:-:S05]  /*ba90*/  LEA.HI.X R17, R2, UR5, R3, 0x1, P4 ;  /* 0x0000000502117c11 */ /* 0x000fca000a0f0c03 */
[----:B------:R3:W-:Y:S02]  /*baa0*/  STG.E.128 desc[UR38][R16.64], RZ ;  /* 0x000000ff10007986 */ /* 0x0007e4000c101d26 */
.L_x_3249:
[----:B------:R-:W-:Y:S05]  /*bab0*/  BSYNC B0 ;  /* 0x0000000000007941 */ /* 0x000fea0003800000 */
.L_x_3248:
        /* <DEDUP_REMOVED lines=15> */
.L_x_3251:
[----:B------:R-:W-:Y:S05]  /*bbb0*/  BSYNC B0 ;  /* 0x0000000000007941 */ /* 0x000fea0003800000 */
.L_x_3250:
[----:B------:R-:W-:Y:S01]  /*bbc0*/  ULDC.64 UR6, c[0x0][0x850] ;  /* 0x0002140000067ab9 */ /* 0x000fe20000000a00 */
[CC--:B------:R-:W-:Y:S01]  /*bbd0*/  ISETP.GE.OR P3, PT, R10.reuse, R19.reuse, P3 ;  /* 0x000000130a00720c */ /* 0x0c0fe20001f66670 */
[----:B------:R-:W-:Y:S02]  /*bbe0*/  UIMAD UR4, UR46, UR6, URZ ;  /* 0x000000062e0472a4 */ /* 0x000fe4000f8e023f */
[----:B------:R-:W-:Y:S01]  /*bbf0*/  MOV R3, UR6 ;  /* 0x0000000600037c02 */ /* 0x000fe20008000f00 */
[----:B------:R-:W-:Y:S01]  /*bc00*/  BSSY B0, `(.L_x_3252) ;  /* 0x0000017000007945 */ /* 0x000fe20003800000 */
[CC--:B------:R-:W-:Y:S01]  /*bc10*/  ISETP.GE.OR P2, PT, R10.reuse, R19.reuse, P2 ;  /* 0x000000130a00720c */ /* 0x0c0fe20001746670 */
[----:B------:R-:W-:Y:S01]  /*bc20*/  UIMAD UR4, UR37, UR7, UR4 ;  /* 0x00000007250472a4 */ /* 0x000fe2000f8e0204 */
[CC--:B------:R-:W-:Y:S01]  /*bc30*/  ISETP.GE.OR P1, PT, R10.reuse, R19.reuse, P1 ;  /* 0x000000130a00720c */ /* 0x0c0fe20000f26670 */
[----:B------:R-:W-:Y:S01]  /*bc40*/  IMAD.WIDE.U32 R2, R3, UR37, R10 ;  /* 0x0000002503027c25 */ /* 0x000fe2000f8e000a */
[----:B------:R-:W-:-:S03]  /*bc50*/  ISETP.GE.OR P0, PT, R10, R19, P0 ;  /* 0x000000130a00720c */ /* 0x000fc60000706670 */
[----:B------:R-:W-:Y:S01]  /*bc60*/  VIADD R3, R3, UR4 ;  /* 0x0000000403037c36 */ /* 0x000fe20008000000 */
[----:B------:R-:W-:Y:S02]  /*bc70*/  ULDC.64 UR4, c[0x0][0x858] ;  /* 0x0002160000047ab9 */ /* 0x000fe40000000a00 */
[----:B------:R-:W-:Y:S02]  /*bc80*/  IMAD R0, R12, UR4, RZ ;  /* 0x000000040c007c24 */ /* 0x000fe4000f8e02ff */
[----:B------:R-:W-:-:S04]  /*bc90*/  IMAD.WIDE.U32 R8, R15, UR4, R2 ;  /* 0x000000040f087c25 */ /* 0x000fc8000f8e0002 */
[----:B----4-:R-:W-:-:S04]  /*bca0*/  IMAD R5, R15, UR5, R0 ;  /* 0x000000050f057c24 */ /* 0x010fc8000f8e0200 */
        /* <DEDUP_REMOVED lines=12> */
.L_x_3253:
[----:B------:R-:W-:Y:S05]  /*bd70*/  BSYNC B0 ;  /* 0x0000000000007941 */ /* 0x000fea0003800000 */
.L_x_3252:
[----:B------:R-:W-:Y:S04]  /*bd80*/  BSSY B0, `(.L_x_3254) ;  /* 0x000000f000007945 */ /* 0x000fe80003800000 */
[----:B------:R-:W-:Y:S05]  /*bd90*/  @P2 BRA `(.L_x_3255) ;  /* 0x0000000000342947 */ /* 0x000fea0003800000 */
[----:B----4-:R-:W-:Y:S01]  /*bda0*/  IADD3 R11, P2, R6, 0x20, RZ ;  /* 0x00000020060b7810 */ /* 0x010fe20007f5e0ff */
        /* <DEDUP_REMOVED lines=12> */
.L_x_3255:
[----:B------:R-:W-:Y:S05]  /*be70*/  BSYNC B0 ;  /* 0x0000000000007941 */ /* 0x000fea0003800000 */
.L_x_3254:
        /* <DEDUP_REMOVED lines=15> */
.L_x_3257:
[----:B------:R-:W-:Y:S05]  /*bf70*/  BSYNC B0 ;  /* 0x0000000000007941 */ /* 0x000fea0003800000 */
.L_x_3256:
        /* <DEDUP_REMOVED lines=15> */
.L_x_3183:
        /* <DEDUP_REMOVED lines=29> */
.L_x_3259:
[----:B------:R-:W-:Y:S01]  /*c240*/  ULDC UR9, c[0x0][0x8c4] ;  /* 0x0002310000097ab9 */ /* 0x000fe20000000800 */
[----:B------:R-:W-:Y:S01]  /*c250*/  UMOV UR7, UR8 ;  /* 0x0000000800077c82 */ /* 0x000fe20008000000 */
[----:B------:R-:W-:-:S11]  /*c260*/  UISETP.NE.AND UP0, UPT, UR9, 0x1, UPT ;  /* 0x000000010900788c */ /* 0x000fd6000bf05270 */
[----:B------:R-:W-:Y:S02]  /*c270*/  @UP0 ULDC.64 UR10, c[0x0][0x8c8] ;  /* 0x00023200000a0ab9 */ /* 0x000fe40000000a00 */
[----:B------:R-:W-:-:S04]  /*c280*/  UIMAD.WIDE.U32 UR4, UR8, UR10, URZ ;  /* 0x0000000a080472a5 */ /* 0x000fc8000f8e003f */
[----:B------:R-:W-:-:S04]  /*c290*/  @UP0 USHF.R.U32.HI UR7, URZ, UR11, UR5 ;  /* 0x0000000b3f070299 */ /* 0x000fc80008011605 */
[----:B------:R-:W-:-:S12]  /*c2a0*/  UIMAD UR4, UR7, UR9, URZ ;  /* 0x00000009070472a4 */ /* 0x000fd8000f8e023f */
.L_x_3260:
        /* <DEDUP_REMOVED lines=23> */
.L_x_3261:
        /* <DEDUP_REMOVED lines=9> */
[----:B------:R-:W2:Y:S02]  /*c4b0*/  LDG.E R5, desc[UR38][R2.64+0x4] ;  /* 0x0000042602057981 */ /* 0x000ea4000c1e1900 */
[----:B--2---:R-:W-:-:S04]  /*c4c0*/  IADD3 R0, -R0, R5, RZ ;  /* 0x0000000500007210 */ /* 0x004fc80007ffe1ff */
[----:B------:R-:W-:Y:S01]  /*c4d0*/  R2UR UR4, R0 ;  /* 0x00000000000472ca */ /* 0x000fe200000e0000 */
[----:B------:R-:W-:-:S14]  /*c4e0*/  BRA `(.L_x_3262) ;  /* 0x0000000000047947 */ /* 0x000fdc0003800000 */
.L_x_3263:
[----:B------:R-:W-:-:S05]  /*c4f0*/  ULDC UR4, c[0x0][0x8ec] ;  /* 0x00023b0000047ab9 */ /* 0x000fca0000000800 */
.L_x_3262:
[----:B------:R-:W-:-:S04]  /*c500*/  UIADD3 UR4, UR4, 0x7f, URZ ;  /* 0x0000007f04047890 */ /* 0x000fc8000fffe03f */
[----:B------:R-:W-:-:S04]  /*c510*/  USHF.R.S32.HI UR5, URZ, 0x1f, UR4 ;  /* 0x0000001f3f057899 */ /* 0x000fc80008011404 */
[----:B------:R-:W-:-:S04]  /*c520*/  ULEA.HI UR5, UR5, UR4, URZ, 0x7 ;  /* 0x0000000405057291 */ /* 0x000fc8000f8f383f */
[----:B------:R-:W-:-:S04]  /*c530*/  USHF.R.S32.HI UR5, URZ, 0x7, UR5 ;  /* 0x000000073f057899 */ /* 0x000fc80008011405 */
[----:B------:R-:W-:Y:S02]  /*c540*/  UISETP.GT.AND UP0, UPT, UR5, UR7, UPT ;  /* 0x000000070500728c */ /* 0x000fe4000bf04270 */
[----:B------:R-:W-:Y:S02]  /*c550*/  ULOP3.LUT UR7, URZ, UR7, URZ, 0x33, !UPT ;  /* 0x000000073f077292 */ /* 0x000fe4000f8e333f */
[----:B------:R-:W-:Y:S02]  /*c560*/  USEL UR10, UR10, 0xffffffff, UP0 ;  /* 0xffffffff0a0a7887 */ /* 0x000fe40008000000 */
[----:B------:R-:W-:-:S04]  /*c570*/  UIADD3 UR7, UR5, UR7, URZ ;  /* 0x0000000705077290 */ /* 0x000fc8000fffe03f */
        /* <DEDUP_REMOVED lines=13> */
[----:B------:R-:W-:-:S04]  /*c650*/  UISETP.NE.U32.AND UP1, UPT, UR4, URZ, UPT ;  /* 0x0000003f0400728c */ /* 0x000fc8000bf25070 */
        /* <DEDUP_REMOVED lines=16> */
[----:B------:R-:W-:-:S04]  /*c760*/  @UP0 ULEA.HI.SX32 UR4, UR5, UR4, 0x1c ;  /* 0x0000000405040291 */ /* 0x000fc8000f8fe23f */
[----:B------:R-:W-:Y:S01]  /*c770*/  @UP0 UIMAD UR8, UR4, 0x1800, URZ ;  /* 0x00001800040808a4 */ /* 0x000fe2000f8e023f */
[----:B---3--:R-:W-:-:S03]  /*c780*/  @P2 R2UR UR14, R4 ;  /* 0x00000000040e22ca */ /* 0x008fc600000e0000 */
[----:B------:R-:W-:Y:S01]  /*c790*/  @UP0 USHF.R.S32.HI UR9, URZ, 0x1f, UR8 ;  /* 0x0000001f3f090899 */ /* 0x000fe20008011408 */
[----:B------:R-:W-:Y:S11]  /*c7a0*/  @P2 BRA `(.L_x_3264) ;  /* 0x0000000000142947 */ /* 0x000ff60003800000 */
[----:B------:R-:W-:Y:S05]  /*c7b0*/  @!P1 BRA `(.L_x_3264) ;  /* 0x0000000000109947 */ /* 0x000fea0003800000 */
[----:B------:R-:W2:Y:S04]  /*c7c0*/  LDG.E R5, desc[UR38][R2.64] ;  /* 0x0000002602057981 */ /* 0x000ea8000c1e1900 */
[----:B------:R-:W2:Y:S02]  /*c7d0*/  LDG.E R0, desc[UR38][R2.64+0x4] ;  /* 0x0000042602007981 */ /* 0x000ea4000c1e1900 */
[----:B--2---:R-:W-:-:S05]  /*c7e0*/  IMAD.IADD R0, R0, 0x1, -R5 ;  /* 0x0000000100007824 */ /* 0x004fca00078e0a05 */
[----:B------:R-:W-:-:S15]  /*c7f0*/  R2UR UR14, R0 ;  /* 0x00000000000e72ca */ /* 0x000fde00000e0000 */
.L_x_3264:
        /* <DEDUP_REMOVED lines=13> */
.L_x_3265:
        /* <DEDUP_REMOVED lines=12> */
.L_x_3266:
[----:B------:R-:W-:Y:S01]  /*c990*/  ULEA UR8, UR7, UR14, 0x7 ;  /* 0x0000000e07087291 */ /* 0x000fe2000f8e383f */
[----:B------:R-:W-:-:S03]  /*c9a0*/  ULDC UR9, c[0x0][0x74c] ;  /* 0x0001d30000097ab9 */ /* 0x000fc60000000800 */
[----:B------:R-:W-:-:S04]  /*c9b0*/  UIADD3 UR8, UR8, -UR9, -UR11 ;  /* 0x8000000908087290 */ /* 0x000fc8000fffe80b */
        /* <DEDUP_REMOVED lines=12> */
[----:B------:R-:W-:Y:S01]  /*ca80*/  ULDC.64 UR18, c[0x0][0x2d8] ;  /* 0x0000b60000127ab9 */ /* 0x000fe20000000a00 */
[----:B------:R-:W1:Y:S01]  /*ca90*/  S2R R0, SR_TID.X ;  /* 0x0000000000007919 */ /* 0x000e620000002100 */
[----:B------:R-:W-:Y:S01]  /*caa0*/  UIMAD UR16, UR20, UR18, URZ ;  /* 0x00000012141072a4 */ /* 0x000fe2000f8e023f */
[----:B------:R-:W-:Y:S01]  /*cab0*/  LOP3.LUT R8, RZ, UR7, RZ, 0x33, !PT ;  /* 0x00000007ff087c12 */ /* 0x000fe2000f8e33ff */
[----:B------:R-:W-:Y:S02]  /*cac0*/  USHF.R.S32.HI UR15, URZ, 0x1f, UR10 ;  /* 0x0000001f3f0f7899 */ /* 0x000fe4000801140a */
[----:B------:R-:W-:Y:S02]  /*cad0*/  UIMAD UR17, UR6, UR19, UR16 ;  /* 0x00000013061172a4 */ /* 0x000fe4000f8e0210 */
[----:B------:R-:W-:Y:S02]  /*cae0*/  UIADD3 UR19, UR11, 0x7f, URZ ;  /* 0x0000007f0b137890 */ /* 0x000fe4000fffe03f */
[----:B------:R-:W-:Y:S01]  /*caf0*/  UIMAD.WIDE.U32 UR8, UR6, UR18, URZ ;  /* 0x00000012060872a5 */ /* 0x000fe2000f8e003f */
[----:B------:R-:W-:Y:S01]  /*cb00*/  ULDC UR21, c[0x0][0x288] ;  /* 0x0000a20000157ab9 */ /* 0x000fe20000000800 */
[----:B------:R-:W-:-:S02]  /*cb10*/  UIADD3 UR16, UR12, -UR13, URZ ;  /* 0x8000000d0c107290 */ /* 0x000fc4000fffe03f */
[----:B------:R-:W-:Y:S01]  /*cb20*/  UIADD3 UR14, UR11, 0xdf, -UR14 ;  /* 0x000000df0b0e7890 */ /* 0x000fe2000fffe80e */
[----:B------:R-:W-:Y:S01]  /*cb30*/  ULDC UR22, c[0x0][0x760] ;  /* 0x0001d80000167ab9 */ /* 0x000fe20000000800 */
[----:B------:R-:W-:Y:S02]  /*cb40*/  USEL UR29, UR10, URZ, !UP0 ;  /* 0x0000003f0a1d7287 */ /* 0x000fe4000c000000 */
[----:B------:R-:W-:Y:S02]  /*cb50*/  USEL UR23, UR15, URZ, !UP0 ;  /* 0x0000003f0f177287 */ /* 0x000fe4000c000000 */
[----:B------:R-:W-:Y:S02]  /*cb60*/  UIMAD UR18, UR10, UR21, URZ ;  /* 0x000000150a1272a4 */ /* 0x000fe4000f8e023f */
[----:B------:R-:W-:Y:S02]  /*cb70*/  USHF.R.S32.HI UR11, URZ, 0x1f, UR19 ;  /* 0x0000001f3f0b7899 */ /* 0x000fe40008011413 */
[----:B------:R-:W-:-:S02]  /*cb80*/  UIMAD UR15, UR21, UR22, URZ ;  /* 0x00000016150f72a4 */ /* 0x000fc4000f8e023f */
[----:B------:R-:W-:Y:S02]  /*cb90*/  UIADD3 UR10, UP0, UR4, UR8, URZ ;  /* 0x00000008040a7290 */ /* 0x000fe4000ff1e03f */
[----:B------:R-:W-:Y:S02]  /*cba0*/  UIADD3 UR17, UR9, UR17, URZ ;  /* 0x0000001109117290 */ /* 0x000fe4000fffe03f */
[----:B------:R-:W-:Y:S01]  /*cbb0*/  ULOP3.LUT UR21, UR16, 0x1, URZ, 0xc0, !UPT ;  /* 0x0000000110157892 */ /* 0x000fe2000f8ec03f */
[----:B-1----:R-:W-:Y:S01]  /*cbc0*/  LOP3.LUT R0, R0, 0x1f, RZ, 0xc0, !PT ;  /* 0x0000001f00007812 */ /* 0x002fe200078ec0ff */
[----:B------:R-:W-:Y:S02]  /*cbd0*/  ULEA.HI UR22, UR11, UR19, URZ, 0x7 ;  /* 0x000000130b167291 */ /* 0x000fe4000f8f383f */
[----:B------:R-:W-:Y:S02]  /*cbe0*/  UIADD3.X UR11, UR5, UR17, URZ, UP0, !UPT ;  /* 0x00000011050b7290 */ /* 0x000fe400087fe43f */
[----:B------:R-:W-:Y:S01]  /*cbf0*/  UISETP.NE.U32.AND UP0, UPT, UR21, 0x1, UPT ;  /* 0x000000011500788c */ /* 0x000fe2000bf05070 */
[----:B------:R-:W-:Y:S01]  /*cc00*/  ULDC.64 UR30, c[0x0][0x2e0] ;  /* 0x0000b800001e7ab9 */ /* 0x000fe20000000a00 */
[----:B------:R-:W-:-:S02]  /*cc10*/  UIADD3 UR16, UP1, UR6, UR18, URZ ;  /* 0x0000001206107290 */ /* 0x000fc4000ff3e03f */
[----:B------:R-:W-:Y:S02]  /*cc20*/  UIMAD UR6, UR23, UR30, URZ ;  /* 0x0000001e170672a4 */ /* 0x000fe4000f8e023f */
[----:B------:R-:W-:Y:S01]  /*cc30*/  PLOP3.LUT P1, PT, PT, PT, UP0, 0x80, 0x0 ;  /* 0x000000000000781c */ /* 0x000fe20003f2f008 */
[----:B------:R-:W-:Y:S02]  /*cc40*/  UIMAD.WIDE.U32 UR10, UR29, UR30, UR10 ;  /* 0x0000001e1d0a72a5 */ /* 0x000fe4000f8e000a */
[----:B------:R-:W-:Y:S01]  /*cc50*/  UIMAD UR21, UR29, UR31, UR6 ;  /* 0x0000001f1d1572a4 */ /* 0x000fe2000f8e0206 */
[----:B------:R-:W-:Y:S01]  /*cc60*/  ELECT P0, URZ, PT ;  /* 0x00000000003f782f */ /* 0x000fe20003800000 */
[----:B------:R-:W-:Y:S02]  /*cc70*/  ULEA.HI.X.SX32 UR20, UR18, UR20, 0x1, UP1 ;  /* 0x0000001412147291 */ /* 0x000fe400088f0e3f */
[----:B------:R-:W-:Y:S02]  /*cc80*/  USHF.R.S32.HI UR22, URZ, 0x7, UR22 ;  /* 0x000000073f167899 */ /* 0x000fe40008011416 */
[----:B------:R-:W-:-:S04]  /*cc90*/  UIADD3 UR32, UR11, UR21, URZ ;  /* 0x000000150b207290 */ /* 0x000fc8000fffe03f */
[----:B------:R-:W-:Y:S08]  /*cca0*/  @P1 BRA `(.L_x_3267) ;  /* 0x0000000400881947 */ /* 0x000ff00003800000 */
        /* <DEDUP_REMOVED lines=18> */
.L_x_3270:
[----:B------:R-:W2:Y:S04]  /*cdd0*/  LDG.E.STRONG.GPU R4, desc[UR38][R2.64] ;  /* 0x0000002602047981 */ /* 0x000ea8000c1ef900 */
[----:B--2---:R-:W-:Y:S01]  /*cde0*/  CCTL.IVALL ;  /* 0x00000000ff00798f */ /* 0x004fe20002000000 */
[----:B------:R-:W-:Y:S05]  /*cdf0*/  YIELD ;  /* 0x0000000000007946 */ /* 0x000fea0003800000 */
[----:B------:R-:W-:-:S13]  /*ce00*/  ISETP.NE.AND P1, PT, R4, R5, PT ;  /* 0x000000050400720c */ /* 0x000fda0003f25270 */
[----:B------:R-:W-:Y:S05]  /*ce10*/  @P1 BRA `(.L_x_3270) ;  /* 0xfffffffc00ec1947 */ /* 0x000fea000383ffff */
.L_x_3269:
[----:B------:R-:W-:Y:S05]  /*ce20*/  BSYNC B0 ;  /* 0x0000000000007941 */ /* 0x000fea0003800000 */
.L_x_3268:
[----:B------:R-:W-:-:S03]  /*ce30*/  UMOV UR6, 0xffffffff ;  /* 0xffffffff00067882 */ /* 0x000fc60000000000 */
[----:B------:R-:W-:Y:S05]  /*ce40*/  BRA.DIV UR6, `(.L_x_3271) ;  /* 0x0000003a06007947 */ /* 0x000fea000b800000 */
[----:B------:R-:W-:Y:S01]  /*ce50*/  NOP ;  /* 0x0000000000007918 */ /* 0x000fe20000000000 */
.L_x_3346:
        /* <DEDUP_REMOVED lines=22> */
.L_x_3273:
[----:B------:R-:W-:Y:S05]  /*cfc0*/  BSYNC B0 ;  /* 0x0000000000007941 */ /* 0x000fea0003800000 */
.L_x_3272:
        /* <DEDUP_REMOVED lines=9> */
[----:B------:R-:W-:Y:S02]  /*d060*/  UIADD3 UR24, UP0, UR6, UR10, URZ ;  /* 0x0000000a06187290 */ /* 0x000fe4000ff1e03f */
[----:B-1----:R-:W-:Y:S02]  /*d070*/  ULEA UR23, UR23, UR7, 0x18 ;  /* 0x0000000717177291 */ /* 0x002fe4000f8ec03f */
[----:B------:R-:W-:Y:S02]  /*d080*/  ULEA.HI.X.SX32 UR7, UR6, UR32, 0x1, UP0 ;  /* 0x0000002006077291 */ /* 0x000fe400080f0e3f */
        /* <DEDUP_REMOVED lines=8> */
.L_x_3275:
[----:B------:R-:W-:Y:S05]  /*d110*/  BSYNC B0 ;  /* 0x0000000000007941 */ /* 0x000fea0003800000 */
.L_x_3274:
[----:B------:R-:W-:Y:S06]  /*d120*/  BAR.ARV 0xa, 0xa0 ;  /* 0x0282800000007b1d */ /* 0x000fec0000002000 */
[----:B------:R-:W-:Y:S04]  /*d130*/  BSSY B0, `(.L_x_3276) ;  /* 0x0000003000007945 */ /* 0x000fe80003800000 */
[----:B------:R-:W-:Y:S05]  /*d140*/  @!P0 BRA `(.L_x_3277) ;  /* 0x0000000000048947 */ /* 0x000fea0003800000 */
[----:B------:R-:W-:-:S04]  /*d150*/  DEPBAR.LE SB0, 0x0 ;  /* 0x000080000000791a */ /* 0x000fc80000000000 */
.L_x_3277:
[----:B------:R-:W-:Y:S05]  /*d160*/  BSYNC B0 ;  /* 0x0000000000007941 */ /* 0x000fea0003800000 */
.L_x_3276:
        /* <DEDUP_REMOVED lines=19> */
.L_x_3279:
[----:B------:R-:W-:Y:S05]  /*d2a0*/  BSYNC B0 ;  /* 0x0000000000007941 */ /* 0x000fea0003800000 */
.L_x_3278:
[----:B------:R-:W-:Y:S01]  /*d2b0*/  UIADD3 UR7, UR13, 0x1, URZ ;  /* 0x000000010d077890 */ /* 0x000fe2000fffe03f */
[----:B------:R-:W-:Y:S11]  /*d2c0*/  BRA `(.L_x_3280) ;  /* 0x0000000000047947 */ /* 0x000ff60003800000 */
.L_x_3267:
[----:B------:R-:W-:-:S05]  /*d2d0*/  UMOV UR7, UR13 ;  /* 0x0000000d00077c82 */ /* 0x000fca0008000000 */
.L_x_3280:
[----:B------:R-:W-:-:S04]  /*d2e0*/  UIADD3 UR6, UR13, 0x1, URZ ;  /* 0x000000010d067890 */ /* 0x000fc8000fffe03f */
[----:B------:R-:W-:-:S06]  /*d2f0*/  UISETP.NE.AND UP0, UPT, UR12, UR6, UPT ;  /* 0x000000060c00728c */ /* 0x000fcc000bf05270 */
[----:B------:R-:W-:-:S13]  /*d300*/  PLOP3.LUT P1, PT, PT, PT, UP0, 0x80, 0x0 ;  /* 0x000000000000781c */ /* 0x000fda0003f2f008 */
[----:B------:R-:W-:Y:S05]  /*d310*/  @!P1 BRA `(.L_x_3190) ;  /* 0x0000003000449947 */ /* 0x000fea0003800000 */
[----:B------:R-:W-:Y:S01]  /*d320*/  UMOV UR18, UR8 ;  /* 0x0000000800127c82 */ /* 0x000fe20008000000 */
[----:B------:R-:W-:Y:S01]  /*d330*/  UMOV UR19, UR17 ;  /* 0x0000001100137c82 */ /* 0x000fe20008000000 */
[----:B------:R-:W-:Y:S01]  /*d340*/  ULDC.64 UR24, c[0x0][0x2c0] ;  /* 0x0000b00000187ab9 */ /* 0x000fe20000000a00 */
[----:B------:R-:W-:Y:S01]  /*d350*/  UIMAD.WIDE.U32 UR18, UR29, UR30, UR18 ;  /* 0x0000001e1d1272a5 */ /* 0x000fe2000f8e0012 */
[----:B------:R-:W-:Y:S01]  /*d360*/  UMOV UR23, UR7 ;  /* 0x0000000700177c82 */ /* 0x000fe20008000000 */
[----:B------:R-:W-:Y:S02]  /*d370*/  UMOV UR6, URZ ;  /* 0x0000003f00067c82 */ /* 0x000fe40008000000 */
[----:B------:R-:W-:-:S04]  /*d380*/  UIADD3 UR27, UP0, UR4, UR18, URZ ;  /* 0x00000012041b7290 */ /* 0x000fc8000ff1e03f */
[----:B------:R-:W-:Y:S02]  /*d390*/  UIADD3.X UR18, UR5, UR21, UR19, UP0, !UPT ;  /* 0x0000001505127290 */ /* 0x000fe400087fe413 */
[----:B------:R-:W-:-:S04]  /*d3a0*/  ULEA UR26, UP0, UR27, UR24, 0x2 ;  /* 0x000000181b1a7291 */ /* 0x000fc8000f80103f */
[----:B------:R-:W-:Y:S02]  /*d3b0*/  ULEA.HI.X UR27, UR27, UR25, UR18, 0x2, UP0 ;  /* 0x000000191b1b7291 */ /* 0x000fe400080f1412 */
[----:B------:R-:W-:-:S04]  /*d3c0*/  UIADD3 UR26, UP0, UR26, 0x3000, URZ ;  /* 0x000030001a1a7890 */ /* 0x000fc8000ff1e03f */
[----:B------:R-:W-:-:S12]  /*d3d0*/  UIADD3.X UR27, URZ, UR27, URZ, UP0, !UPT ;  /* 0x0000001b3f1b7290 */ /* 0x000fd800087fe43f */
.L_x_3305:
        /* <DEDUP_REMOVED lines=18> */
.L_x_3283:
[----:B------:R-:W2:Y:S04]  /*d500*/  LDG.E.STRONG.GPU R4, desc[UR38][R2.64] ;  /* 0x0000002602047981 */ /* 0x000ea8000c1ef900 */
[----:B--2---:R-:W-:Y:S01]  /*d510*/  CCTL.IVALL ;  /* 0x00000000ff00798f */ /* 0x004fe20002000000 */
[----:B------:R-:W-:Y:S05]  /*d520*/  YIELD ;  /* 0x0000000000007946 */ /* 0x000fea0003800000 */
[----:B------:R-:W-:-:S13]  /*d530*/  ISETP.NE.AND P1, PT, R4, R5, PT ;  /* 0x000000050400720c */ /* 0x000fda0003f25270 */
[----:B------:R-:W-:Y:S05]  /*d540*/  @P1 BRA `(.L_x_3283) ;  /* 0xfffffffc00ec1947 */ /* 0x000fea000383ffff */
.L_x_3282:
[----:B------:R-:W-:Y:S05]  /*d550*/  BSYNC B0 ;  /* 0x0000000000007941 */ /* 0x000fea0003800000 */
.L_x_3281:
[----:B------:R-:W-:-:S03]  /*d560*/  UMOV UR24, 0xffffffff ;  /* 0xffffffff00187882 */ /* 0x000fc60000000000 */
[----:B------:R-:W-:Y:S05]  /*d570*/  BRA.DIV UR24, `(.L_x_3284) ;  /* 0x0000003218507947 */ /* 0x000fea000b800000 */
[----:B------:R-:W-:Y:S01]  /*d580*/  NOP ;  /* 0x0000000000007918 */ /* 0x000fe20000000000 */
.L_x_3349:
        /* <DEDUP_REMOVED lines=17> */
[----:B------:R1:W-:Y:S02]  /*d6a0*/  UBLKRED.G.S.ADD.F32.RN [UR24], [UR33], UR31, desc[UR40] ;  /* 0x00002818210073bb */ /* 0x0003e400080a141f */
[----:B-1----:R0:W-:Y:S02]  /*d6b0*/  UTMACMDFLUSH ;  /* 0x00000000000079b7 */ /* 0x0021e40000000000 */
.L_x_3286:
[----:B------:R-:W-:Y:S05]  /*d6c0*/  BSYNC B0 ;  /* 0x0000000000007941 */ /* 0x000fea0003800000 */
.L_x_3285:
        /* <DEDUP_REMOVED lines=15> */
.L_x_3288:
[----:B------:R-:W-:Y:S05]  /*d7c0*/  BSYNC B0 ;  /* 0x0000000000007941 */ /* 0x000fea0003800000 */
.L_x_3287:
[----:B------:R-:W-:Y:S06]  /*d7d0*/  BAR.ARV 0xa, 0xa0 ;  /* 0x0282800000007b1d */ /* 0x000fec0000002000 */
[----:B------:R-:W-:Y:S04]  /*d7e0*/  BSSY B0, `(.L_x_3289) ;  /* 0x0000003000007945 */ /* 0x000fe80003800000 */
[----:B------:R-:W-:Y:S05]  /*d7f0*/  @!P0 BRA `(.L_x_3290) ;  /* 0x0000000000048947 */ /* 0x000fea0003800000 */
[----:B------:R-:W-:-:S04]  /*d800*/  DEPBAR.LE SB0, 0x0 ;  /* 0x000080000000791a */ /* 0x000fc80000000000 */
.L_x_3290:
[----:B------:R-:W-:Y:S05]  /*d810*/  BSYNC B0 ;  /* 0x0000000000007941 */ /* 0x000fea0003800000 */
.L_x_3289:
        /* <DEDUP_REMOVED lines=19> */
.L_x_3292:
[----:B------:R-:W-:Y:S05]  /*d950*/  BSYNC B0 ;  /* 0x0000000000007941 */ /* 0x000fea0003800000 */
.L_x_3291:
        /* <DEDUP_REMOVED lines=16> */
.L_x_3295:
[----:B------:R-:W2:Y:S04]  /*da60*/  LDG.E.STRONG.GPU R4, desc[UR38][R2.64] ;  /* 0x0000002602047981 */ /* 0x000ea8000c1ef900 */
[----:B--2---:R-:W-:Y:S01]  /*da70*/  CCTL.IVALL ;  /* 0x00000000ff00798f */ /* 0x004fe20002000000 */
[----:B------:R-:W-:Y:S05]  /*da80*/  YIELD ;  /* 0x0000000000007946 */ /* 0x000fea0003800000 */
[----:B------:R-:W-:-:S13]  /*da90*/  ISETP.NE.AND P1, PT, R4, R5, PT ;  /* 0x000000050400720c */ /* 0x000fda0003f25270 */
[----:B------:R-:W-:Y:S05]  /*daa0*/  @P1 BRA `(.L_x_3295) ;  /* 0xfffffffc00ec1947 */ /* 0x000fea000383ffff */
.L_x_3294:
[----:B------:R-:W-:Y:S05]  /*dab0*/  BSYNC B0 ;  /* 0x0000000000007941 */ /* 0x000fea0003800000 */
.L_x_3293:
[----:B------:R-:W-:-:S03]  /*dac0*/  UMOV UR18, 0xffffffff ;  /* 0xffffffff00127882 */ /* 0x000fc60000000000 */
[----:B------:R-:W-:Y:S05]  /*dad0*/  BRA.DIV UR18, `(.L_x_3296) ;  /* 0x0000002e12147947 */ /* 0x000fea000b800000 */
[----:B------:R-:W-:Y:S01]  /*dae0*/  NOP ;  /* 0x0000000000007918 */ /* 0x000fe20000000000 */
.L_x_3352:
        /* <DEDUP_REMOVED lines=15> */
.L_x_3298:
[----:B------:R-:W-:Y:S05]  /*dbe0*/  BSYNC B0 ;  /* 0x0000000000007941 */ /* 0x000fea0003800000 */
.L_x_3297:
        /* <DEDUP_REMOVED lines=15> */
.L_x_3300:
[----:B------:R-:W-:Y:S05]  /*dce0*/  BSYNC B0 ;  /* 0x0000000000007941 */ /* 0x000fea0003800000 */
.L_x_3299:
[----:B------:R-:W-:Y:S06]  /*dcf0*/  BAR.ARV 0xa, 0xa0 ;  /* 0x0282800000007b1d */ /* 0x000fec0000002000 */
[----:B------:R-:W-:Y:S04]  /*dd00*/  BSSY B0, `(.L_x_3301) ;  /* 0x0000003000007945 */ /* 0x000fe80003800000 */
[----:B------:R-:W-:Y:S05]  /*dd10*/  @!P0 BRA `(.L_x_3302) ;  /* 0x0000000000048947 */ /* 0x000fea0003800000 */
[----:B------:R-:W-:-:S04]  /*dd20*/  DEPBAR.LE SB0, 0x0 ;  /* 0x000080000000791a */ /* 0x000fc80000000000 */
.L_x_3302:
[----:B------:R-:W-:Y:S05]  /*dd30*/  BSYNC B0 ;  /* 0x0000000000007941 */ /* 0x000fea0003800000 */
.L_x_3301:
        /* <DEDUP_REMOVED lines=19> */
.L_x_3304:
[----:B------:R-:W-:Y:S05]  /*de70*/  BSYNC B0 ;  /* 0x0000000000007941 */ /* 0x000fea0003800000 */
.L_x_3303:
[----:B------:R-:W-:Y:S02]  /*de80*/  UIADD3 UR7, UR7, 0x2, URZ ;  /* 0x0000000207077890 */ /* 0x000fe4000fffe03f */
[----:B------:R-:W-:Y:S02]  /*de90*/  UIADD3 UR6, UR6, 0x3000, URZ ;  /* 0x0000300006067890 */ /* 0x000fe4000fffe03f */
[----:B------:R-:W-:-:S06]  /*dea0*/  UISETP.GE.AND UP0, UPT, UR7, UR12, UPT ;  /* 0x0000000c0700728c */ /* 0x000fcc000bf06270 */
[----:B------:R-:W-:-:S13]  /*deb0*/  PLOP3.LUT P1, PT, PT, PT, UP0, 0x80, 0x0 ;  /* 0x000000000000781c */ /* 0x000fda0003f2f008 */
[----:B------:R-:W-:Y:S05]  /*dec0*/  @!P1 BRA `(.L_x_3305) ;  /* 0xfffffff400449947 */ /* 0x000fea000383ffff */
[----:B------:R-:W-:Y:S05]  /*ded0*/  BRA `(.L_x_3190) ;  /* 0x0000002400547947 */ /* 0x000fea0003800000 */
.L_x_3258:
[----:B------:R-:W1:Y:S01]  /*dee0*/  LDC R5, c[0x0][0x8d0] ;  /* 0x00023400ff057b82 */ /* 0x000e620000000800 */
[----:B------:R-:W2:Y:S01]  /*def0*/  S2R R3, SR_CTAID.X ;  /* 0x0000000000037919 */ /* 0x000ea20000002500 */
[----:B------:R-:W-:Y:S01]  /*df00*/  ULDC UR4, c[0x0][0x8e8] ;  /* 0x00023a0000047ab9 */ /* 0x000fe20000000800 */
[----:B-1----:R-:W-:Y:S02]  /*df10*/  ISETP.NE.AND P0, PT, R5, 0x1, PT ;  /* 0x000000010500780c */ /* 0x002fe40003f05270 */
[----:B--2---:R-:W-:-:S11]  /*df20*/  MOV R2, R3 ;  /* 0x0000000300027202 */ /* 0x004fd60000000f00 */
[----:B------:R-:W1:Y:S08]  /*df30*/  @P0 LDC R0, c[0x0][0x8d4] ;  /* 0x00023500ff000b82 */ /* 0x000e700000000800 */
[----:B------:R-:W2:Y:S01]  /*df40*/  @P0 LDC R7, c[0x0][0x8d8] ;  /* 0x00023600ff070b82 */ /* 0x000ea20000000800 */
[----:B-1----:R-:W-:-:S05]  /*df50*/  @P0 IMAD.HI.U32 R0, R3, R0, RZ ;  /* 0x0000000003000227 */ /* 0x002fca00078e00ff */
[----:B--2---:R-:W-:-:S04]  /*df60*/  @P0 SHF.R.U32.HI R2, RZ, R7, R0 ;  /* 0x00000007ff020219 */ /* 0x004fc80000011600 */
[----:B------:R-:W-:Y:S01]  /*df70*/  ISETP.GE.AND P0, PT, R2, UR4, PT ;  /* 0x0000000402007c0c */ /* 0x000fe2000bf06270 */
[----:B------:R-:W-:-:S04]  /*df80*/  IMAD.MOV R0, RZ, RZ, -R2 ;  /* 0x000000ffff007224 */ /* 0x000fc800078e0a02 */
[----:B------:R-:W-:-:S08]  /*df90*/  IMAD R5, R5, R0, R3 ;  /* 0x0000000005057224 */ /* 0x000fd000078e0203 */
[----:B------:R-:W-:Y:S05]  /*dfa0*/  @!P0 BRA `(.L_x_3306) ;  /* 0x0000000000208947 */ /* 0x000fea0003800000 */
[----:B------:R-:W1:Y:S01]  /*dfb0*/  LDC R3, c[0x0][0x8dc] ;  /* 0x00023700ff037b82 */ /* 0x000e620000000800 */
[----:B------:R-:W-:Y:S01]  /*dfc0*/  IMAD.MOV.U32 R0, RZ, RZ, R5 ;  /* 0x000000ffff007224 */ /* 0x000fe200078e0005 */
[----:B-1----:R-:W-:-:S13]  /*dfd0*/  ISETP.NE.AND P0, PT, R3, 0x1, PT ;  /* 0x000000010300780c */ /* 0x002fda0003f05270 */
[----:B------:R-:W1:Y:S02]  /*dfe0*/  @P0 LDC.64 R6, c[0x0][0x8e0] ;  /* 0x00023800ff060b82 */ /* 0x000e640000000a00 */
[----:B-1----:R-:W-:-:S05]  /*dff0*/  @P0 IMAD.HI.U32 R4, R5, R6, RZ ;  /* 0x0000000605040227 */ /* 0x002fca00078e00ff */
[----:B------:R-:W-:-:S05]  /*e000*/  @P0 SHF.R.U32.HI R0, RZ, R7, R4 ;  /* 0x00000007ff000219 */ /* 0x000fca0000011604 */
[----:B------:R-:W-:Y:S01]  /*e010*/  IMAD R3, R0, R3, RZ ;  /* 0x0000000300037224 */ /* 0x000fe200078e02ff */
[----:B------:R-:W-:Y:S06]  /*e020*/  BRA `(.L_x_3307) ;  /* 0x00000000001c7947 */ /* 0x000fec0003800000 */
.L_x_3306:
[----:B------:R-:W1:Y:S01]  /*e030*/  LDC R3, c[0x0][0x8c4] ;  /* 0x00023100ff037b82 */ /* 0x000e620000000800 */
[----:B------:R-:W-:Y:S02]  /*e040*/  MOV R0, R5 ;  /* 0x0000000500007202 */ /* 0x000fe40000000f00 */
[----:B-1----:R-:W-:-:S13]  /*e050*/  ISETP.NE.AND P0, PT, R3, 0x1, PT ;  /* 0x000000010300780c */ /* 0x002fda0003f05270 */
[----:B------:R-:W1:Y:S02]  /*e060*/  @P0 LDC.64 R6, c[0x0][0x8c8] ;  /* 0x00023200ff060b82 */ /* 0x000e640000000a00 */
[----:B-1----:R-:W-:-:S05]  /*e070*/  @P0 IMAD.HI.U32 R4, R5, R6, RZ ;  /* 0x0000000605040227 */ /* 0x002fca00078e00ff */
[----:B------:R-:W-:-:S05]  /*e080*/  @P0 SHF.R.U32.HI R0, RZ, R7, R4 ;  /* 0x00000007ff000219 */ /* 0x000fca0000011604 */
[----:B------:R-:W-:-:S07]  /*e090*/  IMAD R3, R0, R3, RZ ;  /* 0x0000000300037224 */ /* 0x000fce00078e02ff */
.L_x_3307:
[----:B------:R-:W1:Y:S01]  /*e0a0*/  LDC R8, c[0x0][0x8b8] ;  /* 0x00022e00ff087b82 */ /* 0x000e620000000800 */
[----:B------:R-:W-:Y:S01]  /*e0b0*/  IMAD.IADD R3, R5, 0x1, -R3 ;  /* 0x0000000105037824 */ /* 0x000fe200078e0a03 */
[----:B------:R-:W-:-:S06]  /*e0c0*/  ULDC.64 UR6, c[0x0][0x8f8] ;  /* 0x00023e0000067ab9 */ /* 0x000fcc0000000a00 */
[----:B------:R-:W2:Y:S01]  /*e0d0*/  LDC R4, c[0x0][0x8c4] ;  /* 0x00023100ff047b82 */ /* 0x000ea20000000800 */
[C---:B-1----:R-:W-:Y:S02]  /*e0e0*/  ISETP.NE.AND P0, PT, R8.reuse, 0x1, PT ;  /* 0x000000010800780c */ /* 0x042fe40003f05270 */
[----:B------:R-:W-:Y:S01]  /*e0f0*/  R2UR UR20, R8 ;  /* 0x00000000081472ca */ /* 0x000fe200000e0000 */
[----:B--2---:R-:W-:-:S04]  /*e100*/  IMAD R3, R2, R4, R3 ;  /* 0x0000000402037224 */ /* 0x004fc800078e0203 */
[----:B------:R-:W-:-:S06]  /*e110*/  IMAD.MOV.U32 R13, RZ, RZ, R3 ;  /* 0x000000ffff0d7224 */ /* 0x000fcc00078e0003 */
[----:B------:R-:W1:Y:S01]  /*e120*/  @P0 LDC R6, c[0x0][0x8bc] ;  /* 0x00022f00ff060b82 */ /* 0x000e620000000800 */
[----:B------:R-:W-:-:S07]  /*e130*/  R2UR UR5, R3 ;  /* 0x00000000030572ca */ /* 0x000fce00000e0000 */
[----:B------:R-:W2:Y:S01]  /*e140*/  @P0 LDC R7, c[0x0][0x8c0] ;  /* 0x00023000ff070b82 */ /* 0x000ea20000000800 */
[----:B-1----:R-:W-:-:S05]  /*e150*/  @P0 IMAD.HI.U32 R2, R3, R6, RZ ;  /* 0x0000000603020227 */ /* 0x002fca00078e00ff */
[----:B--2---:R-:W-:Y:S02]  /*e160*/  @P0 SHF.R.U32.HI R13, RZ, R7, R2 ;  /* 0x00000007ff0d0219 */ /* 0x004fe40000011602 */
[----:B------:R-:W-:Y:S02]  /*e170*/  ISETP.NE.U32.AND P0, PT, RZ, UR6, PT ;  /* 0x00000006ff007c0c */ /* 0x000fe4000bf05070 */
[----:B------:R-:W-:Y:S02]  /*e180*/  IADD3 R2, -R13, RZ, RZ ;  /* 0x000000ff0d027210 */ /* 0x000fe40007ffe1ff */
[----:B------:R-:W-:Y:S02]  /*e190*/  ISETP.NE.AND.EX P0, PT, RZ, UR7, PT, P0 ;  /* 0x00000007ff007c0c */ /* 0x000fe4000bf05300 */
[----:B------:R-:W-:-:S13]  /*e1a0*/  R2UR UR4, R2 ;  /* 0x00000000020472ca */ /* 0x000fda00000e0000 */
[----:B------:R-:W-:Y:S01]  /*e1b0*/  UIMAD UR20, UR20, UR4, UR5 ;  /* 0x00000004141472a4 */ /* 0x000fe2000f8e0205 */
[----:B------:R-:W-:Y:S11]  /*e1c0*/  @!P0 BRA `(.L_x_3308) ;  /* 0x0000000000108947 */ /* 0x000ff60003800000 */
[----:B------:R-:W1:Y:S02]  /*e1d0*/  LDC.64 R2, c[0x0][0x8f8] ;  /* 0x00023e00ff027b82 */ /* 0x000e640000000a00 */
[----:B-1----:R-:W-:-:S05]  /*e1e0*/  IMAD.WIDE R2, R13, 0x4, R2 ;  /* 0x000000040d027825 */ /* 0x002fca00078e0202 */
[----:B------:R2:W5:Y:S01]  /*e1f0*/  LDG.E R4, desc[UR38][R2.64] ;  /* 0x0000002602047981 */ /* 0x000562000c1e1900 */
[----:B------:R-:W-:Y:S05]  /*e200*/  BRA `(.L_x_3309) ;  /* 0x00000000002c7947 */ /* 0x000fea0003800000 */
.L_x_3308:
        /* <DEDUP_REMOVED lines=8> */
[----:B--2---:R-:W-:Y:S01]  /*e290*/  IMAD.IADD R4, R5, 0x1, -R4 ;  /* 0x0000000105047824 */ /* 0x004fe200078e0a04 */
[----:B------:R-:W-:Y:S06]  /*e2a0*/  BRA `(.L_x_3309) ;  /* 0x0000000000047947 */ /* 0x000fec0003800000 */
.L_x_3310:
[----:B------:R-:W1:Y:S02]  /*e2b0*/  LDC R4, c[0x0][0x8ec] ;  /* 0x00023b00ff047b82 */ /* 0x000e640000000800 */
.L_x_3309:
[----:B-1---5:R-:W-:Y:S01]  /*e2c0*/  VIADD R4, R4, 0x7f ;  /* 0x0000007f04047836 */ /* 0x022fe20000000000 */
[----:B------:R-:W-:Y:S01]  /*e2d0*/  LOP3.LUT R12, R0, 0x1ffffff, RZ, 0x3c, !PT ;  /* 0x01ffffff000c7812 */ /* 0x000fe200078e3cff */
[----:B------:R-:W-:Y:S02]  /*e2e0*/  IMAD.MOV.U32 R10, RZ, RZ, 0x1 ;  /* 0x00000001ff0a7424 */ /* 0x000fe400078e00ff */
[----:B--2---:R-:W-:Y:S01]  /*e2f0*/  IMAD.MOV.U32 R2, RZ, RZ, RZ ;  /* 0x000000ffff027224 */ /* 0x004fe200078e00ff */
[----:B------:R-:W-:-:S04]  /*e300*/  SHF.R.S32.HI R3, RZ, 0x1f, R4 ;  /* 0x0000001fff037819 */ /* 0x000fc80000011404 */
[----:B------:R-:W-:-:S04]  /*e310*/  LEA.HI R3, R3, R4, RZ, 0x7 ;  /* 0x0000000403037211 */ /* 0x000fc800078f38ff */
[----:B------:R-:W-:-:S04]  /*e320*/  SHF.R.S32.HI R3, RZ, 0x7, R3 ;  /* 0x00000007ff037819 */ /* 0x000fc80000011403 */
[C---:B------:R-:W-:Y:S02]  /*e330*/  ISETP.GT.AND P0, PT, R3.reuse, R0, PT ;  /* 0x000000000300720c */ /* 0x040fe40003f04270 */
[----:B------:R-:W-:Y:S02]  /*e340*/  IADD3 R12, R3, R12, RZ ;  /* 0x0000000c030c7210 */ /* 0x000fe40007ffe0ff */
[----:B------:R-:W-:-:S04]  /*e350*/  SEL R13, R13, 0xffffffff, P0 ;  /* 0xffffffff0d0d7807 */ /* 0x000fc80000000000 */
[----:B------:R-:W-:-:S13]  /*e360*/  ISETP.GE.AND P0, PT, R13, RZ, PT ;  /* 0x000000ff0d00720c */ /* 0x000fda0003f06270 */
[----:B------:R-:W-:Y:S05]  /*e370*/  @!P0 BRA `(.L_x_3311) ;  /* 0x0000001c00988947 */ /* 0x000fea0003800000 */
[----:B------:R-:W1:Y:S08]  /*e380*/  LDC.64 R8, c[0x0][0x770] ;  /* 0x0001dc00ff087b82 */ /* 0x000e700000000a00 */
[----:B------:R-:W2:Y:S08]  /*e390*/  LDC.64 R6, c[0x0][0x780] ;  /* 0x0001e000ff067b82 */ /* 0x000eb00000000a00 */
[----:B------:R-:W3:Y:S01]  /*e3a0*/  LDC.64 R4, c[0x0][0x770] ;  /* 0x0001dc00ff047b82 */ /* 0x000ee20000000a00 */
[----:B-1----:R-:W-:-:S07]  /*e3b0*/  ISETP.NE.U32.AND P0, PT, R8, RZ, PT ;  /* 0x000000ff0800720c */ /* 0x002fce0003f05070 */
[----:B------:R-:W1:Y:S01]  /*e3c0*/  LDC.64 R2, c[0x0][0x778] ;  /* 0x0001de00ff027b82 */ /* 0x000e620000000a00 */
[----:B------:R-:W-:Y:S02]  /*e3d0*/  ISETP.NE.AND.EX P0, PT, R9, RZ, PT, P0 ;  /* 0x000000ff0900720c */ /* 0x000fe40003f05300 */
[----:B--2---:R-:W-:-:S05]  /*e3e0*/  ISETP.NE.U32.AND P1, PT, R6, RZ, PT ;  /* 0x000000ff0600720c */ /* 0x004fca0003f25070 */
[----:B------:R-:W2:Y:S01]  /*e3f0*/  LDC.64 R16, c[0x0][0x778] ;  /* 0x0001de00ff107b82 */ /* 0x000ea20000000a00 */
[----:B------:R-:W-:Y:S01]  /*e400*/  ISETP.NE.AND.EX P1, PT, R7, RZ, PT, P1 ;  /* 0x000000ff0700720c */ /* 0x000fe20003f25310 */
[----:B---3--:R-:W-:-:S04]  /*e410*/  IMAD.WIDE R4, R13, 0x4, R4 ;  /* 0x000000040d047825 */ /* 0x008fc800078e0204 */
[----:B------:R-:W-:Y:S01]  /*e420*/  VOTEU.ANY UP0, P0 ;  /* 0x00000000003f7886 */ /* 0x000fe20000000100 */
[----:B------:R-:W-:Y:S01]  /*e430*/  PLOP3.LUT P2, PT, PT, PT, UP0, 0x80, 0x0 ;  /* 0x000000000000781c */ /* 0x000fe20003f4f008 */
[----:B------:R-:W3:Y:S08]  /*e440*/  LDC R0, c[0x0][0x280] ;  /* 0x0000a000ff007b82 */ /* 0x000ef00000000800 */
[----:B------:R-:W4:Y:S04]  /*e450*/  @P1 LDC.64 R6, c[0x0][0x780] ;  /* 0x0001e000ff061b82 */ /* 0x000f280000000a00 */
[----:B------:R-:W3:Y:S01]  /*e460*/  @P2 LDG.E R14, desc[UR38][R4.64] ;  /* 0x00000026040e2981 */ /* 0x000ee2000c1e1900 */
[----:B-1----:R-:W-:-:S02]  /*e470*/  ISETP.NE.U32.AND P0, PT, R2, RZ, PT ;  /* 0x000000ff0200720c */ /* 0x002fc40003f05070 */
[----:B------:R-:W-:Y:S01]  /*e480*/  MOV R11, RZ ;  /* 0x000000ff000b7202 */ /* 0x000fe20000000f00 */
[----:B------:R1:W5:Y:S01]  /*e490*/  @P2 LDG.E R15, desc[UR38][R4.64] ;  /* 0x00000026040f2981 */ /* 0x000362000c1e1900 */
[----:B------:R-:W-:Y:S01]  /*e4a0*/  ISETP.NE.AND.EX P0, PT, R3, RZ, PT, P0 ;  /* 0x000000ff0300720c */ /* 0x000fe20003f05300 */
[----:B--2---:R-:W-:-:S12]  /*e4b0*/  IMAD.WIDE R2, R13, 0x4, R16 ;  /* 0x000000040d027825 */ /* 0x004fd800078e0210 */
[----:B------:R1:W5:Y:S01]  /*e4c0*/  @P0 LDG.E R11, desc[UR38][R2.64] ;  /* 0x00000026020b0981 */ /* 0x000362000c1e1900 */
[----:B----4-:R-:W-:-:S05]  /*e4d0*/  @P1 IMAD.WIDE R6, R13, 0x4, R6 ;  /* 0x000000040d061825 */ /* 0x010fca00078e0206 */
[----:B---3--:R1:W5:Y:S01]  /*e4e0*/  @P1 LDG.E R0, desc[UR38][R6.64] ;  /* 0x0000002606001981 */ /* 0x008362000c1e1900 */
[----:B------:R-:W-:-:S05]  /*e4f0*/  @P2 IMAD R14, R13, 0x60, R14 ;  /* 0x000000600d0e2824 */ /* 0x000fca00078e020e */
[----:B------:R-:W-:-:S13]  /*e500*/  @P2 R2UR UR4, R14 ;  /* 0x000000000e0422ca */ /* 0x000fda00000e0000 */
[----:B------:R-:W-:Y:S01]  /*e510*/  UIMAD.WIDE UR4, UR4, 0x2aaaaaab, URZ ;  /* 0x2aaaaaab040478a5 */ /* 0x000fe2000f8e023f */
[----:B-1----:R-:W-:Y:S11]  /*e520*/  @P1 BRA `(.L_x_3312) ;  /* 0x0000000000101947 */ /* 0x002ff60003800000 */
[----:B------:R-:W-:Y:S05]  /*e530*/  @!P2 BRA `(.L_x_3312) ;  /* 0x00000000000ca947 */ /* 0x000fea0003800000 */
[----:B------:R-:W2:Y:S04]  /*e540*/  LDG.E R7, desc[UR38][R4.64] ;  /* 0x0000002604077981 */ /* 0x000ea8000c1e1900 */
[----:B-----5:R-:W2:Y:S02]  /*e550*/  LDG.E R0, desc[UR38][R4.64+0x4] ;  /* 0x0000042604007981 */ /* 0x020ea4000c1e1900 */
[----:B--2---:R-:W-:-:S07]  /*e560*/  IMAD.IADD R0, R0, 0x1, -R7 ;  /* 0x0000000100007824 */ /* 0x004fce00078e0a07 */
.L_x_3312:
[----:B------:R-:W-:Y:S01]  /*e570*/  @UP0 USHF.R.U32.HI UR4, URZ, 0x1f, UR5 ;  /* 0x0000001f3f040899 */ /* 0x000fe20008011605 */
[----:B------:R-:W-:Y:S01]  /*e580*/  ULDC.64 UR8, c[0x0][0x788] ;  /* 0x0001e20000087ab9 */ /* 0x000fe20000000a00 */
[----:B------:R-:W-:Y:S01]  /*e590*/  UMOV UR6, URZ ;  /* 0x0000003f00067c82 */ /* 0x000fe20008000000 */
[----:B------:R-:W-:Y:S01]  /*e5a0*/  ISETP.NE.U32.AND P1, PT, RZ, UR8, PT ;  /* 0x00000008ff007c0c */ /* 0x000fe2000bf25070 */
[----:B------:R-:W-:Y:S01]  /*e5b0*/  @UP0 ULEA.HI.SX32 UR4, UR5, UR4, 0x1c ;  /* 0x0000000405040291 */ /* 0x000fe2000f8fe23f */
[----:B-----5:R-:W-:Y:S02]  /*e5c0*/  @P2 R2UR UR6, R15 ;  /* 0x000000000f0622ca */ /* 0x020fe400000e0000 */
[----:B------:R-:W-:Y:S01]  /*e5d0*/  ISETP.NE.AND.EX P1, PT, RZ, UR9, PT, P1 ;  /* 0x00000009ff007c0c */ /* 0x000fe2000bf25310 */
[----:B------:R-:W-:Y:S01]  /*e5e0*/  @UP0 UIMAD UR7, UR4, 0x60, URZ ;  /* 0x00000060040708a4 */ /* 0x000fe2000f8e023f */
[----:B------:R-:W-:Y:S02]  /*e5f0*/  ULDC UR9, c[0x0][0x290] ;  /* 0x0000a40000097ab9 */ /* 0x000fe40000000800 */
[----:B------:R-:W-:Y:S01]  /*e600*/  UMOV UR4, URZ ;  /* 0x0000003f00047c82 */ /* 0x000fe20008000000 */
[----:B------:R-:W-:Y:S01]  /*e610*/  @UP0 USHF.R.S32.HI UR8, URZ, 0x1f, UR7 ;  /* 0x0000001f3f080899 */ /* 0x000fe20008011407 */
[----:B------:R-:W-:Y:S01]  /*e620*/  IMAD.U32 R4, RZ, RZ, UR9 ;  /* 0x00000009ff047e24 */ /* 0x000fe2000f8e00ff */
[----:B------:R-:W-:Y:S01]  /*e630*/  UMOV UR5, URZ ;  /* 0x0000003f00057c82 */ /* 0x000fe20008000000 */
[----:B------:R-:W-:-:S04]  /*e640*/  @UP0 UMOV UR4, UR7 ;  /* 0x0000000700040c82 */ /* 0x000fc80008000000 */
[----:B------:R-:W-:Y:S01]  /*e650*/  @UP0 UMOV UR5, UR8 ;  /* 0x0000000800050c82 */ /* 0x000fe20008000000 */
[----:B------:R-:W-:Y:S05]  /*e660*/  @!P1 BRA `(.L_x_3313) ;  /* 0x0000000000109947 */ /* 0x000fea0003800000 */
[----:B------:R-:W1:Y:S02]  /*e670*/  LDC.64 R2, c[0x0][0x788] ;  /* 0x0001e200ff027b82 */ /* 0x000e640000000a00 */
[----:B-1----:R-:W-:-:S05]  /*e680*/  IMAD.WIDE R2, R13, 0x4, R2 ;  /* 0x000000040d027825 */ /* 0x002fca00078e0202 */
[----:B------:R1:W5:Y:S01]  /*e690*/  LDG.E R4, desc[UR38][R2.64] ;  /* 0x0000002602047981 */ /* 0x000362000c1e1900 */
[----:B------:R-:W-:Y:S05]  /*e6a0*/  BRA `(.L_x_3314) ;  /* 0x0000000000107947 */ /* 0x000fea0003800000 */
.L_x_3313:
[----:B------:R-:W-:Y:S05]  /*e6b0*/  @!P0 BRA `(.L_x_3314) ;  /* 0x00000000000c8947 */ /* 0x000fea0003800000 */
[----:B------:R-:W2:Y:S04]  /*e6c0*/  LDG.E R5, desc[UR38][R2.64] ;  /* 0x0000002602057981 */ /* 0x000ea8000c1e1900 */
[----:B------:R-:W2:Y:S02]  /*e6d0*/  LDG.E R4, desc[UR38][R2.64+0x4] ;  /* 0x0000042602047981 */ /* 0x000ea4000c1e1900 */
[----:B--2---:R-:W-:-:S07]  /*e6e0*/  IADD3 R4, -R5, R4, RZ ;  /* 0x0000000405047210 */ /* 0x004fce0007ffe1ff */
.L_x_3314:
[----:B-1----:R-:W-:Y:S01]  /*e6f0*/  IMAD R3, R12, 0x80, R0 ;  /* 0x000000800c037824 */ /* 0x002fe200078e0200 */
[----:B------:R-:W-:Y:S01]  /*e700*/  ULDC UR7, c[0x0][0x74c] ;  /* 0x0001d30000077ab9 */ /* 0x000fe20000000800 */
[----:B------:R-:W-:-:S03]  /*e710*/  VIADD R0, R0, 0x5f ;  /* 0x0000005f00007836 */ /* 0x000fc60000000000 */
[----:B-----5:R-:W-:Y:S01]  /*e720*/  IADD3 R3, R3, -UR7, -R4 ;  /* 0x8000000703037c10 */ /* 0x020fe2000fffe804 */
        /* <DEDUP_REMOVED lines=10> */
[----:B------:R-:W-:Y:S01]  /*e7d0*/  ISETP.NE.U32.AND P1, PT, R8, RZ, PT ;  /* 0x000000ff0800720c */ /* 0x000fe20003f25070 */
[----:B------:R-:W-:Y:S01]  /*e7e0*/  USHF.R.S32.HI UR7, URZ, 0x1f, UR20 ;  /* 0x0000001f3f077899 */ /* 0x000fe20008011414 */
[----:B------:R-:W-:Y:S01]  /*e7f0*/  SHF.R.S32.HI R2, RZ, 0x1f, R13 ;  /* 0x0000001fff027819 */ /* 0x000fe2000001140d */
[----:B------:R-:W-:Y:S01]  /*e800*/  ULDC.64 UR10, c[0x0][0x718] ;  /* 0x0001c600000a7ab9 */ /* 0x000fe20000000a00 */
[----:B------:R-:W-:Y:S01]  /*e810*/  ISETP.NE.AND.EX P1, PT, R9, RZ, PT, P1 ;  /* 0x000000ff0900720c */ /* 0x000fe20003f25310 */
[----:B------:R-:W-:Y:S01]  /*e820*/  UMOV UR8, UR4 ;  /* 0x0000000400087c82 */ /* 0x000fe20008000000 */
[----:B------:R-:W-:Y:S01]  /*e830*/  UMOV UR9, UR5 ;  /* 0x0000000500097c82 */ /* 0x000fe20008000000 */
[----:B------:R-:W-:Y:S01]  /*e840*/  R2UR UR21, R13 ;  /* 0x000000000d1572ca */ /* 0x000fe200000e0000 */
[----:B------:R-:W-:Y:S01]  /*e850*/  UIMAD.WIDE.U32 UR4, UR20, UR10, UR8 ;  /* 0x0000000a140472a5 */ /* 0x000fe2000f8e0008 */
[----:B------:R-:W-:Y:S01]  /*e860*/  SEL R2, R2, RZ, !P1 ;  /* 0x000000ff02027207 */ /* 0x000fe20004800000 */
[----:B------:R-:W-:Y:S01]  /*e870*/  UIMAD UR10, UR7, UR10, URZ ;  /* 0x0000000a070a72a4 */ /* 0x000fe2000f8e023f */
[----:B------:R-:W-:Y:S01]  /*e880*/  R2UR UR18, R12 ;  /* 0x000000000c1272ca */ /* 0x000fe200000e0000 */
[----:B------:R-:W-:Y:S01]  /*e890*/  ULDC.64 UR14, c[0x0][0x730] ;  /* 0x0001cc00000e7ab9 */ /* 0x000fe20000000a00 */
[----:B------:R-:W-:Y:S01]  /*e8a0*/  R2UR UR12, R2 ;  /* 0x00000000020c72ca */ /* 0x000fe200000e0000 */
[----:B------:R-:W-:Y:S01]  /*e8b0*/  UIMAD UR7, UR7, UR14, URZ ;  /* 0x0000000e070772a4 */ /* 0x000fe2000f8e023f */
[----:B------:R-:W-:Y:S01]  /*e8c0*/  R2UR UR19, R11 ;  /* 0x000000000b1372ca */ /* 0x000fe200000e0000 */
[----:B------:R-:W-:Y:S01]  /*e8d0*/  UIMAD UR10, UR20, UR11, UR10 ;  /* 0x0000000b140a72a4 */ /* 0x000fe2000f8e020a */
[----:B------:R-:W-:Y:S01]  /*e8e0*/  SEL R13, R13, RZ, !P0 ;  /* 0x000000ff0d0d7207 */ /* 0x000fe20004000000 */
[----:B------:R-:W-:Y:S01]  /*e8f0*/  UIMAD.WIDE.U32 UR8, UR20, UR14, UR8 ;  /* 0x0000000e140872a5 */ /* 0x000fe2000f8e0008 */
[----:B------:R-:W-:Y:S01]  /*e900*/  BSSY B0, `(.L_x_3311) ;  /* 0x000018d000007945 */ /* 0x000fe20003800000 */
[----:B------:R-:W-:Y:S01]  /*e910*/  ULDC UR11, c[0x0][0x2e8] ;  /* 0x0000ba00000b7ab9 */ /* 0x000fe20000000800 */
[----:B------:R-:W-:Y:S01]  /*e920*/  UIMAD UR7, UR20, UR15, UR7 ;  /* 0x0000000f140772a4 */ /* 0x000fe2000f8e0207 */
[----:B------:R-:W-:Y:S01]  /*e930*/  R2UR UR13, R13 ;  /* 0x000000000d0d72ca */ /* 0x000fe200000e0000 */
[----:B------:R-:W-:Y:S01]  /*e940*/  UISETP.NE.AND UP0, UPT, UR11, 0x1, UPT ;  /* 0x000000010b00788c */ /* 0x000fe2000bf05270 */
[----:B------:R-:W-:Y:S01]  /*e950*/  IMAD.MOV.U32 R2, RZ, RZ, RZ ;  /* 0x000000ffff027224 */ /* 0x000fe200078e00ff */
[----:B------:R-:W-:Y:S01]  /*e960*/  ULDC.64 UR14, c[0x0][0x720] ;  /* 0x0001c800000e7ab9 */ /* 0x000fe20000000a00 */
[----:B------:R-:W-:Y:S01]  /*e970*/  VOTEU.ANY UP1, P1 ;  /* 0x00000000003f7886 */ /* 0x000fe20000820100 */
[----:B------:R-:W-:-:S02]  /*e980*/  UIADD3 UR5, UR5, UR10, URZ ;  /* 0x0000000a05057290 */ /* 0x000fc4000fffe03f */
[----:B------:R-:W-:Y:S02]  /*e990*/  UIADD3 UR9, UR9, UR7, URZ ;  /* 0x0000000709097290 */ /* 0x000fe4000fffe03f */
[----:B------:R-:W-:Y:S02]  /*e9a0*/  USEL UR21, UR21, URZ, !UP1 ;  /* 0x0000003f15157287 */ /* 0x000fe4000c800000 */
[----:B------:R-:W-:Y:S01]  /*e9b0*/  UIMAD UR7, UR12, UR14, URZ ;  /* 0x0000000e0c0772a4 */ /* 0x000fe2000f8e023f */
[----:B------:R-:W-:Y:S01]  /*e9c0*/  ELECT P0, URZ, PT ;  /* 0x00000000003f782f */ /* 0x000fe20003800000 */
[----:B------:R-:W-:Y:S01]  /*e9d0*/  ULDC.64 UR16, c[0x0][0x738] ;  /* 0x0001ce0000107ab9 */ /* 0x000fe20000000a00 */
[----:B------:R-:W-:Y:S02]  /*e9e0*/  UIMAD.WIDE.U32 UR22, UR14, UR21, UR4 ;  /* 0x000000150e1672a5 */ /* 0x000fe4000f8e0004 */
[----:B------:R-:W-:Y:S02]  /*e9f0*/  UIMAD UR5, UR15, UR21, UR7 ;  /* 0x000000150f0572a4 */ /* 0x000fe4000f8e0207 */
[----:B------:R-:W-:-:S02]  /*ea00*/  UIMAD.WIDE.U32 UR14, UR16, UR21, UR8 ;  /* 0x00000015100e72a5 */ /* 0x000fc4000f8e0008 */
[----:B------:R-:W-:Y:S01]  /*ea10*/  UIMAD UR10, UR12, UR16, URZ ;  /* 0x000000100c0a72a4 */ /* 0x000fe2000f8e023f */
[----:B------:R-:W-:Y:S01]  /*ea20*/  @UP0 ULDC UR8, c[0x0][0x2ec] ;  /* 0x0000bb0000080ab9 */ /* 0x000fe20000000800 */
[----:B------:R-:W-:Y:S01]  /*ea30*/  @UP0 ULDC UR7, c[0x0][0x2f0] ;  /* 0x0000bc0000070ab9 */ /* 0x000fe20000000800 */
[----:B------:R-:W-:Y:S02]  /*ea40*/  UIMAD.WIDE.U32 UR8, UR20, UR8, URZ ;  /* 0x00000008140872a5 */ /* 0x000fe4000f8e003f */
[----:B------:R-:W-:Y:S01]  /*ea50*/  UMOV UR12, UR20 ;  /* 0x00000014000c7c82 */ /* 0x000fe20008000000 */
[----:B------:R-:W-:Y:S02]  /*ea60*/  UIMAD UR4, UR17, UR21, UR10 ;  /* 0x00000015110472a4 */ /* 0x000fe4000f8e020a */
[----:B------:R-:W-:Y:S02]  /*ea70*/  ULEA UR11, UR18, UR19, 0x7 ;  /* 0x00000013120b7291 */ /* 0x000fe4000f8e383f */
        /* <DEDUP_REMOVED lines=9> */
.L_x_3353:
        /* <DEDUP_REMOVED lines=15> */
.L_x_3317:
        /* <DEDUP_REMOVED lines=72> */
.L_x_3328:
[----:B-123--:R-:W-:-:S04]  /*f080*/  SHF.L.U32 R17, R10, 0x1f, RZ ;  /* 0x0000001f0a117819 */ /* 0x00efc800000006ff */
[----:B------:R-:W3:Y:S02]  /*f090*/  SYNCS.PHASECHK.TRANS64.TRYWAIT P1, [R15+URZ+0x26840], R17 ;  /* 0x026840110f0075a7 */ /* 0x000ee4000802017f */
[----:B---3--:R-:W-:Y:S05]  /*f0a0*/  @!P1 BRA `(.L_x_3320) ;  /* 0x0000001400d09947 */ /* 0x008fea0003800000 */
.L_x_3354:
        /* <DEDUP_REMOVED lines=8> */
.L_x_3321:
        /* <DEDUP_REMOVED lines=30> */
.L_x_3355:
        /* <DEDUP_REMOVED lines=8> */
.L_x_3323:
        /* <DEDUP_REMOVED lines=30> */
.L_x_3356:
        /* <DEDUP_REMOVED lines=8> */
.L_x_3325:
        /* <DEDUP_REMOVED lines=24> */
.L_x_3358:
        /* <DEDUP_REMOVED lines=8> */
.L_x_3327:
        /* <DEDUP_REMOVED lines=14> */
[----:B----4-:R-:W-:Y:S01]  /*f8d0*/  IMAD.U32 R4, RZ, RZ, UR7 ;  /* 0x00000007ff047e24 */ /* 0x010fe2000f8e00ff */
[----:B------:R-:W-:Y:S01]  /*f8e0*/  PLOP3.LUT P2, PT, PT, PT, UP0, 0x80, 0x0 ;  /* 0x000000000000781c */ /* 0x000fe20003f4f008 */
[----:B------:R-:W-:Y:S01]  /*f8f0*/  UMOV UR7, 0x18 ;  /* 0x0000001800077882 */ /* 0x000fe20000000000 */
[----:B------:R-:W-:-:S02]  /*f900*/  UMOV UR27, UR17 ;  /* 0x00000011001b7c82 */ /* 0x000fc40008000000 */
[----:B------:R-:W-:-:S04]  /*f910*/  LEA R5, P1, R4, R9, 0x2 ;  /* 0x0000000904057211 */ /* 0x000fc800078210ff */
        /* <DEDUP_REMOVED lines=10> */
.L_x_3319:
[----:B------:R-:W4:Y:S02]  /*f9c0*/  LDL.LU R4, [R1+0xc] ;  /* 0x00000c0001047983 */ /* 0x000f240000300800 */
[----:B----4-:R-:W-:Y:S02]  /*f9d0*/  ISETP.NE.AND P1, PT, R4, RZ, PT ;  /* 0x000000ff0400720c */ /* 0x010fe40003f25270 */
[----:B------:R4:W5:Y:S11]  /*f9e0*/  LDL R4, [R1+0x8] ;  /* 0x0000080001047983 */ /* 0x0009760000100800 */
[----:B----4-:R-:W-:Y:S05]  /*f9f0*/  @!P1 BRA `(.L_x_3318) ;  /* 0x00000004002c9947 */ /* 0x010fea0003800000 */
[----:B-1----:R-:W-:-:S04]  /*fa00*/  SHF.L.U32 R12, R10, 0x1f, RZ ;  /* 0x0000001f0a0c7819 */ /* 0x002fc800000006ff */
[----:B------:R-:W1:Y:S02]  /*fa10*/  SYNCS.PHASECHK.TRANS64.TRYWAIT P1, [R15+URZ+0x26840], R12 ;  /* 0x0268400c0f0075a7 */ /* 0x000e64000802017f */
[----:B-1----:R-:W-:Y:S05]  /*fa20*/  @!P1 BRA `(.L_x_3329) ;  /* 0x0000000c00c49947 */ /* 0x002fea0003800000 */
.L_x_3359:
        /* <DEDUP_REMOVED lines=8> */
.L_x_3330:
        /* <DEDUP_REMOVED lines=27> */
.L_x_3360:
        /* <DEDUP_REMOVED lines=8> */
.L_x_3332:
        /* <DEDUP_REMOVED lines=29> */
.L_x_3318:
        /* <DEDUP_REMOVED lines=8> */
.L_x_3361:
[----:B------:R-:W-:Y:S05]  /*ff30*/  @P1 BRA `(.L_x_3334) ;  /* 0x0000000000181947 */ /* 0x000fea0003800000 */
[----:B------:R-:W4:Y:S01]  /*ff40*/  S2R R2, SR_TID.X ;  /* 0x0000000000027919 */ /* 0x000f220000002100 */
[----:B--2---:R-:W-:-:S04]  /*ff50*/  IMAD.MOV.U32 R0, RZ, RZ, 0x3180 ;  /* 0x00003180ff007424 */ /* 0x004fc800078e00ff */
[----:B------:R2:W-:Y:S01]  /*ff60*/  SYNCS.ARRIVE.TRANS64 RZ, [R3+URZ+0x26830], R0 ;  /* 0x0268300003ff79a7 */ /* 0x0005e2000800003f */
[----:B----4-:R-:W-:-:S13]  /*ff70*/  LOP3.LUT P0, RZ, R2, 0x1f, RZ, 0xc0, !PT ;  /* 0x0000001f02ff7812 */ /* 0x010fda000780c0ff */
[----:B--2---:R-:W-:Y:S05]  /*ff80*/  @!P0 BRA `(.L_x_3334) ;  /* 0x0000000000048947 */ /* 0x004fea0003800000 */
[----:B-1----:R-:W-:Y:S01]  /*ff90*/  BPT.TRAP 0x1 ;  /* 0x000000040000795c */ /* 0x002fe20000300000 */
.L_x_3334:
        /* <DEDUP_REMOVED lines=35> */
.L_x_3315:
[----:B------:R-:W-:Y:S05]  /*101d0*/  BSYNC B0 ;  /* 0x0000000000007941 */ /* 0x000fea0003800000 */
.L_x_3311:
[----:B------:R-:W-:-:S03]  /*101e0*/  UMOV UR7, 0xffffffff ;  /* 0xffffffff00077882 */ /* 0x000fc60000000000 */
[----:B------:R-:W-:Y:S05]  /*101f0*/  BRA.DIV UR7, `(.L_x_3335) ;  /* 0x0000000a070c7947 */ /* 0x000fea000b800000 */
[----:B------:R-:W-:-:S13]  /*10200*/  ELECT P6, URZ, PT ;  /* 0x00000000003f782f */ /* 0x000fda00038c0000 */
.L_x_3364:
[----:B------:R-:W-:Y:S05]  /*10210*/  @!P6 BRA `(.L_x_3190) ;  /* 0x000000000084e947 */ /* 0x000fea0003800000 */
[----:B------:R-:W-:-:S06]  /*10220*/  ULOP3.LUT UR7, UR36, 0x2, URZ, 0xfc, !UPT ;  /* 0x0000000224077892 */ /* 0x000fcc000f8efc3f */
[----:B------:R-:W-:-:S05]  /*10230*/  IMAD.U32 R0, RZ, RZ, UR7 ;  /* 0x00000007ff007e24 */ /* 0x000fca000f8e00ff */
[----:B------:R-:W-:-:S13]  /*10240*/  ISETP.NE.AND P2, PT, R0, 0x3, PT ;  /* 0x000000030000780c */ /* 0x000fda0003f45270 */
[----:B------:R-:W-:Y:S05]  /*10250*/  @!P2 BRA `(.L_x_3336) ;  /* 0x000000000004a947 */ /* 0x000fea0003800000 */
[----:B------:R-:W-:Y:S01]  /*10260*/  BPT.TRAP 0x1 ;  /* 0x000000040000795c */ /* 0x000fe20000300000 */
.L_x_3336:
        /* <DEDUP_REMOVED lines=15> */
.L_x_3365:
[----:B------:R-:W2:Y:S02]  /*10360*/  SYNCS.PHASECHK.TRANS64.TRYWAIT P0, [R3+URZ], R0 ;  /* 0x00000000030075a7 */ /* 0x000ea4000800017f */
[----:B--2---:R-:W-:Y:S05]  /*10370*/  @!P0 BRA `(.L_x_3338) ;  /* 0x0000000400e08947 */ /* 0x004fea0003800000 */
.L_x_3366:
[----:B------:R-:W-:Y:S05]  /*10380*/  @!P2 BRA `(.L_x_3339) ;  /* 0x000000000004a947 */ /* 0x000fea0003800000 */
[----:B------:R-:W-:Y:S01]  /*10390*/  BPT.TRAP 0x1 ;  /* 0x000000040000795c */ /* 0x000fe20000300000 */
.L_x_3339:
[----:B--2---:R-:W-:-:S04]  /*103a0*/  VIADD R3, R8, 0x26840 ;  /* 0x0002684008037836 */ /* 0x004fc80000000000 */
[----:B------:R-:W-:-:S04]  /*103b0*/  IMAD R5, R2, 0x8, R3 ;  /* 0x0000000802057824 */ /* 0x000fc800078e0203 */
[----:B------:R-:W2:Y:S02]  /*103c0*/  SYNCS.PHASECHK.TRANS64.TRYWAIT P0, [R5+URZ], R4 ;  /* 0x00000004050075a7 */ /* 0x000ea4000800017f */
[----:B--2---:R-:W-:Y:S05]  /*103d0*/  @!P0 BRA `(.L_x_3340) ;  /* 0x0000000400dc8947 */ /* 0x004fea0003800000 */
.L_x_3367:
[----:B------:R-:W-:-:S07]  /*103e0*/  LEA R3, R6, R3, 0x3 ;  /* 0x0000000306037211 */ /* 0x000fce00078e18ff */
.L_x_3341:
[----:B---3--:R3:W4:Y:S02]  /*103f0*/  SYNCS.PHASECHK.TRANS64.TRYWAIT P0, [R3+URZ], R0 ;  /* 0x00000000030075a7 */ /* 0x008724000800017f */
[----:B----4-:R-:W-:Y:S05]  /*10400*/  @!P0 NANOSLEEP.SYNCS 0x989680 ;  /* 0x009896800000895d */ /* 0x010fea0003900000 */
[----:B------:R-:W4:Y:S02]  /*10410*/  @!P0 SYNCS.PHASECHK.TRANS64 P0, [R3+URZ], R0 ;  /* 0x00000000030085a7 */ /* 0x000f24000800007f */
[----:B----4-:R-:W-:Y:S05]  /*10420*/  @!P0 BRA `(.L_x_3341) ;  /* 0xfffffffc00f08947 */ /* 0x010fea000383ffff */
.L_x_3190:
[----:B------:R-:W-:Y:S05]  /*10430*/  BSYNC B6 ;  /* 0x0000000000067941 */ /* 0x000fea0003800000 */
.L_x_3182:
[----:B------:R-:W-:Y:S05]  /*10440*/  EXIT ;  /* 0x000000000000794d */ /* 0x000fea0003800000 */
.L_x_3200:
[----:B------:R-:W-:Y:S01]  /*10450*/  IMAD.MOV.U32 R12, RZ, RZ, RZ ;  /* 0x000000ffff0c7224 */ /* 0x000fe200078e00ff */
[----:B------:R-:W-:Y:S01]  /*10460*/  MOV R15, 0xffffffff ;  /* 0xffffffff000f7802 */ /* 0x000fe20000000f00 */
[----:B------:R-:W-:-:S07]  /*10470*/  IMAD.MOV.U32 R11, RZ, RZ, 0x1f ;  /* 0x0000001fff0b7424 */ /* 0x000fce00078e00ff */
[----:B------:R-:W-:Y:S05]  /*10480*/  WARPSYNC.COLLECTIVE R15, `(.L_x_3342) ;  /* 0x000000000f087348 */ /* 0x000fea0003c00000 */
[----:B------:R1:W2:Y:S02]  /*10490*/  SHFL.IDX P6, R14, R13, R12, R11 ;  /* 0x0000000c0d0e7389 */ /* 0x0002a400000c000b */
[----:B-12---:R-:W-:Y:S01]  /*104a0*/  ENDCOLLECTIVE ;  /* 0x000000000000791b */ /* 0x006fe20003800000 */
.L_x_3342:
[----:B------:R-:W-:Y:S05]  /*104b0*/  BRA `(.L_x_3343) ;  /* 0xffffff1000607947 */ /* 0x000fea000383ffff */
.L_x_3202:
[----:B---3--:R3:W4:Y:S02]  /*104c0*/  SYNCS.PHASECHK.TRANS64.TRYWAIT P0, [R16+URZ+0x26800], R3 ;  /* 0x02680003100075a7 */ /* 0x008724000800017f */
[----:B----4-:R-:W-:Y:S05]  /*104d0*/  @!P0 NANOSLEEP.SYNCS 0x989680 ;  /* 0x009896800000895d */ /* 0x010fea0003900000 */
[----:B------:R-:W4:Y:S02]  /*104e0*/  @!P0 SYNCS.PHASECHK.TRANS64 P0, [R16+URZ+0x26800], R3 ;  /* 0x02680003100085a7 */ /* 0x000f24000800007f */
[----:B----4-:R-:W-:Y:S05]  /*104f0*/  @!P0 BRA `(.L_x_3202) ;  /* 0xfffffffc00f08947 */ /* 0x010fea000383ffff */
[----:B------:R-:W-:Y:S05]  /*10500*/  BRA `(.L_x_3201) ;  /* 0xffffff1000647947 */ /* 0x000fea000383ffff */
.L_x_3207:
[----:B--2---:R2:W3:Y:S02]  /*10510*/  SYNCS.PHASECHK.TRANS64.TRYWAIT P1, [R8+URZ+0x26810], R21 ;  /* 0x02681015080075a7 */ /* 0x0044e4000802017f */
[----:B---3--:R-:W-:Y:S05]  /*10520*/  @!P1 NANOSLEEP.SYNCS 0x989680 ;  /* 0x009896800000995d */ /* 0x008fea0003900000 */
[----:B------:R-:W3:Y:S02]  /*10530*/  @!P1 SYNCS.PHASECHK.TRANS64 P1, [R8+URZ+0x26810], R21 ;  /* 0x02681015080095a7 */ /* 0x000ee4000802007f */
[----:B---3--:R-:W-:Y:S05]  /*10540*/  @!P1 BRA `(.L_x_3207) ;  /* 0xfffffffc00f09947 */ /* 0x008fea000383ffff */
[----:B------:R-:W-:Y:S05]  /*10550*/  BRA `(.L_x_3206) ;  /* 0xffffff1800a87947 */ /* 0x000fea000383ffff */
.L_x_3211:
[----:B------:R1:W1:Y:S02]  /*10560*/  SYNCS.PHASECHK.TRANS64.TRYWAIT P1, [R8+URZ+0x26830], R21 ;  /* 0x02683015080075a7 */ /* 0x000264000802017f */
[----:B-1----:R-:W-:Y:S05]  /*10570*/  @!P1 NANOSLEEP.SYNCS 0x989680 ;  /* 0x009896800000995d */ /* 0x002fea0003900000 */
[----:B------:R-:W1:Y:S02]  /*10580*/  @!P1 SYNCS.PHASECHK.TRANS64 P1, [R8+URZ+0x26830], R21 ;  /* 0x02683015080095a7 */ /* 0x000e64000802007f */
[----:B-1----:R-:W-:Y:S05]  /*10590*/  @!P1 BRA `(.L_x_3211) ;  /* 0xfffffffc00f09947 */ /* 0x002fea000383ffff */
[----:B------:R-:W-:Y:S05]  /*105a0*/  BRA `(.L_x_3210) ;  /* 0xffffff1c00a07947 */ /* 0x000fea000383ffff */
.L_x_3219:
[----:B--2---:R2:W3:Y:S02]  /*105b0*/  SYNCS.PHASECHK.TRANS64.TRYWAIT P1, [R5+URZ+0x26810], R18 ;  /* 0x02681012050075a7 */ /* 0x0044e4000802017f */
[----:B---3--:R-:W-:Y:S05]  /*105c0*/  @!P1 NANOSLEEP.SYNCS 0x989680 ;  /* 0x009896800000995d */ /* 0x008fea0003900000 */
[----:B------:R-:W3:Y:S02]  /*105d0*/  @!P1 SYNCS.PHASECHK.TRANS64 P1, [R5+URZ+0x26810], R18 ;  /* 0x02681012050095a7 */ /* 0x000ee4000802007f */
[----:B---3--:R-:W-:Y:S05]  /*105e0*/  @!P1 BRA `(.L_x_3219) ;  /* 0xfffffffc00f09947 */ /* 0x008fea000383ffff */
[----:B------:R-:W-:Y:S05]  /*105f0*/  BRA `(.L_x_3218) ;  /* 0xffffff5c00a87947 */ /* 0x000fea000383ffff */
.L_x_3223:
[----:B------:R1:W1:Y:S02]  /*10600*/  SYNCS.PHASECHK.TRANS64.TRYWAIT P1, [R5+URZ+0x26830], R18 ;  /* 0x02683012050075a7 */ /* 0x000264000802017f */
[----:B-1----:R-:W-:Y:S05]  /*10610*/  @!P1 NANOSLEEP.SYNCS 0x989680 ;  /* 0x009896800000995d */ /* 0x002fea0003900000 */
[----:B------:R-:W1:Y:S02]  /*10620*/  @!P1 SYNCS.PHASECHK.TRANS64 P1, [R5+URZ+0x26830], R18 ;  /* 0x02683012050095a7 */ /* 0x000e64000802007f */
[----:B-1----:R-:W-:Y:S05]  /*10630*/  @!P1 BRA `(.L_x_3223) ;  /* 0xfffffffc00f09947 */ /* 0x002fea000383ffff */
[----:B------:R-:W-:Y:S05]  /*10640*/  BRA `(.L_x_3222) ;  /* 0xffffff6000987947 */ /* 0x000fea000383ffff */
.L_x_3271:
[----:B------:R-:W-:Y:S01]  /*10650*/  BSSY B0, `(.L_x_3344) ;  /* 0x0000005000007945 */ /* 0x000fe20003800000 */
[----:B------:R-:W-:-:S07]  /*10660*/  IMAD.MOV.U32 R15, RZ, RZ, -0x1 ;  /* 0xffffffffff0f7424 */ /* 0x000fce00078e00ff */
[----:B------:R-:W-:Y:S05]  /*10670*/  WARPSYNC.COLLECTIVE R15, `(.L_x_3345) ;  /* 0x000000000f087348 */ /* 0x000fea0003c00000 */
[----:B------:R-:W-:Y:S01]  /*10680*/  NOP ;  /* 0x0000000000007918 */ /* 0x000fe20000000000 */
[----:B------:R-:W-:Y:S01]  /*10690*/  ENDCOLLECTIVE ;  /* 0x000000000000791b */ /* 0x000fe20003800000 */
.L_x_3345:
[----:B------:R-:W-:Y:S05]  /*106a0*/  BSYNC B0 ;  /* 0x0000000000007941 */ /* 0x000fea0003800000 */
.L_x_3344:
[----:B------:R-:W-:Y:S05]  /*106b0*/  BRA `(.L_x_3346) ;  /* 0xffffffc400e87947 */ /* 0x000fea000383ffff */
.L_x_3284:
[----:B------:R-:W-:Y:S01]  /*106c0*/  BSSY B0, `(.L_x_3347) ;  /* 0x0000005000007945 */ /* 0x000fe20003800000 */
[----:B------:R-:W-:-:S07]  /*106d0*/  IMAD.MOV.U32 R15, RZ, RZ, -0x1 ;  /* 0xffffffffff0f7424 */ /* 0x000fce00078e00ff */
[----:B------:R-:W-:Y:S05]  /*106e0*/  WARPSYNC.COLLECTIVE R15, `(.L_x_3348) ;  /* 0x000000000f087348 */ /* 0x000fea0003c00000 */
[----:B------:R-:W-:Y:S01]  /*106f0*/  NOP ;  /* 0x0000000000007918 */ /* 0x000fe20000000000 */
[----:B------:R-:W-:Y:S01]  /*10700*/  ENDCOLLECTIVE ;  /* 0x000000000000791b */ /* 0x000fe20003800000 */
.L_x_3348:
[----:B------:R-:W-:Y:S05]  /*10710*/  BSYNC B0 ;  /* 0x0000000000007941 */ /* 0x000fea0003800000 */
.L_x_3347:
[----:B------:R-:W-:Y:S05]  /*10720*/  BRA `(.L_x_3349) ;  /* 0xffffffcc00987947 */ /* 0x000fea000383ffff */
.L_x_3296:
[----:B------:R-:W-:Y:S01]  /*10730*/  BSSY B0, `(.L_x_3350) ;  /* 0x0000005000007945 */ /* 0x000fe20003800000 */
[----:B------:R-:W-:-:S07]  /*10740*/  MOV R15, 0xffffffff ;  /* 0xffffffff000f7802 */ /* 0x000fce0000000f00 */
[----:B------:R-:W-:Y:S05]  /*10750*/  WARPSYNC.COLLECTIVE R15, `(.L_x_3351) ;  /* 0x000000000f087348 */ /* 0x000fea0003c00000 */
[----:B------:R-:W-:Y:S01]  /*10760*/  NOP ;  /* 0x0000000000007918 */ /* 0x000fe20000000000 */
[----:B------:R-:W-:Y:S01]  /*10770*/  ENDCOLLECTIVE ;  /* 0x000000000000791b */ /* 0x000fe20003800000 */
.L_x_3351:
[----:B------:R-:W-:Y:S05]  /*10780*/  BSYNC B0 ;  /* 0x0000000000007941 */ /* 0x000fea0003800000 */
.L_x_3350:
[----:B------:R-:W-:Y:S05]  /*10790*/  BRA `(.L_x_3352) ;  /* 0xffffffd000d47947 */ /* 0x000fea000383ffff */
.L_x_3316:
[----:B-1----:R1:W2:Y:S02]  /*107a0*/  SYNCS.PHASECHK.TRANS64.TRYWAIT P0, [R15+URZ+0x26820], R2 ;  /* 0x026820020f0075a7 */ /* 0x0022a4000800017f */
[----:B--2---:R-:W-:Y:S05]  /*107b0*/  @!P0 NANOSLEEP.SYNCS 0x989680 ;  /* 0x009896800000895d */ /* 0x004fea0003900000 */
[----:B------:R-:W2:Y:S02]  /*107c0*/  @!P0 SYNCS.PHASECHK.TRANS64 P0, [R15+URZ+0x26820], R2 ;  /* 0x026820020f0085a7 */ /* 0x000ea4000800007f */
[----:B--2---:R-:W-:Y:S05]  /*107d0*/  @!P0 BRA `(.L_x_3316) ;  /* 0xfffffffc00f08947 */ /* 0x004fea000383ffff */
[----:B------:R-:W-:Y:S05]  /*107e0*/  BRA `(.L_x_3353) ;  /* 0xffffffe000c87947 */ /* 0x000fea000383ffff */
.L_x_3320:
[----:B---3--:R3:W4:Y:S02]  /*107f0*/  SYNCS.PHASECHK.TRANS64.TRYWAIT P1, [R15+URZ+0x26840], R17 ;  /* 0x026840110f0075a7 */ /* 0x008724000802017f */
[----:B----4-:R-:W-:Y:S05]  /*10800*/  @!P1 NANOSLEEP.SYNCS 0x989680 ;  /* 0x009896800000995d */ /* 0x010fea0003900000 */
[----:B------:R-:W4:Y:S02]  /*10810*/  @!P1 SYNCS.PHASECHK.TRANS64 P1, [R15+URZ+0x26840], R17 ;  /* 0x026840110f0095a7 */ /* 0x000f24000802007f */
[----:B----4-:R-:W-:Y:S05]  /*10820*/  @!P1 BRA `(.L_x_3320) ;  /* 0xfffffffc00f09947 */ /* 0x010fea000383ffff */
[----:B------:R-:W-:Y:S05]  /*10830*/  BRA `(.L_x_3354) ;  /* 0xffffffe8001c7947 */ /* 0x000fea000383ffff */
.L_x_3322:
[----:B-1----:R1:W2:Y:S02]  /*10840*/  SYNCS.PHASECHK.TRANS64.TRYWAIT P1, [R15+URZ+0x26828], R17 ;  /* 0x026828110f0075a7 */ /* 0x0022a4000802017f */
[----:B--2---:R-:W-:Y:S05]  /*10850*/  @!P1 NANOSLEEP.SYNCS 0x989680 ;  /* 0x009896800000995d */ /* 0x004fea0003900000 */
[----:B------:R-:W2:Y:S02]  /*10860*/  @!P1 SYNCS.PHASECHK.TRANS64 P1, [R15+URZ+0x26828], R17 ;  /* 0x026828110f0095a7 */ /* 0x000ea4000802007f */
[----:B--2---:R-:W-:Y:S05]  /*10870*/  @!P1 BRA `(.L_x_3322) ;  /* 0xfffffffc00f09947 */ /* 0x004fea000383ffff */
[----:B------:R-:W-:Y:S05]  /*10880*/  BRA `(.L_x_3355) ;  /* 0xffffffe800a07947 */ /* 0x000fea000383ffff */
.L_x_3324:
[----:B--2---:R2:W4:Y:S02]  /*10890*/  SYNCS.PHASECHK.TRANS64.TRYWAIT P1, [R15+URZ+0x26848], R17 ;  /* 0x026848110f0075a7 */ /* 0x004524000802017f */
[----:B----4-:R-:W-:Y:S05]  /*108a0*/  @!P1 NANOSLEEP.SYNCS 0x989680 ;  /* 0x009896800000995d */ /* 0x010fea0003900000 */
[----:B------:R-:W4:Y:S02]  /*108b0*/  @!P1 SYNCS.PHASECHK.TRANS64 P1, [R15+URZ+0x26848], R17 ;  /* 0x026848110f0095a7 */ /* 0x000f24000802007f */
[----:B----4-:R-:W-:Y:S05]  /*108c0*/  @!P1 BRA `(.L_x_3324) ;  /* 0xfffffffc00f09947 */ /* 0x010fea000383ffff */
[----:B------:R-:W-:Y:S05]  /*108d0*/  BRA `(.L_x_3356) ;  /* 0xffffffec00247947 */ /* 0x000fea000383ffff */
.L_x_3326:
[----:B------:R-:W-:-:S07]  /*108e0*/  SHF.L.U32 R4, R10, 0x1f, RZ ;  /* 0x0000001f0a047819 */ /* 0x000fce00000006ff */
.L_x_3357:
[----:B----4-:R4:W1:Y:S02]  /*108f0*/  SYNCS.PHASECHK.TRANS64.TRYWAIT P1, [R15+URZ+0x26820], R4 ;  /* 0x026820040f0075a7 */ /* 0x010864000802017f */
[----:B-1----:R-:W-:Y:S05]  /*10900*/  @!P1 NANOSLEEP.SYNCS 0x989680 ;  /* 0x009896800000995d */ /* 0x002fea0003900000 */
[----:B------:R-:W1:Y:S02]  /*10910*/  @!P1 SYNCS.PHASECHK.TRANS64 P1, [R15+URZ+0x26820], R4 ;  /* 0x026820040f0095a7 */ /* 0x000e64000802007f */
[----:B-1----:R-:W-:Y:S05]  /*10920*/  @!P1 BRA `(.L_x_3357) ;  /* 0xfffffffc00f09947 */ /* 0x002fea000383ffff */
[----:B------:R-:W-:Y:S05]  /*10930*/  BRA `(.L_x_3358) ;  /* 0xffffffec008c7947 */ /* 0x000fea000383ffff */
.L_x_3329:
[----:B-1----:R1:W4:Y:S02]  /*10940*/  SYNCS.PHASECHK.TRANS64.TRYWAIT P1, [R15+URZ+0x26840], R12 ;  /* 0x0268400c0f0075a7 */ /* 0x002324000802017f */
[----:B----4-:R-:W-:Y:S05]  /*10950*/  @!P1 NANOSLEEP.SYNCS 0x989680 ;  /* 0x009896800000995d */ /* 0x010fea0003900000 */
[----:B------:R-:W4:Y:S02]  /*10960*/  @!P1 SYNCS.PHASECHK.TRANS64 P1, [R15+URZ+0x26840], R12 ;  /* 0x0268400c0f0095a7 */ /* 0x000f24000802007f */
[----:B----4-:R-:W-:Y:S05]  /*10970*/  @!P1 BRA `(.L_x_3329) ;  /* 0xfffffffc00f09947 */ /* 0x010fea000383ffff */
[----:B------:R-:W-:Y:S05]  /*10980*/  BRA `(.L_x_3359) ;  /* 0xfffffff000287947 */ /* 0x000fea000383ffff */
.L_x_3331:
[----:B--2---:R2:W4:Y:S02]  /*10990*/  SYNCS.PHASECHK.TRANS64.TRYWAIT P1, [R15+URZ+0x26828], R12 ;  /* 0x0268280c0f0075a7 */ /* 0x004524000802017f */
[----:B----4-:R-:W-:Y:S05]  /*109a0*/  @!P1 NANOSLEEP.SYNCS 0x989680 ;  /* 0x009896800000995d */ /* 0x010fea0003900000 */
[----:B------:R-:W4:Y:S02]  /*109b0*/  @!P1 SYNCS.PHASECHK.TRANS64 P1, [R15+URZ+0x26828], R12 ;  /* 0x0268280c0f0095a7 */ /* 0x000f24000802007f */
[----:B----4-:R-:W-:Y:S05]  /*109c0*/  @!P1 BRA `(.L_x_3331) ;  /* 0xfffffffc00f09947 */ /* 0x010fea000383ffff */
[----:B------:R-:W-:Y:S05]  /*109d0*/  BRA `(.L_x_3360) ;  /* 0xfffffff000a07947 */ /* 0x000fea000383ffff */
.L_x_3333:
[----:B--2---:R2:W4:Y:S02]  /*109e0*/  SYNCS.PHASECHK.TRANS64.TRYWAIT P0, [R3+URZ+0x26840], R0 ;  /* 0x02684000030075a7 */ /* 0x004524000800017f */
[----:B----4-:R-:W-:Y:S05]  /*109f0*/  @!P0 NANOSLEEP.SYNCS 0x989680 ;  /* 0x009896800000895d */ /* 0x010fea0003900000 */
[----:B------:R-:W4:Y:S02]  /*10a00*/  @!P0 SYNCS.PHASECHK.TRANS64 P0, [R3+URZ+0x26840], R0 ;  /* 0x02684000030085a7 */ /* 0x000f24000800007f */
[----:B----4-:R-:W-:Y:S05]  /*10a10*/  @!P0 BRA `(.L_x_3333) ;  /* 0xfffffffc00f08947 */ /* 0x010fea000383ffff */
[----:B------:R-:W-:Y:S05]  /*10a20*/  BRA `(.L_x_3361) ;  /* 0xfffffff400407947 */ /* 0x000fea000383ffff */
.L_x_3335:
[----:B------:R-:W-:Y:S01]  /*10a30*/  BSSY B0, `(.L_x_3362) ;  /* 0x0000006000007945 */ /* 0x000fe20003800000 */
[----:B------:R-:W-:-:S07]  /*10a40*/  IMAD.MOV.U32 R15, RZ, RZ, -0x1 ;  /* 0xffffffffff0f7424 */ /* 0x000fce00078e00ff */
[----:B------:R-:W-:Y:S05]  /*10a50*/  WARPSYNC.COLLECTIVE R15, `(.L_x_3363) ;  /* 0x000000000f0c7348 */ /* 0x000fea0003c00000 */
[----:B------:R-:W-:Y:S02]  /*10a60*/  ELECT P6, UR62, PT ;  /* 0x00000000003e782f */ /* 0x000fe400038c0000 */
[----:B------:R-:W-:Y:S01]  /*10a70*/  MOV R14, UR62 ;  /* 0x0000003e000e7c02 */ /* 0x000fe20008000f00 */
[----:B------:R-:W-:Y:S10]  /*10a80*/  ENDCOLLECTIVE ;  /* 0x000000000000791b */ /* 0x000ff40003800000 */
.L_x_3363:
[----:B------:R-:W-:Y:S05]  /*10a90*/  BSYNC B0 ;  /* 0x0000000000007941 */ /* 0x000fea0003800000 */
.L_x_3362:
[----:B------:R-:W-:Y:S05]  /*10aa0*/  BRA `(.L_x_3364) ;  /* 0xfffffff400d87947 */ /* 0x000fea000383ffff */
.L_x_3337:
[----:B-1----:R1:W2:Y:S02]  /*10ab0*/  SYNCS.PHASECHK.TRANS64.TRYWAIT P0, [R7+URZ], R4 ;  /* 0x00000004070075a7 */ /* 0x0022a4000800017f */
[----:B--2---:R-:W-:Y:S05]  /*10ac0*/  @!P0 NANOSLEEP.SYNCS 0x989680 ;  /* 0x009896800000895d */ /* 0x004fea0003900000 */
[----:B------:R-:W2:Y:S02]  /*10ad0*/  @!P0 SYNCS.PHASECHK.TRANS64 P0, [R7+URZ], R4 ;  /* 0x00000004070085a7 */ /* 0x000ea4000800007f */
[----:B--2---:R-:W-:Y:S05]  /*10ae0*/  @!P0 BRA `(.L_x_3337) ;  /* 0xfffffffc00f08947 */ /* 0x004fea000383ffff */
[----:B------:R-:W-:Y:S05]  /*10af0*/  BRA `(.L_x_3365) ;  /* 0xfffffff800187947 */ /* 0x000fea000383ffff */
.L_x_3338:
[----:B--2---:R2:W3:Y:S02]  /*10b00*/  SYNCS.PHASECHK.TRANS64.TRYWAIT P0, [R3+URZ], R0 ;  /* 0x00000000030075a7 */ /* 0x0044e4000800017f */
[----:B---3--:R-:W-:Y:S05]  /*10b10*/  @!P0 NANOSLEEP.SYNCS 0x989680 ;  /* 0x009896800000895d */ /* 0x008fea0003900000 */
[----:B------:R-:W3:Y:S02]  /*10b20*/  @!P0 SYNCS.PHASECHK.TRANS64 P0, [R3+URZ], R0 ;  /* 0x00000000030085a7 */ /* 0x000ee4000800007f */
[----:B---3--:R-:W-:Y:S05]  /*10b30*/  @!P0 BRA `(.L_x_3338) ;  /* 0xfffffffc00f08947 */ /* 0x008fea000383ffff */
[----:B------:R-:W-:Y:S05]  /*10b40*/  BRA `(.L_x_3366) ;  /* 0xfffffff8000c7947 */ /* 0x000fea000383ffff */
.L_x_3340:
[----:B--2---:R2:W3:Y:S02]  /*10b50*/  SYNCS.PHASECHK.TRANS64.TRYWAIT P0, [R5+URZ], R4 ;  /* 0x00000004050075a7 */ /* 0x0044e4000800017f */
[----:B---3--:R-:W-:Y:S05]  /*10b60*/  @!P0 NANOSLEEP.SYNCS 0x989680 ;  /* 0x009896800000895d */ /* 0x008fea0003900000 */
[----:B------:R-:W3:Y:S02]  /*10b70*/  @!P0 SYNCS.PHASECHK.TRANS64 P0, [R5+URZ], R4 ;  /* 0x00000004050085a7 */ /* 0x000ee4000800007f */
[----:B---3--:R-:W-:Y:S05]  /*10b80*/  @!P0 BRA `(.L_x_3340) ;  /* 0xfffffffc00f08947 */ /* 0x008fea000383ffff */
[----:B------:R-:W-:Y:S05]  /*10b90*/  BRA `(.L_x_3367) ;  /* 0xfffffff800107947 */ /* 0x000fea000383ffff */
.L_x_3368:
        /* <DEDUP_REMOVED lines=14> */
.L_x_3743:


//--------------------- .text._ZN7cutlass13device_kernelIN5flash11enable_sm90INS1_16FlashAttnBwdSm90INS1_25CollectiveMainloopBwdSm90ILi2ELi2ELi2EN4cute5tupleIJNS5_1CILi1EEES8_S8_EEENS6_IJNS7_ILi96EEENS7_ILi128EEENS7_ILi64EEEEEENS_6half_tEfNS_4arch4Sm90ELb1ELb0ELb1ELb1ELb0ELb1ELb0ELb1ELi2ELi1ELi2ELi2ELb0EEENS1_24CollectiveEpilogueBwdGQAISD_fSG_Li256ELb1ELb0EEENS1_25SingleTileBwdLPTSchedulerILb1ELi128ELb0EEEEEEEEEvNT_6ParamsE --------------------------
	.section	.text._ZN7cutlass13device_kernelIN5flash11enable_sm90INS1_16FlashAttnBwdSm90INS1_25CollectiveMainloopBwdSm90ILi2ELi2ELi2EN4cute5tupleIJNS5_1CILi1EEES8_S8_EEENS6_IJNS7_ILi96EEENS7_ILi128EEENS7_ILi64EEEEEENS_6half_tEfNS_4arch4Sm90ELb1ELb0ELb1ELb1ELb0ELb1ELb0ELb1ELi2ELi1ELi2ELi2ELb0EEENS1_24CollectiveEpilogueBwdGQAISD_fSG_Li256ELb1ELb0EEENS1_25SingleTileBwdLPTSchedulerILb1ELi128ELb0EEEEEEEEEvNT_6ParamsE,"ax",@progbits
	.align	128
.text._ZN7cutlass13device_kernelIN5flash11enable_sm90INS1_16FlashAttnBwdSm90INS1_25CollectiveMainloopBwdSm90ILi2ELi2ELi2EN4cute5tupleIJNS5_1CILi1EEES8_S8_EEENS6_IJNS7_ILi96EEENS7_ILi128EEENS7_ILi64EEEEEENS_6half_tEfNS_4arch4Sm90ELb1ELb0ELb1ELb1ELb0ELb1ELb0ELb1ELi2ELi1ELi2ELi2ELb0EEENS1_24CollectiveEpilogueBwdGQAISD_fSG_Li256ELb1ELb0EEENS1_25SingleTileBwdLPTSchedulerILb1ELi128ELb0EEEEEEEEEvNT_6ParamsE:
        .type           _ZN7cutlass13device_kernelIN5flash11enable_sm90INS1_16FlashAttnBwdSm90INS1_25CollectiveMainloopBwdSm90ILi2ELi2ELi2EN4cute5tupleIJNS5_1CILi1EEES8_S8_EEENS6_IJNS7_ILi96EEENS7_ILi128EEENS7_ILi64EEEEEENS_6half_tEfNS_4arch4Sm90ELb1ELb0ELb1ELb1ELb0ELb1ELb0ELb1ELi2ELi1ELi2ELi2ELb0EEENS1_24CollectiveEpilogueBwdGQAISD_fSG_Li256ELb1ELb0EEENS1_25SingleTileBwdLPTSchedulerILb1ELi128ELb0EEEEEEEEEvNT_6ParamsE,@function
        .size           _ZN7cutlass13device_kernelIN5flash11enable_sm90INS1_16FlashAttnBwdSm90INS1_25CollectiveMainloopBwdSm90ILi2ELi2ELi2EN4cute5tupleIJNS5_1CILi1EEES8_S8_EEENS6_IJNS7_ILi96EEENS7_ILi128EEENS7_ILi64EEEEEENS_6half_tEfNS_4arch4Sm90ELb1ELb0ELb1ELb1ELb0ELb1ELb0ELb1ELi2ELi1ELi2ELi2ELb0EEENS1_24CollectiveEpilogueBwdGQAISD_fSG_Li256ELb1ELb0EEENS1_25SingleTileBwdLPTSchedulerILb1ELi128ELb0EEEEEEEEEvNT_6ParamsE,(.L_x_3744 - _ZN7cutlass13device_kernelIN5flash11enable_sm90INS1_16FlashAttnBwdSm90INS1_25CollectiveMainloopBwdSm90ILi2ELi2ELi2EN4cute5tupleIJNS5_1CILi1EEES8_S8_EEENS6_IJNS7_ILi96EEENS7_ILi128EEENS7_ILi64EEEEEENS_6half_tEfNS_4arch4Sm90ELb1ELb0ELb1ELb1ELb0ELb1ELb0ELb1ELi2ELi1ELi2ELi2ELb0EEENS1_24CollectiveEpilogueBwdGQAISD_fSG_Li256ELb1ELb0EEENS1_25SingleTileBwdLPTSchedulerILb1ELi128ELb0EEEEEEEEEvNT_6ParamsE)
        .other          _ZN7cutlass13device_kernelIN5flash11enable_sm90INS1_16FlashAttnBwdSm90INS1_25CollectiveMainloopBwdSm90ILi2ELi2ELi2EN4cute5tupleIJNS5_1CILi1EEES8_S8_EEENS6_IJNS7_ILi96EEENS7_ILi128EEENS7_ILi64EEEEEENS_6half_tEfNS_4arch4Sm90ELb1ELb0ELb1ELb1ELb0ELb1ELb0ELb1ELi2ELi1ELi2ELi2ELb0EEENS1_24CollectiveEpilogueBwdGQAISD_fSG_Li256ELb1ELb0EEENS1_25SingleTileBwdLPTSchedulerILb1ELi128ELb0EEEEEEEEEvNT_6ParamsE,@"STO_CUDA_ENTRY STV_DEFAULT"
_ZN7cutlass13device_kernelIN5flash11enable_sm90INS1_16FlashAttnBwdSm90INS1_25CollectiveMainloopBwdSm90ILi2ELi2ELi2EN4cute5tupleIJNS5_1CILi1EEES8_S8_EEENS6_IJNS7_ILi96EEENS7_ILi128EEENS7_ILi64EEEEEENS_6half_tEfNS_4arch4Sm90ELb1ELb0ELb1ELb1ELb0ELb1ELb0ELb1ELi2ELi1ELi2ELi2ELb0EEENS1_24CollectiveEpilogueBwdGQAISD_fSG_Li256ELb1ELb0EEENS1_25SingleTileBwdLPTSchedulerILb1ELi128ELb0EEEEEEEEEvNT_6ParamsE:
        /* <DEDUP_REMOVED lines=23> */
.L_x_3370:
[----:B------:R-:W-:Y:S05]  /*0170*/  BSYNC B0 ;  /* 0x0000000000007941 */ /* 0x000fea0003800000 */
.L_x_3369:
        /* <DEDUP_REMOVED lines=34> */
.L_x_3371:
        /* <DEDUP_REMOVED lines=22> */
.L_x_3372:
        /* <DEDUP_REMOVED lines=9> */
.L_x_3375:
        /* <DEDUP_REMOVED lines=24> */
[----:B------:R-:W1:Y:S01]  /*0710*/  LDC R2, c[0x0][0x8e4] ;  /* 0x00023900ff027b82 */ /* 0x000e620000000800 */
[----:B------:R-:W-:Y:S02]  /*0720*/  MOV R3, UR4 ;  /* 0x0000000400037c02 */ /* 0x000fe40008000f00 */
[----:B-1----:R-:W-:-:S13]  /*0730*/  ISETP.NE.AND P0, PT, R2, 0x1, PT ;  /* 0x000000010200780c */ /* 0x002fda0003f05270 */
[----:B------:R-:W1:Y:S02]  /*0740*/  @P0 LDC.64 R4, c[0x0][0x8e8] ;  /* 0x00023a00ff040b82 */ /* 0x000e640000000a00 */
[----:B-1----:R-:W-:-:S05]  /*0750*/  @P0 IMAD.HI.U32 R0, R4, UR4, RZ ;  /* 0x0000000404000c27 */ /* 0x002fca000f8e00ff */
[----:B------:R-:W-:-:S05]  /*0760*/  @P0 SHF.R.U32.HI R3, RZ, R5, R0 ;  /* 0x00000005ff030219 */ /* 0x000fca0000011600 */
[----:B------:R1:W-:Y:S01]  /*0770*/  STL [R1+0x30], R3 ;  /* 0x0000300301007387 */ /* 0x0003e20000100800 */
[----:B------:R-:W-:Y:S01]  /*0780*/  IMAD R0, R3, R2, RZ ;  /* 0x0000000203007224 */ /* 0x000fe200078e02ff */
[----:B------:R-:W-:Y:S06]  /*0790*/  BRA `(.L_x_3377) ;  /* 0x0000000000207947 */ /* 0x000fec0003800000 */
.L_x_3376:
        /* <DEDUP_REMOVED lines=8> */
.L_x_3377:
[----:B------:R-:W3:Y:S01]  /*0820*/  LDC R2, c[0x0][0x8c0] ;  /* 0x00023000ff027b82 */ /* 0x000ee20000000800 */
[----:B------:R-:W-:Y:S01]  /*0830*/  IADD3 R0, -R0, UR4, RZ ;  /* 0x0000000400007c10 */ /* 0x000fe2000fffe1ff */
[----:B------:R-:W-:Y:S02]  /*0840*/  ULDC.64 UR4, c[0x0][0x900] ;  /* 0x0002400000047ab9 */ /* 0x000fe40000000a00 */
[----:B------:R-:W-:-:S04]  /*0850*/  ISETP.NE.U32.AND P0, PT, RZ, UR4, PT ;  /* 0x00000004ff007c0c */ /* 0x000fc8000bf05070 */
[----:B------:R-:W4:Y:S01]  /*0860*/  LDC R5, c[0x0][0x8cc] ;  /* 0x00023300ff057b82 */ /* 0x000f220000000800 */
[----:B------:R-:W-:Y:S02]  /*0870*/  ISETP.NE.AND.EX P0, PT, RZ, UR5, PT, P0 ;  /* 0x00000005ff007c0c */ /* 0x000fe4000bf05300 */
[----:B---3--:R-:W-:Y:S01]  /*0880*/  ISETP.NE.AND P1, PT, R2, 0x1, PT ;  /* 0x000000010200780c */ /* 0x008fe20003f25270 */
[----:B----4-:R-:W-:-:S04]  /*0890*/  IMAD R4, R5, UR6, R0 ;  /* 0x0000000605047c24 */ /* 0x010fc8000f8e0200 */
[----:B------:R-:W-:-:S08]  /*08a0*/  IMAD.MOV.U32 R5, RZ, RZ, R4 ;  /* 0x000000ffff057224 */ /* 0x000fd000078e0004 */
[----:B-12---:R-:W1:Y:S08]  /*08b0*/  @P1 LDC R3, c[0x0][0x8c4] ;  /* 0x00023100ff031b82 */ /* 0x006e700000000800 */
[----:B------:R-:W2:Y:S01]  /*08c0*/  @P1 LDC R7, c[0x0][0x8c8] ;  /* 0x00023200ff071b82 */ /* 0x000ea20000000800 */
[----:B-1----:R-:W-:-:S05]  /*08d0*/  @P1 IMAD.HI.U32 R0, R4, R3, RZ ;  /* 0x0000000304001227 */ /* 0x002fca00078e00ff */
[----:B--2---:R-:W-:-:S05]  /*08e0*/  @P1 SHF.R.U32.HI R5, RZ, R7, R0 ;  /* 0x00000007ff051219 */ /* 0x004fca0000011600 */
[----:B------:R-:W-:-:S04]  /*08f0*/  IMAD.MOV R3, RZ, RZ, -R5 ;  /* 0x000000ffff037224 */ /* 0x000fc800078e0a05 */
[----:B------:R-:W-:-:S05]  /*0900*/  IMAD R0, R2, R3, R4 ;  /* 0x0000000302007224 */ /* 0x000fca00078e0204 */
[----:B------:R1:W-:Y:S01]  /*0910*/  STL [R1+0x38], R0 ;  /* 0x0000380001007387 */ /* 0x0003e20000100800 */
[----:B------:R-:W-:Y:S05]  /*0920*/  @!P0 BRA `(.L_x_3378) ;  /* 0x0000000000108947 */ /* 0x000fea0003800000 */
[----:B------:R-:W2:Y:S02]  /*0930*/  LDC.64 R2, c[0x0][0x900] ;  /* 0x00024000ff027b82 */ /* 0x000ea40000000a00 */
[----:B--2---:R-:W-:-:S05]  /*0940*/  IMAD.WIDE R2, R5, 0x4, R2 ;  /* 0x0000000405027825 */ /* 0x004fca00078e0202 */
[----:B-1----:R2:W5:Y:S01]  /*0950*/  LDG.E R0, desc[UR36][R2.64] ;  /* 0x0000002402007981 */ /* 0x002562000c1e1900 */
[----:B------:R-:W-:Y:S05]  /*0960*/  BRA `(.L_x_3379) ;  /* 0x00000000002c7947 */ /* 0x000fea0003800000 */
.L_x_3378:
[----:B------:R-:W-:Y:S02]  /*0970*/  ULDC.64 UR4, c[0x0][0x8f8] ;  /* 0x00023e0000047ab9 */ /* 0x000fe40000000a00 */
[----:B------:R-:W-:-:S04]  /*0980*/  ISETP.NE.U32.AND P0, PT, RZ, UR4, PT ;  /* 0x00000004ff007c0c */ /* 0x000fc8000bf05070 */
[----:B------:R-:W-:-:S13]  /*0990*/  ISETP.NE.AND.EX P0, PT, RZ, UR5, PT, P0 ;  /* 0x00000005ff007c0c */ /* 0x000fda000bf05300 */
[----:B------:R-:W-:Y:S05]  /*09a0*/  @!P0 BRA `(.L_x_3380) ;  /* 0x0000000000188947 */ /* 0x000fea0003800000 */
[----:B------:R-:W2:Y:S02]  /*09b0*/  LDC.64 R2, c[0x0][0x8f8] ;  /* 0x00023e00ff027b82 */ /* 0x000ea40000000a00 */
[----:B--2---:R-:W-:-:S05]  /*09c0*/  IMAD.WIDE R2, R5, 0x4, R2 ;  /* 0x0000000405027825 */ /* 0x004fca00078e0202 */
[----:B-1----:R-:W2:Y:S04]  /*09d0*/  LDG.E R0, desc[UR36][R2.64] ;  /* 0x0000002402007981 */ /* 0x002ea8000c1e1900 */
[----:B------:R-:W2:Y:S02]  /*09e0*/  LDG.E R7, desc[UR36][R2.64+0x4] ;  /* 0x0000042402077981 */ /* 0x000ea4000c1e1900 */
[----:B--2---:R-:W-:Y:S01]  /*09f0*/  IADD3 R0, -R0, R7, RZ ;  /* 0x0000000700007210 */ /* 0x004fe20007ffe1ff */
[----:B------:R-:W-:Y:S06]  /*0a00*/  BRA `(.L_x_3379) ;  /* 0x0000000000047947 */ /* 0x000fec0003800000 */
.L_x_3380:
[----:B-1----:R-:W1:Y:S02]  /*0a10*/  LDC R0, c[0x0][0x8f4] ;  /* 0x00023d00ff007b82 */ /* 0x002e640000000800 */
.L_x_3379:
[----:B------:R-:W3:Y:S01]  /*0a20*/  LDL R4, [R1+0x30] ;  /* 0x0000300001047983 */ /* 0x000ee20000100800 */
[----:B-1---5:R-:W-:-:S05]  /*0a30*/  VIADD R0, R0, 0x7f ;  /* 0x0000007f00007836 */ /* 0x022fca0000000000 */
[----:B--2---:R-:W-:-:S04]  /*0a40*/  SHF.R.S32.HI R3, RZ, 0x1f, R0 ;  /* 0x0000001fff037819 */ /* 0x004fc80000011400 */
[----:B------:R-:W-:-:S04]  /*0a50*/  LEA.HI R3, R3, R0, RZ, 0x7 ;  /* 0x0000000003037211 */ /* 0x000fc800078f38ff */
[----:B------:R-:W-:-:S04]  /*0a60*/  SHF.R.S32.HI R3, RZ, 0x7, R3 ;  /* 0x00000007ff037819 */ /* 0x000fc80000011403 */
[----:B---3--:R-:W-:-:S04]  /*0a70*/  ISETP.GE.AND P0, PT, R4, R3, PT ;  /* 0x000000030400720c */ /* 0x008fc80003f06270 */
[----:B------:R-:W-:-:S04]  /*0a80*/  SEL R6, R5, 0xffffffff, !P0 ;  /* 0xffffffff05067807 */ /* 0x000fc80004000000 */
[----:B------:R-:W-:Y:S01]  /*0a90*/  ISETP.GE.AND P0, PT, R6, RZ, PT ;  /* 0x000000ff0600720c */ /* 0x000fe20003f06270 */
[----:B------:R1:W-:-:S12]  /*0aa0*/  STL [R1+0x34], R6 ;  /* 0x0000340601007387 */ /* 0x0003d80000100800 */
[----:B-1----:R-:W-:Y:S05]  /*0ab0*/  @!P0 BRA `(.L_x_3381) ;  /* 0x000000d800748947 */ /* 0x002fea0003800000 */
[----:B------:R-:W1:Y:S01]  /*0ac0*/  LDC R0, c[0x0][0x290] ;  /* 0x0000a400ff007b82 */ /* 0x000e620000000800 */
[----:B------:R-:W2:Y:S01]  /*0ad0*/  S2R R2, SR_TID.X ;  /* 0x0000000000027919 */ /* 0x000ea20000002100 */
[----:B------:R-:W-:Y:S02]  /*0ae0*/  ULDC.64 UR4, c[0x0][0x780] ;  /* 0x0001e00000047ab9 */ /* 0x000fe40000000a00 */
[----:B------:R-:W-:-:S04]  /*0af0*/  ISETP.NE.U32.AND P0, PT, RZ, UR4, PT ;  /* 0x00000004ff007c0c */ /* 0x000fc8000bf05070 */
[----:B------:R-:W-:Y:S01]  /*0b00*/  ISETP.NE.AND.EX P0, PT, RZ, UR5, PT, P0 ;  /* 0x00000005ff007c0c */ /* 0x000fe2000bf05300 */
[----:B-1----:R1:W-:Y:S01]  /*0b10*/  STL [R1+0x10], R0 ;  /* 0x0000100001007387 */ /* 0x0023e20000100800 */
[----:B--2---:R-:W-:-:S11]  /*0b20*/  VIADD R18, R2, 0xffffff80 ;  /* 0xffffff8002127836 */ /* 0x004fd60000000000 */
[----:B------:R-:W-:Y:S05]  /*0b30*/  @!P0 BRA `(.L_x_3382) ;  /* 0x0000000000108947 */ /* 0x000fea0003800000 */
[----:B------:R-:W2:Y:S02]  /*0b40*/  LDC.64 R236, c[0x0][0x780] ;  /* 0x0001e000ffec7b82 */ /* 0x000ea40000000a00 */
[----:B--2---:R-:W-:-:S06]  /*0b50*/  IMAD.WIDE R236, R6, 0x4, R236 ;  /* 0x0000000406ec7825 */ /* 0x004fcc00078e02ec */
[----:B------:R2:W5:Y:S01]  /*0b60*/  LDG.E R236, desc[UR36][R236.64] ;  /* 0x00000024ecec7981 */ /* 0x000562000c1e1900 */
[----:B------:R-:W-:Y:S05]  /*0b70*/  BRA `(.L_x_3383) ;  /* 0x0000000000287947 */ /* 0x000fea0003800000 */
.L_x_3382:
[----:B------:R-:W-:Y:S01]  /*0b80*/  ULDC.64 UR4, c[0x0][0x770] ;  /* 0x0001dc0000047ab9 */ /* 0x000fe20000000a00 */
[----:B------:R-:W3:Y:S01]  /*0b90*/  LDC R236, c[0x0][0x280] ;  /* 0x0000a000ffec7b82 */ /* 0x000ee20000000800 */
[----:B------:R-:W-:-:S04]  /*0ba0*/  ISETP.NE.U32.AND P0, PT, RZ, UR4, PT ;  /* 0x00000004ff007c0c */ /* 0x000fc8000bf05070 */
[----:B------:R-:W-:-:S13]  /*0bb0*/  ISETP.NE.AND.EX P0, PT, RZ, UR5, PT, P0 ;  /* 0x00000005ff007c0c */ /* 0x000fda000bf05300 */
[----:B------:R-:W-:Y:S05]  /*0bc0*/  @!P0 BRA `(.L_x_3383) ;  /* 0x0000000000148947 */ /* 0x000fea0003800000 */
[----:B------:R-:W2:Y:S02]  /*0bd0*/  LDC.64 R2, c[0x0][0x770] ;  /* 0x0001dc00ff027b82 */ /* 0x000ea40000000a00 */
[----:B--2---:R-:W-:-:S05]  /*0be0*/  IMAD.WIDE R2, R6, 0x4, R2 ;  /* 0x0000000406027825 */ /* 0x004fca00078e0202 */
[----:B---3--:R-:W2:Y:S04]  /*0bf0*/  LDG.E R236, desc[UR36][R2.64] ;  /* 0x0000002402ec7981 */ /* 0x008ea8000c1e1900 */
[----:B------:R-:W2:Y:S02]  /*0c00*/  LDG.E R5, desc[UR36][R2.64+0x4] ;  /* 0x0000042402057981 */ /* 0x000ea4000c1e1900 */
[----:B--2---:R-:W-:-:S07]  /*0c10*/  IMAD.IADD R236, R5, 0x1, -R236 ;  /* 0x0000000105ec7824 */ /* 0x004fce00078e0aec */
.L_x_3383:
[----:B------:R-:W-:Y:S02]  /*0c20*/  ULDC.64 UR4, c[0x0][0x788] ;  /* 0x0001e20000047ab9 */ /* 0x000fe40000000a00 */
[----:B------:R-:W-:-:S04]  /*0c30*/  ISETP.NE.U32.AND P0, PT, RZ, UR4, PT ;  /* 0x00000004ff007c0c */ /* 0x000fc8000bf05070 */
[----:B------:R-:W-:-:S13]  /*0c40*/  ISETP.NE.AND.EX P0, PT, RZ, UR5, PT, P0 ;  /* 0x00000005ff007c0c */ /* 0x000fda000bf05300 */
[----:B------:R-:W-:Y:S05]  /*0c50*/  @!P0 BRA `(.L_x_3384) ;  /* 0x0000000000148947 */ /* 0x000fea0003800000 */
[----:B------:R-:W4:Y:S02]  /*0c60*/  LDC.64 R2, c[0x0][0x788] ;  /* 0x0001e200ff027b82 */ /* 0x000f240000000a00 */
[----:B----4-:R-:W-:-:S05]  /*0c70*/  IMAD.WIDE R2, R6, 0x4, R2 ;  /* 0x0000000406027825 */ /* 0x010fca00078e0202 */
[----:B-1----:R-:W4:Y:S04]  /*0c80*/  LDG.E R0, desc[UR36][R2.64] ;  /* 0x0000002402007981 */ /* 0x002f28000c1e1900 */
[----:B----4-:R1:W-:Y:S01]  /*0c90*/  STL [R1+0x10], R0 ;  /* 0x0000100001007387 */ /* 0x0103e20000100800 */
[----:B------:R-:W-:Y:S05]  /*0ca0*/  BRA `(.L_x_3385) ;  /* 0x0000000000287947 */ /* 0x000fea0003800000 */
.L_x_3384:
[----:B------:R-:W-:Y:S02]  /*0cb0*/  ULDC.64 UR4, c[0x0][0x778] ;  /* 0x0001de0000047ab9 */ /* 0x000fe40000000a00 */
[----:B------:R-:W-:-:S04]  /*0cc0*/  ISETP.NE.U32.AND P0, PT, RZ, UR4, PT ;  /* 0x00000004ff007c0c */ /* 0x000fc8000bf05070 */
[----:B------:R-:W-:-:S13]  /*0cd0*/  ISETP.NE.AND.EX P0, PT, RZ, UR5, PT, P0 ;  /* 0x00000005ff007c0c */ /* 0x000fda000bf05300 */
[----:B------:R-:W-:Y:S05]  /*0ce0*/  @!P0 BRA `(.L_x_3385) ;  /* 0x0000000000188947 */ /* 0x000fea0003800000 */
[----:B------:R-:W4:Y:S02]  /*0cf0*/  LDC.64 R2, c[0x0][0x778] ;  /* 0x0001de00ff027b82 */ /* 0x000f240000000a00 */
[----:B----4-:R-:W-:-:S05]  /*0d00*/  IMAD.WIDE R2, R6, 0x4, R2 ;  /* 0x0000000406027825 */ /* 0x010fca00078e0202 */
[----:B-1----:R-:W4:Y:S04]  /*0d10*/  LDG.E R0, desc[UR36][R2.64] ;  /* 0x0000002402007981 */ /* 0x002f28000c1e1900 */
[----:B------:R-:W4:Y:S02]  /*0d20*/  LDG.E R5, desc[UR36][R2.64+0x4] ;  /* 0x0000042402057981 */ /* 0x000f24000c1e1900 */
[----:B----4-:R-:W-:-:S05]  /*0d30*/  IADD3 R0, -R0, R5, RZ ;  /* 0x0000000500007210 */ /* 0x010fca0007ffe1ff */
[----:B------:R4:W-:Y:S02]  /*0d40*/  STL [R1+0x10], R0 ;  /* 0x0000100001007387 */ /* 0x0009e40000100800 */
.L_x_3385:
[----:B-1--4-:R-:W3:Y:S01]  /*0d50*/  LDL R0, [R1+0x10] ;  /* 0x0000100001007983 */ /* 0x012ee20000100800 */
[----:B------:R-:W1:Y:S01]  /*0d60*/  LDC R3, c[0x0][0x74c] ;  /* 0x0001d300ff037b82 */ /* 0x000e620000000800 */
[----:B------:R-:W-:Y:S02]  /*0d70*/  PLOP3.LUT P0, PT, PT, PT, PT, 0x80, 0x0 ;  /* 0x000000000000781c */ /* 0x000fe40003f0f070 */
        /* <DEDUP_REMOVED lines=32> */
[----:B---3-5:R-:W-:-:S04]  /*0f80*/  IMAD.IADD R0, R236, 0x1, -R0 ;  /* 0x00000001ec007824 */ /* 0x028fc800078e0a00 */
[----:B------:R-:W-:Y:S02]  /*0f90*/  IMAD R2, R4, 0x80, R0 ;  /* 0x0000008004027824 */ /* 0x000fe400078e0200 */
[----:B------:R-:W-:-:S03]  /*0fa0*/  VIADD R0, R236, 0x5f ;  /* 0x0000005fec007836 */ /* 0x000fc60000000000 */
[----:B-1----:R-:W-:Y:S01]  /*0fb0*/  IADD3 R2, R2, -R3, RZ ;  /* 0x8000000302027210 */ /* 0x002fe20007ffe0ff */
        /* <DEDUP_REMOVED lines=10> */
[----:B------:R-:W-:-:S04]  /*1060*/  MOV R0, RZ ;  /* 0x000000ff00007202 */ /* 0x000fc80000000f00 */
[----:B------:R-:W-:-:S13]  /*1070*/  LOP3.LUT P0, RZ, R0, 0x3ff, RZ, 0xc0, !PT ;  /* 0x000003ff00ff7812 */ /* 0x000fda000780c0ff */
[----:B------:R-:W-:Y:S05]  /*1080*/  @!P0 BRA `(.L_x_3387) ;  /* 0x00000000007c8947 */ /* 0x000fea0003800000 */
[----:B------:R-:W-:Y:S01]  /*1090*/  MOV R2, 0x0 ;  /* 0x0000000000027802 */ /* 0x000fe20000000f00 */
[----:B------:R-:W-:Y:S01]  /*10a0*/  ULDC.64 UR4, c[0x4][0x90] ;  /* 0x0100240000047ab9 */ /* 0x000fe20000000a00 */
[----:B------:R-:W-:Y:S01]  /*10b0*/  ULDC.64 UR6, c[0x4][0x8] ;  /* 0x0100020000067ab9 */ /* 0x000fe20000000a00 */
[----:B------:R-:W-:Y:S01]  /*10c0*/  IMAD.U32 R4, RZ, RZ, UR4 ;  /* 0x00000004ff047e24 */ /* 0x000fe2000f8e00ff */
[----:B------:R1:W3:Y:S01]  /*10d0*/  LDC.64 R14, c[0x4][R2] ;  /* 0x01000000020e7b82 */ /* 0x0002e20000000a00 */
        /* <DEDUP_REMOVED lines=10> */
[----:B--23--:R-:W-:Y:S05]  /*1180*/  CALL.ABS.NOINC R14 ;  /* 0x000000000e007343 */ /* 0x00cfea0003c00000 */
.L_x_3388:
        /* <DEDUP_REMOVED lines=15> */
.L_x_3387:
        /* <DEDUP_REMOVED lines=21> */
[----:B--23--:R-:W-:Y:S05]  /*13d0*/  CALL.ABS.NOINC R14 ;  /* 0x000000000e007343 */ /* 0x00cfea0003c00000 */
.L_x_3390:
        /* <DEDUP_REMOVED lines=15> */
.L_x_3389:
[----:B------:R-:W-:Y:S01]  /*14d0*/  SHF.R.S32.HI R7, RZ, 0x1f, R18 ;  /* 0x0000001fff077819 */ /* 0x000fe20000011412 */
[----:B------:R-:W-:-:S03]  /*14e0*/  UMOV UR4, 0xffffffff ;  /* 0xffffffff00047882 */ /* 0x000fc60000000000 */
[----:B------:R-:W-:-:S04]  /*14f0*/  LEA.HI R0, R7, R18, RZ, 0x7 ;  /* 0x0000001207007211 */ /* 0x000fc800078f38ff */
[----:B------:R-:W-:Y:S01]  /*1500*/  SHF.R.S32.HI R13, RZ, 0x7, R0 ;  /* 0x00000007ff0d7819 */ /* 0x000fe20000011400 */
[----:B------:R-:W-:Y:S06]  /*1510*/  BRA.DIV UR4, `(.L_x_3391) ;  /* 0x000000ce04e47947 */ /* 0x000fec000b800000 */
[----:B------:R1:W3:Y:S02]  /*1520*/  SHFL.IDX PT, R14, R13, RZ, 0x1f ;  /* 0x00001fff0d0e7589 */ /* 0x0002e400000e0000 */
.L_x_3489:
[----:B------:R-:W-:Y:S02]  /*1530*/  SHF.L.U32 R2, RZ, 0x1f, RZ ;  /* 0x0000001fff027819 */ /* 0x000fe400000006ff */
[CC--:B------:R-:W-:Y:S02]  /*1540*/  LEA.HI R8, R7.reuse, R18.reuse, RZ, 0x5 ;  /* 0x0000001207087211 */ /* 0x0c0fe400078f28ff */
[----:B------:R-:W4:Y:S01]  /*1550*/  SYNCS.PHASECHK.TRANS64.TRYWAIT P0, [R17+URZ+0x26800], R2 ;  /* 0x02680002110075a7 */ /* 0x000f22000800017f */
[----:B------:R-:W-:Y:S01]  /*1560*/  LEA.HI R5, R7, R18, RZ, 0x4 ;  /* 0x0000001207057211 */ /* 0x000fe200078f20ff */
[----:B----4-:R-:W-:Y:S06]  /*1570*/  @P0 BRA `(.L_x_3392) ;  /* 0x0000000000080947 */ /* 0x010fec0003800000 */
[----:B------:R-:W4:Y:S02]  /*1580*/  SYNCS.PHASECHK.TRANS64.TRYWAIT P0, [R17+URZ+0x26800], R2 ;  /* 0x02680002110075a7 */ /* 0x000f24000800017f */
[----:B----4-:R-:W-:Y:S05]  /*1590*/  @!P0 BRA `(.L_x_3393) ;  /* 0x000000cc00e08947 */ /* 0x010fea0003800000 */
.L_x_3392:
[----:B------:R-:W5:Y:S04]  /*15a0*/  LDL R12, [R1+0x10] ;  /* 0x00001000010c7983 */ /* 0x000f680000100800 */
[----:B------:R-:W2:Y:S01]  /*15b0*/  LDL R11, [R1+0x30] ;  /* 0x00003000010b7983 */ /* 0x000ea20000100800 */
[----:B----4-:R-:W-:Y:S01]  /*15c0*/  SHF.R.S32.HI R2, RZ, 0x5, R8 ;  /* 0x00000005ff027819 */ /* 0x010fe20000011408 */
[----:B------:R-:W-:Y:S01]  /*15d0*/  IMAD.SHL.U32 R3, R18, 0x40, RZ ;  /* 0x0000004012037824 */ /* 0x000fe200078e00ff */
[----:B------:R-:W-:Y:S01]  /*15e0*/  SHF.R.S32.HI R6, RZ, 0x4, R5 ;  /* 0x00000004ff067819 */ /* 0x000fe20000011405 */
[----:B------:R-:W4:Y:S01]  /*15f0*/  LDL R15, [R1+0x2c] ;  /* 0x00002c00010f7983 */ /* 0x000f220000100800 */
[----:B------:R-:W-:Y:S01]  /*1600*/  ULDC UR4, c[0x0][0x74c] ;  /* 0x0001d30000047ab9 */ /* 0x000fe20000000800 */
[----:B------:R-:W-:Y:S01]  /*1610*/  IMAD.SHL.U32 R4, R2, 0x10, RZ ;  /* 0x0000001002047824 */ /* 0x000fe200078e00ff */
[----:B------:R-:W-:-:S02]  /*1620*/  LEA.HI R9, R5, R6, RZ, 0x1 ;  /* 0x0000000605097211 */ /* 0x000fc400078f08ff */
[----:B------:R-:W-:Y:S02]  /*1630*/  LOP3.LUT R3, R3, 0x1c0, RZ, 0xc0, !PT ;  /* 0x000001c003037812 */ /* 0x000fe400078ec0ff */
[----:B------:R-:W-:Y:S02]  /*1640*/  LOP3.LUT R9, R9, 0x7ffffe, RZ, 0xc0, !PT ;  /* 0x007ffffe09097812 */ /* 0x000fe400078ec0ff */
[----:B------:R-:W-:Y:S02]  /*1650*/  LEA.HI R2, R7, R18, RZ, 0x3 ;  /* 0x0000001207027211 */ /* 0x000fe400078f18ff */
[----:B------:R-:W-:Y:S01]  /*1660*/  LOP3.LUT R5, R3, 0x30, R4, 0xf8, !PT ;  /* 0x0000003003057812 */ /* 0x000fe200078ef804 */
[----:B------:R-:W-:Y:S01]  /*1670*/  IMAD.IADD R6, R6, 0x1, -R9 ;  /* 0x0000000106067824 */ /* 0x000fe200078e0a09 */
[----:B------:R-:W-:Y:S02]  /*1680*/  SHF.R.U32.HI R3, RZ, 0x3, R3 ;  /* 0x00000003ff037819 */ /* 0x000fe40000011603 */
[----:B------:R-:W-:Y:S01]  /*1690*/  LOP3.LUT R4, R5, 0x8, R2, 0xf8, !PT ;  /* 0x0000000805047812 */ /* 0x000fe200078ef802 */
[----:B------:R-:W-:Y:S01]  /*16a0*/  IMAD R6, R13, 0xc, R6 ;  /* 0x0000000c0d067824 */ /* 0x000fe200078e0206 */
[----:B---3--:R-:W-:-:S02]  /*16b0*/  LEA.HI R2, R14, R14, RZ, 0x1 ;  /* 0x0000000e0e027211 */ /* 0x008fc400078f08ff */
[----:B------:R-:W-:Y:S02]  /*16c0*/  LOP3.LUT R3, R4, R3, RZ, 0x3c, !PT ;  /* 0x0000000304037212 */ /* 0x000fe400078e3cff */
[----:B------:R-:W-:Y:S02]  /*16d0*/  LOP3.LUT R5, R2, 0xfffffffe, RZ, 0xc0, !PT ;  /* 0xfffffffe02057812 */ /* 0x000fe400078ec0ff */
[----:B------:R-:W-:Y:S02]  /*16e0*/  LEA R2, R6, R3, 0x9 ;  /* 0x0000000306027211 */ /* 0x000fe400078e48ff */
[----:B------:R-:W-:Y:S01]  /*16f0*/  LOP3.LUT R3, R0, 0xffffff80, RZ, 0xc0, !PT ;  /* 0xffffff8000037812 */ /* 0x000fe200078ec0ff */
[----:B------:R-:W-:-:S04]  /*1700*/  IMAD.IADD R5, R14, 0x1, -R5 ;  /* 0x000000010e057824 */ /* 0x000fc800078e0a05 */
[----:B------:R-:W-:-:S05]  /*1710*/  IMAD.IADD R6, R18, 0x1, -R3 ;  /* 0x0000000112067824 */ /* 0x000fca00078e0a03 */
[--C-:B------:R-:W-:Y:S01]  /*1720*/  SHF.R.S32.HI R14, RZ, 0x1f, R6.reuse ;  /* 0x0000001fff0e7819 */ /* 0x100fe20000011406 */
[----:B------:R3:W-:Y:S04]  /*1730*/  STL [R1+0x18], R2 ;  /* 0x0000180201007387 */ /* 0x0007e80000100800 */
[----:B------:R1:W-:Y:S01]  /*1740*/  STL [R1+0x20], R14 ;  /* 0x0000200e01007387 */ /* 0x0003e20000100800 */
[----:B---3--:R-:W-:-:S05]  /*1750*/  IMAD R2, R13, 0x300, R6 ;  /* 0x000003000d027824 */ /* 0x008fca00078e0206 */
[----:B------:R-:W-:Y:S01]  /*1760*/  SHF.L.U32 R2, R2, 0x2, RZ ;  /* 0x0000000202027819 */ /* 0x000fe200000006ff */
        /* <DEDUP_REMOVED lines=34> */
[----:B------:R-:W-:Y:S01]  /*1990*/  IMAD R2, R2, 0x4, R17 ;  /* 0x0000000402027824 */ /* 0x000fe200078e0211 */
[----:B-----5:R-:W-:-:S04]  /*19a0*/  IADD3 R10, -R12, 0x7f, R236 ;  /* 0x0000007f0c0a7810 */ /* 0x020fc80007ffe1ec */
[----:B--2---:R-:W-:-:S05]  /*19b0*/  LEA R10, R11, R10, 0x7 ;  /* 0x0000000a0b0a7211 */ /* 0x004fca00078e38ff */
[----:B------:R-:W-:-:S04]  /*19c0*/  VIADD R10, R10, -UR4 ;  /* 0x800000040a0a7c36 */ /* 0x000fc80008000000 */
[----:B------:R-:W-:-:S05]  /*19d0*/  IMAD.HI R10, R10, 0x2aaaaaab, RZ ;  /* 0x2aaaaaab0a0a7827 */ /* 0x000fca00078e02ff */
[----:B------:R-:W-:-:S04]  /*19e0*/  SHF.R.U32.HI R9, RZ, 0x1f, R10 ;  /* 0x0000001fff097819 */ /* 0x000fc8000001160a */
[----:B------:R-:W-:Y:S02]  /*19f0*/  LEA.HI.SX32 R9, R10, R9, 0x1c ;  /* 0x000000090a097211 */ /* 0x000fe400078fe2ff */
[----:B------:R-:W-:Y:S02]  /*1a00*/  LEA.HI R10, R14, R6, RZ, 0x2 ;  /* 0x000000060e0a7211 */ /* 0x000fe400078f10ff */
[----:B----4-:R-:W-:-:S03]  /*1a10*/  VIADDMNMX R237, R9, 0x1, R15, PT ;  /* 0x0000000109ed7846 */ /* 0x010fc6000380010f */
[----:B------:R1:W-:Y:S01]  /*1a20*/  STL [R1+0x14], R10 ;  /* 0x0000140a01007387 */ /* 0x0003e20000100800 */
[----:B------:R-:W-:Y:S02]  /*1a30*/  ISETP.GE.AND P0, PT, R16, R237, PT ;  /* 0x000000ed1000720c */ /* 0x000fe40003f06270 */
[----:B------:R-:W-:-:S05]  /*1a40*/  LOP3.LUT R3, R10, 0xfffffffc, RZ, 0xc0, !PT ;  /* 0xfffffffc0a037812 */ /* 0x000fca00078ec0ff */
[----:B------:R-:W-:-:S06]  /*1a50*/  IMAD.IADD R3, R6, 0x1, -R3 ;  /* 0x0000000106037824 */ /* 0x000fcc00078e0a03 */
[----:B-1----:R-:W-:Y:S05]  /*1a60*/  @P0 BRA `(.L_x_3394) ;  /* 0x0000004000e80947 */ /* 0x002fea0003800000 */
        /* <DEDUP_REMOVED lines=12> */
[----:B------:R-:W-:Y:S02]  /*1b30*/  IADD3 R22, R13, -R6, RZ ;  /* 0x800000060d167210 */ /* 0x000fe40007ffe0ff */
[----:B------:R-:W-:Y:S02]  /*1b40*/  CS2R R144, SRZ ;  /* 0x0000000000907805 */ /* 0x000fe4000001ff00 */
        /* <DEDUP_REMOVED lines=8> */
[----:B------:R-:W-:Y:S01]  /*1bd0*/  LOP3.LUT R9, R6, 0xfffffffc, RZ, 0xc0, !PT ;  /* 0xfffffffc06097812 */ /* 0x000fe200078ec0ff */
[C---:B------:R-:W-:Y:S01]  /*1be0*/  VIADD R8, R11.reuse, 0x8 ;  /* 0x000000080b087836 */ /* 0x040fe20000000000 */
[--C-:B------:R-:W-:Y:S01]  /*1bf0*/  SHF.R.S32.HI R14, RZ, 0x2, R10.reuse ;  /* 0x00000002ff0e7819 */ /* 0x100fe2000001140a */
[----:B------:R-:W-:Y:S01]  /*1c00*/  VIADD R15, R11, 0x10 ;  /* 0x000000100b0f7836 */ /* 0x000fe20000000000 */
        /* <DEDUP_REMOVED lines=18> */
[----:B------:R-:W-:Y:S01]  /*1d30*/  IADD3 R23, R23, R21, -R14 ;  /* 0x0000001517177210 */ /* 0x000fe20007ffe80e */
[----:B------:R-:W-:Y:S01]  /*1d40*/  IMAD.HI R20, R19, 0x2aaaaaab, RZ ;  /* 0x2aaaaaab13147827 */ /* 0x000fe200078e02ff */
[----:B------:R-:W-:Y:S02]  /*1d50*/  LOP3.LUT R4, R4, 0xfffffffe, RZ, 0xc0, !PT ;  /* 0xfffffffe04047812 */ /* 0x000fe400078ec0ff */
[----:B------:R-:W-:Y:S02]  /*1d60*/  CS2R R122, SRZ ;  /* 0x00000000007a7805 */ /* 0x000fe4000001ff00 */
[----:B------:R-:W-:Y:S02]  /*1d70*/  SHF.R.U32.HI R7, RZ, 0x1, R6 ;  /* 0x00000001ff077819 */ /* 0x000fe40000011606 */
[----:B------:R-:W-:Y:S02]  /*1d80*/  CS2R R120, SRZ ;  /* 0x0000000000787805 */ /* 0x000fe4000001ff00 */
[----:B------:R-:W-:-:S02]  /*1d90*/  SHF.R.U32.HI R14, RZ, 0x1, R13 ;  /* 0x00000001ff0e7819 */ /* 0x000fc4000001160d */
[----:B------:R-:W-:Y:S02]  /*1da0*/  CS2R R182, SRZ ;  /* 0x0000000000b67805 */ /* 0x000fe4000001ff00 */
[----:B------:R-:W-:Y:S02]  /*1db0*/  SHF.R.U32.HI R21, RZ, 0x1, R20 ;  /* 0x00000001ff157819 */ /* 0x000fe40000011614 */
[----:B------:R-:W-:Y:S02]  /*1dc0*/  CS2R R180, SRZ ;  /* 0x0000000000b47805 */ /* 0x000fe4000001ff00 */
[----:B------:R-:W-:Y:S02]  /*1dd0*/  IADD3 R4, R11, -R4, RZ ;  /* 0x800000040b047210 */ /* 0x000fe40007ffe0ff */
[----:B------:R-:W-:Y:S02]  /*1de0*/  CS2R R178, SRZ ;  /* 0x0000000000b27805 */ /* 0x000fe4000001ff00 */
[----:B------:R-:W-:-:S02]  /*1df0*/  LEA.HI R7, R6, R7, RZ, 0x1 ;  /* 0x0000000706077211 */ /* 0x000fc400078f08ff */
[----:B------:R-:W-:Y:S02]  /*1e00*/  CS2R R176, SRZ ;  /* 0x0000000000b07805 */ /* 0x000fe4000001ff00 */
[----:B------:R-:W-:Y:S02]  /*1e10*/  LEA.HI R13, R13, R14, RZ, 0x1 ;  /* 0x0000000e0d0d7211 */ /* 0x000fe400078f08ff */
[----:B------:R-:W-:Y:S02]  /*1e20*/  CS2R R174, SRZ ;  /* 0x0000000000ae7805 */ /* 0x000fe4000001ff00 */
[----:B------:R-:W-:Y:S01]  /*1e30*/  LOP3.LUT R11, R10, 0xfffffffe, RZ, 0xc0, !PT ;  /* 0xfffffffe0a0b7812 */ /* 0x000fe200078ec0ff */
[----:B------:R-:W-:Y:S01]  /*1e40*/  IMAD R7, R7, -0xc, R0 ;  /* 0xfffffff407077824 */ /* 0x000fe200078e0200 */
[----:B------:R-:W-:Y:S01]  /*1e50*/  LEA.HI R20, R20, R21, RZ, 0x1 ;  /* 0x0000001514147211 */ /* 0x000fe200078f08ff */
[----:B------:R-:W-:Y:S01]  /*1e60*/  IMAD R12, R13, -0xc, R12 ;  /* 0xfffffff40d0c7824 */ /* 0x000fe200078e020c */
[----:B------:R-:W-:Y:S01]  /*1e70*/  LOP3.LUT R18, R18, 0xfffffffe, RZ, 0xc0, !PT ;  /* 0xfffffffe12127812 */ /* 0x000fe200078ec0ff */
[----:B------:R-:W-:Y:S01]  /*1e80*/  IMAD.IADD R11, R8, 0x1, -R11 ;  /* 0x00000001080b7824 */ /* 0x000fe200078e0a0b */
[----:B------:R-:W-:Y:S01]  /*1e90*/  CS2R R172, SRZ ;  /* 0x0000000000ac7805 */ /* 0x000fe2000001ff00 */
[----:B------:R-:W-:Y:S01]  /*1ea0*/  IMAD R19, R20, -0xc, R19 ;  /* 0xfffffff414137824 */ /* 0x000fe200078e0213 */
[----:B------:R-:W-:Y:S01]  /*1eb0*/  CS2R R170, SRZ ;  /* 0x0000000000aa7805 */ /* 0x000fe2000001ff00 */
[----:B------:R-:W-:Y:S01]  /*1ec0*/  IMAD.IADD R18, R15, 0x1, -R18 ;  /* 0x000000010f127824 */ /* 0x000fe200078e0a12 */
[----:B------:R-:W-:Y:S01]  /*1ed0*/  LEA R0, R12, R11, 0x3 ;  /* 0x0000000b0c007211 */ /* 0x000fe200078e18ff */
[----:B------:R-:W-:Y:S01]  /*1ee0*/  IMAD R4, R7, 0x8, R4 ;  /* 0x0000000807047824 */ /* 0x000fe200078e0204 */
[----:B------:R-:W-:Y:S01]  /*1ef0*/  CS2R R168, SRZ ;  /* 0x0000000000a87805 */ /* 0x000fe2000001ff00 */
[----:B------:R-:W-:Y:S01]  /*1f00*/  IMAD R6, R19, 0x8, R18 ;  /* 0x0000000813067824 */ /* 0x000fe200078e0212 */
[----:B------:R-:W-:Y:S01]  /*1f10*/  CS2R R166, SRZ ;  /* 0x0000000000a67805 */ /* 0x000fe2000001ff00 */
[----:B------:R-:W-:Y:S01]  /*1f20*/  IMAD R8, R22, -0x40, R23 ;  /* 0xffffffc016087824 */ /* 0x000fe200078e0217 */
[----:B------:R1:W-:Y:S01]  /*1f30*/  STL [R1+0x8], R4 ;  /* 0x0000080401007387 */ /* 0x0003e20000100800 */
[----:B------:R-:W-:-:S02]  /*1f40*/  CS2R R164, SRZ ;  /* 0x0000000000a47805 */ /* 0x000fc4000001ff00 */
[----:B------:R-:W-:Y:S02]  /*1f50*/  CS2R R162, SRZ ;  /* 0x0000000000a27805 */ /* 0x000fe4000001ff00 */
[----:B------:R-:W-:Y:S01]  /*1f60*/  CS2R R160, SRZ ;  /* 0x0000000000a07805 */ /* 0x000fe2000001ff00 */
[----:B------:R2:W-:Y:S01]  /*1f70*/  STL [R1+0x4], R0 ;  /* 0x0000040001007387 */ /* 0x0005e20000100800 */
[----:B------:R-:W-:Y:S02]  /*1f80*/  CS2R R158, SRZ ;  /* 0x00000000009e7805 */ /* 0x000fe4000001ff00 */
[----:B------:R-:W-:Y:S02]  /*1f90*/  CS2R R156, SRZ ;  /* 0x00000000009c7805 */ /* 0x000fe4000001ff00 */
[----:B------:R-:W-:Y:S01]  /*1fa0*/  CS2R R154, SRZ ;  /* 0x00000000009a7805 */ /* 0x000fe2000001ff00 */
[----:B------:R3:W-:Y:S01]  /*1fb0*/  STL [R1], R6 ;  /* 0x0000000601007387 */ /* 0x0007e20000100800 */
[----:B------:R-:W-:Y:S01]  /*1fc0*/  CS2R R152, SRZ ;  /* 0x0000000000987805 */ /* 0x000fe2000001ff00 */
[----:B-1----:R-:W-:-:S02]  /*1fd0*/  IMAD.MOV.U32 R4, RZ, RZ, RZ ;  /* 0x000000ffff047224 */ /* 0x002fc400078e00ff */
[----:B--2---:R-:W-:-:S07]  /*1fe0*/  IMAD.MOV.U32 R0, RZ, RZ, RZ ;  /* 0x000000ffff007224 */ /* 0x004fce00078e00ff */
.L_x_3405:
[----:B-1-3--:R-:W2:Y:S02]  /*1ff0*/  LDL R6, [R1+0xc] ;  /* 0x00000c0001067983 */ /* 0x00aea40000100800 */
[----:B--2---:R-:W-:-:S04]  /*2000*/  LOP3.LUT R6, R6, 0x1, RZ, 0xfc, !PT ;  /* 0x0000000106067812 */ /* 0x004fc800078efcff */
[----:B------:R-:W-:-:S13]  /*2010*/  ISETP.NE.AND P0, PT, R6, 0x3, PT ;  /* 0x000000030600780c */ /* 0x000fda0003f05270 */
[----:B------:R-:W-:Y:S05]  /*2020*/  @!P0 BRA `(.L_x_3395) ;  /* 0x0000000000048947 */ /* 0x000fea0003800000 */
[----:B------:R-:W-:Y:S01]  /*2030*/  BPT.TRAP 0x1 ;  /* 0x000000040000795c */ /* 0x000fe20000300000 */
.L_x_3395:
[----:B------:R-:W-:Y:S02]  /*2040*/  LEA R6, R0, R17, 0x3 ;  /* 0x0000001100067211 */ /* 0x000fe400078e18ff */
[----:B------:R-:W-:-:S04]  /*2050*/  SHF.L.U32 R19, R4, 0x1f, RZ ;  /* 0x0000001f04137819 */ /* 0x000fc800000006ff */
[----:B------:R1:W2:Y:S01]  /*2060*/  SYNCS.PHASECHK.TRANS64.TRYWAIT P1, [R6+URZ+0x26810], R19 ;  /* 0x02681013060075a7 */ /* 0x0002a2000802017f */
[----:B------:R-:W-:Y:S05]  /*2070*/  @!P0 BRA `(.L_x_3396) ;  /* 0x0000000000048947 */ /* 0x000fea0003800000 */
[----:B------:R-:W-:Y:S01]  /*2080*/  BPT.TRAP 0x1 ;  /* 0x000000040000795c */ /* 0x000fe20000300000 */
.L_x_3396:
[----:B------:R-:W-:-:S05]  /*2090*/  VIADD R7, R17, 0xe000 ;  /* 0x0000e00011077836 */ /* 0x000fca0000000000 */
[----:B------:R-:W-:-:S04]  /*20a0*/  SHF.R.U32.HI R7, RZ, 0x4, R7 ;  /* 0x00000004ff077819 */ /* 0x000fc80000011607 */
[----:B------:R-:W-:Y:S01]  /*20b0*/  LOP3.LUT R7, R7, 0x3fff, RZ, 0xc0, !PT ;  /* 0x00003fff07077812 */ /* 0x000fe200078ec0ff */
[----:B--2---:R-:W-:Y:S06]  /*20c0*/  @P1 BRA `(.L_x_3397) ;  /* 0x0000000000081947 */ /* 0x004fec0003800000 */
[----:B------:R-:W2:Y:S02]  /*20d0*/  SYNCS.PHASECHK.TRANS64.TRYWAIT P1, [R6+URZ+0x26810], R19 ;  /* 0x02681013060075a7 */ /* 0x000ea4000802017f */
[----:B--2---:R-:W-:Y:S05]  /*20e0*/  @!P1 BRA `(.L_x_3398) ;  /* 0x000000c400209947 */ /* 0x004fea0003800000 */
.L_x_3397:
[----:B------:R-:W-:Y:S05]  /*20f0*/  WARPSYNC.ALL ;  /* 0x0000000000007948 */ /* 0x000fea0003800000 */
[----:B------:R-:W-:Y:S01]  /*2100*/  LOP3.LUT R11, R7, 0x10000, RZ, 0xfc, !PT ;  /* 0x00010000070b7812 */ /* 0x000fe200078efcff */
[----:B------:R-:W-:Y:S01]  /*2110*/  IMAD R10, R5, 0x2000, R17 ;  /* 0x00002000050a7824 */ /* 0x000fe200078e0211 */
[----:B------:R-:W3:Y:S04]  /*2120*/  LDL R14, [R1+0x8] ;  /* 0x00000800010e7983 */ /* 0x000ee80000100800 */
[----:B------:R-:W-:Y:S01]  /*2130*/  R2UR UR9, R10 ;  /* 0x000000000a0972ca */ /* 0x000fe200000e0000 */
[----:B------:R-:W-:Y:S01]  /*2140*/  IMAD R11, R0, 0x300, R11 ;  /* 0x00000300000b7824 */ /* 0x000fe200078e020b */
[----:B------:R-:W4:Y:S04]  /*2150*/  LDL R13, [R1] ;  /* 0x00000000010d7983 */ /* 0x000f280000100800 */
[----:B------:R-:W-:Y:S01]  /*2160*/  R2UR UR8, R11 ;  /* 0x000000000b0872ca */ /* 0x000fe200000e0000 */
[----:B------:R-:W5:Y:S06]  /*2170*/  LDL R12, [R1+0x4] ;  /* 0x00000400010c7983 */ /* 0x000f6c0000100800 */
        /* <DEDUP_REMOVED lines=30> */
[C---:B---3--:R-:W-:Y:S01]  /*2360*/  IMAD R10, R0.reuse, 0x80, R14 ;  /* 0x00000080000a7824 */ /* 0x048fe200078e020e */
[C---:B-----5:R-:W-:Y:S01]  /*2370*/  LEA R12, R0.reuse, R12, 0x7 ;  /* 0x0000000c000c7211 */ /* 0x060fe200078e38ff */
[----:B----4-:R-:W-:Y:S02]  /*2380*/  IMAD R14, R0, 0x80, R13 ;  /* 0x00000080000e7824 */ /* 0x010fe400078e020d */
[C---:B------:R-:W-:Y:S02]  /*2390*/  IMAD R10, R3.reuse, 0x2, R10 ;  /* 0x00000002030a7824 */ /* 0x040fe400078e020a */
[C---:B------:R-:W-:Y:S01]  /*23a0*/  IMAD R18, R3.reuse, 0x2, R12 ;  /* 0x0000000203127824 */ /* 0x040fe200078e020c */
[----:B------:R-:W-:Y:S01]  /*23b0*/  LEA R20, R3, R14, 0x1 ;  /* 0x0000000e03147211 */ /* 0x000fe200078e08ff */
[--C-:B------:R-:W-:Y:S02]  /*23c0*/  IMAD R14, R10, 0x4, R17.reuse ;  /* 0x000000040a0e7824 */ /* 0x100fe400078e0211 */
[----:B------:R-:W-:-:S02]  /*23d0*/  IMAD R12, R18, 0x4, R17 ;  /* 0x00000004120c7824 */ /* 0x000fc400078e0211 */
[----:B------:R-:W-:Y:S01]  /*23e0*/  IMAD R15, R20, 0x4, R17 ;  /* 0x00000004140f7824 */ /* 0x000fe200078e0211 */
[----:B------:R-:W-:-:S05]  /*23f0*/  IADD3 R13, R17, 0x1a000, RZ ;  /* 0x0001a000110d7810 */ /* 0x000fca0007ffe0ff */
[--C-:B------:R-:W-:Y:S02]  /*2400*/  IMAD R184, R10, 0x4, R13.reuse ;  /* 0x000000040ab87824 */ /* 0x100fe400078e020d */
[--C-:B------:R-:W-:Y:S02]  /*2410*/  IMAD R11, R18, 0x4, R13.reuse ;  /* 0x00000004120b7824 */ /* 0x100fe400078e020d */
[----:B------:R-:W-:Y:S01]  /*2420*/  IMAD R13, R20, 0x4, R13 ;  /* 0x00000004140d7824 */ /* 0x000fe200078e020d */
[----:B------:R-:W-:Y:S02]  /*2430*/  WARPGROUP.DEPBAR.LE gsb0, 0x0 ;  /* 0x00008000000079c5 */ /* 0x000fe40000010000 */
[----:B------:R-:W3:Y:S04]  /*2440*/  LDS R14, [R14+0x1a000] ;  /* 0x01a000000e0e7984 */ /* 0x000ee80000000800 */
[----:B------:R-:W4:Y:S04]  /*2450*/  LDS R12, [R12+0x1a000] ;  /* 0x01a000000c0c7984 */ /* 0x000f280000000800 */
[----:B------:R-:W1:Y:S01]  /*2460*/  LDS R15, [R15+0x1a000] ;  /* 0x01a000000f0f7984 */ /* 0x000e620000000800 */
[----:B------:R-:W-:Y:S05]  /*2470*/  @!P0 BRA `(.L_x_3399) ;  /* 0x0000000000048947 */ /* 0x000fea0003800000 */
[----:B------:R-:W-:Y:S01]  /*2480*/  BPT.TRAP 0x1 ;  /* 0x000000040000795c */ /* 0x000fe20000300000 */
.L_x_3399:
[----:B------:R1:W1:Y:S01]  /*2490*/  SYNCS.PHASECHK.TRANS64.TRYWAIT P1, [R6+URZ+0x26830], R19 ;  /* 0x02683013060075a7 */ /* 0x000262000802017f */
[----:B------:R-:W-:Y:S05]  /*24a0*/  @!P0 BRA `(.L_x_3400) ;  /* 0x0000000000048947 */ /* 0x000fea0003800000 */
[----:B------:R-:W-:Y:S01]  /*24b0*/  BPT.TRAP 0x1 ;  /* 0x000000040000795c */ /* 0x000fe20000300000 */
.L_x_3400:
[----:B------:R-:W-:-:S04]  /*24c0*/  IADD3 R10, R17, 0x14000, RZ ;  /* 0x00014000110a7810 */ /* 0x000fc80007ffe0ff */
[----:B------:R-:W-:-:S04]  /*24d0*/  SHF.R.U32.HI R10, RZ, 0x4, R10 ;  /* 0x00000004ff0a7819 */ /* 0x000fc8000001160a */
[----:B------:R-:W-:-:S04]  /*24e0*/  LOP3.LUT R10, R10, 0x3fff, RZ, 0xc0, !PT ;  /* 0x00003fff0a0a7812 */ /* 0x000fc800078ec0ff */
[----:B------:R-:W-:Y:S01]  /*24f0*/  LOP3.LUT R21, R10, 0x10000, RZ, 0xfc, !PT ;  /* 0x000100000a157812 */ /* 0x000fe200078efcff */
[----:B-1----:R-:W-:Y:S06]  /*2500*/  @P1 BRA `(.L_x_3401) ;  /* 0x0000000000081947 */ /* 0x002fec0003800000 */
[----:B------:R-:W1:Y:S02]  /*2510*/  SYNCS.PHASECHK.TRANS64.TRYWAIT P1, [R6+URZ+0x26830], R19 ;  /* 0x02683013060075a7 */ /* 0x000e64000802017f */
[----:B-1----:R-:W-:Y:S05]  /*2520*/  @!P1 BRA `(.L_x_3402) ;  /* 0x000000c000249947 */ /* 0x002fea0003800000 */
.L_x_3401:
        /* <DEDUP_REMOVED lines=11> */
[----:B---3--:R-:W1:Y:S01]  /*25e0*/  SHFL.IDX PT, R227, R14, R9, 0x1f ;  /* 0x00001f090ee37589 */ /* 0x008e6200000e0000 */
[----:B------:R-:W-:Y:S01]  /*25f0*/  ULOP3.LUT UR9, UR9, 0x10000, URZ, 0xfc, !UPT ;  /* 0x0001000009097892 */ /* 0x000fe2000f8efc3f */
[----:B------:R-:W-:Y:S01]  /*2600*/  FMUL.FTZ R22, R77, UR10 ;  /* 0x0000000a4d167c20 */ /* 0x000fe20008410000 */
[----:B------:R-:W-:Y:S01]  /*2610*/  FMUL.FTZ R77, R84, UR10 ;  /* 0x0000000a544d7c20 */ /* 0x000fe20008410000 */
[----:B------:R-:W-:Y:S01]  /*2620*/  FMUL.FTZ R84, R91, UR10 ;  /* 0x0000000a5b547c20 */ /* 0x000fe20008410000 */
[----:B------:R-:W-:Y:S01]  /*2630*/  FMUL.FTZ R91, R98, UR10 ;  /* 0x0000000a625b7c20 */ /* 0x000fe20008410000 */
[----:B------:R-:W-:Y:S01]  /*2640*/  FMUL.FTZ R23, R78, UR10 ;  /* 0x0000000a4e177c20 */ /* 0x000fe20008410000 */
[----:B------:R-:W-:Y:S01]  /*2650*/  IMAD R98, R16, -0x60, R236 ;  /* 0xffffffa010627824 */ /* 0x000fe200078e02ec */
        /* <DEDUP_REMOVED lines=10> */
[----:B------:R-:W-:-:S02]  /*2700*/  IMAD R99, R3, -0x2, R98 ;  /* 0xfffffffe03637824 */ /* 0x000fc400078e0262 */
[----:B------:R-:W-:Y:S01]  /*2710*/  FMUL.FTZ R235, R73, UR10 ;  /* 0x0000000a49eb7c20 */ /* 0x000fe20008410000 */
[----:B------:R-:W-:Y:S01]  /*2720*/  FMUL.FTZ R18, R72, UR10 ;  /* 0x0000000a48127c20 */ /* 0x000fe20008410000 */
[----:B------:R-:W-:Y:S01]  /*2730*/  FMUL.FTZ R73, R80, UR10 ;  /* 0x0000000a50497c20 */ /* 0x000fe20008410000 */
[----:B------:R-:W-:Y:S02]  /*2740*/  IMAD.IADD R99, R99, 0x1, -R8 ;  /* 0x0000000163637824 */ /* 0x000fe400078e0a08 */
[----:B------:R-:W-:Y:S01]  /*2750*/  FMUL.FTZ R20, R75, UR10 ;  /* 0x0000000a4b147c20 */ /* 0x000fe20008410000 */
[----:B--2---:R-:W-:Y:S01]  /*2760*/  FMUL.FTZ R19, R74, UR10 ;  /* 0x0000000a4a137c20 */ /* 0x004fe20008410000 */
[----:B------:R-:W-:Y:S01]  /*2770*/  FMUL.FTZ R75, R82, UR10 ;  /* 0x0000000a524b7c20 */ /* 0x000fe20008410000 */
[C---:B------:R-:W-:Y:S01]  /*2780*/  VIADD R222, R99.reuse, 0x8 ;  /* 0x0000000863de7836 */ /* 0x040fe20000000000 */
[----:B------:R-:W-:Y:S01]  /*2790*/  SEL R208, R99, 0x60, P2 ;  /* 0x0000006063d07807 */ /* 0x000fe20001000000 */
        /* <DEDUP_REMOVED lines=11> */
[----:B------:R-:W-:Y:S01]  /*2850*/  ISETP.GT.AND P6, PT, R208, RZ, PT ;  /* 0x000000ffd000720c */ /* 0x000fe20003fc4270 */
[----:B------:R-:W-:Y:S01]  /*2860*/  FMUL.FTZ R21, R76, UR10 ;  /* 0x0000000a4c157c20 */ /* 0x000fe20008410000 */
[C---:B------:R-:W-:Y:S01]  /*2870*/  ISETP.GT.AND P4, PT, R208.reuse, 0x10, PT ;  /* 0x00000010d000780c */ /* 0x040fe20003f84270 */
[----:B------:R-:W-:Y:S01]  /*2880*/  FMUL.FTZ R76, R83, UR10 ;  /* 0x0000000a534c7c20 */ /* 0x000fe20008410000 */
[----:B------:R-:W-:Y:S01]  /*2890*/  ISETP.GT.AND P5, PT, R208, 0x1, PT ;  /* 0x00000001d000780c */ /* 0x000fe20003fa4270 */
[----:B------:R-:W-:Y:S01]  /*28a0*/  FMUL.FTZ R81, R88, UR10 ;  /* 0x0000000a58517c20 */ /* 0x000fe20008410000 */
[----:B------:R-:W-:Y:S01]  /*28b0*/  FMUL.FTZ R83, R90, UR10 ;  /* 0x0000000a5a537c20 */ /* 0x000fe20008410000 */
[----:B------:R-:W5:Y:S01]  /*28c0*/  MUFU.TANH R235, R235 ;  /* 0x000000eb00eb7308 */ /* 0x000f620000002400 */
[----:B--2---:R-:W-:Y:S01]  /*28d0*/  FSEL R210, R18, -INF , !P6 ;  /* 0xff80000012d27808 */ /* 0x004fe20007000000 */
[----:B------:R-:W-:Y:S01]  /*28e0*/  FMUL.FTZ R191, R110, UR10 ;  /* 0x0000000a6ebf7c20 */ /* 0x000fe20008410000 */
[----:B------:R-:W-:Y:S01]  /*28f0*/  ISETP.GT.AND P6, PT, R208, 0x11, PT ;  /* 0x00000011d000780c */ /* 0x000fe20003fc4270 */
[----:B------:R-:W-:Y:S01]  /*2900*/  FMUL.FTZ R88, R95, UR10 ;  /* 0x0000000a5f587c20 */ /* 0x000fe20008410000 */
[----:B------:R-:W-:Y:S01]  /*2910*/  SEL R222, R222, 0x60, P1 ;  /* 0x00000060dede7807 */ /* 0x000fe20000800000 */
[----:B------:R-:W-:Y:S01]  /*2920*/  FMUL.FTZ R90, R97, UR10 ;  /* 0x0000000a615a7c20 */ /* 0x000fe20008410000 */
[----:B------:R-:W-:Y:S01]  /*2930*/  FMUL.FTZ R193, R109, UR10 ;  /* 0x0000000a6dc17c20 */ /* 0x000fe20008410000 */
[----:B------:R-:W2:Y:S01]  /*2940*/  MUFU.TANH R74, R74 ;  /* 0x0000004a004a7308 */ /* 0x000ea20000002400 */
[----:B---3--:R-:W-:Y:S01]  /*2950*/  FSEL R188, R73, -INF , !P4 ;  /* 0xff80000049bc7808 */ /* 0x008fe20006000000 */
[----:B------:R-:W-:Y:S01]  /*2960*/  FMUL.FTZ R89, R96, UR10 ;  /* 0x0000000a60597c20 */ /* 0x000fe20008410000 */
[----:B------:R-:W-:Y:S01]  /*2970*/  ISETP.GT.AND P4, PT, R208, 0x21, PT ;  /* 0x00000021d000780c */ /* 0x000fe20003f84270 */
[----:B------:R-:W-:Y:S01]  /*2980*/  FMUL.FTZ R96, R103, UR10 ;  /* 0x0000000a67607c20 */ /* 0x000fe20008410000 */
[----:B------:R-:W-:Y:S01]  /*2990*/  FMUL.FTZ R95, R102, UR10 ;  /* 0x0000000a665f7c20 */ /* 0x000fe20008410000 */
[----:B------:R-:W-:Y:S01]  /*29a0*/  FMUL.FTZ R103, R108, UR10 ;  /* 0x0000000a6c677c20 */ /* 0x000fe20008410000 */
[----:B------:R-:W-:Y:S01]  /*29b0*/  FMUL.FTZ R215, R114, UR10 ;  /* 0x0000000a72d77c20 */ /* 0x000fe20008410000 */
[----:B------:R-:W3:Y:S01]  /*29c0*/  MUFU.TANH R82, R82 ;  /* 0x0000005200527308 */ /* 0x000ee20000002400 */
[----:B-----5:R-:W-:Y:S01]  /*29d0*/  FSEL R220, R235, -INF , !P5 ;  /* 0xff800000ebdc7808 */ /* 0x020fe20006800000 */
[----:B------:R-:W-:Y:S01]  /*29e0*/  VIADD R114, R9, 0x4 ;  /* 0x0000000409727836 */ /* 0x000fe20000000000 */
[----:B------:R-:W-:Y:S01]  /*29f0*/  ISETP.GT.AND P5, PT, R208, 0x18, PT ;  /* 0x00000018d000780c */ /* 0x000fe20003fa4270 */
[----:B------:R-:W-:Y:S01]  /*2a00*/  FMUL.FTZ R97, R104, UR10 ;  /* 0x0000000a68617c20 */ /* 0x000fe20008410000 */
[----:B------:R-:W-:Y:S01]  /*2a10*/  FMUL.FTZ R98, R105, UR10 ;  /* 0x0000000a69627c20 */ /* 0x000fe20008410000 */
[----:B------:R-:W-:Y:S01]  /*2a20*/  ISETP.GT.AND P2, PT, R208, 0x9, PT ;  /* 0x00000009d000780c */ /* 0x000fe20003f44270 */
[----:B------:R-:W-:Y:S01]  /*2a30*/  FMUL.FTZ R194, R106, UR10 ;  /* 0x0000000a6ac27c20 */ /* 0x000fe20008410000 */
[----:B------:R-:W-:Y:S01]  /*2a40*/  MUFU.TANH R77, R77 ;  /* 0x0000004d004d7308 */ /* 0x000fe20000002400 */
[----:B--2---:R-:W-:Y:S01]  /*2a50*/  FSEL R187, R74, -INF , !P6 ;  /* 0xff8000004abb7808 */ /* 0x004fe20007000000 */
[----:B------:R-:W-:Y:S01]  /*2a60*/  FMUL.FTZ R195, R107, UR10 ;  /* 0x0000000a6bc37c20 */ /* 0x000fe20008410000 */
[----:B------:R-:W-:Y:S01]  /*2a70*/  ISETP.GT.AND P6, PT, R208, 0x28, PT ;  /* 0x00000028d000780c */ /* 0x000fe20003fc4270 */
[----:B------:R-:W-:Y:S01]  /*2a80*/  FMUL.FTZ R102, R112, UR10 ;  /* 0x0000000a70667c20 */ /* 0x000fe20008410000 */
[C---:B------:R-:W-:Y:S01]  /*2a90*/  ISETP.GT.AND P3, PT, R208.reuse, 0x8, PT ;  /* 0x00000008d000780c */ /* 0x040fe20003f64270 */
[----:B------:R-:W-:Y:S01]  /*2aa0*/  FMUL.FTZ R192, R111, UR10 ;  /* 0x0000000a6fc07c20 */ /* 0x000fe20008410000 */
[----:B------:R-:W-:Y:S01]  /*2ab0*/  ISETP.GT.AND P1, PT, R208, 0x40, PT ;  /* 0x00000040d000780c */ /* 0x000fe20003f24270 */
[----:B------:R-:W2:Y:S01]  /*2ac0*/  MUFU.TANH R85, R85 ;  /* 0x0000005500557308 */ /* 0x000ea20000002400 */
[----:B---3--:R-:W-:Y:S01]  /*2ad0*/  FSEL R199, R82, -INF , !P4 ;  /* 0xff80000052c77808 */ /* 0x008fe20006000000 */
[----:B------:R-:W-:Y:S01]  /*2ae0*/  FMUL.FTZ R113, R113, UR10 ;  /* 0x0000000a71717c20 */ /* 0x000fe20008410000 */
[----:B------:R-:W-:Y:S01]  /*2af0*/  ISETP.GT.AND P4, PT, R208, 0x38, PT ;  /* 0x00000038d000780c */ /* 0x000fe20003f84270 */
[----:B------:R-:W3:Y:S01]  /*2b00*/  SHFL.IDX PT, R218, R14, R114, 0x1f ;  /* 0x00001f720eda7589 */ /* 0x000ee200000e0000 */
[----:B------:R-:W-:Y:S01]  /*2b10*/  FMUL.FTZ R224, R119, UR10 ;  /* 0x0000000a77e07c20 */ /* 0x000fe20008410000 */
[----:B------:R-:W-:Y:S01]  /*2b20*/  IADD3 R119, R9, 0x18, RZ ;  /* 0x0000001809777810 */ /* 0x000fe20007ffe0ff */
[----:B------:R-:W-:Y:S01]  /*2b30*/  IMAD R10, R0, 0x300, R10 ;  /* 0x00000300000a7824 */ /* 0x000fe200078e020a */
[----:B------:R-:W5:Y:S03]  /*2b40*/  MUFU.TANH R93, R93 ;  /* 0x0000005d005d7308 */ /* 0x000f660000002400 */
[----:B------:R-:W4:Y:S05]  /*2b50*/  SHFL.IDX PT, R225, R14, R119, 0x1f ;  /* 0x00001f770ee17589 */ /* 0x000f2a00000e0000 */
[----:B------:R-:W-:Y:S01]  /*2b60*/  MUFU.TANH R86, R86 ;  /* 0x0000005600567308 */ /* 0x000fe20000002400 */
[----:B--2---:R-:W-:-:S02]  /*2b70*/  FSEL R110, R85, -INF , !P6 ;  /* 0xff800000556e7808 */ /* 0x004fc40007000000 */
[----:B------:R-:W-:-:S05]  /*2b80*/  ISETP.GT.AND P6, PT, R208, 0x39, PT ;  /* 0x00000039d000780c */ /* 0x000fca0003fc4270 */
[----:B------:R-:W2:Y:S01]  /*2b90*/  MUFU.TANH R20, R20 ;  /* 0x0000001400147308 */ /* 0x000ea20000002400 */
[----:B-----5:R-:W-:Y:S02]  /*2ba0*/  FSEL R189, R93, -INF , !P4 ;  /* 0xff8000005dbd7808 */ /* 0x020fe40006000000 */
[----:B------:R-:W-:-:S05]  /*2bb0*/  ISETP.GT.AND P4, PT, R222, 0x1, PT ;  /* 0x00000001de00780c */ /* 0x000fca0003f84270 */
[----:B------:R-:W5:Y:S01]  /*2bc0*/  MUFU.TANH R94, R94 ;  /* 0x0000005e005e7308 */ /* 0x000f620000002400 */
[----:B------:R-:W-:Y:S02]  /*2bd0*/  WARPGROUP.DEPBAR.LE gsb0, 0x0 ;  /* 0x00008000000079c5 */ /* 0x000fe40000010000 */
[----:B------:R-:W-:-:S05]  /*2be0*/  WARPGROUP.ARRIVE ;  /* 0x00000000000079c5 */ /* 0x000fca0000000000 */
[----:B------:R-:W-:Y:S01]  /*2bf0*/  MUFU.TANH R19, R19 ;  /* 0x0000001300137308 */ /* 0x000fe20000002400 */
[----:B--2---:R-:W-:Y:S01]  /*2c00*/  FSEL R219, R20, -INF , !P4 ;  /* 0xff80000014db7808 */ /* 0x004fe20006000000 */
[----:B------:R-:W-:Y:S01]  /*2c10*/  HGMMA.64x96x16.F32 R24, gdesc[UR4], R24, gsb0 ;  /* 0x01600000041879f0 */ /* 0x000fe20008000818 */
[----:B------:R-:W-:Y:S01]  /*2c20*/  UIADD3 UR6, UR8, 0x4, URZ ;  /* 0x0000000408067890 */ /* 0x000fe2000fffe03f */
[----:B------:R-:W-:Y:S01]  /*2c30*/  ISETP.GT.AND P4, PT, R222, 0x10, PT ;  /* 0x00000010de00780c */ /* 0x000fe20003f84270 */
[----:B------:R-:W-:Y:S01]  /*2c40*/  UIADD3 UR4, UR9, 0x4, URZ ;  /* 0x0000000409047890 */ /* 0x000fe2000fffe03f */
[----:B------:R-:W-:Y:S01]  /*2c50*/  UMOV UR7, 0x40000040 ;  /* 0x4000004000077882 */ /* 0x000fe20000000000 */
[----:B------:R-:W-:Y:S01]  /*2c60*/  UMOV UR5, 0x40000040 ;  /* 0x4000004000057882 */ /* 0x000fe20000000000 */
[----:B------:R-:W2:Y:S01]  /*2c70*/  MUFU.TANH R23, R23 ;  /* 0x0000001700177308 */ /* 0x000ea20000002400 */
[----:B-----5:R-:W-:Y:S02]  /*2c80*/  FSEL R109, R94, -INF , !P6 ;  /* 0xff8000005e6d7808 */ /* 0x020fe40007000000 */
[----:B------:R-:W-:-:S05]  /*2c90*/  ISETP.GT.AND P6, PT, R222, 0x8, PT ;  /* 0x00000008de00780c */ /* 0x000fca0003fc4270 */
[----:B------:R-:W5:Y:S08]  /*2ca0*/  MUFU.TANH R75, R75 ;  /* 0x0000004b004b7308 */ /* 0x000f700000002400 */
[----:B------:R-:W-:Y:S01]  /*2cb0*/  MUFU.TANH R72, R72 ;  /* 0x0000004800487308 */ /* 0x000fe20000002400 */
[----:B--2---:R-:W-:Y:S02]  /*2cc0*/  FSEL R206, R23, -INF , !P6 ;  /* 0xff80000017ce7808 */ /* 0x004fe40007000000 */
[----:B------:R-:W-:-:S05]  /*2cd0*/  ISETP.GT.AND P6, PT, R222, 0x11, PT ;  /* 0x00000011de00780c */ /* 0x000fca0003fc4270 */
[----:B------:R-:W2:Y:S01]  /*2ce0*/  MUFU.TANH R22, R22 ;  /* 0x0000001600167308 */ /* 0x000ea20000002400 */
[----:B-----5:R-:W-:Y:S02]  /*2cf0*/  FSEL R201, R75, -INF , !P4 ;  /* 0xff8000004bc97808 */ /* 0x020fe40006000000 */
[----:B------:R-:W-:-:S05]  /*2d00*/  ISETP.GT.AND P4, PT, R222, 0x19, PT ;  /* 0x00000019de00780c */ /* 0x000fca0003f84270 */
[----:B------:R-:W5:Y:S08]  /*2d10*/  MUFU.TANH R76, R76 ;  /* 0x0000004c004c7308 */ /* 0x000f700000002400 */
[----:B------:R-:W1:Y:S01]  /*2d20*/  MUFU.TANH R80, R80 ;  /* 0x0000005000507308 */ /* 0x000e620000002400 */
[----:B--2---:R-:W-:Y:S02]  /*2d30*/  FSEL R106, R22, -INF , !P2 ;  /* 0xff800000166a7808 */ /* 0x004fe40005000000 */
[----:B------:R-:W-:-:S05]  /*2d40*/  ISETP.GT.AND P2, PT, R208, 0x20, PT ;  /* 0x00000020d000780c */ /* 0x000fca0003f44270 */
[----:B------:R-:W2:Y:S01]  /*2d50*/  MUFU.TANH R21, R21 ;  /* 0x0000001500157308 */ /* 0x000ea20000002400 */
[----:B-----5:R-:W-:Y:S02]  /*2d60*/  FSEL R186, R76, -INF , !P6 ;  /* 0xff8000004cba7808 */ /* 0x020fe40007000000 */
[----:B------:R-:W-:-:S05]  /*2d70*/  ISETP.GT.AND P6, PT, R222, 0x20, PT ;  /* 0x00000020de00780c */ /* 0x000fca0003fc4270 */
[----:B------:R-:W-:Y:S01]  /*2d80*/  MUFU.TANH R79, R79 ;  /* 0x0000004f004f7308 */ /* 0x000fe20000002400 */
[----:B-1----:R-:W-:Y:S02]  /*2d90*/  FSEL R112, R80, -INF , !P4 ;  /* 0xff80000050707808 */ /* 0x002fe40006000000 */
[----:B------:R-:W-:-:S05]  /*2da0*/  ISETP.GT.AND P4, PT, R222, 0x28, PT ;  /* 0x00000028de00780c */ /* 0x000fca0003f84270 */
[----:B------:R-:W1:Y:S01]  /*2db0*/  MUFU.TANH R81, R81 ;  /* 0x0000005100517308 */ /* 0x000e620000002400 */
[----:B--2---:R-:W-:Y:S02]  /*2dc0*/  FSEL R207, R21, -INF , !P3 ;  /* 0xff80000015cf7808 */ /* 0x004fe40005800000 */
[----:B------:R-:W-:-:S05]  /*2dd0*/  ISETP.GT.AND P3, PT, R208, 0x19, PT ;  /* 0x00000019d000780c */ /* 0x000fca0003f64270 */
[----:B------:R-:W2:Y:S08]  /*2de0*/  MUFU.TANH R83, R83 ;  /* 0x0000005300537308 */ /* 0x000eb00000002400 */
[----:B------:R-:W5:Y:S01]  /*2df0*/  MUFU.TANH R87, R87 ;  /* 0x0000005700577308 */ /* 0x000f620000002400 */
[----:B-1----:R-:W-:Y:S02]  /*2e00*/  FSEL R111, R81, -INF , !P2 ;  /* 0xff800000516f7808 */ /* 0x002fe40005000000 */
[----:B------:R-:W-:-:S05]  /*2e10*/  ISETP.GT.AND P2, PT, R208, 0x31, PT ;  /* 0x00000031d000780c */ /* 0x000fca0003f44270 */
[----:B------:R-:W1:Y:S01]  /*2e20*/  MUFU.TANH R78, R78 ;  /* 0x0000004e004e7308 */ /* 0x000e620000002400 */
[----:B--2---:R-:W-:Y:S02]  /*2e30*/  FSEL R190, R83, -INF , !P6 ;  /* 0xff80000053be7808 */ /* 0x004fe40007000000 */
[C---:B------:R-:W-:Y:S01]  /*2e40*/  ISETP.GT.AND P6, PT, R222.reuse, 0x29, PT ;  /* 0x00000029de00780c */ /* 0x040fe20003fc4270 */
[----:B------:R-:W-:Y:S02]  /*2e50*/  WARPGROUP.DEPBAR.LE gsb0, 0x0 ;  /* 0x00008000000079c5 */ /* 0x000fe40000010000 */
[----:B------:R-:W-:Y:S02]  /*2e60*/  WARPGROUP.ARRIVE ;  /* 0x00000000000079c5 */ /* 0x000fe40000000000 */
[----:B------:R-:W-:Y:S01]  /*2e70*/  MUFU.TANH R84, R84 ;  /* 0x0000005400547308 */ /* 0x000fe20000002400 */
[----:B-----5:R-:W-:Y:S02]  /*2e80*/  FSEL R200, R87, -INF , !P4 ;  /* 0xff80000057c87808 */ /* 0x020fe40006000000 */
[----:B------:R-:W-:Y:S01]  /*2e90*/  ISETP.GT.AND P4, PT, R222, 0x31, PT ;  /* 0x00000031de00780c */ /* 0x000fe20003f84270 */
[----:B------:R-:W-:Y:S01]  /*2ea0*/  HGMMA.64x96x16.F32 R24, gdesc[UR4], R24, gsb0 ;  /* 0x01600000041879f0 */ /* 0x000fe20008000818 */
[----:B------:R-:W-:Y:S01]  /*2eb0*/  UIADD3 UR6, UR8, 0x6, URZ ;  /* 0x0000000608067890 */ /* 0x000fe2000fffe03f */
[----:B-1----:R-:W-:Y:S01]  /*2ec0*/  FSEL R101, R78, -INF , !P3 ;  /* 0xff8000004e657808 */ /* 0x002fe20005800000 */
[----:B------:R-:W-:Y:S01]  /*2ed0*/  UIADD3 UR4, UR9, 0x6, URZ ;  /* 0x0000000609047890 */ /* 0x000fe2000fffe03f */
[----:B------:R-:W1:Y:S01]  /*2ee0*/  MUFU.TANH R88, R88 ;  /* 0x0000005800587308 */ /* 0x000e620000002400 */
[----:B------:R-:W-:Y:S01]  /*2ef0*/  UMOV UR7, 0x40000040 ;  /* 0x4000004000077882 */ /* 0x000fe20000000000 */
[----:B------:R-:W-:Y:S01]  /*2f00*/  UMOV UR5, 0x40000040 ;  /* 0x4000004000057882 */ /* 0x000fe20000000000 */
[----:B------:R-:W-:-:S05]  /*2f10*/  ISETP.GT.AND P3, PT, R208, 0x30, PT ;  /* 0x00000030d000780c */ /* 0x000fca0003f64270 */
[----:B------:R-:W2:Y:S08]  /*2f20*/  MUFU.TANH R90, R90 ;  /* 0x0000005a005a7308 */ /* 0x000eb00000002400 */
[----:B------:R-:W5:Y:S01]  /*2f30*/  MUFU.TANH R92, R92 ;  /* 0x0000005c005c7308 */ /* 0x000f620000002400 */
[----:B-1----:R-:W-:Y:S02]  /*2f40*/  FSEL R203, R88, -INF , !P6 ;  /* 0xff80000058cb7808 */ /* 0x002fe40007000000 */
[----:B------:R-:W-:-:S05]  /*2f50*/  ISETP.GT.AND P6, PT, R222, 0x38, PT ;  /* 0x00000038de00780c */ /* 0x000fca0003fc4270 */
[----:B------:R-:W1:Y:S01]  /*2f60*/  MUFU.TANH R89, R89 ;  /* 0x0000005900597308 */ /* 0x000e620000002400 */
[----:B--2---:R-:W-:Y:S02]  /*2f70*/  FSEL R198, R90, -INF , !P2 ;  /* 0xff8000005ac67808 */ /* 0x004fe40005000000 */
[----:B------:R-:W-:-:S05]  /*2f80*/  ISETP.GT.AND P2, PT, R208, 0x48, PT ;  /* 0x00000048d000780c */ /* 0x000fca0003f44270 */
[----:B------:R-:W-:Y:S01]  /*2f90*/  MUFU.TANH R91, R91 ;  /* 0x0000005b005b7308 */ /* 0x000fe20000002400 */
[----:B-----5:R-:W-:Y:S02]  /*2fa0*/  FSEL R104, R92, -INF , !P4 ;  /* 0xff8000005c687808 */ /* 0x020fe40006000000 */
[----:B------:R-:W-:-:S05]  /*2fb0*/  ISETP.GT.AND P4, PT, R208, 0x49, PT ;  /* 0x00000049d000780c */ /* 0x000fca0003f84270 */
[----:B------:R-:W2:Y:S01]  /*2fc0*/  MUFU.TANH R95, R95 ;  /* 0x0000005f005f7308 */ /* 0x000ea20000002400 */
[----:B-1----:R-:W-:Y:S02]  /*2fd0*/  FSEL R105, R89, -INF , !P3 ;  /* 0xff80000059697808 */ /* 0x002fe40005800000 */
[----:B------:R-:W-:-:S05]  /*2fe0*/  ISETP.GT.AND P3, PT, R208, 0x41, PT ;  /* 0x00000041d000780c */ /* 0x000fca0003f64270 */
[----:B------:R-:W1:Y:S08]  /*2ff0*/  MUFU.TANH R103, R103 ;  /* 0x0000006700677308 */ /* 0x000e700000002400 */
[----:B------:R-:W5:Y:S01]  /*3000*/  MUFU.TANH R193, R193 ;  /* 0x000000c100c17308 */ /* 0x000f620000002400 */
[----:B--2---:R-:W-:Y:S02]  /*3010*/  FSEL R185, R95, -INF , !P6 ;  /* 0xff8000005fb97808 */ /* 0x004fe40007000000 */
[----:B------:R-:W-:-:S05]  /*3020*/  ISETP.GT.AND P6, PT, R208, 0x50, PT ;  /* 0x00000050d000780c */ /* 0x000fca0003fc4270 */
[----:B------:R-:W-:Y:S01]  /*3030*/  MUFU.TANH R96, R96 ;  /* 0x0000006000607308 */ /* 0x000fe20000002400 */
[----:B-1----:R-:W-:Y:S02]  /*3040*/  FSEL R216, R103, -INF , !P2 ;  /* 0xff80000067d87808 */ /* 0x002fe40005000000 */
[----:B------:R-:W-:-:S05]  /*3050*/  ISETP.GT.AND P2, PT, R222, 0x40, PT ;  /* 0x00000040de00780c */ /* 0x000fca0003f44270 */
[----:B------:R-:W1:Y:S01]  /*3060*/  MUFU.TANH R97, R97 ;  /* 0x0000006100617308 */ /* 0x000e620000002400 */
[----:B-----5:R-:W-:Y:S02]  /*3070*/  FSEL R211, R193, -INF , !P4 ;  /* 0xff800000c1d37808 */ /* 0x020fe40006000000 */
[----:B------:R-:W-:-:S05]  /*3080*/  ISETP.GT.AND P4, PT, R222, 0x41, PT ;  /* 0x00000041de00780c */ /* 0x000fca0003f84270 */
[----:B------:R-:W2:Y:S08]  /*3090*/  MUFU.TANH R98, R98 ;  /* 0x0000006200627308 */ /* 0x000eb00000002400 */
[----:B------:R-:W5:Y:S01]  /*30a0*/  MUFU.TANH R194, R194 ;  /* 0x000000c200c27308 */ /* 0x000f620000002400 */
[----:B-1----:R-:W-:Y:S02]  /*30b0*/  FSEL R196, R97, -INF , !P1 ;  /* 0xff80000061c47808 */ /* 0x002fe40004800000 */
[----:B------:R-:W-:-:S05]  /*30c0*/  ISETP.GT.AND P1, PT, R208, 0x58, PT ;  /* 0x00000058d000780c */ /* 0x000fca0003f24270 */
[----:B------:R-:W1:Y:S01]  /*30d0*/  MUFU.TANH R195, R195 ;  /* 0x000000c300c37308 */ /* 0x000e620000002400 */
[----:B--2---:R-:W-:Y:S01]  /*30e0*/  FSEL R107, R98, -INF , !P3 ;  /* 0xff800000626b7808 */ /* 0x004fe20005800000 */
[----:B------:R-:W-:Y:S02]  /*30f0*/  WARPGROUP.DEPBAR.LE gsb0, 0x0 ;  /* 0x00008000000079c5 */ /* 0x000fe40000010000 */
[----:B------:R2:W4:Y:S01]  /*3100*/  LDS R99, [R184+0x380] ;  /* 0x00038000b8637984 */ /* 0x0005220000000800 */
[----:B------:R-:W-:Y:S01]  /*3110*/  WARPGROUP.ARRIVE ;  /* 0x00000000000079c5 */ /* 0x000fe20000000000 */
[----:B------:R-:W-:Y:S02]  /*3120*/  ISETP.GT.AND P3, PT, R208, 0x59, PT ;  /* 0x00000059d000780c */ /* 0x000fe40003f64270 */
[----:B------:R-:W-:Y:S01]  /*3130*/  MUFU.TANH R102, R102 ;  /* 0x0000006600667308 */ /* 0x000fe20000002400 */
[----:B-----5:R-:W-:Y:S02]  /*3140*/  FSEL R212, R194, -INF , !P2 ;  /* 0xff800000c2d47808 */ /* 0x020fe40005000000 */
[----:B------:R-:W-:Y:S01]  /*3150*/  HGMMA.64x96x16.F32 R24, gdesc[UR4], R24, gsb0 ;  /* 0x01600000041879f0 */ /* 0x000fe20008000818 */
[----:B--2---:R-:W-:Y:S01]  /*3160*/  FSEL R184, R77, -INF , !P5 ;  /* 0xff8000004db87808 */ /* 0x004fe20006800000 */
[----:B------:R-:W-:Y:S01]  /*3170*/  ULDC UR4, c[0x0][0x744] ;  /* 0x0001d10000047ab9 */ /* 0x000fe20000000800 */
[----:B------:R-:W-:Y:S01]  /*3180*/  ISETP.GT.AND P5, PT, R208, 0x29, PT ;  /* 0x00000029d000780c */ /* 0x000fe20003fa4270 */
[----:B------:R-:W-:Y:S01]  /*3190*/  FFMA.FTZ R214, R210, UR4, -R227 ;  /* 0x00000004d2d67c23 */ /* 0x000fe200080108e3 */
[----:B------:R-:W-:Y:S01]  /*31a0*/  MUFU.TANH R191, R191 ;  /* 0x000000bf00bf7308 */ /* 0x000fe20000002400 */
[----:B-1----:R-:W-:Y:S01]  /*31b0*/  FSEL R209, R195, -INF , !P4 ;  /* 0xff800000c3d17808 */ /* 0x002fe20006000000 */
[--C-:B---3--:R-:W-:Y:S01]  /*31c0*/  FFMA.FTZ R220, R220, UR4, -R218.reuse ;  /* 0x00000004dcdc7c23 */ /* 0x108fe200080108da */
[----:B------:R-:W-:Y:S01]  /*31d0*/  FSEL R202, R86, -INF , !P5 ;  /* 0xff80000056ca7808 */ /* 0x000fe20006800000 */
[----:B------:R-:W-:Y:S01]  /*31e0*/  FFMA.FTZ R219, R219, UR4, -R218 ;  /* 0x00000004dbdb7c23 */ /* 0x000fe200080108da */
[----:B------:R-:W-:Y:S01]  /*31f0*/  ISETP.GT.AND P5, PT, R222, RZ, PT ;  /* 0x000000ffde00720c */ /* 0x000fe20003fa4270 */
[----:B----4-:R-:W-:Y:S01]  /*3200*/  FFMA.FTZ R184, R184, UR4, -R225 ;  /* 0x00000004b8b87c23 */ /* 0x010fe200080108e1 */
[C---:B------:R-:W-:Y:S01]  /*3210*/  ISETP.GT.AND P2, PT, R222.reuse, 0x49, PT ;  /* 0x00000049de00780c */ /* 0x040fe20003f44270 */
[----:B------:R-:W1:Y:S01]  /*3220*/  MUFU.TANH R192, R192 ;  /* 0x000000c000c07308 */ /* 0x000e620000002400 */
[C---:B------:R-:W-:Y:S01]  /*3230*/  FSEL R221, R19.reuse, -INF , !P5 ;  /* 0xff80000013dd7808 */ /* 0x040fe20006800000 */
[----:B------:R-:W-:Y:S01]  /*3240*/  FFMA.FTZ R19, -R19, R19, 1 ;  /* 0x3f80000013137423 */ /* 0x000fe20000010113 */
[----:B------:R-:W-:-:S02]  /*3250*/  ISETP.GT.AND P5, PT, R222, 0x9, PT ;  /* 0x00000009de00780c */ /* 0x000fc40003fa4270 */
[----:B------:R-:W-:Y:S01]  /*3260*/  ISETP.GT.AND P4, PT, R222, 0x50, PT ;  /* 0x00000050de00780c */ /* 0x000fe20003f84270 */
[----:B------:R-:W-:Y:S01]  /*3270*/  FFMA.FTZ R227, R221, UR4, -R227 ;  /* 0x00000004dde37c23 */ /* 0x000fe200080108e3 */
[----:B------:R-:W-:Y:S01]  /*3280*/  FSEL R205, R72, -INF , !P5 ;  /* 0xff80000048cd7808 */ /* 0x000fe20006800000 */
[----:B------:R-:W2:Y:S01]  /*3290*/  MUFU.TANH R215, R215 ;  /* 0x000000d700d77308 */ /* 0x000ea20000002400 */
[C---:B------:R-:W-:Y:S01]  /*32a0*/  ISETP.GT.AND P5, PT, R222.reuse, 0x18, PT ;  /* 0x00000018de00780c */ /* 0x040fe20003fa4270 */
[----:B------:R-:W-:Y:S01]  /*32b0*/  FMUL.FTZ R221, R117, UR10 ;  /* 0x0000000a75dd7c20 */ /* 0x000fe20008410000 */
[C---:B------:R-:W-:Y:S01]  /*32c0*/  IADD3 R218, R9.reuse, 0x8, RZ ;  /* 0x0000000809da7810 */ /* 0x040fe20007ffe0ff */
[----:B------:R-:W-:Y:S01]  /*32d0*/  VIADD R117, R9, 0x10 ;  /* 0x0000001009757836 */ /* 0x000fe20000000000 */
[----:B------:R-:W-:Y:S02]  /*32e0*/  FSEL R100, R79, -INF , !P5 ;  /* 0xff8000004f647808 */ /* 0x000fe40006800000 */
[----:B------:R-:W-:Y:S01]  /*32f0*/  ISETP.GT.AND P5, PT, R222, 0x21, PT ;  /* 0x00000021de00780c */ /* 0x000fe20003fa4270 */
[----:B------:R-:W3:Y:S01]  /*3300*/  MUFU.EX2 R214, R214 ;  /* 0x000000d600d67308 */ /* 0x000ee20000000800 */
[----:B-1----:R-:W-:Y:S01]  /*3310*/  FSEL R213, R192, -INF , !P2 ;  /* 0xff800000c0d57808 */ /* 0x002fe20005000000 */
[----:B------:R-:W1:Y:S01]  /*3320*/  SHFL.IDX PT, R229, R14, R218, 0x1f ;  /* 0x00001fda0ee57589 */ /* 0x000e6200000e0000 */
[----:B------:R-:W-:Y:S01]  /*3330*/  FSEL R204, R84, -INF , !P5 ;  /* 0xff80000054cc7808 */ /* 0x000fe20006800000 */
[----:B------:R-:W-:Y:S01]  /*3340*/  FFMA.FTZ R100, R100, UR4, -R225 ;  /* 0x0000000464647c23 */ /* 0x000fe200080108e1 */
[C---:B------:R-:W-:Y:S01]  /*3350*/  ISETP.GT.AND P5, PT, R222.reuse, 0x30, PT ;  /* 0x00000030de00780c */ /* 0x040fe20003fa4270 */
[----:B------:R-:W-:Y:S01]  /*3360*/  SHFL.IDX PT, R234, R99, R114, 0x1f ;  /* 0x00001f7263ea7589 */ /* 0x000fe200000e0000 */
[C---:B------:R-:W-:Y:S01]  /*3370*/  ISETP.GT.AND P2, PT, R222.reuse, 0x58, PT ;  /* 0x00000058de00780c */ /* 0x040fe20003f44270 */
[----:B------:R-:W-:Y:S01]  /*3380*/  MUFU.TANH R221, R221 ;  /* 0x000000dd00dd7308 */ /* 0x000fe20000002400 */
[----:B------:R-:W-:Y:S01]  /*3390*/  FSEL R197, R91, -INF , !P5 ;  /* 0xff8000005bc57808 */ /* 0x000fe20006800000 */
[----:B------:R-:W-:Y:S01]  /*33a0*/  SHFL.IDX PT, R223, R99, R9, 0x1f ;  /* 0x00001f0963df7589 */ /* 0x000fe200000e0000 */
[----:B------:R-:W-:-:S02]  /*33b0*/  ISETP.GT.AND P5, PT, R222, 0x39, PT ;  /* 0x00000039de00780c */ /* 0x000fc40003fa4270 */
[----:B--2---:R-:W-:Y:S01]  /*33c0*/  FSEL R217, R215, -INF , !P4 ;  /* 0xff800000d7d97808 */ /* 0x004fe20006000000 */
[----:B------:R-:W2:Y:S01]  /*33d0*/  SHFL.IDX PT, R230, R14, R117, 0x1f ;  /* 0x00001f750ee67589 */ /* 0x000ea200000e0000 */
[----:B------:R-:W-:Y:S01]  /*33e0*/  FSEL R108, R96, -INF , !P5 ;  /* 0xff800000606c7808 */ /* 0x000fe20006800000 */
[----:B------:R-:W4:Y:S01]  /*33f0*/  MUFU.EX2 R227, R227 ;  /* 0x000000e300e37308 */ /* 0x000f220000000800 */
[----:B------:R-:W-:-:S07]  /*3400*/  ISETP.GT.AND P5, PT, R208, 0x51, PT ;  /* 0x00000051d000780c */ /* 0x000fce0003fa4270 */
[----:B------:R-:W-:Y:S01]  /*3410*/  MUFU.TANH R224, R224 ;  /* 0x000000e000e07308 */ /* 0x000fe20000002400 */
[----:B------:R-:W-:Y:S01]  /*3420*/  FSEL R208, R102, -INF , !P6 ;  /* 0xff80000066d07808 */ /* 0x000fe20007000000 */
[--C-:B-1----:R-:W-:Y:S01]  /*3430*/  FFMA.FTZ R207, R207, UR4, -R229.reuse ;  /* 0x00000004cfcf7c23 */ /* 0x102fe200080108e5 */
[----:B------:R-:W-:Y:S01]  /*3440*/  ISETP.GT.AND P6, PT, R222, 0x48, PT ;  /* 0x00000048de00780c */ /* 0x000fe20003fc4270 */
[----:B------:R-:W-:Y:S01]  /*3450*/  FFMA.FTZ R206, R206, UR4, -R229 ;  /* 0x00000004cece7c23 */ /* 0x000fe200080108e5 */
[C---:B------:R-:W-:Y:S01]  /*3460*/  ISETP.GT.AND P4, PT, R222.reuse, 0x59, PT ;  /* 0x00000059de00780c */ /* 0x040fe20003f84270 */
[----:B------:R-:W1:Y:S01]  /*3470*/  SHFL.IDX PT, R229, R12, R9, 0x1f ;  /* 0x00001f090ce57589 */ /* 0x000e6200000e0000 */
[----:B------:R-:W-:Y:S01]  /*3480*/  FSEL R210, R191, -INF , !P6 ;  /* 0xff800000bfd27808 */ /* 0x000fe20007000000 */
[----:B------:R-:W5:Y:S01]  /*3490*/  MUFU.EX2 R219, R219 ;  /* 0x000000db00db7308 */ /* 0x000f620000000800 */
[----:B------:R-:W-:Y:S01]  /*34a0*/  ISETP.GT.AND P6, PT, R222, 0x51, PT ;  /* 0x00000051de00780c */ /* 0x000fe20003fc4270 */
[----:B------:R-:W-:Y:S01]  /*34b0*/  FFMA.FTZ R23, -R23, R23, 1 ;  /* 0x3f80000017177423 */ /* 0x000fe20000010117 */
[----:B------:R-:W-:Y:S01]  /*34c0*/  R2UR UR6, R10 ;  /* 0x000000000a0672ca */ /* 0x000fe200000e0000 */
[----:B------:R-:W-:Y:S01]  /*34d0*/  SHFL.IDX PT, R232, R99, R117, 0x1f ;  /* 0x00001f7563e87589 */ /* 0x000fe200000e0000 */
[--C-:B--2---:R-:W-:Y:S01]  /*34e0*/  FFMA.FTZ R188, R188, UR4, -R230.reuse ;  /* 0x00000004bcbc7c23 */ /* 0x104fe200080108e6 */
[----:B------:R-:W-:-:S02]  /*34f0*/  FFMA.FTZ R201, R201, UR4, -R230 ;  /* 0x00000004c9c97c23 */ /* 0x000fc400080108e6 */
[----:B------:R-:W-:Y:S01]  /*3500*/  MUFU.EX2 R206, R206 ;  /* 0x000000ce00ce7308 */ /* 0x000fe20000000800 */
[----:B------:R-:W2:Y:S07]  /*3510*/  SHFL.IDX PT, R230, R12, R218, 0x1f ;  /* 0x00001fda0ce67589 */ /* 0x000eae00000e0000 */
[----:B------:R-:W-:Y:S01]  /*3520*/  MUFU.EX2 R207, R207 ;  /* 0x000000cf00cf7308 */ /* 0x000fe20000000800 */
[--C-:B-1----:R-:W-:Y:S01]  /*3530*/  FFMA.FTZ R111, R111, UR4, -R229.reuse ;  /* 0x000000046f6f7c23 */ /* 0x102fe200080108e5 */
[----:B------:R-:W-:-:S06]  /*3540*/  FFMA.FTZ R190, R190, UR4, -R229 ;  /* 0x00000004bebe7c23 */ /* 0x000fcc00080108e5 */
[----:B------:R-:W-:Y:S01]  /*3550*/  MUFU.EX2 R184, R184 ;  /* 0x000000b800b87308 */ /* 0x000fe20000000800 */
[----:B------:R-:W1:Y:S07]  /*3560*/  SHFL.IDX PT, R229, R15, R117, 0x1f ;  /* 0x00001f750fe57589 */ /* 0x000e6e00000e0000 */
[----:B------:R-:W-:Y:S01]  /*3570*/  MUFU.EX2 R188, R188 ;  /* 0x000000bc00bc7308 */ /* 0x000fe20000000800 */
[--C-:B--2---:R-:W-:Y:S01]  /*3580*/  FFMA.FTZ R110, R110, UR4, -R230.reuse ;  /* 0x000000046e6e7c23 */ /* 0x104fe200080108e6 */
[----:B------:R-:W-:-:S06]  /*3590*/  FFMA.FTZ R200, R200, UR4, -R230 ;  /* 0x00000004c8c87c23 */ /* 0x000fcc00080108e6 */
[----:B------:R-:W-:Y:S01]  /*35a0*/  MUFU.EX2 R100, R100 ;  /* 0x0000006400647308 */ /* 0x000fe20000000800 */
[----:B------:R-:W-:Y:S02]  /*35b0*/  WARPGROUP.DEPBAR.LE gsb0, 0x0 ;  /* 0x00008000000079c5 */ /* 0x000fe40000010000 */
[--C-:B------:R-:W-:Y:S01]  /*35c0*/  FADD.FTZ R25, R25, -R234.reuse ;  /* 0x800000ea19197221 */ /* 0x100fe20000010000 */
[----:B------:R-:W-:Y:S01]  /*35d0*/  FADD.FTZ R27, R27, -R234 ;  /* 0x800000ea1b1b7221 */ /* 0x000fe20000010000 */
[--C-:B------:R-:W-:Y:S01]  /*35e0*/  FADD.FTZ R222, R24, -R223.reuse ;  /* 0x800000df18de7221 */ /* 0x100fe20000010000 */
[----:B------:R-:W2:Y:S01]  /*35f0*/  LDL R234, [R1+0x18] ;  /* 0x0000180001ea7983 */ /* 0x000ea20000100800 */
[----:B------:R-:W-:Y:S01]  /*3600*/  FADD.FTZ R26, R26, -R223 ;  /* 0x800000df1a1a7221 */ /* 0x000fe20000010000 */
[----:B------:R5:W-:Y:S01]  /*3610*/  MUFU.TANH R24, R113 ;  /* 0x0000007100187308 */ /* 0x000be20000002400 */
[----:B---3--:R-:W-:Y:S01]  /*3620*/  FMUL.FTZ R222, R214, R222 ;  /* 0x000000ded6de7220 */ /* 0x008fe20000410000 */
[----:B------:R-:W-:-:S02]  /*3630*/  VIADD R223, R9, 0x1c ;  /* 0x0000001c09df7836 */ /* 0x000fc40000000000 */
[----:B----4-:R-:W-:Y:S01]  /*3640*/  FMUL.FTZ R26, R227, R26 ;  /* 0x0000001ae31a7220 */ /* 0x010fe20000410000 */
[--C-:B-1----:R-:W-:Y:S01]  /*3650*/  FFMA.FTZ R208, R208, UR4, -R229.reuse ;  /* 0x00000004d0d07c23 */ /* 0x102fe200080108e5 */
[----:B------:R-:W-:Y:S01]  /*3660*/  FFMA.FTZ R217, R217, UR4, -R229 ;  /* 0x00000004d9d97c23 */ /* 0x000fe200080108e5 */
[----:B------:R-:W1:Y:S01]  /*3670*/  SHFL.IDX PT, R225, R12, R223, 0x1f ;  /* 0x00001fdf0ce17589 */ /* 0x000e6200000e0000 */
[----:B------:R-:W-:Y:S01]  /*3680*/  FMUL.FTZ R10, R19, R26 ;  /* 0x0000001a130a7220 */ /* 0x000fe20000410000 */
[----:B-----5:R-:W-:Y:S01]  /*3690*/  FFMA.FTZ R113, -R18, R18, 1 ;  /* 0x3f80000012717423 */ /* 0x020fe20000010112 */
[----:B------:R-:W-:Y:S01]  /*36a0*/  FMUL.FTZ R18, R115, UR10 ;  /* 0x0000000a73127c20 */ /* 0x000fe20008410000 */
[----:B------:R-:W-:Y:S01]  /*36b0*/  FMUL.FTZ R115, R116, UR10 ;  /* 0x0000000a74737c20 */ /* 0x000fe20008410000 */
[----:B------:R-:W-:Y:S02]  /*36c0*/  VIADD R116, R9, 0xc ;  /* 0x0000000c09747836 */ /* 0x000fe40000000000 */
[----:B------:R-:W-:Y:S01]  /*36d0*/  FMUL.FTZ R113, R113, R222 ;  /* 0x000000de71717220 */ /* 0x000fe20000410000 */
[----:B------:R-:W-:Y:S01]  /*36e0*/  FMUL.FTZ R222, R118, UR10 ;  /* 0x0000000a76de7c20 */ /* 0x000fe20008410000 */
[----:B------:R-:W-:Y:S01]  /*36f0*/  VIADD R118, R9, 0x14 ;  /* 0x0000001409767836 */ /* 0x000fe20000000000 */
[----:B------:R-:W-:Y:S01]  /*3700*/  MUFU.TANH R18, R18 ;  /* 0x0000001200127308 */ /* 0x000fe20000002400 */
[----:B------:R-:W3:Y:S04]  /*3710*/  SHFL.IDX PT, R228, R14, R116, 0x1f ;  /* 0x00001f740ee47589 */ /* 0x000ee800000e0000 */
[----:B------:R-:W4:Y:S03]  /*3720*/  SHFL.IDX PT, R226, R14, R118, 0x1f ;  /* 0x00001f760ee27589 */ /* 0x000f2600000e0000 */
[----:B------:R-:W5:Y:S01]  /*3730*/  MUFU.TANH R115, R115 ;  /* 0x0000007300737308 */ /* 0x000f620000002400 */
[----:B------:R-:W5:Y:S04]  /*3740*/  SHFL.IDX PT, R14, R14, R223, 0x1f ;  /* 0x00001fdf0e0e7589 */ /* 0x000f6800000e0000 */
[----:B------:R-:W5:Y:S01]  /*3750*/  SHFL.IDX PT, R231, R12, R116, 0x1f ;  /* 0x00001f740ce77589 */ /* 0x000f6200000e0000 */
[--C-:B-1----:R-:W-:Y:S01]  /*3760*/  FFMA.FTZ R109, R109, UR4, -R225.reuse ;  /* 0x000000046d6d7c23 */ /* 0x102fe200080108e1 */
[----:B------:R-:W-:Y:S01]  /*3770*/  FFMA.FTZ R108, R108, UR4, -R225 ;  /* 0x000000046c6c7c23 */ /* 0x000fe200080108e1 */
[----:B------:R-:W-:Y:S01]  /*3780*/  MUFU.TANH R222, R222 ;  /* 0x000000de00de7308 */ /* 0x000fe20000002400 */
[----:B------:R-:W-:Y:S04]  /*3790*/  SHFL.IDX PT, R225, R15, R119, 0x1f ;  /* 0x00001f770fe17589 */ /* 0x000fe800000e0000 */
[----:B------:R-:W-:Y:S01]  /*37a0*/  LDS R26, [R11+0x380] ;  /* 0x000380000b1a7984 */ /* 0x000fe20000000800 */
[--C-:B---3--:R-:W-:Y:S01]  /*37b0*/  FFMA.FTZ R106, R106, UR4, -R228.reuse ;  /* 0x000000046a6a7c23 */ /* 0x108fe200080108e4 */
[----:B------:R-:W-:-:S02]  /*37c0*/  FFMA.FTZ R205, R205, UR4, -R228 ;  /* 0x00000004cdcd7c23 */ /* 0x000fc400080108e4 */
[----:B------:R-:W1:Y:S01]  /*37d0*/  SHFL.IDX PT, R233, R99, R116, 0x1f ;  /* 0x00001f7463e97589 */ /* 0x000e6200000e0000 */
[----:B------:R-:W-:Y:S01]  /*37e0*/  MUFU.EX2 R201, R201 ;  /* 0x000000c900c97308 */ /* 0x000fe20000000800 */
[--C-:B----4-:R-:W-:Y:S01]  /*37f0*/  FFMA.FTZ R187, R187, UR4, -R226.reuse ;  /* 0x00000004bbbb7c23 */ /* 0x110fe200080108e2 */
[----:B------:R-:W-:Y:S01]  /*3800*/  FFMA.FTZ R186, R186, UR4, -R226 ;  /* 0x00000004baba7c23 */ /* 0x000fe200080108e2 */
[----:B------:R-:W3:Y:S01]  /*3810*/  SHFL.IDX PT, R228, R12, R114, 0x1f ;  /* 0x00001f720ce47589 */ /* 0x000ee200000e0000 */
[--C-:B-----5:R-:W-:Y:S01]  /*3820*/  FFMA.FTZ R101, R101, UR4, -R14.reuse ;  /* 0x0000000465657c23 */ /* 0x120fe2000801080e */
[----:B------:R-:W-:Y:S02]  /*3830*/  FFMA.FTZ R112, R112, UR4, -R14 ;  /* 0x0000000470707c23 */ /* 0x000fe4000801080e */
[----:B------:R-:W4:Y:S01]  /*3840*/  SHFL.IDX PT, R226, R15, R218, 0x1f ;  /* 0x00001fda0fe27589 */ /* 0x000f2200000e0000 */
[----:B------:R-:W5:Y:S01]  /*3850*/  MUFU.EX2 R205, R205 ;  /* 0x000000cd00cd7308 */ /* 0x000f620000000800 */
[--C-:B------:R-:W-:Y:S01]  /*3860*/  FFMA.FTZ R202, R202, UR4, -R231.reuse ;  /* 0x00000004caca7c23 */ /* 0x100fe200080108e7 */
[----:B------:R-:W-:Y:S01]  /*3870*/  FFMA.FTZ R231, R203, UR4, -R231 ;  /* 0x00000004cbe77c23 */ /* 0x000fe200080108e7 */
[----:B------:R-:W5:Y:S04]  /*3880*/  SHFL.IDX PT, R14, R12, R117, 0x1f ;  /* 0x00001f750c0e7589 */ /* 0x000f6800000e0000 */
[----:B------:R-:W5:Y:S01]  /*3890*/  SHFL.IDX PT, R203, R12, R119, 0x1f ;  /* 0x00001f770ccb7589 */ /* 0x000f6200000e0000 */
[----:B------:R-:W5:Y:S03]  /*38a0*/  MUFU.EX2 R186, R186 ;  /* 0x000000ba00ba7308 */ /* 0x000f660000000800 */
[----:B------:R-:W5:Y:S01]  /*38b0*/  SHFL.IDX PT, R230, R99, R118, 0x1f ;  /* 0x00001f7663e67589 */ /* 0x000f6200000e0000 */
[----:B------:R-:W-:Y:S01]  /*38c0*/  FFMA.FTZ R19, -R21, R21, 1 ;  /* 0x3f80000015137423 */ /* 0x000fe20000010115 */
[----:B------:R-:W-:Y:S01]  /*38d0*/  FMUL.FTZ R27, R219, R27 ;  /* 0x0000001bdb1b7220 */ /* 0x000fe20000410000 */
[----:B-1----:R-:W-:Y:S01]  /*38e0*/  FADD.FTZ R31, R31, -R233 ;  /* 0x800000e91f1f7221 */ /* 0x002fe20000010000 */
[----:B------:R-:W1:Y:S01]  /*38f0*/  SHFL.IDX PT, R229, R99, R119, 0x1f ;  /* 0x00001f7763e57589 */ /* 0x000e6200000e0000 */
[----:B------:R-:W1:Y:S01]  /*3900*/  MUFU.EX2 R101, R101 ;  /* 0x0000006500657308 */ /* 0x000e620000000800 */
[--C-:B---3--:R-:W-:Y:S01]  /*3910*/  FFMA.FTZ R199, R199, UR4, -R228.reuse ;  /* 0x00000004c7c77c23 */ /* 0x108fe200080108e4 */
[----:B------:R-:W-:-:S02]  /*3920*/  FFMA.FTZ R228, R204, UR4, -R228 ;  /* 0x00000004cce47c23 */ /* 0x000fc400080108e4 */
[----:B------:R-:W3:Y:S01]  /*3930*/  SHFL.IDX PT, R204, R12, R118, 0x1f ;  /* 0x00001f760ccc7589 */ /* 0x000ee200000e0000 */
[--C-:B----4-:R-:W-:Y:S01]  /*3940*/  FFMA.FTZ R216, R216, UR4, -R226.reuse ;  /* 0x00000004d8d87c23 */ /* 0x110fe200080108e2 */
[----:B------:R-:W-:Y:S01]  /*3950*/  FFMA.FTZ R210, R210, UR4, -R226 ;  /* 0x00000004d2d27c23 */ /* 0x000fe200080108e2 */
[----:B------:R-:W-:Y:S01]  /*3960*/  FSEL R226, R224, -INF , !P4 ;  /* 0xff800000e0e27808 */ /* 0x000fe20006000000 */
[----:B------:R-:W4:Y:S01]  /*3970*/  SHFL.IDX PT, R12, R15, R9, 0x1f ;  /* 0x00001f090f0c7589 */ /* 0x000f2200000e0000 */
[--C-:B-----5:R-:W-:Y:S01]  /*3980*/  FFMA.FTZ R105, R105, UR4, -R14.reuse ;  /* 0x0000000469697c23 */ /* 0x120fe2000801080e */
[----:B------:R-:W-:Y:S01]  /*3990*/  FFMA.FTZ R197, R197, UR4, -R14 ;  /* 0x00000004c5c57c23 */ /* 0x000fe2000801080e */
[----:B------:R-:W5:Y:S01]  /*39a0*/  MUFU.EX2 R106, R106 ;  /* 0x0000006a006a7308 */ /* 0x000f620000000800 */
[----:B------:R-:W5:Y:S01]  /*39b0*/  SHFL.IDX PT, R14, R15, R114, 0x1f ;  /* 0x00001f720f0e7589 */ /* 0x000f6200000e0000 */
[--C-:B------:R-:W-:Y:S01]  /*39c0*/  FFMA.FTZ R189, R189, UR4, -R203.reuse ;  /* 0x00000004bdbd7c23 */ /* 0x100fe200080108cb */
[----:B------:R-:W-:Y:S01]  /*39d0*/  FFMA.FTZ R185, R185, UR4, -R203 ;  /* 0x00000004b9b97c23 */ /* 0x000fe200080108cb */
[----:B------:R-:W-:Y:S01]  /*39e0*/  FSEL R203, R115, -INF , !P1 ;  /* 0xff80000073cb7808 */ /* 0x000fe20004800000 */
[----:B------:R-:W-:Y:S01]  /*39f0*/  FFMA.FTZ R21, -R20, R20, 1 ;  /* 0x3f80000014157423 */ /* 0x000fe20000010114 */
[----:B------:R-:W-:Y:S01]  /*3a00*/  FADD.FTZ R35, R35, -R230 ;  /* 0x800000e623237221 */ /* 0x000fe20000010000 */
[----:B------:R-:W-:Y:S01]  /*3a10*/  FMUL.FTZ R31, R205, R31 ;  /* 0x0000001fcd1f7220 */ /* 0x000fe20000410000 */
[----:B------:R-:W5:Y:S01]  /*3a20*/  MUFU.EX2 R187, R187 ;  /* 0x000000bb00bb7308 */ /* 0x000f620000000800 */
[----:B------:R-:W-:Y:S01]  /*3a30*/  FFMA.FTZ R203, R203, UR4, -R225 ;  /* 0x00000004cbcb7c23 */ /* 0x000fe200080108e1 */
[----:B-1----:R-:W-:Y:S01]  /*3a40*/  FADD.FTZ R36, R36, -R229 ;  /* 0x800000e524247221 */ /* 0x002fe20000010000 */
[----:B------:R-:W-:Y:S01]  /*3a50*/  FADD.FTZ R32, R32, -R232 ;  /* 0x800000e820207221 */ /* 0x000fe20000010000 */
[----:B------:R-:W-:Y:S01]  /*3a60*/  FADD.FTZ R29, R29, -R233 ;  /* 0x800000e91d1d7221 */ /* 0x000fe20000010000 */
[----:B------:R-:W-:Y:S01]  /*3a70*/  FADD.FTZ R33, R33, -R230 ;  /* 0x800000e621217221 */ /* 0x000fe20000010000 */
[----:B------:R-:W-:Y:S01]  /*3a80*/  FADD.FTZ R38, R38, -R229 ;  /* 0x800000e526267221 */ /* 0x000fe20000010000 */
[----:B------:R-:W-:Y:S01]  /*3a90*/  FFMA.FTZ R22, -R22, R22, 1 ;  /* 0x3f80000016167423 */ /* 0x000fe20000010116 */
[--C-:B---3--:R-:W-:Y:S01]  /*3aa0*/  FFMA.FTZ R198, R198, UR4, -R204.reuse ;  /* 0x00000004c6c67c23 */ /* 0x108fe200080108cc */
[----:B------:R-:W-:Y:S01]  /*3ab0*/  FFMA.FTZ R104, R104, UR4, -R204 ;  /* 0x0000000468687c23 */ /* 0x000fe200080108cc */
[----:B------:R-:W-:Y:S01]  /*3ac0*/  FADD.FTZ R34, R34, -R232 ;  /* 0x800000e822227221 */ /* 0x000fe20000010000 */
[----:B------:R-:W1:Y:S01]  /*3ad0*/  SHFL.IDX PT, R204, R15, R116, 0x1f ;  /* 0x00001f740fcc7589 */ /* 0x000e6200000e0000 */
[--C-:B----4-:R-:W-:Y:S01]  /*3ae0*/  FFMA.FTZ R196, R196, UR4, -R12.reuse ;  /* 0x00000004c4c47c23 */ /* 0x110fe2000801080c */
[----:B------:R-:W-:Y:S01]  /*3af0*/  FFMA.FTZ R212, R212, UR4, -R12 ;  /* 0x00000004d4d47c23 */ /* 0x000fe2000801080c */
[----:B------:R-:W3:Y:S01]  /*3b00*/  MUFU.EX2 R112, R112 ;  /* 0x0000007000707308 */ /* 0x000ee20000000800 */
[----:B------:R-:W4:Y:S01]  /*3b10*/  SHFL.IDX PT, R12, R15, R118, 0x1f ;  /* 0x00001f760f0c7589 */ /* 0x000f2200000e0000 */
[--C-:B-----5:R-:W-:Y:S01]  /*3b20*/  FFMA.FTZ R107, R107, UR4, -R14.reuse ;  /* 0x000000046b6b7c23 */ /* 0x120fe2000801080e */
[----:B------:R-:W-:Y:S01]  /*3b30*/  FFMA.FTZ R209, R209, UR4, -R14 ;  /* 0x00000004d1d17c23 */ /* 0x000fe2000801080e */
[----:B------:R-:W-:-:S04]  /*3b40*/  FSEL R14, R24, -INF , !P5 ;  /* 0xff800000180e7808 */ /* 0x000fc80006800000 */
[----:B------:R-:W5:Y:S08]  /*3b50*/  MUFU.EX2 R200, R200 ;  /* 0x000000c800c87308 */ /* 0x000f700000000800 */
[----:B------:R-:W5:Y:S01]  /*3b60*/  MUFU.EX2 R231, R231 ;  /* 0x000000e700e77308 */ /* 0x000f620000000800 */
[--C-:B-1----:R-:W-:Y:S01]  /*3b70*/  FFMA.FTZ R211, R211, UR4, -R204.reuse ;  /* 0x00000004d3d37c23 */ /* 0x102fe200080108cc */
[----:B------:R-:W-:-:S02]  /*3b80*/  FFMA.FTZ R213, R213, UR4, -R204 ;  /* 0x00000004d5d57c23 */ /* 0x000fc400080108cc */
[----:B------:R1:W3:Y:S01]  /*3b90*/  SHFL.IDX PT, R204, R15, R223, 0x1f ;  /* 0x00001fdf0fcc7589 */ /* 0x0002e200000e0000 */
[----:B----4-:R-:W-:Y:S01]  /*3ba0*/  FFMA.FTZ R14, R14, UR4, -R12 ;  /* 0x000000040e0e7c23 */ /* 0x010fe2000801080c */
[----:B------:R-:W-:Y:S02]  /*3bb0*/  FFMA.FTZ R88, -R88, R88, 1 ;  /* 0x3f80000058587423 */ /* 0x000fe40000010158 */
[----:B------:R-:W-:Y:S01]  /*3bc0*/  MUFU.EX2 R110, R110 ;  /* 0x0000006e006e7308 */ /* 0x000fe20000000800 */
[----:B-1----:R-:W-:-:S07]  /*3bd0*/  FSEL R15, R18, -INF , !P6 ;  /* 0xff800000120f7808 */ /* 0x002fce0007000000 */
[----:B------:R-:W-:Y:S01]  /*3be0*/  MUFU.EX2 R190, R190 ;  /* 0x000000be00be7308 */ /* 0x000fe20000000800 */
[----:B------:R-:W-:Y:S01]  /*3bf0*/  FFMA.FTZ R12, R15, UR4, -R12 ;  /* 0x000000040f0c7c23 */ /* 0x000fe2000801080c */
[----:B------:R-:W-:-:S06]  /*3c00*/  FSEL R15, R222, -INF , !P2 ;  /* 0xff800000de0f7808 */ /* 0x000fcc0005000000 */
[----:B------:R-:W-:Y:S01]  /*3c10*/  MUFU.EX2 R202, R202 ;  /* 0x000000ca00ca7308 */ /* 0x000fe20000000800 */
[----:B------:R-:W-:Y:S01]  /*3c20*/  FFMA.FTZ R15, R15, UR4, -R225 ;  /* 0x000000040f0f7c23 */ /* 0x000fe200080108e1 */
[----:B------:R-:W-:-:S05]  /*3c30*/  FSEL R225, R221, -INF , !P3 ;  /* 0xff800000dde17808 */ /* 0x000fca0005800000 */
[--C-:B---3--:R-:W-:Y:S01]  /*3c40*/  FFMA.FTZ R225, R225, UR4, -R204.reuse ;  /* 0x00000004e1e17c23 */ /* 0x108fe200080108cc */
[----:B------:R-:W-:Y:S01]  /*3c50*/  FFMA.FTZ R204, R226, UR4, -R204 ;  /* 0x00000004e2cc7c23 */ /* 0x000fe200080108cc */
[----:B------:R-:W-:Y:S01]  /*3c60*/  MUFU.EX2 R108, R108 ;  /* 0x0000006c006c7308 */ /* 0x000fe20000000800 */
[----:B------:R-:W1:Y:S01]  /*3c70*/  SHFL.IDX PT, R226, R99, R218, 0x1f ;  /* 0x00001fda63e27589 */ /* 0x000e6200000e0000 */
[----:B------:R-:W-:Y:S01]  /*3c80*/  FMUL.FTZ R21, R21, R27 ;  /* 0x0000001b15157220 */ /* 0x000fe20000410000 */
[----:B------:R-:W-:Y:S02]  /*3c90*/  FFMA.FTZ R27, -R72, R72, 1 ;  /* 0x3f800000481b7423 */ /* 0x000fe40000010148 */
[----:B------:R-:W3:Y:S02]  /*3ca0*/  SHFL.IDX PT, R99, R99, R223, 0x1f ;  /* 0x00001fdf63637589 */ /* 0x000ee400000e0000 */
[----:B------:R-:W-:Y:S01]  /*3cb0*/  FMUL.FTZ R27, R27, R31 ;  /* 0x0000001f1b1b7220 */ /* 0x000fe20000410000 */
[----:B------:R-:W-:Y:S01]  /*3cc0*/  FFMA.FTZ R31, -R76, R76, 1 ;  /* 0x3f8000004c1f7423 */ /* 0x000fe2000001014c */
[----:B------:R-:W-:Y:S01]  /*3cd0*/  MUFU.EX2 R111, R111 ;  /* 0x0000006f006f7308 */ /* 0x000fe20000000800 */
[----:B------:R-:W-:Y:S01]  /*3ce0*/  FFMA.FTZ R83, -R83, R83, 1 ;  /* 0x3f80000053537423 */ /* 0x000fe20000010153 */
[----:B------:R-:W-:Y:S01]  /*3cf0*/  FFMA.FTZ R85, -R85, R85, 1 ;  /* 0x3f80000055557423 */ /* 0x000fe20000010155 */
[----:B------:R-:W-:-:S05]  /*3d00*/  FFMA.FTZ R96, -R96, R96, 1 ;  /* 0x3f80000060607423 */ /* 0x000fca0000010160 */
[----:B------:R-:W-:Y:S01]  /*3d10*/  MUFU.EX2 R109, R109 ;  /* 0x0000006d006d7308 */ /* 0x000fe20000000800 */
[----:B-1----:R-:W-:-:S07]  /*3d20*/  FADD.FTZ R30, R30, -R226 ;  /* 0x800000e21e1e7221 */ /* 0x002fce0000010000 */
[----:B------:R-:W-:Y:S01]  /*3d30*/  MUFU.EX2 R199, R199 ;  /* 0x000000c700c77308 */ /* 0x000fe20000000800 */
[----:B------:R-:W-:-:S04]  /*3d40*/  FMUL.FTZ R30, R206, R30 ;  /* 0x0000001ece1e7220 */ /* 0x000fc80000410000 */
[----:B------:R-:W-:Y:S01]  /*3d50*/  FMUL.FTZ R23, R23, R30 ;  /* 0x0000001e17177220 */ /* 0x000fe20000410000 */
[----:B------:R-:W-:Y:S01]  /*3d60*/  FMUL.FTZ R30, R186, R35 ;  /* 0x00000023ba1e7220 */ /* 0x000fe20000410000 */
[----:B------:R-:W-:Y:S01]  /*3d70*/  FFMA.FTZ R81, -R81, R81, 1 ;  /* 0x3f80000051517423 */ /* 0x000fe20000010151 */
[----:B------:R-:W-:Y:S01]  /*3d80*/  SHFL.IDX PT, R35, R26, R114, 0x1f ;  /* 0x00001f721a237589 */ /* 0x000fe200000e0000 */
[----:B------:R-:W-:Y:S01]  /*3d90*/  MUFU.EX2 R220, R220 ;  /* 0x000000dc00dc7308 */ /* 0x000fe20000000800 */
[----:B------:R-:W-:Y:S02]  /*3da0*/  FMUL.FTZ R31, R31, R30 ;  /* 0x0000001e1f1f7220 */ /* 0x000fe40000410000 */
[----:B------:R-:W1:Y:S01]  /*3db0*/  SHFL.IDX PT, R30, R26, R9, 0x1f ;  /* 0x00001f091a1e7589 */ /* 0x000e6200000e0000 */
[----:B------:R-:W-:Y:S01]  /*3dc0*/  FADD.FTZ R28, R28, -R226 ;  /* 0x800000e21c1c7221 */ /* 0x000fe20000010000 */
[----:B---3--:R-:W-:-:S03]  /*3dd0*/  FADD.FTZ R37, R37, -R99 ;  /* 0x8000006325257221 */ /* 0x008fc60000010000 */
        /* <DEDUP_REMOVED lines=16> */
[----:B------:R-:W-:Y:S01]  /*3ee0*/  FFMA.FTZ R33, -R79, R79, 1 ;  /* 0x3f8000004f217423 */ /* 0x000fe2000001014f */
[----:B-1----:R-:W-:Y:S01]  /*3ef0*/  FADD.FTZ R37, R42, -R30 ;  /* 0x8000001e2a257221 */ /* 0x002fe20000010000 */
[--C-:B------:R-:W-:Y:S01]  /*3f00*/  FADD.FTZ R42, R41, -R35.reuse ;  /* 0x80000023292a7221 */ /* 0x100fe20000010000 */
[----:B------:R-:W-:-:S02]  /*3f10*/  FADD.FTZ R35, R43, -R35 ;  /* 0x800000232b237221 */ /* 0x000fc40000010000 */
[----:B------:R-:W-:Y:S01]  /*3f20*/  LDS R43, [R13+0x380] ;  /* 0x000380000d2b7984 */ /* 0x000fe20000000800 */
[----:B------:R-:W-:Y:S01]  /*3f30*/  FMUL.FTZ R29, R29, R34 ;  /* 0x000000221d1d7220 */ /* 0x000fe20000410000 */
[----:B------:R-:W-:Y:S01]  /*3f40*/  FMUL.FTZ R33, R33, R38 ;  /* 0x0000002621217220 */ /* 0x000fe20000410000 */
[----:B------:R-:W-:Y:S01]  /*3f50*/  FFMA.FTZ R34, -R77, R77, 1 ;  /* 0x3f8000004d227423 */ /* 0x000fe2000001014d */
[----:B------:R-:W1:Y:S04]  /*3f60*/  SHFL.IDX PT, R72, R26, R218, 0x1f ;  /* 0x00001fda1a487589 */ /* 0x000e6800000e0000 */
[----:B------:R-:W3:Y:S01]  /*3f70*/  SHFL.IDX PT, R38, R26, R116, 0x1f ;  /* 0x00001f741a267589 */ /* 0x000ee200000e0000 */
[----:B------:R-:W-:-:S03]  /*3f80*/  FMUL.FTZ R34, R34, R73 ;  /* 0x0000004922227220 */ /* 0x000fc60000410000 */
[----:B------:R-:W4:Y:S04]  /*3f90*/  SHFL.IDX PT, R76, R26, R223, 0x1f ;  /* 0x00001fdf1a4c7589 */ /* 0x000f2800000e0000 */
[----:B------:R-:W5:Y:S01]  /*3fa0*/  SHFL.IDX PT, R73, R26, R117, 0x1f ;  /* 0x00001f751a497589 */ /* 0x000f6200000e0000 */
[----:B------:R-:W5:Y:S03]  /*3fb0*/  MUFU.EX2 R11, R105 ;  /* 0x00000069000b7308 */ /* 0x000f660000000800 */
[----:B------:R-:W5:Y:S01]  /*3fc0*/  SHFL.IDX PT, R74, R26, R118, 0x1f ;  /* 0x00001f761a4a7589 */ /* 0x000f6200000e0000 */
[----:B------:R-:W-:-:S03]  /*3fd0*/  FADD.FTZ R39, R39, -R99 ;  /* 0x8000006327277221 */ /* 0x000fc60000010000 */
[----:B------:R3:W-:Y:S01]  /*3fe0*/  SHFL.IDX PT, R75, R26, R119, 0x1f ;  /* 0x00001f771a4b7589 */ /* 0x0007e200000e0000 */
[----:B------:R-:W-:Y:S01]  /*3ff0*/  FMUL.FTZ R39, R112, R39 ;  /* 0x0000002770277220 */ /* 0x000fe20000410000 */
[----:B-1----:R-:W-:Y:S01]  /*4000*/  FADD.FTZ R41, R46, -R72 ;  /* 0x800000482e297221 */ /* 0x002fe20000010000 */
[----:B---3--:R-:W-:Y:S01]  /*4010*/  FFMA.FTZ R26, -R80, R80, 1 ;  /* 0x3f800000501a7423 */ /* 0x008fe20000010150 */
[--C-:B------:R-:W-:Y:S01]  /*4020*/  FADD.FTZ R45, R45, -R38.reuse ;  /* 0x800000262d2d7221 */ /* 0x100fe20000010000 */
[----:B------:R-:W-:Y:S02]  /*4030*/  FADD.FTZ R38, R47, -R38 ;  /* 0x800000262f267221 */ /* 0x000fe40000010000 */
[----:B------:R-:W-:Y:S01]  /*4040*/  FMUL.FTZ R26, R26, R39 ;  /* 0x000000271a1a7220 */ /* 0x000fe20000410000 */
[----:B------:R-:W-:Y:S01]  /*4050*/  FADD.FTZ R39, R44, -R72 ;  /* 0x800000482c277221 */ /* 0x000fe20000010000 */
[--C-:B----4-:R-:W-:Y:S01]  /*4060*/  FADD.FTZ R44, R53, -R76.reuse ;  /* 0x8000004c352c7221 */ /* 0x110fe20000010000 */
[----:B------:R-:W-:Y:S01]  /*4070*/  FADD.FTZ R55, R55, -R76 ;  /* 0x8000004c37377221 */ /* 0x000fe20000010000 */
[----:B-----5:R-:W-:Y:S01]  /*4080*/  FMUL.FTZ R76, R200, R41 ;  /* 0x00000029c84c7220 */ /* 0x020fe20000410000 */
[----:B------:R-:W-:Y:S01]  /*4090*/  FADD.FTZ R48, R48, -R73 ;  /* 0x8000004930307221 */ /* 0x000fe20000010000 */
[----:B------:R-:W-:-:S03]  /*40a0*/  FMUL.FTZ R41, R231, R38 ;  /* 0x00000026e7297220 */ /* 0x000fc60000410000 */
[----:B------:R-:W-:Y:S01]  /*40b0*/  FMUL.FTZ R38, R11, R48 ;  /* 0x000000300b267220 */ /* 0x000fe20000410000 */
[----:B------:R-:W-:Y:S02]  /*40c0*/  FMUL.FTZ R48, R88, R41 ;  /* 0x0000002958307220 */ /* 0x000fe40000410000 */
[----:B------:R-:W1:Y:S01]  /*40d0*/  SHFL.IDX PT, R41, R43, R9, 0x1f ;  /* 0x00001f092b297589 */ /* 0x000e6200000e0000 */
[--C-:B------:R-:W-:Y:S01]  /*40e0*/  FADD.FTZ R49, R49, -R74.reuse ;  /* 0x8000004a31317221 */ /* 0x100fe20000010000 */
[----:B------:R-:W-:Y:S02]  /*40f0*/  FADD.FTZ R74, R51, -R74 ;  /* 0x8000004a334a7221 */ /* 0x000fe40000010000 */
[----:B------:R-:W3:Y:S04]  /*4100*/  SHFL.IDX PT, R114, R43, R114, 0x1f ;  /* 0x00001f722b727589 */ /* 0x000ee800000e0000 */
[----:B------:R-:W4:Y:S01]  /*4110*/  SHFL.IDX PT, R51, R43, R218, 0x1f ;  /* 0x00001fda2b337589 */ /* 0x000f2200000e0000 */
[----:B------:R-:W5:Y:S01]  /*4120*/  MUFU.EX2 R228, R228 ;  /* 0x000000e400e47308 */ /* 0x000f620000000800 */
[----:B------:R-:W-:Y:S01]  /*4130*/  FMUL.FTZ R28, R28, R19 ;  /* 0x000000131c1c7220 */ /* 0x000fe20000410000 */
[----:B------:R-:W-:-:S06]  /*4140*/  FMUL.FTZ R72, R110, R39 ;  /* 0x000000276e487220 */ /* 0x000fcc0000410000 */
[----:B------:R-:W2:Y:S01]  /*4150*/  MUFU.EX2 R197, R197 ;  /* 0x000000c500c57308 */ /* 0x000ea20000000800 */
[----:B------:R-:W-:-:S07]  /*4160*/  FMUL.FTZ R46, R190, R37 ;  /* 0x00000025be2e7220 */ /* 0x000fce0000410000 */
[----:B------:R-:W4:Y:S01]  /*4170*/  MUFU.EX2 R196, R196 ;  /* 0x000000c400c47308 */ /* 0x000f220000000800 */
[----:B------:R-:W4:Y:S01]  /*4180*/  SHFL.IDX PT, R118, R43, R118, 0x1f ;  /* 0x00001f762b767589 */ /* 0x000f2200000e0000 */
[----:B------:R-:W-:Y:S01]  /*4190*/  FMUL.FTZ R13, R83, R46 ;  /* 0x0000002e530d7220 */ /* 0x000fe20000410000 */
[----:B------:R-:W-:-:S05]  /*41a0*/  FMUL.FTZ R39, R85, R72 ;  /* 0x0000004855277220 */ /* 0x000fca0000410000 */
[----:B------:R-:W4:Y:S01]  /*41b0*/  MUFU.EX2 R198, R198 ;  /* 0x000000c600c67308 */ /* 0x000f220000000800 */
[----:B------:R-:W-:Y:S01]  /*41c0*/  FFMA.FTZ R46, -R86, R86, 1 ;  /* 0x3f800000562e7423 */ /* 0x000fe20000010156 */
[----:B------:R-:W-:-:S06]  /*41d0*/  FMUL.FTZ R45, R202, R45 ;  /* 0x0000002dca2d7220 */ /* 0x000fcc0000410000 */
[----:B------:R-:W4:Y:S01]  /*41e0*/  MUFU.EX2 R19, R104 ;  /* 0x0000006800137308 */ /* 0x000f220000000800 */
[----:B------:R-:W4:Y:S01]  /*41f0*/  SHFL.IDX PT, R117, R43, R117, 0x1f ;  /* 0x00001f752b757589 */ /* 0x000f2200000e0000 */
[----:B------:R-:W-:Y:S01]  /*4200*/  FADD.FTZ R40, R40, -R30 ;  /* 0x8000001e28287221 */ /* 0x000fe20000010000 */
[----:B------:R-:W-:Y:S02]  /*4210*/  FADD.FTZ R50, R50, -R73 ;  /* 0x8000004932327221 */ /* 0x000fe40000010000 */
[----:B------:R-:W4:Y:S01]  /*4220*/  SHFL.IDX PT, R72, R43, R223, 0x1f ;  /* 0x00001fdf2b487589 */ /* 0x000f2200000e0000 */
[----:B------:R-:W-:Y:S01]  /*4230*/  FMUL.FTZ R55, R108, R55 ;  /* 0x000000376c377220 */ /* 0x000fe20000410000 */
[----:B------:R-:W-:Y:S01]  /*4240*/  FMUL.FTZ R46, R46, R45 ;  /* 0x0000002d2e2e7220 */ /* 0x000fe20000410000 */
[----:B------:R-:W4:Y:S01]  /*4250*/  MUFU.EX2 R210, R210 ;  /* 0x000000d200d27308 */ /* 0x000f220000000800 */
[----:B------:R-:W4:Y:S01]  /*4260*/  SHFL.IDX PT, R116, R43, R116, 0x1f ;  /* 0x00001f742b747589 */ /* 0x000f2200000e0000 */
[----:B-1----:R-:W-:Y:S01]  /*4270*/  FADD.FTZ R73, R56, -R41 ;  /* 0x8000002938497221 */ /* 0x002fe20000010000 */
[--C-:B------:R-:W-:Y:S01]  /*4280*/  FADD.FTZ R52, R52, -R75.reuse ;  /* 0x8000004b34347221 */ /* 0x100fe20000010000 */
[----:B------:R-:W-:Y:S01]  /*4290*/  FADD.FTZ R54, R54, -R75 ;  /* 0x8000004b36367221 */ /* 0x000fe20000010000 */
[----:B------:R1:W4:Y:S01]  /*42a0*/  SHFL.IDX PT, R119, R43, R119, 0x1f ;  /* 0x00001f772b777589 */ /* 0x00032200000e0000 */
[----:B------:R-:W-:Y:S01]  /*42b0*/  FMUL.FTZ R40, R111, R40 ;  /* 0x000000286f287220 */ /* 0x000fe20000410000 */
[----:B------:R-:W-:Y:S01]  /*42c0*/  FFMA.FTZ R45, -R89, R89, 1 ;  /* 0x3f800000592d7423 */ /* 0x000fe20000010159 */
[----:B------:R-:W4:Y:S01]  /*42d0*/  MUFU.EX2 R185, R185 ;  /* 0x000000b900b97308 */ /* 0x000f220000000800 */
[----:B------:R-:W-:Y:S01]  /*42e0*/  FFMA.FTZ R84, -R84, R84, 1 ;  /* 0x3f80000054547423 */ /* 0x000fe20000010154 */
[----:B-----5:R-:W-:Y:S01]  /*42f0*/  FMUL.FTZ R47, R228, R35 ;  /* 0x00000023e42f7220 */ /* 0x020fe20000410000 */
[----:B------:R-:W-:Y:S01]  /*4300*/  FFMA.FTZ R91, -R91, R91, 1 ;  /* 0x3f8000005b5b7423 */ /* 0x000fe2000001015b */
[----:B--2---:R-:W-:Y:S01]  /*4310*/  FMUL.FTZ R50, R197, R50 ;  /* 0x00000032c5327220 */ /* 0x004fe20000410000 */
[----:B------:R-:W-:Y:S01]  /*4320*/  FADD.FTZ R75, R58, -R41 ;  /* 0x800000293a4b7221 */ /* 0x000fe20000010000 */
[----:B---3--:R-:W-:Y:S01]  /*4330*/  FADD.FTZ R77, R57, -R114 ;  /* 0x80000072394d7221 */ /* 0x008fe20000010000 */
[----:B-1----:R-:W-:Y:S01]  /*4340*/  FMUL.FTZ R43, R96, R55 ;  /* 0x00000037602b7220 */ /* 0x002fe20000410000 */
[----:B------:R1:W-:Y:S01]  /*4350*/  MUFU.EX2 R41, R14 ;  /* 0x0000000e00297308 */ /* 0x0003e20000000800 */
[--C-:B----4-:R-:W-:Y:S01]  /*4360*/  FADD.FTZ R55, R60, -R51.reuse ;  /* 0x800000333c377221 */ /* 0x110fe20000010000 */
[----:B------:R-:W-:Y:S01]  /*4370*/  FADD.FTZ R57, R62, -R51 ;  /* 0x800000333e397221 */ /* 0x000fe20000010000 */
[----:B------:R-:W-:Y:S01]  /*4380*/  FMUL.FTZ R35, R81, R40 ;  /* 0x0000002851237220 */ /* 0x000fe20000410000 */
[----:B------:R-:W-:Y:S01]  /*4390*/  FMUL.FTZ R45, R45, R38 ;  /* 0x000000262d2d7220 */ /* 0x000fe20000410000 */
[----:B------:R-:W-:Y:S01]  /*43a0*/  FFMA.FTZ R51, -R97, R97, 1 ;  /* 0x3f80000061337423 */ /* 0x000fe20000010161 */
[----:B------:R-:W-:-:S02]  /*43b0*/  FMUL.FTZ R40, R84, R47 ;  /* 0x0000002f54287220 */ /* 0x000fc40000410000 */
[----:B------:R-:W2:Y:S01]  /*43c0*/  MUFU.EX2 R30, R107 ;  /* 0x0000006b001e7308 */ /* 0x000ea20000000800 */
[----:B-1----:R-:W-:Y:S01]  /*43d0*/  FMUL.FTZ R14, R196, R73 ;  /* 0x00000049c40e7220 */ /* 0x002fe20000410000 */
[----:B------:R-:W-:Y:S01]  /*43e0*/  FMUL.FTZ R38, R91, R50 ;  /* 0x000000325b267220 */ /* 0x000fe20000410000 */
[----:B------:R-:W-:Y:S01]  /*43f0*/  FFMA.FTZ R50, -R90, R90, 1 ;  /* 0x3f8000005a327423 */ /* 0x000fe2000001015a */
[----:B------:R-:W-:Y:S01]  /*4400*/  FFMA.FTZ R47, -R92, R92, 1 ;  /* 0x3f8000005c2f7423 */ /* 0x000fe2000001015c */
[----:B------:R-:W-:Y:S01]  /*4410*/  FMUL.FTZ R49, R198, R49 ;  /* 0x00000031c6317220 */ /* 0x000fe20000410000 */
[----:B------:R-:W-:Y:S02]  /*4420*/  FMUL.FTZ R74, R19, R74 ;  /* 0x0000004a134a7220 */ /* 0x000fe40000410000 */
[----:B------:R-:W1:Y:S01]  /*4430*/  MUFU.EX2 R212, R212 ;  /* 0x000000d400d47308 */ /* 0x000e620000000800 */
[----:B------:R-:W-:Y:S01]  /*4440*/  FMUL.FTZ R51, R51, R14 ;  /* 0x0000000e33337220 */ /* 0x000fe20000410000 */
[----:B------:R-:W-:Y:S01]  /*4450*/  FMUL.FTZ R50, R50, R49 ;  /* 0x0000003132327220 */ /* 0x000fe20000410000 */
[----:B------:R-:W-:-:S05]  /*4460*/  FMUL.FTZ R47, R47, R74 ;  /* 0x0000004a2f2f7220 */ /* 0x000fca0000410000 */
[----:B------:R-:W3:Y:S01]  /*4470*/  MUFU.EX2 R208, R208 ;  /* 0x000000d000d07308 */ /* 0x000ee20000000800 */
[----:B------:R-:W-:Y:S01]  /*4480*/  FFMA.FTZ R49, -R94, R94, 1 ;  /* 0x3f8000005e317423 */ /* 0x000fe2000001015e */
[----:B------:R-:W-:-:S06]  /*4490*/  FMUL.FTZ R74, R109, R44 ;  /* 0x0000002c6d4a7220 */ /* 0x000fcc0000410000 */
[----:B------:R-:W4:Y:S01]  /*44a0*/  MUFU.EX2 R209, R209 ;  /* 0x000000d100d17308 */ /* 0x000f220000000800 */
[----:B------:R-:W-:-:S07]  /*44b0*/  FMUL.FTZ R49, R49, R74 ;  /* 0x0000004a31317220 */ /* 0x000fce0000410000 */
[----:B------:R-:W5:Y:S01]  /*44c0*/  MUFU.EX2 R189, R189 ;  /* 0x000000bd00bd7308 */ /* 0x000f620000000800 */
[----:B------:R-:W-:-:S07]  /*44d0*/  FFMA.FTZ R82, -R82, R82, 1 ;  /* 0x3f80000052527423 */ /* 0x000fce0000010152 */
[----:B------:R-:W5:Y:S01]  /*44e0*/  MUFU.EX2 R216, R216 ;  /* 0x000000d800d87308 */ /* 0x000f620000000800 */
        /* <DEDUP_REMOVED lines=10> */
[----:B------:R-:W-:-:S07]  /*4590*/  FADD.FTZ R56, R65, -R118 ;  /* 0x8000007641387221 */ /* 0x000fce0000010000 */
[----:B------:R-:W5:Y:S08]  /*45a0*/  MUFU.EX2 R217, R217 ;  /* 0x000000d900d97308 */ /* 0x000f700000000800 */
[----:B------:R-:W5:Y:S08]  /*45b0*/  MUFU.EX2 R12, R12 ;  /* 0x0000000c000c7308 */ /* 0x000f700000000800 */
[----:B------:R-:W5:Y:S01]  /*45c0*/  MUFU.EX2 R15, R15 ;  /* 0x0000000f000f7308 */ /* 0x000f620000000800 */
[----:B------:R-:W-:Y:S01]  /*45d0*/  FADD.FTZ R53, R64, -R117 ;  /* 0x8000007540357221 */ /* 0x000fe20000010000 */
[--C-:B------:R-:W-:Y:S01]  /*45e0*/  FADD.FTZ R69, R69, -R72.reuse ;  /* 0x8000004845457221 */ /* 0x100fe20000010000 */
[----:B------:R-:W-:Y:S01]  /*45f0*/  FADD.FTZ R71, R71, -R72 ;  /* 0x8000004847477221 */ /* 0x000fe20000010000 */
[----:B------:R-:W-:Y:S01]  /*4600*/  FMUL.FTZ R42, R82, R37 ;  /* 0x00000025522a7220 */ /* 0x000fe20000410000 */
[----:B------:R-:W-:Y:S01]  /*4610*/  FFMA.FTZ R72, -R98, R98, 1 ;  /* 0x3f80000062487423 */ /* 0x000fe20000010162 */
[----:B--2---:R-:W-:Y:S01]  /*4620*/  FMUL.FTZ R77, R30, R77 ;  /* 0x0000004d1e4d7220 */ /* 0x004fe20000410000 */
[----:B------:R-:W-:Y:S01]  /*4630*/  FMUL.FTZ R74, R74, R57 ;  /* 0x000000394a4a7220 */ /* 0x000fe20000410000 */
[----:B------:R-:W-:Y:S01]  /*4640*/  FFMA.FTZ R37, -R87, R87, 1 ;  /* 0x3f80000057257423 */ /* 0x000fe20000010157 */
[----:B------:R-:W-:Y:S01]  /*4650*/  FMUL.FTZ R44, R95, R54 ;  /* 0x000000365f2c7220 */ /* 0x000fe20000410000 */
[----:B------:R-:W-:Y:S01]  /*4660*/  FADD.FTZ R114, R59, -R114 ;  /* 0x800000723b727221 */ /* 0x000fe20000010000 */
[----:B------:R-:W-:Y:S01]  /*4670*/  FFMA.FTZ R24, -R24, R24, 1 ;  /* 0x3f80000018187423 */ /* 0x000fe20000010118 */
[----:B------:R-:W-:Y:S01]  /*4680*/  FMUL.FTZ R57, R41, R56 ;  /* 0x0000003829397220 */ /* 0x000fe20000410000 */
[--C-:B------:R-:W-:Y:S01]  /*4690*/  FADD.FTZ R58, R61, -R116.reuse ;  /* 0x800000743d3a7221 */ /* 0x100fe20000010000 */
[----:B------:R-:W-:Y:S01]  /*46a0*/  FFMA.FTZ R54, -R194, R194, 1 ;  /* 0x3f800000c2367423 */ /* 0x000fe200000101c2 */
[----:B-1----:R-:W-:Y:S01]  /*46b0*/  FMUL.FTZ R75, R212, R75 ;  /* 0x0000004bd44b7220 */ /* 0x002fe20000410000 */
[----:B------:R-:W-:Y:S01]  /*46c0*/  FFMA.FTZ R235, -R235, R235, 1 ;  /* 0x3f800000ebeb7423 */ /* 0x000fe200000101eb */
[----:B------:R-:W-:Y:S01]  /*46d0*/  FMUL.FTZ R25, R220, R25 ;  /* 0x00000019dc197220 */ /* 0x000fe20000410000 */
[----:B------:R-:W-:Y:S01]  /*46e0*/  FADD.FTZ R116, R63, -R116 ;  /* 0x800000743f747221 */ /* 0x000fe20000010000 */
[----:B------:R-:W-:Y:S01]  /*46f0*/  FADD.FTZ R68, R68, -R119 ;  /* 0x8000007744447221 */ /* 0x000fe20000010000 */
[----:B------:R-:W-:Y:S01]  /*4700*/  FFMA.FTZ R102, -R102, R102, 1 ;  /* 0x3f80000066667423 */ /* 0x000fe20000010166 */
[----:B---3--:R-:W-:Y:S01]  /*4710*/  FMUL.FTZ R53, R208, R53 ;  /* 0x00000035d0357220 */ /* 0x008fe20000410000 */
[----:B------:R-:W-:Y:S01]  /*4720*/  FADD.FTZ R66, R66, -R117 ;  /* 0x8000007542427221 */ /* 0x000fe20000010000 */
[----:B------:R-:W-:Y:S01]  /*4730*/  FADD.FTZ R67, R67, -R118 ;  /* 0x8000007643437221 */ /* 0x000fe20000010000 */
[----:B------:R-:W-:Y:S01]  /*4740*/  FADD.FTZ R70, R70, -R119 ;  /* 0x8000007746467221 */ /* 0x000fe20000010000 */
[----:B------:R-:W-:Y:S01]  /*4750*/  FMUL.FTZ R72, R72, R77 ;  /* 0x0000004d48487220 */ /* 0x000fe20000410000 */
[----:B------:R-:W-:Y:S01]  /*4760*/  FMUL.FTZ R37, R37, R76 ;  /* 0x0000004c25257220 */ /* 0x000fe20000410000 */
[----:B------:R-:W-:Y:S01]  /*4770*/  FFMA.FTZ R73, -R195, R195, 1 ;  /* 0x3f800000c3497423 */ /* 0x000fe200000101c3 */
[----:B----4-:R-:W-:Y:S01]  /*4780*/  FMUL.FTZ R114, R209, R114 ;  /* 0x00000072d1727220 */ /* 0x010fe20000410000 */
[----:B------:R-:W-:Y:S01]  /*4790*/  FMUL.FTZ R77, R24, R57 ;  /* 0x00000039184d7220 */ /* 0x000fe20000410000 */
[----:B------:R-:W-:Y:S01]  /*47a0*/  FFMA.FTZ R93, -R93, R93, 1 ;  /* 0x3f8000005d5d7423 */ /* 0x000fe2000001015d */
[----:B-----5:R-:W-:Y:S01]  /*47b0*/  FMUL.FTZ R52, R189, R52 ;  /* 0x00000034bd347220 */ /* 0x020fe20000410000 */
[----:B------:R-:W-:Y:S01]  /*47c0*/  FMUL.FTZ R54, R54, R75 ;  /* 0x0000004b36367220 */ /* 0x000fe20000410000 */
[----:B------:R-:W-:Y:S01]  /*47d0*/  FFMA.FTZ R103, -R103, R103, 1 ;  /* 0x3f80000067677423 */ /* 0x000fe20000010167 */
        /* <DEDUP_REMOVED lines=120> */
[----:B-1----:R-:W-:-:S04]  /*4f60*/  LEA R10, R5, R13, 0xb ;  /* 0x0000000d050a7211 */ /* 0x002fc800078e58ff */
        /* <DEDUP_REMOVED lines=167> */
.L_x_3403:
        /* <DEDUP_REMOVED lines=56> */
.L_x_3404:
        /* <DEDUP_REMOVED lines=11> */
.L_x_3394:
[----:B-1----:R-:W2:Y:S02]  /*5e10*/  LDL R6, [R1+0x2c] ;  /* 0x00002c0001067983 */ /* 0x002ea40000100800 */
[----:B--2---:R-:W-:-:S13]  /*5e20*/  ISETP.GE.AND P0, PT, R16, R6, PT ;  /* 0x000000061000720c */ /* 0x004fda0003f06270 */
[----:B------:R-:W-:Y:S05]  /*5e30*/  @P0 BRA `(.L_x_3406) ;  /* 0x00000040006c0947 */ /* 0x000fea0003800000 */
[----:B------:R-:W2:Y:S04]  /*5e40*/  LDL.LU R19, [R1+0x20] ;  /* 0x0000200001137983 */ /* 0x000ea80000300800 */
[----:B------:R-:W3:Y:S04]  /*5e50*/  LDL.LU R18, [R1+0x10] ;  /* 0x0000100001127983 */ /* 0x000ee80000300800 */
[----:B------:R-:W3:Y:S04]  /*5e60*/  LDL R12, [R1+0x30] ;  /* 0x00003000010c7983 */ /* 0x000ee80000100800 */
[----:B------:R-:W4:Y:S04]  /*5e70*/  LDL.LU R14, [R1+0x14] ;  /* 0x00001400010e7983 */ /* 0x000f280000300800 */
[----:B------:R-:W5:Y:S01]  /*5e80*/  LDL.LU R25, [R1+0xc] ;  /* 0x00000c0001197983 */ /* 0x000f620000300800 */
[----:B------:R-:W1:Y:S02]  /*5e90*/  S2R R6, SR_TID.X ;  /* 0x0000000000067919 */ /* 0x000e640000002100 */
[----:B-1----:R-:W-:-:S05]  /*5ea0*/  VIADD R6, R6, 0xffffff80 ;  /* 0xffffff8006067836 */ /* 0x002fca0000000000 */
[----:B------:R-:W-:-:S04]  /*5eb0*/  SHF.R.S32.HI R7, RZ, 0x1f, R6 ;  /* 0x0000001fff077819 */ /* 0x000fc80000011406 */
[CC--:B------:R-:W-:Y:S02]  /*5ec0*/  LEA.HI R9, R7.reuse, R6.reuse, RZ, 0x5 ;  /* 0x0000000607097211 */ /* 0x0c0fe400078f28ff */
[-C--:B------:R-:W-:Y:S02]  /*5ed0*/  LEA.HI R8, R7, R6.reuse, RZ, 0x7 ;  /* 0x0000000607087211 */ /* 0x080fe400078f38ff */
        /* <DEDUP_REMOVED lines=10> */
[----:B------:R-:W-:-:S04]  /*5f80*/  IMAD.IADD R9, R6, 0x1, -R15 ;  /* 0x0000000106097824 */ /* 0x000fc800078e0a0f */
[----:B------:R-:W-:Y:S01]  /*5f90*/  IMAD.IADD R24, R10, 0x1, -R13 ;  /* 0x000000010a187824 */ /* 0x000fe200078e0a0d */
[----:B------:R-:W-:Y:S01]  /*5fa0*/  MOV R189, 0x40000040 ;  /* 0x4000004000bd7802 */ /* 0x000fe20000000f00 */
[----:B------:R-:W-:Y:S02]  /*5fb0*/  IMAD.MOV.U32 R185, RZ, RZ, 0x40000040 ;  /* 0x40000040ffb97424 */ /* 0x000fe400078e00ff */
[----:B------:R-:W-:Y:S02]  /*5fc0*/  IMAD.MOV.U32 R187, RZ, RZ, 0x40000040 ;  /* 0x40000040ffbb7424 */ /* 0x000fe400078e00ff */
[----:B------:R-:W-:Y:S02]  /*5fd0*/  IMAD.MOV.U32 R191, RZ, RZ, 0x40000040 ;  /* 0x40000040ffbf7424 */ /* 0x000fe400078e00ff */
[----:B------:R-:W-:Y:S01]  /*5fe0*/  IMAD.MOV.U32 R193, RZ, RZ, 0x40000040 ;  /* 0x40000040ffc17424 */ /* 0x000fe200078e00ff */
[----:B--2---:R-:W-:Y:S02]  /*5ff0*/  LEA.HI R6, R19, R7, RZ, 0x5 ;  /* 0x0000000713067211 */ /* 0x004fe400078f28ff */
[----:B------:R-:W-:-:S02]  /*6000*/  LEA.HI R7, R11, R8, RZ, 0x2 ;  /* 0x000000080b077211 */ /* 0x000fc400078f10ff */
[----:B------:R-:W-:Y:S02]  /*6010*/  SHF.R.S32.HI R6, RZ, 0x5, R6 ;  /* 0x00000005ff067819 */ /* 0x000fe40000011406 */
[----:B------:R-:W-:Y:S01]  /*6020*/  SHF.R.S32.HI R10, RZ, 0x2, R7 ;  /* 0x00000002ff0a7819 */ /* 0x000fe20000011407 */
[----:B---3--:R-:W-:-:S03]  /*6030*/  IMAD R19, R12, -0x80, R18 ;  /* 0xffffff800c137824 */ /* 0x008fc600078e0212 */
[----:B------:R-:W-:Y:S02]  /*6040*/  IADD3 R13, R10, 0x8, RZ ;  /* 0x000000080a0d7810 */ /* 0x000fe40007ffe0ff */
[--C-:B----4-:R-:W-:Y:S02]  /*6050*/  SHF.R.S32.HI R12, RZ, 0x2, R14.reuse ;  /* 0x00000002ff0c7819 */ /* 0x110fe4000001140e */
[----:B------:R-:W-:Y:S02]  /*6060*/  SHF.R.S32.HI R15, RZ, 0x1f, R14 ;  /* 0x0000001fff0f7819 */ /* 0x000fe4000001140e */
[----:B------:R-:W-:Y:S02]  /*6070*/  LEA.HI R8, R11, R8, RZ, 0x3 ;  /* 0x000000080b087211 */ /* 0x000fe400078f18ff */
[----:B------:R-:W-:Y:S02]  /*6080*/  LEA.HI R15, R15, R12, RZ, 0x3 ;  /* 0x0000000c0f0f7211 */ /* 0x000fe400078f18ff */
[----:B------:R-:W-:Y:S01]  /*6090*/  LEA.HI R14, R13, R13, RZ, 0x1 ;  /* 0x0000000d0d0e7211 */ /* 0x000fe200078f08ff */
[----:B------:R-:W-:Y:S01]  /*60a0*/  IMAD R18, R6, -0x10, R19 ;  /* 0xfffffff006127824 */ /* 0x000fe200078e0213 */
[----:B------:R-:W-:Y:S01]  /*60b0*/  LOP3.LUT R19, R15, 0xfffffff8, RZ, 0xc0, !PT ;  /* 0xfffffff80f137812 */ /* 0x000fe200078ec0ff */
[----:B------:R-:W-:Y:S01]  /*60c0*/  VIADD R20, R10, 0x10 ;  /* 0x000000100a147836 */ /* 0x000fe20000000000 */
[----:B------:R-:W-:-:S02]  /*60d0*/  SHF.R.S32.HI R6, RZ, 0x3, R8 ;  /* 0x00000003ff067819 */ /* 0x000fc40000011408 */
[----:B------:R-:W-:Y:S02]  /*60e0*/  SHF.R.S32.HI R15, RZ, 0x1, R14 ;  /* 0x00000001ff0f7819 */ /* 0x000fe4000001140e */
[----:B------:R-:W-:Y:S01]  /*60f0*/  IADD3 R19, R18, R19, -R12 ;  /* 0x0000001312137210 */ /* 0x000fe20007ffe80c */
[----:B------:R-:W-:Y:S01]  /*6100*/  IMAD.HI R11, R6, 0x2aaaaaab, RZ ;  /* 0x2aaaaaab060b7827 */ /* 0x000fe200078e02ff */
[----:B------:R-:W-:-:S03]  /*6110*/  LEA.HI R21, R20, R20, RZ, 0x1 ;  /* 0x0000001414157211 */ /* 0x000fc600078f08ff */
[----:B------:R-:W-:Y:S01]  /*6120*/  IMAD.HI R18, R15, 0x2aaaaaab, RZ ;  /* 0x2aaaaaab0f127827 */ /* 0x000fe200078e02ff */
[----:B------:R-:W-:Y:S02]  /*6130*/  LEA.HI R7, R7, R10, RZ, 0x1 ;  /* 0x0000000a07077211 */ /* 0x000fe400078f08ff */
[----:B------:R-:W-:Y:S01]  /*6140*/  SHF.R.S32.HI R22, RZ, 0x1, R21 ;  /* 0x00000001ff167819 */ /* 0x000fe20000011415 */
[----:B------:R-:W-:Y:S01]  /*6150*/  IMAD R8, R24, -0x40, R19 ;  /* 0xffffffc018087824 */ /* 0x000fe200078e0213 */
[----:B------:R-:W-:Y:S02]  /*6160*/  SHF.R.U32.HI R12, RZ, 0x1, R11 ;  /* 0x00000001ff0c7819 */ /* 0x000fe4000001160b */
[----:B------:R-:W-:Y:S01]  /*6170*/  SHF.R.U32.HI R19, RZ, 0x1, R18 ;  /* 0x00000001ff137819 */ /* 0x000fe20000011612 */
[----:B------:R-:W-:Y:S01]  /*6180*/  IMAD.HI R23, R22, 0x2aaaaaab, RZ ;  /* 0x2aaaaaab16177827 */ /* 0x000fe200078e02ff */
[----:B------:R-:W-:Y:S02]  /*6190*/  LOP3.LUT R7, R7, 0xfffffffe, RZ, 0xc0, !PT ;  /* 0xfffffffe07077812 */ /* 0x000fe400078ec0ff */
[----:B------:R-:W-:-:S02]  /*61a0*/  LEA.HI R11, R11, R12, RZ, 0x1 ;  /* 0x0000000c0b0b7211 */ /* 0x000fc400078f08ff */
        /* <DEDUP_REMOVED lines=9> */
[--C-:B------:R-:W-:Y:S01]  /*6240*/  IMAD R6, R5, 0x800, R17.reuse ;  /* 0x0000080005067824 */ /* 0x100fe200078e0211 */
[----:B------:R-:W-:Y:S01]  /*6250*/  LEA R10, R15, R14, 0x3 ;  /* 0x0000000e0f0a7211 */ /* 0x000fe200078e18ff */
[----:B------:R-:W-:Y:S01]  /*6260*/  IMAD R5, R5, 0x2000, R17 ;  /* 0x0000200005057824 */ /* 0x000fe200078e0211 */
[----:B------:R-:W-:Y:S01]  /*6270*/  STL [R1+0x28], R7 ;  /* 0x0000280701007387 */ /* 0x000fe20000100800 */
[----:B------:R-:W-:Y:S01]  /*6280*/  VIADD R6, R6, 0x1a800 ;  /* 0x0001a80006067836 */ /* 0x000fe20000000000 */
[----:B------:R-:W-:Y:S02]  /*6290*/  LOP3.LUT R21, R21, 0xfffffffe, RZ, 0xc0, !PT ;  /* 0xfffffffe15157812 */ /* 0x000fe400078ec0ff */
[----:B------:R1:W-:Y:S02]  /*62a0*/  STL [R1+0x20], R10 ;  /* 0x0000200a01007387 */ /* 0x0003e40000100800 */
[----:B------:R-:W-:Y:S01]  /*62b0*/  SHF.R.U32.HI R6, RZ, 0x4, R6 ;  /* 0x00000004ff067819 */ /* 0x000fe20000011606 */
[----:B------:R-:W-:Y:S01]  /*62c0*/  IMAD R22, R23, -0xc, R22 ;  /* 0xfffffff417167824 */ /* 0x000fe200078e0216 */
[----:B------:R-:W-:Y:S01]  /*62d0*/  IADD3 R21, R20, -R21, RZ ;  /* 0x8000001514157210 */ /* 0x000fe20007ffe0ff */
        /* <DEDUP_REMOVED lines=16> */
[----:B------:R-:W-:-:S03]  /*63e0*/  VIADD R10, R9, 0x8 ;  /* 0x00000008090a7836 */ /* 0x000fc60000000000 */
[----:B------:R2:W-:Y:S01]  /*63f0*/  STL [R1+0x10], R5 ;  /* 0x0000100501007387 */ /* 0x0005e20000100800 */
[----:B-----5:R-:W-:Y:S01]  /*6400*/  LOP3.LUT R7, R25, 0x1, RZ, 0xfc, !PT ;  /* 0x0000000119077812 */ /* 0x020fe200078efcff */
[C---:B------:R-:W-:Y:S01]  /*6410*/  VIADD R184, R11.reuse, 0x4 ;  /* 0x000000040bb87836 */ /* 0x040fe20000000000 */
[C---:B------:R-:W-:Y:S01]  /*6420*/  IADD3 R22, R11.reuse, 0x2, RZ ;  /* 0x000000020b167810 */ /* 0x040fe20007ffe0ff */
[----:B------:R-:W-:Y:S01]  /*6430*/  VIADD R186, R11, 0x6 ;  /* 0x000000060bba7836 */ /* 0x000fe20000000000 */
[C---:B-1----:R-:W-:Y:S01]  /*6440*/  IADD3 R6, R9.reuse, 0xc, RZ ;  /* 0x0000000c09067810 */ /* 0x042fe20007ffe0ff */
[C---:B------:R-:W-:Y:S02]  /*6450*/  VIADD R10, R9.reuse, 0x14 ;  /* 0x00000014090a7836 */ /* 0x040fe40000000000 */
[C---:B--2---:R-:W-:Y:S02]  /*6460*/  VIADD R5, R9.reuse, 0x4 ;  /* 0x0000000409057836 */ /* 0x044fe40000000000 */
[C---:B------:R-:W-:Y:S01]  /*6470*/  VIADD R5, R9.reuse, 0x10 ;  /* 0x0000001009057836 */ /* 0x040fe20000000000 */
[C---:B------:R-:W-:Y:S01]  /*6480*/  IADD3 R5, R9.reuse, 0x1c, RZ ;  /* 0x0000001c09057810 */ /* 0x040fe20007ffe0ff */
[----:B------:R-:W-:-:S02]  /*6490*/  VIADD R6, R9, 0x18 ;  /* 0x0000001809067836 */ /* 0x000fc40000000000 */
[----:B------:R-:W-:-:S07]  /*64a0*/  IMAD.MOV.U32 R23, RZ, RZ, 0x40000040 ;  /* 0x40000040ff177424 */ /* 0x000fce00078e00ff */
.L_x_3417:
[----:B------:R-:W-:-:S13]  /*64b0*/  ISETP.NE.AND P0, PT, R7, 0x3, PT ;  /* 0x000000030700780c */ /* 0x000fda0003f05270 */
[----:B------:R-:W-:Y:S05]  /*64c0*/  @!P0 BRA `(.L_x_3407) ;  /* 0x0000000000048947 */ /* 0x000fea0003800000 */
[----:B------:R-:W-:Y:S01]  /*64d0*/  BPT.TRAP 0x1 ;  /* 0x000000040000795c */ /* 0x000fe20000300000 */
.L_x_3407:
[----:B------:R-:W-:Y:S01]  /*64e0*/  IMAD R6, R0, 0x8, R17 ;  /* 0x0000000800067824 */ /* 0x000fe200078e0211 */
[----:B------:R-:W-:-:S04]  /*64f0*/  SHF.L.U32 R15, R4, 0x1f, RZ ;  /* 0x0000001f040f7819 */ /* 0x000fc800000006ff */
[----:B------:R1:W2:Y:S01]  /*6500*/  SYNCS.PHASECHK.TRANS64.TRYWAIT P1, [R6+URZ+0x26810], R15 ;  /* 0x0268100f060075a7 */ /* 0x0002a2000802017f */
[----:B------:R-:W-:Y:S05]  /*6510*/  @!P0 BRA `(.L_x_3408) ;  /* 0x0000000000048947 */ /* 0x000fea0003800000 */
[----:B------:R-:W-:Y:S01]  /*6520*/  BPT.TRAP 0x1 ;  /* 0x000000040000795c */ /* 0x000fe20000300000 */
.L_x_3408:
[----:B------:R-:W-:-:S04]  /*6530*/  IADD3 R5, R17, 0xe000, RZ ;  /* 0x0000e00011057810 */ /* 0x000fc80007ffe0ff */
[----:B------:R-:W-:-:S04]  /*6540*/  SHF.R.U32.HI R5, RZ, 0x4, R5 ;  /* 0x00000004ff057819 */ /* 0x000fc80000011605 */
[----:B------:R-:W-:-:S04]  /*6550*/  LOP3.LUT R5, R5, 0x3fff, RZ, 0xc0, !PT ;  /* 0x00003fff05057812 */ /* 0x000fc800078ec0ff */
[----:B------:R-:W-:Y:S01]  /*6560*/  LOP3.LUT R11, R5, 0x10000, RZ, 0xfc, !PT ;  /* 0x00010000050b7812 */ /* 0x000fe200078efcff */
[----:B--2---:R-:W-:Y:S06]  /*6570*/  @P1 BRA `(.L_x_3409) ;  /* 0x0000000000081947 */ /* 0x004fec0003800000 */
[----:B------:R-:W2:Y:S02]  /*6580*/  SYNCS.PHASECHK.TRANS64.TRYWAIT P1, [R6+URZ+0x26810], R15 ;  /* 0x0268100f060075a7 */ /* 0x000ea4000802017f */
[----:B--2---:R-:W-:Y:S05]  /*6590*/  @!P1 BRA `(.L_x_3410) ;  /* 0x00000080001c9947 */ /* 0x004fea0003800000 */
.L_x_3409:
        /* <DEDUP_REMOVED lines=54> */
.L_x_3411:
[----:B------:R1:W1:Y:S01]  /*6900*/  SYNCS.PHASECHK.TRANS64.TRYWAIT P1, [R6+URZ+0x26830], R15 ;  /* 0x0268300f060075a7 */ /* 0x000262000802017f */
[----:B------:R-:W-:Y:S05]  /*6910*/  @!P0 BRA `(.L_x_3412) ;  /* 0x0000000000048947 */ /* 0x000fea0003800000 */
[----:B------:R-:W-:Y:S01]  /*6920*/  BPT.TRAP 0x1 ;  /* 0x000000040000795c */ /* 0x000fe20000300000 */
.L_x_3412:
        /* <DEDUP_REMOVED lines=8> */
.L_x_3413:
        /* <DEDUP_REMOVED lines=14> */
[C---:B------:R-:W-:Y:S01]  /*6a90*/  VIADD R230, R9.reuse, 0x14 ;  /* 0x0000001409e67836 */ /* 0x040fe20000000000 */
[C---:B------:R-:W-:Y:S01]  /*6aa0*/  IADD3 R231, R9.reuse, 0x18, RZ ;  /* 0x0000001809e77810 */ /* 0x040fe20007ffe0ff */
[C---:B------:R-:W-:Y:S01]  /*6ab0*/  VIADD R209, R9.reuse, 0x1c ;  /* 0x0000001c09d17836 */ /* 0x040fe20000000000 */
[----:B------:R-:W-:Y:S01]  /*6ac0*/  STL [R1+0x40], R3 ;  /* 0x0000400301007387 */ /* 0x000fe20000100800 */
[----:B------:R-:W-:Y:S01]  /*6ad0*/  ISETP.GT.AND P2, PT, R8, RZ, PT ;  /* 0x000000ff0800720c */ /* 0x000fe20003f44270 */
[----:B------:R-:W-:Y:S01]  /*6ae0*/  IMAD R236, R0, 0x300, R12 ;  /* 0x0000030000ec7824 */ /* 0x000fe200078e020c */
[----:B------:R-:W-:Y:S01]  /*6af0*/  ISETP.GT.AND P1, PT, R8, 0x8, PT ;  /* 0x000000080800780c */ /* 0x000fe20003f24270 */
        /* <DEDUP_REMOVED lines=294> */
[C---:B------:R-:W-:Y:S02]  /*7d60*/  VIADD R231, R9.reuse, 0xc ;  /* 0x0000000c09e77836 */ /* 0x040fe40000000000 */
[----:B------:R-:W-:Y:S01]  /*7d70*/  FMUL.FTZ R36, R26, R36 ;  /* 0x000000241a247220 */ /* 0x000fe20000410000 */
[----:B------:R-:W2:Y:S01]  /*7d80*/  SHFL.IDX PT, R228, R227, R228, 0x1f ;  /* 0x00001fe4e3e47589 */ /* 0x000ea200000e0000 */
[----:B------:R-:W-:-:S02]  /*7d90*/  VIADD R229, R9, 0x14 ;  /* 0x0000001409e57836 */ /* 0x000fc40000000000 */
[----:B------:R-:W-:Y:S01]  /*7da0*/  VIADD R233, R9, 0x18 ;  /* 0x0000001809e97836 */ /* 0x000fe20000000000 */
[----:B------:R-:W4:Y:S01]  /*7db0*/  SHFL.IDX PT, R227, R227, R12, 0x1f ;  /* 0x00001f0ce3e37589 */ /* 0x000f2200000e0000 */
[----:B------:R-:W-:Y:S01]  /*7dc0*/  FFMA.FTZ R77, -R77, R77, 1 ;  /* 0x3f8000004d4d7423 */ /* 0x000fe2000001014d */
        /* <DEDUP_REMOVED lines=19> */
[----:B------:R-:W-:Y:S08]  /*7f00*/  MUFU.EX2 R208, R208 ;  /* 0x000000d000d07308 */ /* 0x000ff00000000800 */
[----:B------:R-:W-:Y:S08]  /*7f10*/  MUFU.EX2 R199, R199 ;  /* 0x000000c700c77308 */ /* 0x000ff00000000800 */
[----:B------:R-:W-:Y:S01]  /*7f20*/  MUFU.EX2 R212, R212 ;  /* 0x000000d400d47308 */ /* 0x000fe20000000800 */
[----:B------:R-:W-:-:S07]  /*7f30*/  FFMA.FTZ R237, -R237, R237, 1 ;  /* 0x3f800000eded7423 */ /* 0x000fce00000101ed */
[----:B------:R-:W-:Y:S01]  /*7f40*/  MUFU.EX2 R209, R209 ;  /* 0x000000d100d17308 */ /* 0x000fe20000000800 */
[----:B---3--:R-:W-:-:S07]  /*7f50*/  FMUL.FTZ R30, R85, R30 ;  /* 0x0000001e551e7220 */ /* 0x008fce0000410000 */
        /* <DEDUP_REMOVED lines=24> */
[----:B------:R-:W-:Y:S01]  /*80e0*/  IADD3 R230, R9, 0x10, RZ ;  /* 0x0000001009e67810 */ /* 0x000fe20007ffe0ff */
        /* <DEDUP_REMOVED lines=21> */
[----:B------:R-:W-:Y:S01]  /*8240*/  IADD3 R235, R9, 0x4, RZ ;  /* 0x0000000409eb7810 */ /* 0x000fe20007ffe0ff */
        /* <DEDUP_REMOVED lines=29> */
[----:B------:R-:W-:Y:S02]  /*8420*/  VIADD R232, R9, 0x8 ;  /* 0x0000000809e87836 */ /* 0x000fe40000000000 */
[----:B-1----:R-:W-:Y:S01]  /*8430*/  FMUL.FTZ R221, R93, R228 ;  /* 0x000000e45ddd7220 */ /* 0x002fe20000410000 */
[----:B------:R-:W1:Y:S03]  /*8440*/  SHFL.IDX PT, R227, R226, R229, 0x1f ;  /* 0x00001fe5e2e37589 */ /* 0x000e6600000e0000 */
[----:B------:R-:W-:-:S02]  /*8450*/  FMUL.FTZ R221, R21, R221 ;  /* 0x000000dd15dd7220 */ /* 0x000fc40000410000 */
        /* <DEDUP_REMOVED lines=8> */
[----:B------:R-:W-:Y:S01]  /*84e0*/  IADD3 R234, R9, 0x1c, RZ ;  /* 0x0000001c09ea7810 */ /* 0x000fe20007ffe0ff */
        /* <DEDUP_REMOVED lines=17> */
[----:B------:R-:W-:-:S02]  /*8600*/  FFMA.FTZ R46, -R98, R98, 1 ;  /* 0x3f800000622e7423 */ /* 0x000fc40000010162 */
[----:B------:R-:W4:Y:S01]  /*8610*/  SHFL.IDX PT, R28, R74, R232, 0x1f ;  /* 0x00001fe84a1c7589 */ /* 0x000f2200000e0000 */
[----:B------:R-:W-:Y:S01]  /*8620*/  FMUL.FTZ R37, R76, R36 ;  /* 0x000000244c257220 */ /* 0x000fe20000410000 */
[----:B------:R-:W-:Y:S02]  /*8630*/  FMUL.FTZ R46, R46, R77 ;  /* 0x0000004d2e2e7220 */ /* 0x000fe40000410000 */
[----:B------:R-:W4:Y:S04]  /*8640*/  SHFL.IDX PT, R80, R74, R9, 0x1f ;  /* 0x00001f094a507589 */ /* 0x000f2800000e0000 */
[----:B------:R-:W4:Y:S01]  /*8650*/  SHFL.IDX PT, R76, R74, R229, 0x1f ;  /* 0x00001fe54a4c7589 */ /* 0x000f2200000e0000 */
[----:B------:R-:W-:-:S03]  /*8660*/  FMUL.FTZ R72, R72, R35 ;  /* 0x0000002348487220 */ /* 0x000fc60000410000 */
[----:B------:R-:W4:Y:S01]  /*8670*/  SHFL.IDX PT, R77, R74, R231, 0x1f ;  /* 0x00001fe74a4d7589 */ /* 0x000f2200000e0000 */
[----:B------:R-:W4:Y:S01]  /*8680*/  MUFU.EX2 R35, R216 ;  /* 0x000000d800237308 */ /* 0x000f220000000800 */
[----:B------:R-:W-:Y:S02]  /*8690*/  FADD.FTZ R44, R44, -R218 ;  /* 0x800000da2c2c7221 */ /* 0x000fe40000010000 */
[----:B------:R-:W4:Y:S04]  /*86a0*/  SHFL.IDX PT, R79, R74, R230, 0x1f ;  /* 0x00001fe64a4f7589 */ /* 0x000f2800000e0000 */
[----:B------:R-:W4:Y:S01]  /*86b0*/  SHFL.IDX PT, R78, R74, R233, 0x1f ;  /* 0x00001fe94a4e7589 */ /* 0x000f2200000e0000 */
[----:B------:R-:W-:-:S03]  /*86c0*/  FMUL.FTZ R44, R12, R44 ;  /* 0x0000002c0c2c7220 */ /* 0x000fc60000410000 */
[----:B------:R-:W4:Y:S01]  /*86d0*/  SHFL.IDX PT, R74, R74, R234, 0x1f ;  /* 0x00001fea4a4a7589 */ /* 0x000f2200000e0000 */
[--C-:B---3--:R-:W-:Y:S01]  /*86e0*/  FADD.FTZ R52, R52, -R228.reuse ;  /* 0x800000e434347221 */ /* 0x108fe20000010000 */
[----:B------:R-:W-:Y:S01]  /*86f0*/  FADD.FTZ R54, R54, -R228 ;  /* 0x800000e436367221 */ /* 0x000fe20000010000 */
[----:B------:R-:W-:Y:S02]  /*8700*/  FMUL.FTZ R44, R81, R44 ;  /* 0x0000002c512c7220 */ /* 0x000fe40000410000 */
        /* <DEDUP_REMOVED lines=11> */
[----:B------:R-:W-:-:S04]  /*87c0*/  FADD.FTZ R55, R56, -R80 ;  /* 0x8000005038377221 */ /* 0x000fc80000010000 */
[----:B------:R-:W4:Y:S01]  /*87d0*/  MUFU.EX2 R213, R213 ;  /* 0x000000d500d57308 */ /* 0x000f220000000800 */
[----:B------:R-:W-:Y:S01]  /*87e0*/  FADD.FTZ R56, R59, -R75 ;  /* 0x8000004b3b387221 */ /* 0x000fe20000010000 */
[--C-:B------:R-:W-:Y:S01]  /*87f0*/  FADD.FTZ R62, R65, -R76.reuse ;  /* 0x8000004c413e7221 */ /* 0x100fe20000010000 */
[----:B------:R-:W-:Y:S01]  /*8800*/  FADD.FTZ R67, R67, -R76 ;  /* 0x8000004c43437221 */ /* 0x000fe20000010000 */
[----:B------:R-:W-:Y:S01]  /*8810*/  FMUL.FTZ R45, R25, R45 ;  /* 0x0000002d192d7220 */ /* 0x000fe20000410000 */
[--C-:B------:R-:W-:Y:S01]  /*8820*/  FADD.FTZ R61, R61, -R77.reuse ;  /* 0x8000004d3d3d7221 */ /* 0x100fe20000010000 */
[----:B------:R-:W-:Y:S01]  /*8830*/  FADD.FTZ R60, R63, -R77 ;  /* 0x8000004d3f3c7221 */ /* 0x000fe20000010000 */
[----:B------:R-:W-:Y:S01]  /*8840*/  FFMA.FTZ R76, -R105, R105, 1 ;  /* 0x3f800000694c7423 */ /* 0x000fe20000010169 */
[----:B------:R-:W-:Y:S01]  /*8850*/  FMUL.FTZ R81, R200, R81 ;  /* 0x00000051c8517220 */ /* 0x000fe20000410000 */
        /* <DEDUP_REMOVED lines=9> */
[--C-:B------:R-:W-:Y:S01]  /*88f0*/  FADD.FTZ R68, R68, -R78.reuse ;  /* 0x8000004e44447221 */ /* 0x100fe20000010000 */
[----:B------:R-:W-:Y:S01]  /*8900*/  FADD.FTZ R59, R70, -R78 ;  /* 0x8000004e463b7221 */ /* 0x000fe20000010000 */
[----:B------:R-:W-:Y:S01]  /*8910*/  FMUL.FTZ R76, R76, R81 ;  /* 0x000000514c4c7220 */ /* 0x000fe20000410000 */
[----:B------:R-:W-:Y:S01]  /*8920*/  FMUL.FTZ R56, R204, R61 ;  /* 0x0000003dcc387220 */ /* 0x000fe20000410000 */
[----:B------:R-:W-:Y:S01]  /*8930*/  FMUL.FTZ R82, R34, R53 ;  /* 0x0000003522527220 */ /* 0x000fe20000410000 */
[----:B------:R-:W-:Y:S01]  /*8940*/  FADD.FTZ R79, R66, -R79 ;  /* 0x8000004f424f7221 */ /* 0x000fe20000010000 */
[----:B------:R-:W-:Y:S01]  /*8950*/  FFMA.FTZ R81, -R109, R109, 1 ;  /* 0x3f8000006d517423 */ /* 0x000fe2000001016d */
[----:B------:R-:W-:Y:S01]  /*8960*/  FFMA.FTZ R78, -R111, R111, 1 ;  /* 0x3f8000006f4e7423 */ /* 0x000fe2000001016f */
[----:B------:R-:W-:Y:S01]  /*8970*/  FMUL.FTZ R61, R205, R60 ;  /* 0x0000003ccd3d7220 */ /* 0x000fe20000410000 */
[----:B------:R-:W-:Y:S01]  /*8980*/  FMUL.FTZ R77, R77, R28 ;  /* 0x0000001c4d4d7220 */ /* 0x000fe20000410000 */
[----:B------:R-:W-:Y:S01]  /*8990*/  FMUL.FTZ R30, R237, R30 ;  /* 0x0000001eed1e7220 */ /* 0x000fe20000410000 */
[----:B------:R-:W-:Y:S01]  /*89a0*/  FFMA.FTZ R51, -R102, R102, 1 ;  /* 0x3f80000066337423 */ /* 0x000fe20000010166 */
[--C-:B------:R-:W-:Y:S01]  /*89b0*/  FADD.FTZ R66, R69, -R74.reuse ;  /* 0x8000004a45427221 */ /* 0x100fe20000010000 */
        /* <DEDUP_REMOVED lines=10> */
[----:B---3--:R-:W-:Y:S01]  /*8a60*/  FMUL.FTZ R55, R36, R55 ;  /* 0x0000003724377220 */ /* 0x008fe20000410000 */
[----:B------:R-:W-:Y:S01]  /*8a70*/  FFMA.FTZ R82, -R114, R114, 1 ;  /* 0x3f80000072527423 */ /* 0x000fe20000010172 */
[----:B------:R-:W-:Y:S01]  /*8a80*/  FMUL.FTZ R61, R208, R79 ;  /* 0x0000004fd03d7220 */ /* 0x000fe20000410000 */
[----:B------:R-:W-:Y:S01]  /*8a90*/  FMUL.FTZ R83, R83, R28 ;  /* 0x0000001c53537220 */ /* 0x000fe20000410000 */
[----:B-1----:R-:W-:Y:S01]  /*8aa0*/  FMUL.FTZ R56, R214, R71 ;  /* 0x00000047d6387220 */ /* 0x002fe20000410000 */
        /* <DEDUP_REMOVED lines=270> */
.L_x_3415:
        /* <DEDUP_REMOVED lines=13> */
[----:B------:R-:W-:Y:S02]  /*9c60*/  IADD3 R11, R10, 0x9, RZ ;  /* 0x000000090a0b7810 */ /* 0x000fe40007ffe0ff */
        /* <DEDUP_REMOVED lines=44> */
.L_x_3416:
[----:B--2---:R-:W2:Y:S01]  /*9f30*/  LDL R5, [R1+0x2c] ;  /* 0x00002c0001057983 */ /* 0x004ea20000100800 */
[----:B------:R-:W-:Y:S01]  /*9f40*/  VIADD R16, R16, 0x1 ;  /* 0x0000000110107836 */ /* 0x000fe20000000000 */
[----:B------:R-:W-:Y:S01]  /*9f50*/  IADD3 R0, R0, 0x1, RZ ;  /* 0x0000000100007810 */ /* 0x000fe20007ffe0ff */
        /* <DEDUP_REMOVED lines=9> */
.L_x_3406:
        /* <DEDUP_REMOVED lines=34> */
.L_x_3386:
[----:B------:R-:W-:Y:S05]  /*a210*/  @P0 BRA `(.L_x_3381) ;  /* 0x00000040009c0947 */ /* 0x000fea0003800000 */
[----:B------:R-:W3:Y:S01]  /*a220*/  LDL.LU R8, [R1+0x30] ;  /* 0x0000300001087983 */ /* 0x000ee20000300800 */
[----:B------:R-:W1:Y:S08]  /*a230*/  LDC.64 R2, c[0x0][0x878] ;  /* 0x00021e00ff027b82 */ /* 0x000e700000000a00 */
[----:B------:R-:W4:Y:S01]  /*a240*/  LDC R0, c[0x0][0x850] ;  /* 0x00021400ff007b82 */ /* 0x000f220000000800 */
[----:B------:R-:W5:Y:S01]  /*a250*/  LDL.LU R11, [R1+0x38] ;  /* 0x00003800010b7983 */ /* 0x000f620000300800 */
[----:B------:R-:W2:Y:S01]  /*a260*/  S2R R12, SR_TID.X ;  /* 0x00000000000c7919 */ /* 0x000ea20000002100 */
[----:B------:R-:W2:Y:S01]  /*a270*/  S2R R9, SR_CgaCtaId ;  /* 0x0000000000097919 */ /* 0x000ea20000008800 */
[----:B------:R-:W-:Y:S01]  /*a280*/  MOV R6, 0x400 ;  /* 0x0000040000067802 */ /* 0x000fe20000000f00 */
[----:B------:R-:W-:Y:S01]  /*a290*/  ULDC.64 UR4, c[0x0][0x818] ;  /* 0x0002060000047ab9 */ /* 0x000fe20000000a00 */
[----:B------:R-:W-:Y:S01]  /*a2a0*/  ULDC.64 UR6, c[0x0][0x840] ;  /* 0x0002100000067ab9 */ /* 0x000fe20000000a00 */
[----:B------:R-:W2:Y:S01]  /*a2b0*/  LDL.LU R10, [R1+0x34] ;  /* 0x00003400010a7983 */ /* 0x000ea20000300800 */
[----:B-1----:R-:W-:-:S04]  /*a2c0*/  ISETP.NE.U32.AND P0, PT, R2, RZ, PT ;  /* 0x000000ff0200720c */ /* 0x002fc80003f05070 */
[----:B------:R-:W-:-:S13]  /*a2d0*/  ISETP.NE.AND.EX P0, PT, R3, RZ, PT, P0 ;  /* 0x000000ff0300720c */ /* 0x000fda0003f05300 */
[----:B------:R-:W2:Y:S02]  /*a2e0*/  @P0 LDC.64 R2, c[0x0][0x878] ;  /* 0x00021e00ff020b82 */ /* 0x000ea40000000a00 */
[----:B--2---:R-:W-:-:S06]  /*a2f0*/  @P0 IMAD.WIDE R2, R10, 0x4, R2 ;  /* 0x000000040a020825 */ /* 0x004fcc00078e0202 */
[----:B------:R-:W2:Y:S01]  /*a300*/  @P0 LDG.E R2, desc[UR36][R2.64] ;  /* 0x0000002402020981 */ /* 0x000ea2000c1e1900 */
[----:B----4-:R-:W-:Y:S01]  /*a310*/  ISETP.NE.AND P1, PT, R0, 0x1, PT ;  /* 0x000000010000780c */ /* 0x010fe20003f25270 */
[----:B------:R-:W-:Y:S01]  /*a320*/  VIADD R13, R12, 0xffffff80 ;  /* 0xffffff800c0d7836 */ /* 0x000fe20000000000 */
[----:B------:R-:W-:-:S11]  /*a330*/  LEA R15, R9, R6, 0x18 ;  /* 0x00000006090f7211 */ /* 0x000fd600078ec0ff */
[----:B------:R-:W5:Y:S08]  /*a340*/  @P1 LDC R4, c[0x0][0x854] ;  /* 0x00021500ff041b82 */ /* 0x000f700000000800 */
[----:B------:R-:W1:Y:S01]  /*a350*/  @P1 LDC R7, c[0x0][0x858] ;  /* 0x00021600ff071b82 */ /* 0x000e620000000800 */
[----:B--2---:R-:W-:-:S05]  /*a360*/  @P0 IMAD R0, R10, 0x80, R2 ;  /* 0x000000800a000824 */ /* 0x004fca00078e0202 */
[----:B------:R-:W-:-:S04]  /*a370*/  @P0 SHF.R.S32.HI R5, RZ, 0x1f, R0 ;  /* 0x0000001fff050819 */ /* 0x000fc80000011400 */
[----:B------:R-:W-:Y:S01]  /*a380*/  @P0 LEA.HI R5, R5, R0, RZ, 0x7 ;  /* 0x0000000005050211 */ /* 0x000fe200078f38ff */
[----:B-----5:R-:W-:Y:S01]  /*a390*/  @P1 IMAD.HI.U32 R0, R11, R4, RZ ;  /* 0x000000040b001227 */ /* 0x020fe200078e00ff */
[----:B------:R-:W-:Y:S02]  /*a3a0*/  SHF.R.S32.HI R4, RZ, 0x1f, R13 ;  /* 0x0000001fff047819 */ /* 0x000fe4000001140d */
[----:B------:R-:W-:Y:S02]  /*a3b0*/  @P0 SHF.L.U32 R5, R5, 0x6, RZ ;  /* 0x0000000605050819 */ /* 0x000fe400000006ff */
[----:B-1----:R-:W-:Y:S02]  /*a3c0*/  @P1 SHF.R.U32.HI R11, RZ, R7, R0 ;  /* 0x00000007ff0b1219 */ /* 0x002fe40000011600 */
[----:B------:R-:W-:Y:S01]  /*a3d0*/  @P0 LOP3.LUT R2, R5, 0xffffe000, RZ, 0xc0, !PT ;  /* 0xffffe00005020812 */ /* 0x000fe200078ec0ff */
[----:B---3--:R-:W-:Y:S01]  /*a3e0*/  IMAD.SHL.U32 R5, R8, 0x2000, RZ ;  /* 0x0000200008057824 */ /* 0x008fe200078e00ff */
[----:B------:R-:W-:Y:S01]  /*a3f0*/  LEA.HI R4, R4, R13, RZ, 0x7 ;  /* 0x0000000d04047211 */ /* 0x000fe200078f38ff */
[----:B------:R1:W-:Y:S01]  /*a400*/  @P1 STL [R1+0x38], R11 ;  /* 0x0000380b01001387 */ /* 0x0003e20000100800 */
[----:B------:R-:W-:-:S02]  /*a410*/  @P0 SHF.R.S32.HI R3, RZ, 0x1f, R2 ;  /* 0x0000001fff030819 */ /* 0x000fc40000011402 */
[----:B------:R-:W-:Y:S02]  /*a420*/  @!P0 CS2R R2, SRZ ;  /* 0x0000000000028805 */ /* 0x000fe4000001ff00 */
[C---:B------:R-:W-:Y:S02]  /*a430*/  LOP3.LUT R0, R4.reuse, 0xfffff80, RZ, 0xc0, !PT ;  /* 0x0fffff8004007812 */ /* 0x040fe400078ec0ff */
[----:B------:R-:W-:Y:S02]  /*a440*/  SHF.L.U32 R6, R4, 0x5, RZ ;  /* 0x0000000504067819 */ /* 0x000fe400000006ff */
[----:B------:R-:W-:Y:S01]  /*a450*/  SHF.R.S32.HI R8, RZ, 0x1f, R11 ;  /* 0x0000001fff087819 */ /* 0x000fe2000001140b */
[----:B------:R-:W-:Y:S01]  /*a460*/  IMAD.IADD R0, R13, 0x1, -R0 ;  /* 0x000000010d007824 */ /* 0x000fe200078e0a00 */
[C---:B------:R-:W-:Y:S02]  /*a470*/  IADD3 R4, P1, R5.reuse, R2, RZ ;  /* 0x0000000205047210 */ /* 0x040fe40007f3e0ff */
[----:B------:R-:W-:Y:S01]  /*a480*/  LOP3.LUT R7, R6, 0x3ffff000, RZ, 0xc0, !PT ;  /* 0x3ffff00006077812 */ /* 0x000fe200078ec0ff */
[C---:B------:R-:W-:Y:S01]  /*a490*/  IMAD R2, R8.reuse, UR4, RZ ;  /* 0x0000000408027c24 */ /* 0x040fe2000f8e02ff */
[----:B------:R-:W-:Y:S01]  /*a4a0*/  LEA.HI.X.SX32 R5, R5, R3, 0x1, P1 ;  /* 0x0000000305057211 */ /* 0x000fe200008f0eff */
[----:B------:R-:W-:Y:S01]  /*a4b0*/  IMAD R8, R8, UR6, RZ ;  /* 0x0000000608087c24 */ /* 0x000fe2000f8e02ff */
[----:B------:R-:W-:Y:S01]  /*a4c0*/  SHF.R.S32.HI R6, RZ, 0x1f, R10 ;  /* 0x0000001fff067819 */ /* 0x000fe2000001140a */
[----:B------:R-:W-:-:S02]  /*a4d0*/  IMAD R0, R0, 0x4, R7 ;  /* 0x0000000400007824 */ /* 0x000fc400078e0207 */
[C---:B------:R-:W-:Y:S01]  /*a4e0*/  IMAD R7, R11.reuse, UR5, R2 ;  /* 0x000000050b077c24 */ /* 0x040fe2000f8e0202 */
[----:B------:R-:W-:Y:S01]  /*a4f0*/  SEL R6, R6, RZ, !P0 ;  /* 0x000000ff06067207 */ /* 0x000fe20004000000 */
[----:B------:R-:W-:Y:S01]  /*a500*/  IMAD.WIDE.U32 R2, R11, UR4, R4 ;  /* 0x000000040b027c25 */ /* 0x000fe2000f8e0004 */
[----:B------:R-:W-:-:S03]  /*a510*/  ULDC.64 UR4, c[0x0][0x820] ;  /* 0x0002080000047ab9 */ /* 0x000fc60000000a00 */
[----:B------:R-:W-:Y:S01]  /*a520*/  IMAD R9, R11, UR7, R8 ;  /* 0x000000070b097c24 */ /* 0x000fe2000f8e0208 */
[----:B------:R-:W-:Y:S01]  /*a530*/  IADD3 R3, R3, R7, RZ ;  /* 0x0000000703037210 */ /* 0x000fe20007ffe0ff */
[----:B------:R-:W-:Y:S01]  /*a540*/  IMAD.WIDE.U32 R4, R11, UR6, R4 ;  /* 0x000000060b047c25 */ /* 0x000fe2000f8e0004 */
[----:B------:R-:W-:Y:S01]  /*a550*/  ULDC.64 UR6, c[0x0][0x848] ;  /* 0x0002120000067ab9 */ /* 0x000fe20000000a00 */
[----:B------:R-:W-:Y:S02]  /*a560*/  SEL R7, R10, RZ, !P0 ;  /* 0x000000ff0a077207 */ /* 0x000fe40004000000 */
[C---:B------:R-:W-:Y:S02]  /*a570*/  IMAD R8, R6.reuse, UR4, RZ ;  /* 0x0000000406087c24 */ /* 0x040fe4000f8e02ff */
[----:B------:R-:W-:Y:S02]  /*a580*/  IMAD.IADD R5, R5, 0x1, R9 ;  /* 0x0000000105057824 */ /* 0x000fe400078e0209 */
[----:B------:R-:W-:-:S02]  /*a590*/  IMAD R6, R6, UR6, RZ ;  /* 0x0000000606067c24 */ /* 0x000fc4000f8e02ff */
[C---:B------:R-:W-:Y:S02]  /*a5a0*/  IMAD R9, R7.reuse, UR5, R8 ;  /* 0x0000000507097c24 */ /* 0x040fe4000f8e0208 */
[----:B------:R-:W-:-:S04]  /*a5b0*/  IMAD.WIDE.U32 R2, R7, UR4, R2 ;  /* 0x0000000407027c25 */ /* 0x000fc8000f8e0002 */
[C---:B-1----:R-:W-:Y:S02]  /*a5c0*/  IMAD R11, R7.reuse, UR7, R6 ;  /* 0x00000007070b7c24 */ /* 0x042fe4000f8e0206 */
[----:B------:R-:W-:Y:S01]  /*a5d0*/  IMAD.WIDE.U32 R4, R7, UR6, R4 ;  /* 0x0000000607047c25 */ /* 0x000fe2000f8e0004 */
[----:B------:R-:W-:Y:S05]  /*a5e0*/  WARPSYNC.ALL ;  /* 0x0000000000007948 */ /* 0x000fea0003800000 */
[----:B------:R-:W-:Y:S01]  /*a5f0*/  IMAD R0, R0, 0x4, R15 ;  /* 0x0000000400007824 */ /* 0x000fe200078e020f */
[----:B------:R-:W-:Y:S01]  /*a600*/  IADD3 R7, R3, R9, RZ ;  /* 0x0000000903077210 */ /* 0x000fe20007ffe0ff */
        /* <DEDUP_REMOVED lines=33> */
.L_x_3420:
[----:B------:R-:W-:Y:S01]  /*a820*/  @P0 ELECT P1, URZ, PT ;  /* 0x00000000003f082f */ /* 0x000fe20003820000 */
[----:B------:R1:W-:-:S12]  /*a830*/  UBLKRED.G.S.ADD.F32.RN [UR4], [UR6], UR7, desc[UR8] ;  /* 0x00000804060073bb */ /* 0x0003d800080a1407 */
[----:B------:R-:W-:Y:S02]  /*a840*/  @P1 PLOP3.LUT P0, PT, P1, PT, PT, 0x8, 0x0 ;  /* 0x000000000000181c */ /* 0x000fe40000f0e170 */
[----:B------:R-:W-:-:S11]  /*a850*/  PLOP3.LUT P1, PT, PT, PT, PT, 0x8, 0x0 ;  /* 0x000000000000781c */ /* 0x000fd60003f2e170 */
[----:B-1----:R-:W-:Y:S05]  /*a860*/  @P0 BRA.U.ANY `(.L_x_3420) ;  /* 0xfffffffd00ec0947 */ /* 0x002fea000393ffff */
[----:B------:R0:W-:Y:S01]  /*a870*/  UTMACMDFLUSH ;  /* 0x00000000000079b7 */ /* 0x0001e20000000000 */
[----:B------:R-:W-:-:S04]  /*a880*/  DEPBAR.LE SB0, 0x0 ;  /* 0x000080000000791a */ /* 0x000fc80000000000 */
.L_x_3419:
[----:B------:R-:W-:Y:S05]  /*a890*/  BSYNC B0 ;  /* 0x0000000000007941 */ /* 0x000fea0003800000 */
.L_x_3418:
        /* <DEDUP_REMOVED lines=25> */
.L_x_3421:
        /* <DEDUP_REMOVED lines=8> */
.L_x_3374:
        /* <DEDUP_REMOVED lines=29> */
.L_x_3423:
[----:B------:R-:W-:Y:S01]  /*ac80*/  ULDC UR9, c[0x0][0x8cc] ;  /* 0x0002330000097ab9 */ /* 0x000fe20000000800 */
[----:B------:R-:W-:Y:S01]  /*ac90*/  UMOV UR7, UR8 ;  /* 0x0000000800077c82 */ /* 0x000fe20008000000 */
[----:B------:R-:W-:-:S11]  /*aca0*/  UISETP.NE.AND UP0, UPT, UR9, 0x1, UPT ;  /* 0x000000010900788c */ /* 0x000fd6000bf05270 */
[----:B------:R-:W-:Y:S02]  /*acb0*/  @UP0 ULDC.64 UR10, c[0x0][0x8d0] ;  /* 0x00023400000a0ab9 */ /* 0x000fe40000000a00 */
[----:B------:R-:W-:-:S04]  /*acc0*/  UIMAD.WIDE.U32 UR4, UR8, UR10, URZ ;  /* 0x0000000a080472a5 */ /* 0x000fc8000f8e003f */
[----:B------:R-:W-:-:S04]  /*acd0*/  @UP0 USHF.R.U32.HI UR7, URZ, UR11, UR5 ;  /* 0x0000000b3f070299 */ /* 0x000fc80008011605 */
[----:B------:R-:W-:-:S12]  /*ace0*/  UIMAD UR4, UR7, UR9, URZ ;  /* 0x00000009070472a4 */ /* 0x000fd8000f8e023f */
.L_x_3424:
        /* <DEDUP_REMOVED lines=23> */
.L_x_3425:
        /* <DEDUP_REMOVED lines=13> */
.L_x_3427:
[----:B------:R-:W-:-:S05]  /*af30*/  ULDC UR4, c[0x0][0x8f4] ;  /* 0x00023d0000047ab9 */ /* 0x000fca0000000800 */
.L_x_3426:
        /* <DEDUP_REMOVED lines=46> */
.L_x_3428:
        /* <DEDUP_REMOVED lines=13> */
.L_x_3429:
        /* <DEDUP_REMOVED lines=12> */
.L_x_3430:
[----:B------:R-:W-:Y:S01]  /*b3b0*/  ULEA UR7, UR7, UR12, 0x7 ;  /* 0x0000000c07077291 */ /* 0x000fe2000f8e383f */
[----:B------:R-:W-:-:S03]  /*b3c0*/  ULDC UR9, c[0x0][0x74c] ;  /* 0x0001d30000097ab9 */ /* 0x000fc60000000800 */
[----:B------:R-:W-:Y:S02]  /*b3d0*/  UIADD3 UR7, UR7, -UR9, -UR8 ;  /* 0x8000000907077290 */ /* 0x000fe4000fffe808 */
[----:B------:R-:W-:Y:S02]  /*b3e0*/  UIADD3 UR8, UR12, 0x5f, URZ ;  /* 0x0000005f0c087890 */ /* 0x000fe4000fffe03f */
[----:B------:R-:W-:Y:S02]  /*b3f0*/  UIMAD.WIDE UR10, UR7, 0x2aaaaaab, URZ ;  /* 0x2aaaaaab070a78a5 */ /* 0x000fe4000f8e023f */
[----:B------:R-:W-:Y:S02]  /*b400*/  UIMAD.WIDE UR8, UR8, 0x2aaaaaab, URZ ;  /* 0x2aaaaaab080878a5 */ /* 0x000fe4000f8e023f */
[----:B------:R-:W-:-:S04]  /*b410*/  USHF.R.U32.HI UR7, URZ, 0x1f, UR11 ;  /* 0x0000001f3f077899 */ /* 0x000fc8000801160b */
[----:B------:R-:W-:Y:S02]  /*b420*/  ULEA.HI.SX32 UR11, UR11, UR7, 0x1c ;  /* 0x000000070b0b7291 */ /* 0x000fe4000f8fe23f */
[----:B------:R-:W-:Y:S02]  /*b430*/  USHF.R.U32.HI UR7, URZ, 0x1f, UR9 ;  /* 0x0000001f3f077899 */ /* 0x000fe40008011609 */
[----:B------:R-:W-:Y:S02]  /*b440*/  UISETP.LT.AND UP1, UPT, URZ, UR11, UPT ;  /* 0x0000000b3f00728c */ /* 0x000fe4000bf21270 */
[----:B------:R-:W-:Y:S02]  /*b450*/  ULEA.HI.SX32 UR7, UR9, UR7, 0x1c ;  /* 0x0000000709077291 */ /* 0x000fe4000f8fe23f */
        /* <DEDUP_REMOVED lines=43> */
.L_x_3433:
[----:B------:R-:W-:Y:S05]  /*b710*/  BSYNC B0 ;  /* 0x0000000000007941 */ /* 0x000fea0003800000 */
.L_x_3432:
        /* <DEDUP_REMOVED lines=19> */
.L_x_3435:
[----:B------:R-:W-:Y:S05]  /*b850*/  BSYNC B0 ;  /* 0x0000000000007941 */ /* 0x000fea0003800000 */
.L_x_3434:
[----:B------:R-:W-:Y:S06]  /*b860*/  BAR.ARV 0xa, 0xa0 ;  /* 0x0282800000007b1d */ /* 0x000fec0000002000 */
[----:B------:R-:W-:Y:S04]  /*b870*/  BSSY B0, `(.L_x_3436) ;  /* 0x0000003000007945 */ /* 0x000fe80003800000 */
[----:B------:R-:W-:Y:S05]  /*b880*/  @!P0 BRA `(.L_x_3437) ;  /* 0x0000000000048947 */ /* 0x000fea0003800000 */
[----:B------:R-:W-:-:S04]  /*b890*/  DEPBAR.LE SB0, 0x0 ;  /* 0x000080000000791a */ /* 0x000fc80000000000 */
.L_x_3437:
[----:B------:R-:W-:Y:S05]  /*b8a0*/  BSYNC B0 ;  /* 0x0000000000007941 */ /* 0x000fea0003800000 */
.L_x_3436:
[----:B------:R-:W-:Y:S06]  /*b8b0*/  BAR.ARV 0xb, 0xa0 ;  /* 0x02c2800000007b1d */ /* 0x000fec0000002000 */
[----:B------:R-:W-:Y:S01]  /*b8c0*/  UIADD3 UR18, UR12, 0x1, URZ ;  /* 0x000000010c127890 */ /* 0x000fe2000fffe03f */
[----:B------:R-:W-:Y:S11]  /*b8d0*/  BRA `(.L_x_3438) ;  /* 0x0000000000047947 */ /* 0x000ff60003800000 */
.L_x_3431:
[----:B------:R-:W-:-:S05]  /*b8e0*/  UMOV UR18, UR12 ;  /* 0x0000000c00127c82 */ /* 0x000fca0008000000 */
.L_x_3438:
        /* <DEDUP_REMOVED lines=22> */
.L_x_3451:
        /* <DEDUP_REMOVED lines=11> */
[----:B------:R-:W-:Y:S01]  /*bb00*/  ULEA.HI.X.SX32 UR40, UR26, UR27, 0x1, UP0 ;  /* 0x0000001b1a287291 */ /* 0x000fe200080f0e3f */
[----:B------:R-:W-:Y:S01]  /*bb10*/  UMOV UR43, 0x14f00000 ;  /* 0x14f00000002b7882 */ /* 0x000fe20000000000 */
[----:B-1----:R-:W-:Y:S02]  /*bb20*/  ULEA UR29, UR30, UR29, 0x18 ;  /* 0x0000001d1e1d7291 */ /* 0x002fe4000f8ec03f */
[----:B------:R-:W-:Y:S02]  /*bb30*/  ULEA UR30, UP0, UR31, UR32, 0x2 ;  /* 0x000000201f1e7291 */ /* 0x000fe4000f80103f */
[----:B------:R-:W-:-:S02]  /*bb40*/  UIADD3 UR29, UR29, 0x8000, URZ ;  /* 0x000080001d1d7890 */ /* 0x000fc4000fffe03f */
[----:B------:R-:W-:-:S03]  /*bb50*/  ULEA.HI.X UR31, UR31, UR33, UR40, 0x2, UP0 ;  /* 0x000000211f1f7291 */ /* 0x000fc600080f1428 */
[----:B------:R-:W-:-:S06]  /*bb60*/  UMOV UR40, 0x300 ;  /* 0x0000030000287882 */ /* 0x000fcc0000000000 */
[----:B------:R1:W-:Y:S02]  /*bb70*/  UBLKRED.G.S.ADD.F32.RN [UR30], [UR29], UR40, desc[UR42] ;  /* 0x00002a1e1d0073bb */ /* 0x0003e400080a1428 */
[----:B-1----:R0:W-:Y:S02]  /*bb80*/  UTMACMDFLUSH ;  /* 0x00000000000079b7 */ /* 0x0021e40000000000 */
.L_x_3440:
[----:B------:R-:W-:Y:S05]  /*bb90*/  BSYNC B0 ;  /* 0x0000000000007941 */ /* 0x000fea0003800000 */
.L_x_3439:
        /* <DEDUP_REMOVED lines=13> */
.L_x_3442:
[----:B------:R-:W-:Y:S05]  /*bc70*/  BSYNC B0 ;  /* 0x0000000000007941 */ /* 0x000fea0003800000 */
.L_x_3441:
[----:B------:R-:W-:Y:S06]  /*bc80*/  BAR.ARV 0xa, 0xa0 ;  /* 0x0282800000007b1d */ /* 0x000fec0000002000 */
[----:B------:R-:W-:Y:S04]  /*bc90*/  BSSY B0, `(.L_x_3443) ;  /* 0x0000003000007945 */ /* 0x000fe80003800000 */
[----:B------:R-:W-:Y:S05]  /*bca0*/  @!P0 BRA `(.L_x_3444) ;  /* 0x0000000000048947 */ /* 0x000fea0003800000 */
[----:B------:R-:W-:-:S04]  /*bcb0*/  DEPBAR.LE SB0, 0x0 ;  /* 0x000080000000791a */ /* 0x000fc80000000000 */
.L_x_3444:
[----:B------:R-:W-:Y:S05]  /*bcc0*/  BSYNC B0 ;  /* 0x0000000000007941 */ /* 0x000fea0003800000 */
.L_x_3443:
        /* <DEDUP_REMOVED lines=13> */
.L_x_3446:
[----:B------:R-:W-:Y:S05]  /*bda0*/  BSYNC B0 ;  /* 0x0000000000007941 */ /* 0x000fea0003800000 */
.L_x_3445:
        /* <DEDUP_REMOVED lines=13> */
.L_x_3448:
[----:B------:R-:W-:Y:S05]  /*be80*/  BSYNC B0 ;  /* 0x0000000000007941 */ /* 0x000fea0003800000 */
.L_x_3447:
[----:B------:R-:W-:Y:S01]  /*be90*/  UIADD3 UR18, UR18, 0x2, URZ ;  /* 0x0000000212127890 */ /* 0x000fe2000fffe03f */
[----:B------:R-:W-:Y:S06]  /*bea0*/  BAR.ARV 0xa, 0xa0 ;  /* 0x0282800000007b1d */ /* 0x000fec0000002000 */
[----:B------:R-:W-:Y:S01]  /*beb0*/  UISETP.GE.AND UP0, UPT, UR18, UR7, UPT ;  /* 0x000000071200728c */ /* 0x000fe2000bf06270 */
[----:B------:R-:W-:Y:S04]  /*bec0*/  BSSY B0, `(.L_x_3449) ;  /* 0x0000003000007945 */ /* 0x000fe80003800000 */
[----:B------:R-:W-:Y:S06]  /*bed0*/  @!P0 BRA `(.L_x_3450) ;  /* 0x0000000000048947 */ /* 0x000fec0003800000 */
[----:B------:R-:W-:-:S04]  /*bee0*/  DEPBAR.LE SB0, 0x0 ;  /* 0x000080000000791a */ /* 0x000fc80000000000 */
.L_x_3450:
[----:B------:R-:W-:Y:S05]  /*bef0*/  BSYNC B0 ;  /* 0x0000000000007941 */ /* 0x000fea0003800000 */
.L_x_3449:
[----:B------:R-:W-:Y:S06]  /*bf00*/  BAR.ARV 0xb, 0xa0 ;  /* 0x02c2800000007b1d */ /* 0x000fec0000002000 */
[----:B------:R-:W-:Y:S01]  /*bf10*/  PLOP3.LUT P1, PT, PT, PT, UP0, 0x80, 0x0 ;  /* 0x000000000000781c */ /* 0x000fe20003f2f008 */
[----:B------:R-:W-:Y:S02]  /*bf20*/  UIADD3 UR26, UR26, 0x3000, URZ ;  /* 0x000030001a1a7890 */ /* 0x000fe4000fffe03f */
[----:B------:R-:W-:-:S10]  /*bf30*/  UIADD3 UR6, UR6, 0x3000, URZ ;  /* 0x0000300006067890 */ /* 0x000fd4000fffe03f */
[----:B------:R-:W-:Y:S05]  /*bf40*/  @!P1 BRA `(.L_x_3451) ;  /* 0xfffffff800c09947 */ /* 0x000fea000383ffff */
[----:B------:R-:W-:Y:S05]  /*bf50*/  BRA `(.L_x_3381) ;  /* 0x00000024004c7947 */ /* 0x000fea0003800000 */
.L_x_3422:
[----:B------:R-:W1:Y:S01]  /*bf60*/  LDC R5, c[0x0][0x8d8] ;  /* 0x00023600ff057b82 */ /* 0x000e620000000800 */
[----:B------:R-:W2:Y:S01]  /*bf70*/  S2R R3, SR_CTAID.X ;  /* 0x0000000000037919 */ /* 0x000ea20000002500 */
[----:B------:R-:W-:Y:S01]  /*bf80*/  ULDC UR4, c[0x0][0x8f0] ;  /* 0x00023c0000047ab9 */ /* 0x000fe20000000800 */
[----:B-1----:R-:W-:Y:S01]  /*bf90*/  ISETP.NE.AND P0, PT, R5, 0x1, PT ;  /* 0x000000010500780c */ /* 0x002fe20003f05270 */
[----:B--2---:R-:W-:-:S12]  /*bfa0*/  IMAD.MOV.U32 R2, RZ, RZ, R3 ;  /* 0x000000ffff027224 */ /* 0x004fd800078e0003 */
[----:B------:R-:W1:Y:S08]  /*bfb0*/  @P0 LDC R0, c[0x0][0x8dc] ;  /* 0x00023700ff000b82 */ /* 0x000e700000000800 */
[----:B------:R-:W2:Y:S01]  /*bfc0*/  @P0 LDC R7, c[0x0][0x8e0] ;  /* 0x00023800ff070b82 */ /* 0x000ea20000000800 */
[----:B-1----:R-:W-:-:S05]  /*bfd0*/  @P0 IMAD.HI.U32 R0, R3, R0, RZ ;  /* 0x0000000003000227 */ /* 0x002fca00078e00ff */
[----:B--2---:R-:W-:-:S04]  /*bfe0*/  @P0 SHF.R.U32.HI R2, RZ, R7, R0 ;  /* 0x00000007ff020219 */ /* 0x004fc80000011600 */
[C---:B------:R-:W-:Y:S02]  /*bff0*/  ISETP.GE.AND P0, PT, R2.reuse, UR4, PT ;  /* 0x0000000402007c0c */ /* 0x040fe4000bf06270 */
[----:B------:R-:W-:-:S05]  /*c000*/  IADD3 R0, -R2, RZ, RZ ;  /* 0x000000ff02007210 */ /* 0x000fca0007ffe1ff */
[----:B------:R-:W-:-:S06]  /*c010*/  IMAD R5, R5, R0, R3 ;  /* 0x0000000005057224 */ /* 0x000fcc00078e0203 */
        /* <DEDUP_REMOVED lines=9> */
.L_x_3452:
[----:B------:R-:W1:Y:S01]  /*c0b0*/  LDC R3, c[0x0][0x8cc] ;  /* 0x00023300ff037b82 */ /* 0x000e620000000800 */
[----:B------:R-:W-:Y:S01]  /*c0c0*/  IMAD.MOV.U32 R0, RZ, RZ, R5 ;  /* 0x000000ffff007224 */ /* 0x000fe200078e0005 */
[----:B-1----:R-:W-:-:S13]  /*c0d0*/  ISETP.NE.AND P0, PT, R3, 0x1, PT ;  /* 0x000000010300780c */ /* 0x002fda0003f05270 */
[----:B------:R-:W1:Y:S02]  /*c0e0*/  @P0 LDC.64 R6, c[0x0][0x8d0] ;  /* 0x00023400ff060b82 */ /* 0x000e640000000a00 */
[----:B-1----:R-:W-:-:S05]  /*c0f0*/  @P0 IMAD.HI.U32 R4, R5, R6, RZ ;  /* 0x0000000605040227 */ /* 0x002fca00078e00ff */
[----:B------:R-:W-:-:S05]  /*c100*/  @P0 SHF.R.U32.HI R0, RZ, R7, R4 ;  /* 0x00000007ff000219 */ /* 0x000fca0000011604 */
[----:B------:R-:W-:-:S07]  /*c110*/  IMAD R3, R0, R3, RZ ;  /* 0x0000000300037224 */ /* 0x000fce00078e02ff */
.L_x_3453:
[----:B------:R-:W1:Y:S01]  /*c120*/  LDC R8, c[0x0][0x8c0] ;  /* 0x00023000ff087b82 */ /* 0x000e620000000800 */
[----:B------:R-:W-:Y:S01]  /*c130*/  IADD3 R3, R5, -R3, RZ ;  /* 0x8000000305037210 */ /* 0x000fe20007ffe0ff */
        /* <DEDUP_REMOVED lines=11> */
[----:B------:R-:W-:-:S03]  /*c1f0*/  ISETP.NE.U32.AND P0, PT, RZ, UR6, PT ;  /* 0x00000006ff007c0c */ /* 0x000fc6000bf05070 */
[----:B------:R-:W-:Y:S01]  /*c200*/  IMAD.MOV R2, RZ, RZ, -R11 ;  /* 0x000000ffff027224 */ /* 0x000fe200078e0a0b */
[----:B------:R-:W-:-:S04]  /*c210*/  ISETP.NE.AND.EX P0, PT, RZ, UR7, PT, P0 ;  /* 0x00000007ff007c0c */ /* 0x000fc8000bf05300 */
[----:B------:R-:W-:-:S13]  /*c220*/  R2UR UR4, R2 ;  /* 0x00000000020472ca */ /* 0x000fda00000e0000 */
[----:B------:R-:W-:Y:S01]  /*c230*/  UIMAD UR20, UR20, UR4, UR5 ;  /* 0x00000004141472a4 */ /* 0x000fe2000f8e0205 */
[----:B------:R-:W-:Y:S11]  /*c240*/  @!P0 BRA `(.L_x_3454) ;  /* 0x0000000000108947 */ /* 0x000ff60003800000 */
[----:B------:R-:W1:Y:S02]  /*c250*/  LDC.64 R2, c[0x0][0x900] ;  /* 0x00024000ff027b82 */ /* 0x000e640000000a00 */
[----:B-1----:R-:W-:-:S05]  /*c260*/  IMAD.WIDE R2, R11, 0x4, R2 ;  /* 0x000000040b027825 */ /* 0x002fca00078e0202 */
[----:B------:R2:W5:Y:S01]  /*c270*/  LDG.E R4, desc[UR36][R2.64] ;  /* 0x0000002402047981 */ /* 0x000562000c1e1900 */
[----:B------:R-:W-:Y:S05]  /*c280*/  BRA `(.L_x_3455) ;  /* 0x00000000002c7947 */ /* 0x000fea0003800000 */
.L_x_3454:
        /* <DEDUP_REMOVED lines=10> */
.L_x_3456:
[----:B------:R-:W1:Y:S02]  /*c330*/  LDC R4, c[0x0][0x8f4] ;  /* 0x00023d00ff047b82 */ /* 0x000e640000000800 */
.L_x_3455:
[----:B-1---5:R-:W-:Y:S01]  /*c340*/  VIADD R4, R4, 0x7f ;  /* 0x0000007f04047836 */ /* 0x022fe20000000000 */
[----:B--2---:R-:W-:Y:S01]  /*c350*/  MOV R2, RZ ;  /* 0x000000ff00027202 */ /* 0x004fe20000000f00 */
[----:B------:R-:W-:-:S03]  /*c360*/  IMAD.MOV.U32 R10, RZ, RZ, 0x1 ;  /* 0x00000001ff0a7424 */ /* 0x000fc600078e00ff */
[----:B------:R-:W-:-:S04]  /*c370*/  SHF.R.S32.HI R3, RZ, 0x1f, R4 ;  /* 0x0000001fff037819 */ /* 0x000fc80000011404 */
[----:B------:R-:W-:-:S04]  /*c380*/  LEA.HI R3, R3, R4, RZ, 0x7 ;  /* 0x0000000403037211 */ /* 0x000fc800078f38ff */
[----:B------:R-:W-:-:S04]  /*c390*/  SHF.R.S32.HI R3, RZ, 0x7, R3 ;  /* 0x00000007ff037819 */ /* 0x000fc80000011403 */
[----:B------:R-:W-:-:S04]  /*c3a0*/  ISETP.GE.AND P0, PT, R0, R3, PT ;  /* 0x000000030000720c */ /* 0x000fc80003f06270 */
[----:B------:R-:W-:-:S04]  /*c3b0*/  SEL R11, R11, 0xffffffff, !P0 ;  /* 0xffffffff0b0b7807 */ /* 0x000fc80004000000 */
[----:B------:R-:W-:-:S13]  /*c3c0*/  ISETP.GE.AND P0, PT, R11, RZ, PT ;  /* 0x000000ff0b00720c */ /* 0x000fda0003f06270 */
[----:B------:R-:W-:Y:S05]  /*c3d0*/  @!P0 BRA `(.L_x_3457) ;  /* 0x0000001c00988947 */ /* 0x000fea0003800000 */
[----:B------:R-:W1:Y:S08]  /*c3e0*/  LDC.64 R8, c[0x0][0x770] ;  /* 0x0001dc00ff087b82 */ /* 0x000e700000000a00 */
[----:B------:R-:W2:Y:S08]  /*c3f0*/  LDC.64 R2, c[0x0][0x780] ;  /* 0x0001e000ff027b82 */ /* 0x000eb00000000a00 */
[----:B------:R-:W3:Y:S01]  /*c400*/  LDC.64 R6, c[0x0][0x778] ;  /* 0x0001de00ff067b82 */ /* 0x000ee20000000a00 */
[----:B-1----:R-:W-:-:S07]  /*c410*/  ISETP.NE.U32.AND P0, PT, R8, RZ, PT ;  /* 0x000000ff0800720c */ /* 0x002fce0003f05070 */
[----:B------:R-:W1:Y:S01]  /*c420*/  LDC.64 R4, c[0x0][0x770] ;  /* 0x0001dc00ff047b82 */ /* 0x000e620000000a00 */
[----:B------:R-:W-:-:S07]  /*c430*/  ISETP.NE.AND.EX P0, PT, R9, RZ, PT, P0 ;  /* 0x000000ff0900720c */ /* 0x000fce0003f05300 */
[----:B------:R-:W4:Y:S01]  /*c440*/  LDC.64 R14, c[0x0][0x778] ;  /* 0x0001de00ff0e7b82 */ /* 0x000f220000000a00 */
[----:B--2---:R-:W-:-:S04]  /*c450*/  ISETP.NE.U32.AND P1, PT, R2, RZ, PT ;  /* 0x000000ff0200720c */ /* 0x004fc80003f25070 */
[----:B------:R-:W-:Y:S01]  /*c460*/  ISETP.NE.AND.EX P1, PT, R3, RZ, PT, P1 ;  /* 0x000000ff0300720c */ /* 0x000fe20003f25310 */
[----:B------:R-:W-:Y:S01]  /*c470*/  VOTEU.ANY UP0, P0 ;  /* 0x00000000003f7886 */ /* 0x000fe20000000100 */
[----:B------:R-:W-:Y:S02]  /*c480*/  PLOP3.LUT P2, PT, PT, PT, UP0, 0x80, 0x0 ;  /* 0x000000000000781c */ /* 0x000fe40003f4f008 */
[----:B---3--:R-:W-:-:S04]  /*c490*/  ISETP.NE.U32.AND P0, PT, R6, RZ, PT ;  /* 0x000000ff0600720c */ /* 0x008fc80003f05070 */
[----:B------:R-:W-:Y:S01]  /*c4a0*/  ISETP.NE.AND.EX P0, PT, R7, RZ, PT, P0 ;  /* 0x000000ff0700720c */ /* 0x000fe20003f05300 */
[----:B-1----:R-:W-:-:S04]  /*c4b0*/  IMAD.WIDE R4, R11, 0x4, R4 ;  /* 0x000000040b047825 */ /* 0x002fc800078e0204 */
[----:B------:R-:W1:Y:S02]  /*c4c0*/  @P1 LDC.64 R6, c[0x0][0x780] ;  /* 0x0001e000ff061b82 */ /* 0x000e640000000a00 */
[----:B------:R-:W2:Y:S01]  /*c4d0*/  @P2 LDG.E R12, desc[UR36][R4.64] ;  /* 0x00000024040c2981 */ /* 0x000ea2000c1e1900 */
[----:B------:R-:W-:Y:S02]  /*c4e0*/  IMAD.MOV.U32 R13, RZ, RZ, RZ ;  /* 0x000000ffff0d7224 */ /* 0x000fe400078e00ff */
[----:B----4-:R-:W-:-:S03]  /*c4f0*/  IMAD.WIDE R2, R11, 0x4, R14 ;  /* 0x000000040b027825 */ /* 0x010fc600078e020e */
[----:B------:R-:W3:Y:S01]  /*c500*/  LDC R14, c[0x0][0x280] ;  /* 0x0000a000ff0e7b82 */ /* 0x000ee20000000800 */
[----:B------:R4:W5:Y:S04]  /*c510*/  @P2 LDG.E R15, desc[UR36][R4.64] ;  /* 0x00000024040f2981 */ /* 0x000968000c1e1900 */
[----:B------:R4:W5:Y:S01]  /*c520*/  @P0 LDG.E R13, desc[UR36][R2.64] ;  /* 0x00000024020d0981 */ /* 0x000962000c1e1900 */
[----:B-1----:R-:W-:-:S05]  /*c530*/  @P1 IMAD.WIDE R6, R11, 0x4, R6 ;  /* 0x000000040b061825 */ /* 0x002fca00078e0206 */
[----:B---3--:R4:W5:Y:S01]  /*c540*/  @P1 LDG.E R14, desc[UR36][R6.64] ;  /* 0x00000024060e1981 */ /* 0x008962000c1e1900 */
[----:B--2---:R-:W-:-:S05]  /*c550*/  @P2 IMAD R12, R11, 0x60, R12 ;  /* 0x000000600b0c2824 */ /* 0x004fca00078e020c */
[----:B------:R-:W-:-:S13]  /*c560*/  @P2 R2UR UR4, R12 ;  /* 0x000000000c0422ca */ /* 0x000fda00000e0000 */
[----:B------:R-:W-:Y:S01]  /*c570*/  UIMAD.WIDE UR4, UR4, 0x2aaaaaab, URZ ;  /* 0x2aaaaaab040478a5 */ /* 0x000fe2000f8e023f */
[----:B----4-:R-:W-:Y:S11]  /*c580*/  @P1 BRA `(.L_x_3458) ;  /* 0x0000000000101947 */ /* 0x010ff60003800000 */
[----:B------:R-:W-:Y:S05]  /*c590*/  @!P2 BRA `(.L_x_3458) ;  /* 0x00000000000ca947 */ /* 0x000fea0003800000 */
[----:B------:R-:W2:Y:S04]  /*c5a0*/  LDG.E R7, desc[UR36][R4.64] ;  /* 0x0000002404077981 */ /* 0x000ea8000c1e1900 */
[----:B-----5:R-:W2:Y:S02]  /*c5b0*/  LDG.E R14, desc[UR36][R4.64+0x4] ;  /* 0x00000424040e7981 */ /* 0x020ea4000c1e1900 */
[----:B--2---:R-:W-:-:S07]  /*c5c0*/  IMAD.IADD R14, R14, 0x1, -R7 ;  /* 0x000000010e0e7824 */ /* 0x004fce00078e0a07 */
.L_x_3458:
        /* <DEDUP_REMOVED lines=11> */
[----:B------:R-:W-:Y:S01]  /*c680*/  MOV R4, UR9 ;  /* 0x0000000900047c02 */ /* 0x000fe20008000f00 */
        /* <DEDUP_REMOVED lines=8> */
.L_x_3459:
[----:B------:R-:W-:Y:S05]  /*c710*/  @!P0 BRA `(.L_x_3460) ;  /* 0x00000000000c8947 */ /* 0x000fea0003800000 */
[----:B------:R-:W2:Y:S04]  /*c720*/  LDG.E R5, desc[UR36][R2.64] ;  /* 0x0000002402057981 */ /* 0x000ea8000c1e1900 */
[----:B------:R-:W2:Y:S02]  /*c730*/  LDG.E R4, desc[UR36][R2.64+0x4] ;  /* 0x0000042402047981 */ /* 0x000ea4000c1e1900 */
[----:B--2---:R-:W-:-:S07]  /*c740*/  IMAD.IADD R4, R4, 0x1, -R5 ;  /* 0x0000000104047824 */ /* 0x004fce00078e0a05 */
.L_x_3460:
[----:B-1----:R-:W-:Y:S01]  /*c750*/  IMAD R3, R0, 0x80, R14 ;  /* 0x0000008000037824 */ /* 0x002fe200078e020e */
[----:B------:R-:W-:Y:S01]  /*c760*/  ULDC UR7, c[0x0][0x74c] ;  /* 0x0001d30000077ab9 */ /* 0x000fe20000000800 */
[----:B------:R-:W-:-:S03]  /*c770*/  IADD3 R14, R14, 0x5f, RZ ;  /* 0x0000005f0e0e7810 */ /* 0x000fc60007ffe0ff */
[----:B-----5:R-:W-:Y:S02]  /*c780*/  IADD3 R3, R3, -UR7, -R4 ;  /* 0x8000000703037c10 */ /* 0x020fe4000fffe804 */
[----:B------:R-:W-:-:S04]  /*c790*/  IMAD.HI R14, R14, 0x2aaaaaab, RZ ;  /* 0x2aaaaaab0e0e7827 */ /* 0x000fc800078e02ff */
[----:B------:R-:W-:Y:S01]  /*c7a0*/  IMAD.HI R3, R3, 0x2aaaaaab, RZ ;  /* 0x2aaaaaab03037827 */ /* 0x000fe200078e02ff */
[----:B------:R-:W-:-:S04]  /*c7b0*/  SHF.R.U32.HI R5, RZ, 0x1f, R14 ;  /* 0x0000001fff057819 */ /* 0x000fc8000001160e */
[----:B------:R-:W-:Y:S02]  /*c7c0*/  SHF.R.U32.HI R2, RZ, 0x1f, R3 ;  /* 0x0000001fff027819 */ /* 0x000fe40000011603 */
[----:B------:R-:W-:Y:S02]  /*c7d0*/  LEA.HI.SX32 R5, R14, R5, 0x1c ;  /* 0x000000050e057211 */ /* 0x000fe400078fe2ff */
[----:B------:R-:W-:-:S04]  /*c7e0*/  LEA.HI.SX32 R2, R3, R2, 0x1c ;  /* 0x0000000203027211 */ /* 0x000fc800078fe2ff */
[----:B------:R-:W-:Y:S01]  /*c7f0*/  VIMNMX R4, RZ, R2, !PT ;  /* 0x00000002ff047248 */ /* 0x000fe20007fe0100 */
[----:B------:R-:W-:-:S03]  /*c800*/  IMAD.MOV.U32 R2, RZ, RZ, RZ ;  /* 0x000000ffff027224 */ /* 0x000fc600078e00ff */
[----:B------:R-:W-:-:S13]  /*c810*/  ISETP.GT.AND P1, PT, R5, R4, PT ;  /* 0x000000040500720c */ /* 0x000fda0003f24270 */
[----:B------:R-:W-:Y:S05]  /*c820*/  @!P1 BRA `(.L_x_3457) ;  /* 0x0000001800849947 */ /* 0x000fea0003800000 */
[----:B------:R-:W-:Y:S01]  /*c830*/  ISETP.NE.U32.AND P1, PT, R8, RZ, PT ;  /* 0x000000ff0800720c */ /* 0x000fe20003f25070 */
[----:B------:R-:W-:Y:S01]  /*c840*/  USHF.R.S32.HI UR7, URZ, 0x1f, UR20 ;  /* 0x0000001f3f077899 */ /* 0x000fe20008011414 */
[----:B------:R-:W-:Y:S01]  /*c850*/  R2UR UR18, R11 ;  /* 0x000000000b1272ca */ /* 0x000fe200000e0000 */
[----:B------:R-:W-:Y:S01]  /*c860*/  ULDC.64 UR10, c[0x0][0x718] ;  /* 0x0001c600000a7ab9 */ /* 0x000fe20000000a00 */
[----:B------:R-:W-:Y:S01]  /*c870*/  ISETP.NE.AND.EX P1, PT, R9, RZ, PT, P1 ;  /* 0x000000ff0900720c */ /* 0x000fe20003f25310 */
[----:B------:R-:W-:Y:S01]  /*c880*/  UMOV UR8, UR4 ;  /* 0x0000000400087c82 */ /* 0x000fe20008000000 */
[----:B------:R-:W-:Y:S01]  /*c890*/  SHF.R.S32.HI R11, RZ, 0x1f, R11 ;  /* 0x0000001fff0b7819 */ /* 0x000fe2000001140b */
[----:B------:R-:W-:Y:S01]  /*c8a0*/  UMOV UR9, UR5 ;  /* 0x0000000500097c82 */ /* 0x000fe20008000000 */
[----:B------:R-:W-:Y:S01]  /*c8b0*/  ULDC.64 UR12, c[0x0][0x730] ;  /* 0x0001cc00000c7ab9 */ /* 0x000fe20000000a00 */
[----:B------:R-:W-:Y:S01]  /*c8c0*/  UIMAD.WIDE.U32 UR4, UR20, UR10, UR8 ;  /* 0x0000000a140472a5 */ /* 0x000fe2000f8e0008 */
[----:B------:R-:W-:Y:S01]  /*c8d0*/  SEL R11, R11, RZ, !P1 ;  /* 0x000000ff0b0b7207 */ /* 0x000fe20004800000 */
[----:B------:R-:W-:Y:S01]  /*c8e0*/  UIMAD UR10, UR7, UR10, URZ ;  /* 0x0000000a070a72a4 */ /* 0x000fe2000f8e023f */
[----:B------:R-:W-:Y:S01]  /*c8f0*/  R2UR UR19, R0 ;  /* 0x00000000001372ca */ /* 0x000fe200000e0000 */
[----:B------:R-:W-:Y:S01]  /*c900*/  UIMAD UR7, UR7, UR12, URZ ;  /* 0x0000000c070772a4 */ /* 0x000fe2000f8e023f */
[----:B------:R-:W-:Y:S01]  /*c910*/  R2UR UR14, R11 ;  /* 0x000000000b0e72ca */ /* 0x000fe200000e0000 */
[----:B------:R-:W-:Y:S01]  /*c920*/  UIMAD UR10, UR20, UR11, UR10 ;  /* 0x0000000b140a72a4 */ /* 0x000fe2000f8e020a */
[----:B------:R-:W-:Y:S01]  /*c930*/  R2UR UR24, R13 ;  /* 0x000000000d1872ca */ /* 0x000fe200000e0000 */
[----:B------:R-:W-:Y:S01]  /*c940*/  UIMAD.WIDE.U32 UR8, UR20, UR12, UR8 ;  /* 0x0000000c140872a5 */ /* 0x000fe2000f8e0008 */
[----:B------:R-:W-:Y:S01]  /*c950*/  BSSY B0, `(.L_x_3457) ;  /* 0x000018e000007945 */ /* 0x000fe20003800000 */
[----:B------:R-:W-:Y:S01]  /*c960*/  ULDC UR11, c[0x0][0x2e8] ;  /* 0x0000ba00000b7ab9 */ /* 0x000fe20000000800 */
[----:B------:R-:W-:Y:S01]  /*c970*/  UIMAD UR7, UR20, UR13, UR7 ;  /* 0x0000000d140772a4 */ /* 0x000fe2000f8e0207 */
[----:B------:R-:W-:Y:S01]  /*c980*/  IMAD.MOV.U32 R2, RZ, RZ, RZ ;  /* 0x000000ffff027224 */ /* 0x000fe200078e00ff */
[----:B------:R-:W-:Y:S01]  /*c990*/  UISETP.NE.AND UP0, UPT, UR11, 0x1, UPT ;  /* 0x000000010b00788c */ /* 0x000fe2000bf05270 */
[----:B------:R-:W-:Y:S01]  /*c9a0*/  VOTEU.ANY UP1, P1 ;  /* 0x00000000003f7886 */ /* 0x000fe20000820100 */
[----:B------:R-:W-:-:S02]  /*c9b0*/  USEL UR21, UR18, URZ, !UP1 ;  /* 0x0000003f12157287 */ /* 0x000fc4000c800000 */
[----:B------:R-:W-:Y:S01]  /*c9c0*/  VOTEU.ANY UP1, P0 ;  /* 0x00000000003f7886 */ /* 0x000fe20000020100 */
[----:B------:R-:W-:Y:S01]  /*c9d0*/  ELECT P0, URZ, PT ;  /* 0x00000000003f782f */ /* 0x000fe20003800000 */
[----:B------:R-:W-:Y:S01]  /*c9e0*/  ULDC.64 UR12, c[0x0][0x720] ;  /* 0x0001c800000c7ab9 */ /* 0x000fe20000000a00 */
[----:B------:R-:W-:Y:S01]  /*c9f0*/  UIADD3 UR9, UR9, UR7, URZ ;  /* 0x0000000709097290 */ /* 0x000fe2000fffe03f */
[----:B------:R-:W-:Y:S01]  /*ca00*/  ULDC.64 UR16, c[0x0][0x738] ;  /* 0x0001ce0000107ab9 */ /* 0x000fe20000000a00 */
[----:B------:R-:W-:Y:S02]  /*ca10*/  UIADD3 UR5, UR5, UR10, URZ ;  /* 0x0000000a05057290 */ /* 0x000fe4000fffe03f */
[----:B------:R-:W-:Y:S02]  /*ca20*/  UIMAD UR7, UR14, UR12, URZ ;  /* 0x0000000c0e0772a4 */ /* 0x000fe4000f8e023f */
[----:B------:R-:W-:Y:S02]  /*ca30*/  UIMAD UR10, UR14, UR16, URZ ;  /* 0x000000100e0a72a4 */ /* 0x000fe4000f8e023f */
[----:B------:R-:W-:-:S02]  /*ca40*/  UIMAD.WIDE.U32 UR14, UR16, UR21, UR8 ;  /* 0x00000015100e72a5 */ /* 0x000fc4000f8e0008 */
[----:B------:R-:W-:Y:S01]  /*ca50*/  UIMAD.WIDE.U32 UR22, UR12, UR21, UR4 ;  /* 0x000000150c1672a5 */ /* 0x000fe2000f8e0004 */
[----:B------:R-:W-:Y:S01]  /*ca60*/  @UP0 ULDC UR8, c[0x0][0x2ec] ;  /* 0x0000bb0000080ab9 */ /* 0x000fe20000000800 */
[----:B------:R-:W-:Y:S02]  /*ca70*/  UIMAD UR5, UR13, UR21, UR7 ;  /* 0x000000150d0572a4 */ /* 0x000fe4000f8e0207 */
[----:B------:R-:W-:Y:S01]  /*ca80*/  UIMAD.WIDE.U32 UR8, UR20, UR8, URZ ;  /* 0x00000008140872a5 */ /* 0x000fe2000f8e003f */
[----:B------:R-:W-:Y:S01]  /*ca90*/  @UP0 ULDC UR7, c[0x0][0x2f0] ;  /* 0x0000bc0000070ab9 */ /* 0x000fe20000000800 */
[----:B------:R-:W-:Y:S01]  /*caa0*/  UMOV UR12, UR20 ;  /* 0x00000014000c7c82 */ /* 0x000fe20008000000 */
[----:B------:R-:W-:Y:S02]  /*cab0*/  UIMAD UR4, UR17, UR21, UR10 ;  /* 0x00000015110472a4 */ /* 0x000fe4000f8e020a */
[----:B------:R-:W-:Y:S02]  /*cac0*/  USEL UR13, UR18, URZ, !UP1 ;  /* 0x0000003f120d7287 */ /* 0x000fe4000c800000 */
[----:B------:R-:W-:-:S02]  /*cad0*/  ULEA UR11, UR19, UR24, 0x7 ;  /* 0x00000018130b7291 */ /* 0x000fc4000f8e383f */
        /* <DEDUP_REMOVED lines=9> */
.L_x_3490:
[----:B------:R-:W2:Y:S01]  /*cb70*/  S2R R2, SR_TID.X ;  /* 0x0000000000027919 */ /* 0x000ea20000002100 */
[----:B------:R-:W-:Y:S02]  /*cb80*/  IMAD.U32 R6, RZ, RZ, UR5 ;  /* 0x00000005ff067e24 */ /* 0x000fe4000f8e00ff */
[----:B------:R-:W-:Y:S02]  /*cb90*/  IMAD.U32 R7, RZ, RZ, UR4 ;  /* 0x00000004ff077e24 */ /* 0x000fe4000f8e00ff */
[----:B------:R-:W-:Y:S01]  /*cba0*/  IMAD.MOV.U32 R8, RZ, RZ, 0x1 ;  /* 0x00000001ff087424 */ /* 0x000fe200078e00ff */
[----:B------:R-:W-:Y:S01]  /*cbb0*/  IADD3 R6, R6, UR23, RZ ;  /* 0x0000001706067c10 */ /* 0x000fe2000fffe0ff */
[----:B------:R-:W-:Y:S01]  /*cbc0*/  VIADD R7, R7, UR15 ;  /* 0x0000000f07077c36 */ /* 0x000fe20008000000 */
        /* <DEDUP_REMOVED lines=9> */
.L_x_3463:
[----:B------:R-:W-:Y:S01]  /*cc60*/  R2UR UR19, R4 ;  /* 0x00000000041372ca */ /* 0x000fe200000e0000 */
[----:B------:R-:W2:Y:S01]  /*cc70*/  LDC.64 R12, c[0x0][0x198] ;  /* 0x00006600ff0c7b82 */ /* 0x000ea20000000a00 */
[----:B------:R-:W-:Y:S01]  /*cc80*/  ULDC.64 UR8, c[0x0][0x700] ;  /* 0x0001c00000087ab9 */ /* 0x000fe20000000a00 */
[----:B------:R-:W-:Y:S01]  /*cc90*/  VIADD R15, R5, 0xffffffff ;  /* 0xffffffff050f7836 */ /* 0x000fe20000000000 */
[----:B------:R-:W-:Y:S01]  /*cca0*/  UMOV UR28, 0x0 ;  /* 0x00000000001c7882 */ /* 0x000fe20000000000 */
[----:B------:R-:W-:Y:S01]  /*ccb0*/  IMAD.U32 R9, RZ, RZ, UR8 ;  /* 0x00000008ff097e24 */ /* 0x000fe2000f8e00ff */
[----:B------:R-:W-:Y:S01]  /*ccc0*/  R2UR UR8, R0 ;  /* 0x00000000000872ca */ /* 0x000fe200000e0000 */
[----:B------:R-:W-:Y:S01]  /*ccd0*/  IMAD.U32 R10, RZ, RZ, UR9 ;  /* 0x00000009ff0a7e24 */ /* 0x000fe2000f8e00ff */
[----:B------:R3:W-:Y:S01]  /*cce0*/  STL [R1+0x8], R15 ;  /* 0x0000080f01007387 */ /* 0x0007e20000100800 */
[----:B------:R-:W-:Y:S01]  /*ccf0*/  UMOV UR29, 0x14f00000 ;  /* 0x14f00000001d7882 */ /* 0x000fe20000000000 */
[----:B------:R-:W-:-:S02]  /*cd00*/  UMOV UR18, URZ ;  /* 0x0000003f00127c82 */ /* 0x000fc40008000000 */
[----:B------:R3:W-:Y:S01]  /*cd10*/  STL [R1], RZ ;  /* 0x000000ff01007387 */ /* 0x0007e20000100800 */
[----:B------:R-:W-:Y:S01]  /*cd20*/  UIMAD UR19, UR19, 0x60, URZ ;  /* 0x00000060131378a4 */ /* 0x000fe2000f8e023f */
[----:B------:R-:W-:-:S03]  /*cd30*/  UMOV UR10, UR18 ;  /* 0x00000012000a7c82 */ /* 0x000fc60008000000 */
[----:B------:R-:W-:Y:S02]  /*cd40*/  UIADD3 UR7, UP0, UR19, UR22, URZ ;  /* 0x0000001613077290 */ /* 0x000fe4000ff1e03f */
[----:B-1----:R-:W-:Y:S01]  /*cd50*/  IMAD.U32 R3, RZ, RZ, UR19 ;  /* 0x00000013ff037e24 */ /* 0x002fe2000f8e00ff */
[----:B------:R-:W-:Y:S02]  /*cd60*/  UIADD3 UR16, UR8, 0xe000, URZ ;  /* 0x0000e00008107890 */ /* 0x000fe4000fffe03f */
[----:B------:R-:W-:Y:S01]  /*cd70*/  UIADD3 UR17, UR8, 0x26810, URZ ;  /* 0x0002681008117890 */ /* 0x000fe2000fffe03f */
[----:B------:R-:W-:Y:S01]  /*cd80*/  PLOP3.LUT P1, PT, PT, PT, UP0, 0x80, 0x0 ;  /* 0x000000000000781c */ /* 0x000fe20003f2f008 */
[----:B------:R-:W-:Y:S01]  /*cd90*/  UIADD3 UR19, UR19, UR6, URZ ;  /* 0x0000000613137290 */ /* 0x000fe2000fffe03f */
[----:B------:R-:W-:Y:S01]  /*cda0*/  MOV R2, UR7 ;  /* 0x0000000700027c02 */ /* 0x000fe20008000f00 */
[----:B------:R-:W-:Y:S01]  /*cdb0*/  UIADD3 UR34, UR8, 0x1a000, URZ ;  /* 0x0001a00008227890 */ /* 0x000fe2000fffe03f */
[----:B------:R-:W-:Y:S01]  /*cdc0*/  LEA.HI.X.SX32 R3, R3, R6, 0x1, P1 ;  /* 0x0000000603037211 */ /* 0x000fe200008f0eff */
[----:B------:R-:W-:Y:S01]  /*cdd0*/  UMOV UR7, 0x18 ;  /* 0x0000001800077882 */ /* 0x000fe20000000000 */
[C---:B------:R-:W-:Y:S01]  /*cde0*/  LEA R11, P1, R2.reuse, R9, 0x2 ;  /* 0x00000009020b7211 */ /* 0x040fe200078210ff */
[----:B------:R-:W-:Y:S01]  /*cdf0*/  UMOV UR35, UR17 ;  /* 0x0000001100237c82 */ /* 0x000fe20008000000 */
[----:B--2---:R-:W-:Y:S01]  /*ce00*/  MOV R14, R13 ;  /* 0x0000000d000e7202 */ /* 0x004fe20000000f00 */
[----:B------:R-:W-:Y:S01]  /*ce10*/  UIADD3 UR9, UR8, 0x26800, URZ ;  /* 0x0002680008097890 */ /* 0x000fe2000fffe03f */
[----:B------:R-:W-:Y:S01]  /*ce20*/  R2UR UR24, R11 ;  /* 0x000000000b1872ca */ /* 0x000fe200000e0000 */
[----:B------:R-:W-:Y:S01]  /*ce30*/  IMAD.MOV.U32 R11, RZ, RZ, R12 ;  /* 0x000000ffff0b7224 */ /* 0x000fe200078e000c */
[----:B------:R-:W-:Y:S01]  /*ce40*/  LEA.HI.X R2, R2, R10, R3, 0x2, P1 ;  /* 0x0000000a02027211 */ /* 0x000fe200008f1403 */
[----:B------:R-:W-:-:S03]  /*ce50*/  IMAD.MOV.U32 R13, RZ, RZ, 0x8000 ;  /* 0x00008000ff0d7424 */ /* 0x000fc600078e00ff */
[----:B------:R-:W-:Y:S02]  /*ce60*/  R2UR UR25, R2 ;  /* 0x00000000021972ca */ /* 0x000fe400000e0000 */
[----:B------:R-:W-:-:S04]  /*ce70*/  IADD3 R2, P1, R11, 0xf0, RZ ;  /* 0x000000f00b027810 */ /* 0x000fc80007f3e0ff */
[----:B------:R-:W-:Y:S01]  /*ce80*/  R2UR UR26, R2 ;  /* 0x00000000021a72ca */ /* 0x000fe200000e0000 */
[----:B------:R-:W-:Y:S01]  /*ce90*/  IMAD.X R3, RZ, RZ, R14, P1 ;  /* 0x000000ffff037224 */ /* 0x000fe200008e060e */
[----:B------:R-:W-:-:S04]  /*cea0*/  IADD3 R12, P1, R11, 0x2f0, RZ ;  /* 0x000002f00b0c7810 */ /* 0x000fc80007f3e0ff */
[----:B------:R-:W-:Y:S02]  /*ceb0*/  R2UR UR30, R12 ;  /* 0x000000000c1e72ca */ /* 0x000fe400000e0000 */
[----:B------:R-:W-:Y:S02]  /*cec0*/  IADD3.X R12, RZ, R14, RZ, P1, !PT ;  /* 0x0000000eff0c7210 */ /* 0x000fe40000ffe4ff */
[----:B------:R-:W-:Y:S02]  /*ced0*/  R2UR UR27, R3 ;  /* 0x00000000031b72ca */ /* 0x000fe400000e0000 */
[----:B------:R-:W-:Y:S02]  /*cee0*/  R2UR UR31, R12 ;  /* 0x000000000c1f72ca */ /* 0x000fe400000e0000 */
[----:B------:R-:W-:-:S04]  /*cef0*/  IADD3 R12, P1, R11, 0x3f0, RZ ;  /* 0x000003f00b0c7810 */ /* 0x000fc80007f3e0ff */
[----:B------:R-:W-:Y:S01]  /*cf00*/  R2UR UR32, R12 ;  /* 0x000000000c2072ca */ /* 0x000fe200000e0000 */
[----:B------:R-:W-:Y:S01]  /*cf10*/  IMAD.X R12, RZ, RZ, R14, P1 ;  /* 0x000000ffff0c7224 */ /* 0x000fe200008e060e */
[----:B------:R-:W-:-:S03]  /*cf20*/  ISETP.GE.AND P1, PT, R4, R15, PT ;  /* 0x0000000f0400720c */ /* 0x000fc60003f26270 */
[----:B------:R-:W-:Y:S01]  /*cf30*/  UTMALDG.4D [UR16], [UR26], desc[UR28] ;  /* 0x00001c101a0075b4 */ /* 0x000fe20008019000 */
[----:B------:R-:W-:Y:S01]  /*cf40*/  R2UR UR33, R12 ;  /* 0x000000000c2172ca */ /* 0x000fe200000e0000 */
[----:B------:R1:W-:Y:S01]  /*cf50*/  UBLKCP.S.G [UR34], [UR24], UR7 ;  /* 0x00000022180073ba */ /* 0x0003e20008000207 */
[----:B------:R3:W-:Y:S01]  /*cf60*/  SYNCS.ARRIVE.TRANS64 RZ, [R0+URZ+0x26800], R13 ;  /* 0x0268000d00ff79a7 */ /* 0x0007e2000800003f */
[----:B-1----:R-:W-:Y:S01]  /*cf70*/  UIADD3 UR24, UR8, 0x4000, URZ ;  /* 0x0000400008187890 */ /* 0x002fe2000fffe03f */
[----:B------:R-:W-:Y:S01]  /*cf80*/  UMOV UR16, 0x0 ;  /* 0x0000000000107882 */ /* 0x000fe20000000000 */
[----:B------:R-:W-:Y:S01]  /*cf90*/  UMOV UR17, 0x10000000 ;  /* 0x1000000000117882 */ /* 0x000fe20000000000 */
[----:B------:R-:W-:Y:S01]  /*cfa0*/  UMOV UR27, UR11 ;  /* 0x0000000b001b7c82 */ /* 0x000fe20008000000 */
[----:B------:R-:W-:Y:S01]  /*cfb0*/  UMOV UR28, UR12 ;  /* 0x0000000c001c7c82 */ /* 0x000fe20008000000 */
[----:B------:R-:W-:Y:S01]  /*cfc0*/  UMOV UR29, UR13 ;  /* 0x0000000d001d7c82 */ /* 0x000fe20008000000 */
[----:B------:R-:W-:Y:S01]  /*cfd0*/  UMOV UR26, UR18 ;  /* 0x00000012001a7c82 */ /* 0x000fe20008000000 */
[----:B------:R-:W-:Y:S01]  /*cfe0*/  UMOV UR25, UR9 ;  /* 0x0000000900197c82 */ /* 0x000fe20008000000 */
[----:B------:R3:W-:Y:S02]  /*cff0*/  UTMALDG.4D [UR8], [UR30], desc[UR16] ;  /* 0x000010081e0075b4 */ /* 0x0007e40008019000 */
[----:B------:R3:W-:Y:S02]  /*d000*/  UTMALDG.4D [UR24], [UR32], desc[UR16] ;  /* 0x00001018200075b4 */ /* 0x0007e40008019000 */
[----:B---3--:R-:W-:Y:S05]  /*d010*/  @P1 BRA `(.L_x_3464) ;  /* 0x0000000c00bc1947 */ /* 0x008fea0003800000 */
        /* <DEDUP_REMOVED lines=12> */
.L_x_3474:
[----:B-123--:R-:W-:-:S04]  /*d0e0*/  SHF.L.U32 R17, R8, 0x1f, RZ ;  /* 0x0000001f08117819 */ /* 0x00efc800000006ff */
[----:B------:R-:W2:Y:S02]  /*d0f0*/  SYNCS.PHASECHK.TRANS64.TRYWAIT P1, [R0+URZ+0x26840], R17 ;  /* 0x02684011000075a7 */ /* 0x000ea4000802017f */
[----:B--2---:R-:W-:Y:S05]  /*d100*/  @!P1 BRA `(.L_x_3466) ;  /* 0x00000014007c9947 */ /* 0x004fea0003800000 */
.L_x_3491:
        /* <DEDUP_REMOVED lines=8> */
.L_x_3467:
[----:B------:R-:W3:Y:S01]  /*d190*/  LDC.64 R12, c[0x0][0x728] ;  /* 0x0001ca00ff0c7b82 */ /* 0x000ee20000000a00 */
[----:B------:R-:W-:Y:S01]  /*d1a0*/  IMAD R18, R15, 0x60, RZ ;  /* 0x000000600f127824 */ /* 0x000fe200078e02ff */
        /* <DEDUP_REMOVED lines=28> */
.L_x_3492:
        /* <DEDUP_REMOVED lines=8> */
.L_x_3469:
        /* <DEDUP_REMOVED lines=30> */
.L_x_3493:
        /* <DEDUP_REMOVED lines=8> */
.L_x_3471:
        /* <DEDUP_REMOVED lines=24> */
.L_x_3495:
        /* <DEDUP_REMOVED lines=8> */
.L_x_3473:
        /* <DEDUP_REMOVED lines=8> */
[----:B------:R-:W-:-:S05]  /*d8d0*/  IADD3 R15, R15, 0x2, RZ ;  /* 0x000000020f0f7810 */ /* 0x000fca0007ffe0ff */
[----:B------:R-:W-:Y:S02]  /*d8e0*/  UIADD3 UR19, UR19, 0xc0, URZ ;  /* 0x000000c013137890 */ /* 0x000fe4000fffe03f */
[----:B------:R-:W-:Y:S02]  /*d8f0*/  UIADD3 UR16, UR26, 0xe000, URZ ;  /* 0x0000e0001a107890 */ /* 0x000fe4000fffe03f */
[----:B------:R-:W-:Y:S02]  /*d900*/  UIADD3 UR7, UP0, UR19, UR22, URZ ;  /* 0x0000001613077290 */ /* 0x000fe4000ff1e03f */
[----:B------:R-:W-:Y:S02]  /*d910*/  UIADD3 UR17, UR26, 0x26810, URZ ;  /* 0x000268101a117890 */ /* 0x000fe4000fffe03f */
[----:B------:R-:W-:Y:S02]  /*d920*/  UIADD3 UR26, UR26, 0x1a000, URZ ;  /* 0x0001a0001a1a7890 */ /* 0x000fe4000fffe03f */
[----:B----4-:R-:W-:Y:S01]  /*d930*/  MOV R4, UR7 ;  /* 0x0000000700047c02 */ /* 0x010fe20008000f00 */
[----:B------:R-:W-:Y:S01]  /*d940*/  UMOV UR7, 0x18 ;  /* 0x0000001800077882 */ /* 0x000fe20000000000 */
[----:B------:R-:W-:Y:S01]  /*d950*/  PLOP3.LUT P2, PT, PT, PT, UP0, 0x80, 0x0 ;  /* 0x000000000000781c */ /* 0x000fe20003f4f008 */
[----:B------:R-:W-:Y:S01]  /*d960*/  UMOV UR27, UR17 ;  /* 0x00000011001b7c82 */ /* 0x000fe20008000000 */
[----:B------:R-:W-:-:S04]  /*d970*/  LEA R5, P1, R4, R9, 0x2 ;  /* 0x0000000904057211 */ /* 0x000fc800078210ff */
[----:B------:R-:W-:Y:S01]  /*d980*/  R2UR UR28, R5 ;  /* 0x00000000051c72ca */ /* 0x000fe200000e0000 */
[----:B------:R-:W-:Y:S01]  /*d990*/  IMAD.U32 R5, RZ, RZ, UR19 ;  /* 0x00000013ff057e24 */ /* 0x000fe2000f8e00ff */
[----:B------:R-:W-:-:S04]  /*d9a0*/  UIADD3 UR19, UR19, UR6, URZ ;  /* 0x0000000613137290 */ /* 0x000fc8000fffe03f */
[----:B------:R-:W-:-:S04]  /*d9b0*/  LEA.HI.X.SX32 R5, R5, R6, 0x1, P2 ;  /* 0x0000000605057211 */ /* 0x000fc800010f0eff */
[----:B------:R-:W-:Y:S01]  /*d9c0*/  LEA.HI.X R5, R4, R10, R5, 0x2, P1 ;  /* 0x0000000a04057211 */ /* 0x000fe200008f1405 */
[----:B------:R4:W-:Y:S01]  /*d9d0*/  UTMALDG.4D [UR16], [UR8], desc[UR24] ;  /* 0x00001810080075b4 */ /* 0x0009e20008019000 */
[----:B------:R-:W-:Y:S02]  /*d9e0*/  ISETP.NE.AND P1, PT, R16, RZ, PT ;  /* 0x000000ff1000720c */ /* 0x000fe40003f25270 */
[----:B------:R-:W-:-:S13]  /*d9f0*/  R2UR UR29, R5 ;  /* 0x00000000051d72ca */ /* 0x000fda00000e0000 */
[----:B------:R4:W-:Y:S02]  /*da00*/  UBLKCP.S.G [UR26], [UR28], UR7 ;  /* 0x0000001a1c0073ba */ /* 0x0009e40008000207 */
[----:B----4-:R-:W-:Y:S05]  /*da10*/  @P1 BRA `(.L_x_3474) ;  /* 0xfffffff400b01947 */ /* 0x010fea000383ffff */
.L_x_3465:
[----:B------:R-:W4:Y:S02]  /*da20*/  LDL.LU R4, [R1+0x10] ;  /* 0x0000100001047983 */ /* 0x000f240000300800 */
[----:B----4-:R-:W-:Y:S02]  /*da30*/  ISETP.NE.AND P1, PT, R4, RZ, PT ;  /* 0x000000ff0400720c */ /* 0x010fe40003f25270 */
[----:B------:R4:W5:Y:S11]  /*da40*/  LDL R4, [R1+0x8] ;  /* 0x0000080001047983 */ /* 0x0009760000100800 */
[----:B----4-:R-:W-:Y:S05]  /*da50*/  @!P1 BRA `(.L_x_3464) ;  /* 0x00000004002c9947 */ /* 0x010fea0003800000 */
[----:B------:R-:W-:-:S04]  /*da60*/  SHF.L.U32 R13, R8, 0x1f, RZ ;  /* 0x0000001f080d7819 */ /* 0x000fc800000006ff */
[----:B------:R-:W4:Y:S02]  /*da70*/  SYNCS.PHASECHK.TRANS64.TRYWAIT P1, [R0+URZ+0x26840], R13 ;  /* 0x0268400d000075a7 */ /* 0x000f24000802017f */
[----:B----4-:R-:W-:Y:S05]  /*da80*/  @!P1 BRA `(.L_x_3475) ;  /* 0x0000000c00709947 */ /* 0x010fea0003800000 */
.L_x_3496:
[----:B------:R-:W-:Y:S05]  /*da90*/  @P0 BRA `(.L_x_3476) ;  /* 0x00000000001c0947 */ /* 0x000fea0003800000 */
[----:B-----5:R-:W2:Y:S01]  /*daa0*/  S2R R4, SR_TID.X ;  /* 0x0000000000047919 */ /* 0x020ea20000002100 */
[----:B-1----:R-:W-:-:S04]  /*dab0*/  IMAD.MOV.U32 R5, RZ, RZ, 0x3180 ;  /* 0x00003180ff057424 */ /* 0x002fc800078e00ff */
[----:B------:R1:W-:Y:S01]  /*dac0*/  SYNCS.ARRIVE.TRANS64 RZ, [R0+URZ+0x26830], R5 ;  /* 0x0268300500ff79a7 */ /* 0x0003e2000800003f */
[----:B--2---:R-:W-:-:S04]  /*dad0*/  LOP3.LUT R4, R4, 0x1f, RZ, 0xc0, !PT ;  /* 0x0000001f04047812 */ /* 0x004fc800078ec0ff */
[----:B------:R-:W-:-:S13]  /*dae0*/  ISETP.NE.AND P1, PT, R4, RZ, PT ;  /* 0x000000ff0400720c */ /* 0x000fda0003f25270 */
[----:B-1----:R-:W-:Y:S05]  /*daf0*/  @!P1 BRA `(.L_x_3476) ;  /* 0x0000000000049947 */ /* 0x002fea0003800000 */
[----:B------:R-:W-:Y:S01]  /*db00*/  BPT.TRAP 0x1 ;  /* 0x000000040000795c */ /* 0x000fe20000300000 */
.L_x_3476:
[----:B-1---5:R-:W1:Y:S01]  /*db10*/  LDC.64 R4, c[0x0][0x728] ;  /* 0x0001ca00ff047b82 */ /* 0x022e620000000a00 */
        /* <DEDUP_REMOVED lines=26> */
.L_x_3497:
[----:B------:R-:W-:Y:S05]  /*dcc0*/  @P0 BRA `(.L_x_3478) ;  /* 0x00000000001c0947 */ /* 0x000fea0003800000 */
[----:B------:R-:W2:Y:S01]  /*dcd0*/  S2R R4, SR_TID.X ;  /* 0x0000000000047919 */ /* 0x000ea20000002100 */
[----:B------:R-:W-:-:S04]  /*dce0*/  MOV R5, 0x3180 ;  /* 0x0000318000057802 */ /* 0x000fc80000000f00 */
[----:B------:R1:W-:Y:S01]  /*dcf0*/  SYNCS.ARRIVE.TRANS64 RZ, [R0+URZ+0x26818], R5 ;  /* 0x0268180500ff79a7 */ /* 0x0003e2000800003f */
[----:B--2---:R-:W-:-:S04]  /*dd00*/  LOP3.LUT R4, R4, 0x1f, RZ, 0xc0, !PT ;  /* 0x0000001f04047812 */ /* 0x004fc800078ec0ff */
[----:B------:R-:W-:-:S13]  /*dd10*/  ISETP.NE.AND P0, PT, R4, RZ, PT ;  /* 0x000000ff0400720c */ /* 0x000fda0003f05270 */
[----:B-1----:R-:W-:Y:S05]  /*dd20*/  @!P0 BRA `(.L_x_3478) ;  /* 0x0000000000048947 */ /* 0x002fea0003800000 */
[----:B------:R-:W-:Y:S01]  /*dd30*/  BPT.TRAP 0x1 ;  /* 0x000000040000795c */ /* 0x000fe20000300000 */
.L_x_3478:
[----:B------:R-:W-:Y:S01]  /*dd40*/  R2UR UR19, R12 ;  /* 0x000000000c1372ca */ /* 0x000fe200000e0000 */
[----:B------:R-:W-:Y:S01]  /*dd50*/  UMOV UR24, 0x0 ;  /* 0x0000000000187882 */ /* 0x000fe20000000000 */
[----:B------:R-:W-:Y:S01]  /*dd60*/  R2UR UR26, R0 ;  /* 0x00000000001a72ca */ /* 0x000fe200000e0000 */
[----:B------:R-:W-:Y:S01]  /*dd70*/  UMOV UR25, 0x14f00000 ;  /* 0x14f0000000197882 */ /* 0x000fe20000000000 */
[----:B------:R-:W-:Y:S01]  /*dd80*/  R2UR UR8, R2 ;  /* 0x00000000020872ca */ /* 0x000fe200000e0000 */
[----:B------:R-:W-:Y:S01]  /*dd90*/  UMOV UR18, URZ ;  /* 0x0000003f00127c82 */ /* 0x000fe20008000000 */
[----:B------:R-:W-:-:S07]  /*dda0*/  R2UR UR9, R3 ;  /* 0x00000000030972ca */ /* 0x000fce00000e0000 */
[----:B------:R-:W-:Y:S02]  /*ddb0*/  UIADD3 UR19, UR19, 0x60, URZ ;  /* 0x0000006013137890 */ /* 0x000fe4000fffe03f */
[----:B------:R-:W-:Y:S02]  /*ddc0*/  UIADD3 UR16, UR26, 0x11000, URZ ;  /* 0x000110001a107890 */ /* 0x000fe4000fffe03f */
[----:B------:R-:W-:Y:S02]  /*ddd0*/  UIADD3 UR7, UP0, UR19, UR22, URZ ;  /* 0x0000001613077290 */ /* 0x000fe4000ff1e03f */
[----:B------:R-:W-:Y:S01]  /*dde0*/  IMAD.U32 R5, RZ, RZ, UR19 ;  /* 0x00000013ff057e24 */ /* 0x000fe2000f8e00ff */
        /* <DEDUP_REMOVED lines=9> */
[----:B------:R-:W-:Y:S01]  /*de80*/  MOV R2, 0x1 ;  /* 0x0000000100027802 */ /* 0x000fe20000000f00 */
[----:B------:R2:W-:Y:S01]  /*de90*/  UTMALDG.4D [UR16], [UR8], desc[UR24] ;  /* 0x00001810080075b4 */ /* 0x0005e20008019000 */
[----:B------:R-:W-:Y:S02]  /*dea0*/  LEA.HI.X R10, R4, R10, R5, 0x2, P0 ;  /* 0x0000000a040a7211 */ /* 0x000fe400000f1405 */
[----:B------:R-:W-:Y:S02]  /*deb0*/  R2UR UR28, R9 ;  /* 0x00000000091c72ca */ /* 0x000fe400000e0000 */
[----:B------:R-:W-:Y:S01]  /*dec0*/  R2UR UR29, R10 ;  /* 0x000000000a1d72ca */ /* 0x000fe200000e0000 */
[----:B------:R2:W5:Y:S04]  /*ded0*/  LDL.LU R4, [R1+0x8] ;  /* 0x0000080001047983 */ /* 0x0005680000300800 */
[----:B------:R2:W-:Y:S08]  /*dee0*/  STL [R1], R2 ;  /* 0x0000000201007387 */ /* 0x0005f00000100800 */
[----:B------:R2:W-:Y:S01]  /*def0*/  UBLKCP.S.G [UR26], [UR28], UR7 ;  /* 0x0000001a1c0073ba */ /* 0x0005e20008000207 */
[----:B------:R-:W-:Y:S01]  /*df00*/  NOP ;  /* 0x0000000000007918 */ /* 0x000fe20000000000 */
.L_x_3464:
[----:B--2---:R-:W2:Y:S01]  /*df10*/  LDL R2, [R1] ;  /* 0x0000000001027983 */ /* 0x004ea20000100800 */
[----:B------:R-:W1:Y:S02]  /*df20*/  S2R R3, SR_TID.X ;  /* 0x0000000000037919 */ /* 0x000e640000002100 */
[----:B-1----:R-:W-:-:S04]  /*df30*/  LOP3.LUT R5, R3, 0x7f, RZ, 0xc0, !PT ;  /* 0x0000007f03057812 */ /* 0x002fc800078ec0ff */
[----:B------:R-:W-:Y:S01]  /*df40*/  ISETP.NE.AND P1, PT, R5, RZ, PT ;  /* 0x000000ff0500720c */ /* 0x000fe20003f25270 */
[----:B--2---:R-:W-:Y:S01]  /*df50*/  IMAD R3, R2, 0x8, R0 ;  /* 0x0000000802037824 */ /* 0x004fe200078e0200 */
[----:B------:R-:W-:-:S04]  /*df60*/  SHF.L.U32 R2, R8, 0x1f, RZ ;  /* 0x0000001f08027819 */ /* 0x000fc800000006ff */
[----:B------:R-:W1:Y:S02]  /*df70*/  SYNCS.PHASECHK.TRANS64.TRYWAIT P0, [R3+URZ+0x26840], R2 ;  /* 0x02684002030075a7 */ /* 0x000e64000800017f */
[----:B-1----:R-:W-:Y:S05]  /*df80*/  @!P0 BRA `(.L_x_3479) ;  /* 0x0000000800588947 */ /* 0x002fea0003800000 */
.L_x_3498:
[----:B------:R-:W-:Y:S05]  /*df90*/  @P1 BRA `(.L_x_3480) ;  /* 0x0000000000181947 */ /* 0x000fea0003800000 */
[----:B------:R-:W2:Y:S01]  /*dfa0*/  S2R R5, SR_TID.X ;  /* 0x0000000000057919 */ /* 0x000ea20000002100 */
[----:B-1----:R-:W-:-:S04]  /*dfb0*/  IMAD.MOV.U32 R2, RZ, RZ, 0x3180 ;  /* 0x00003180ff027424 */ /* 0x002fc800078e00ff */
[----:B------:R1:W-:Y:S01]  /*dfc0*/  SYNCS.ARRIVE.TRANS64 RZ, [R3+URZ+0x26830], R2 ;  /* 0x0268300203ff79a7 */ /* 0x0003e2000800003f */
[----:B--2---:R-:W-:-:S13]  /*dfd0*/  LOP3.LUT P0, RZ, R5, 0x1f, RZ, 0xc0, !PT ;  /* 0x0000001f05ff7812 */ /* 0x004fda000780c0ff */
[----:B-1----:R-:W-:Y:S05]  /*dfe0*/  @!P0 BRA `(.L_x_3480) ;  /* 0x0000000000048947 */ /* 0x002fea0003800000 */
[----:B------:R-:W-:Y:S01]  /*dff0*/  BPT.TRAP 0x1 ;  /* 0x000000040000795c */ /* 0x000fe20000300000 */
.L_x_3480:
[----:B------:R-:W1:Y:S01]  /*e000*/  LDL.LU R5, [R1] ;  /* 0x0000000001057983 */ /* 0x000e620000300800 */
[----:B-----5:R-:W-:Y:S01]  /*e010*/  R2UR UR19, R4 ;  /* 0x00000000041372ca */ /* 0x020fe200000e0000 */
[----:B------:R-:W-:Y:S01]  /*e020*/  ULDC.64 UR26, c[0x0][0x728] ;  /* 0x0001ca00001a7ab9 */ /* 0x000fe20000000a00 */
[----:B------:R-:W-:Y:S01]  /*e030*/  R2UR UR9, R7 ;  /* 0x00000000070972ca */ /* 0x000fe200000e0000 */
[----:B------:R-:W-:Y:S01]  /*e040*/  UMOV UR18, URZ ;  /* 0x0000003f00127c82 */ /* 0x000fe20008000000 */
[----:B------:R-:W-:Y:S02]  /*e050*/  IADD3 R11, P0, R11, 0x1f0, RZ ;  /* 0x000001f00b0b7810 */ /* 0x000fe40007f1e0ff */
[----:B------:R-:W-:Y:S02]  /*e060*/  R2UR UR17, R3 ;  /* 0x00000000031172ca */ /* 0x000fe400000e0000 */
[----:B------:R-:W-:Y:S01]  /*e070*/  R2UR UR24, R11 ;  /* 0x000000000b1872ca */ /* 0x000fe200000e0000 */
[----:B------:R-:W-:-:S04]  /*e080*/  IMAD.X R14, RZ, RZ, R14, P0 ;  /* 0x000000ffff0e7224 */ /* 0x000fc800000e060e */
        /* <DEDUP_REMOVED lines=11> */
[C---:B-1----:R-:W-:Y:S01]  /*e140*/  IMAD R2, R5.reuse, 0x3000, R0 ;  /* 0x0000300005027824 */ /* 0x042fe200078e0200 */
[----:B---34-:R-:W-:-:S04]  /*e150*/  LEA R0, R5, R0, 0x9 ;  /* 0x0000000005007211 */ /* 0x018fc800078e48ff */
[----:B------:R-:W-:Y:S01]  /*e160*/  R2UR UR16, R2 ;  /* 0x00000000021072ca */ /* 0x000fe200000e0000 */
[----:B------:R-:W-:Y:S01]  /*e170*/  VIADD R2, R5, 0x1 ;  /* 0x0000000105027836 */ /* 0x000fe20000000000 */
[----:B------:R-:W-:-:S04]  /*e180*/  R2UR UR7, R0 ;  /* 0x00000000000772ca */ /* 0x000fc800000e0000 */
[----:B------:R-:W-:-:S04]  /*e190*/  ISETP.NE.AND P0, PT, R2, 0x2, PT ;  /* 0x000000020200780c */ /* 0x000fc80003f05270 */
[----:B------:R-:W-:Y:S02]  /*e1a0*/  SEL R3, RZ, 0x1, P0 ;  /* 0x00000001ff037807 */ /* 0x000fe40000000000 */
[----:B------:R-:W-:Y:S01]  /*e1b0*/  SEL R2, R2, RZ, P0 ;  /* 0x000000ff02027207 */ /* 0x000fe20000000000 */
[----:B------:R-:W-:Y:S01]  /*e1c0*/  UIADD3 UR16, UR16, 0x14000, URZ ;  /* 0x0001400010107890 */ /* 0x000fe2000fffe03f */
[----:B------:R-:W-:Y:S01]  /*e1d0*/  LOP3.LUT R10, R8, R3, RZ, 0x3c, !PT ;  /* 0x00000003080a7212 */ /* 0x000fe200078e3cff */
[----:B------:R-:W-:-:S03]  /*e1e0*/  UIADD3 UR28, UR7, 0x1a380, URZ ;  /* 0x0001a380071c7890 */ /* 0x000fc6000fffe03f */
[----:B------:R-:W-:-:S04]  /*e1f0*/  UMOV UR7, 0x18 ;  /* 0x0000001800077882 */ /* 0x000fc80000000000 */
[----:B------:R1:W-:Y:S02]  /*e200*/  UTMALDG.4D [UR16], [UR24], desc[UR26] ;  /* 0x00001a10180075b4 */ /* 0x0003e40008019000 */
[----:B------:R1:W-:Y:S02]  /*e210*/  UBLKCP.S.G [UR28], [UR8], UR7 ;  /* 0x0000001c080073ba */ /* 0x0003e40008000207 */
[----:B-1----:R-:W-:Y:S01]  /*e220*/  NOP ;  /* 0x0000000000007918 */ /* 0x002fe20000000000 */
.L_x_3461:
[----:B------:R-:W-:Y:S05]  /*e230*/  BSYNC B0 ;  /* 0x0000000000007941 */ /* 0x000fea0003800000 */
.L_x_3457:
[----:B------:R-:W-:-:S03]  /*e240*/  UMOV UR7, 0xffffffff ;  /* 0xffffffff00077882 */ /* 0x000fc60000000000 */
[----:B------:R-:W-:Y:S05]  /*e250*/  BRA.DIV UR7, `(.L_x_3481) ;  /* 0x0000000607b87947 */ /* 0x000fea000b800000 */
[----:B------:R-:W-:-:S13]  /*e260*/  ELECT P6, URZ, PT ;  /* 0x00000000003f782f */ /* 0x000fda00038c0000 */
.L_x_3501:
[----:B------:R-:W-:Y:S05]  /*e270*/  @!P6 BRA `(.L_x_3381) ;  /* 0x000000000084e947 */ /* 0x000fea0003800000 */
[----:B------:R-:W2:Y:S02]  /*e280*/  LDL.LU R0, [R1+0xc] ;  /* 0x00000c0001007983 */ /* 0x000ea40000300800 */
[----:B--2---:R-:W-:-:S04]  /*e290*/  LOP3.LUT R0, R0, 0x2, RZ, 0xfc, !PT ;  /* 0x0000000200007812 */ /* 0x004fc800078efcff */
[----:B------:R-:W-:-:S13]  /*e2a0*/  ISETP.NE.AND P2, PT, R0, 0x3, PT ;  /* 0x000000030000780c */ /* 0x000fda0003f45270 */
[----:B------:R-:W-:Y:S05]  /*e2b0*/  @!P2 BRA `(.L_x_3482) ;  /* 0x000000000004a947 */ /* 0x000fea0003800000 */
[----:B------:R-:W-:Y:S01]  /*e2c0*/  BPT.TRAP 0x1 ;  /* 0x000000040000795c */ /* 0x000fe20000300000 */
.L_x_3482:
        /* <DEDUP_REMOVED lines=15> */
.L_x_3502:
[----:B------:R-:W2:Y:S02]  /*e3c0*/  SYNCS.PHASECHK.TRANS64.TRYWAIT P0, [R3+URZ], R0 ;  /* 0x00000000030075a7 */ /* 0x000ea4000800017f */
[----:B--2---:R-:W-:Y:S05]  /*e3d0*/  @!P0 BRA `(.L_x_3484) ;  /* 0x00000004008c8947 */ /* 0x004fea0003800000 */
.L_x_3503:
[----:B------:R-:W-:Y:S05]  /*e3e0*/  @!P2 BRA `(.L_x_3485) ;  /* 0x000000000004a947 */ /* 0x000fea0003800000 */
[----:B------:R-:W-:Y:S01]  /*e3f0*/  BPT.TRAP 0x1 ;  /* 0x000000040000795c */ /* 0x000fe20000300000 */
.L_x_3485:
[----:B--2---:R-:W-:-:S04]  /*e400*/  VIADD R3, R8, 0x26840 ;  /* 0x0002684008037836 */ /* 0x004fc80000000000 */
[----:B------:R-:W-:-:S04]  /*e410*/  IMAD R5, R2, 0x8, R3 ;  /* 0x0000000802057824 */ /* 0x000fc800078e0203 */
[----:B------:R-:W2:Y:S02]  /*e420*/  SYNCS.PHASECHK.TRANS64.TRYWAIT P0, [R5+URZ], R4 ;  /* 0x00000004050075a7 */ /* 0x000ea4000800017f */
[----:B--2---:R-:W-:Y:S05]  /*e430*/  @!P0 BRA `(.L_x_3486) ;  /* 0x0000000400888947 */ /* 0x004fea0003800000 */
.L_x_3504:
[----:B------:R-:W-:-:S07]  /*e440*/  LEA R3, R6, R3, 0x3 ;  /* 0x0000000306037211 */ /* 0x000fce00078e18ff */
.L_x_3487:
[----:B---3--:R3:W4:Y:S02]  /*e450*/  SYNCS.PHASECHK.TRANS64.TRYWAIT P0, [R3+URZ], R0 ;  /* 0x00000000030075a7 */ /* 0x008724000800017f */
[----:B----4-:R-:W-:Y:S05]  /*e460*/  @!P0 NANOSLEEP.SYNCS 0x989680 ;  /* 0x009896800000895d */ /* 0x010fea0003900000 */
[----:B------:R-:W4:Y:S02]  /*e470*/  @!P0 SYNCS.PHASECHK.TRANS64 P0, [R3+URZ], R0 ;  /* 0x00000000030085a7 */ /* 0x000f24000800007f */
[----:B----4-:R-:W-:Y:S05]  /*e480*/  @!P0 BRA `(.L_x_3487) ;  /* 0xfffffffc00f08947 */ /* 0x010fea000383ffff */
.L_x_3381:
[----:B------:R-:W-:Y:S05]  /*e490*/  BSYNC B6 ;  /* 0x0000000000067941 */ /* 0x000fea0003800000 */
.L_x_3373:
[----:B------:R-:W-:Y:S05]  /*e4a0*/  EXIT ;  /* 0x000000000000794d */ /* 0x000fea0003800000 */
.L_x_3391:
[----:B------:R-:W-:Y:S01]  /*e4b0*/  IMAD.MOV.U32 R12, RZ, RZ, RZ ;  /* 0x000000ffff0c7224 */ /* 0x000fe200078e00ff */
[----:B------:R-:W-:Y:S01]  /*e4c0*/  MOV R15, 0xffffffff ;  /* 0xffffffff000f7802 */ /* 0x000fe20000000f00 */
[----:B------:R-:W-:-:S07]  /*e4d0*/  IMAD.MOV.U32 R11, RZ, RZ, 0x1f ;  /* 0x0000001fff0b7424 */ /* 0x000fce00078e00ff */
[----:B--2---:R-:W-:Y:S05]  /*e4e0*/  WARPSYNC.COLLECTIVE R15, `(.L_x_3488) ;  /* 0x000000000f087348 */ /* 0x004fea0003c00000 */
[----:B------:R1:W3:Y:S02]  /*e4f0*/  SHFL.IDX P6, R14, R13, R12, R11 ;  /* 0x0000000c0d0e7389 */ /* 0x0002e400000c000b */
[----:B-123--:R-:W-:Y:S01]  /*e500*/  ENDCOLLECTIVE ;  /* 0x000000000000791b */ /* 0x00efe20003800000 */
.L_x_3488:
[----:B------:R-:W-:Y:S05]  /*e510*/  BRA `(.L_x_3489) ;  /* 0xffffff3000047947 */ /* 0x000fea000383ffff */
.L_x_3393:
[----:B----4-:R4:W1:Y:S02]  /*e520*/  SYNCS.PHASECHK.TRANS64.TRYWAIT P0, [R17+URZ+0x26800], R2 ;  /* 0x02680002110075a7 */ /* 0x010864000800017f */
[----:B-1----:R-:W-:Y:S05]  /*e530*/  @!P0 NANOSLEEP.SYNCS 0x989680 ;  /* 0x009896800000895d */ /* 0x002fea0003900000 */
[----:B------:R-:W1:Y:S02]  /*e540*/  @!P0 SYNCS.PHASECHK.TRANS64 P0, [R17+URZ+0x26800], R2 ;  /* 0x02680002110085a7 */ /* 0x000e64000800007f */
[----:B-1----:R-:W-:Y:S05]  /*e550*/  @!P0 BRA `(.L_x_3393) ;  /* 0xfffffffc00f08947 */ /* 0x002fea000383ffff */
[----:B------:R-:W-:Y:S05]  /*e560*/  BRA `(.L_x_3392) ;  /* 0xffffff30000c7947 */ /* 0x000fea000383ffff */
.L_x_3398:
[----:B--2---:R2:W3:Y:S02]  /*e570*/  SYNCS.PHASECHK.TRANS64.TRYWAIT P1, [R6+URZ+0x26810], R19 ;  /* 0x02681013060075a7 */ /* 0x0044e4000802017f */
[----:B---3--:R-:W-:Y:S05]  /*e580*/  @!P1 NANOSLEEP.SYNCS 0x989680 ;  /* 0x009896800000995d */ /* 0x008fea0003900000 */
[----:B------:R-:W3:Y:S02]  /*e590*/  @!P1 SYNCS.PHASECHK.TRANS64 P1, [R6+URZ+0x26810], R19 ;  /* 0x02681013060095a7 */ /* 0x000ee4000802007f */
[----:B---3--:R-:W-:Y:S05]  /*e5a0*/  @!P1 BRA `(.L_x_3398) ;  /* 0xfffffffc00f09947 */ /* 0x008fea000383ffff */
[----:B------:R-:W-:Y:S05]  /*e5b0*/  BRA `(.L_x_3397) ;  /* 0xffffff3800cc7947 */ /* 0x000fea000383ffff */
.L_x_3402:
[----:B------:R1:W1:Y:S02]  /*e5c0*/  SYNCS.PHASECHK.TRANS64.TRYWAIT P1, [R6+URZ+0x26830], R19 ;  /* 0x02683013060075a7 */ /* 0x000264000802017f */
[----:B-1----:R-:W-:Y:S05]  /*e5d0*/  @!P1 NANOSLEEP.SYNCS 0x989680 ;  /* 0x009896800000995d */ /* 0x002fea0003900000 */
[----:B------:R-:W1:Y:S02]  /*e5e0*/  @!P1 SYNCS.PHASECHK.TRANS64 P1, [R6+URZ+0x26830], R19 ;  /* 0x02683013060095a7 */ /* 0x000e64000802007f */
[----:B-1----:R-:W-:Y:S05]  /*e5f0*/  @!P1 BRA `(.L_x_3402) ;  /* 0xfffffffc00f09947 */ /* 0x002fea000383ffff */
[----:B------:R-:W-:Y:S05]  /*e600*/  BRA `(.L_x_3401) ;  /* 0xffffff3c00c87947 */ /* 0x000fea000383ffff */
.L_x_3410:
[----:B--2---:R2:W3:Y:S02]  /*e610*/  SYNCS.PHASECHK.TRANS64.TRYWAIT P1, [R6+URZ+0x26810], R15 ;  /* 0x0268100f060075a7 */ /* 0x0044e4000802017f */
[----:B---3--:R-:W-:Y:S05]  /*e620*/  @!P1 NANOSLEEP.SYNCS 0x989680 ;  /* 0x009896800000995d */ /* 0x008fea0003900000 */
[----:B------:R-:W3:Y:S02]  /*e630*/  @!P1 SYNCS.PHASECHK.TRANS64 P1, [R6+URZ+0x26810], R15 ;  /* 0x0268100f060095a7 */ /* 0x000ee4000802007f */
[----:B---3--:R-:W-:Y:S05]  /*e640*/  @!P1 BRA `(.L_x_3410) ;  /* 0xfffffffc00f09947 */ /* 0x008fea000383ffff */
[----:B------:R-:W-:Y:S05]  /*e650*/  BRA `(.L_x_3409) ;  /* 0xffffff7c00d07947 */ /* 0x000fea000383ffff */
.L_x_3414:
[----:B------:R1:W1:Y:S02]  /*e660*/  SYNCS.PHASECHK.TRANS64.TRYWAIT P1, [R6+URZ+0x26830], R15 ;  /* 0x0268300f060075a7 */ /* 0x000264000802017f */
[----:B-1----:R-:W-:Y:S05]  /*e670*/  @!P1 NANOSLEEP.SYNCS 0x989680 ;  /* 0x009896800000995d */ /* 0x002fea0003900000 */
[----:B------:R-:W1:Y:S02]  /*e680*/  @!P1 SYNCS.PHASECHK.TRANS64 P1, [R6+URZ+0x26830], R15 ;  /* 0x0268300f060095a7 */ /* 0x000e64000802007f */
[----:B-1----:R-:W-:Y:S05]  /*e690*/  @!P1 BRA `(.L_x_3414) ;  /* 0xfffffffc00f09947 */ /* 0x002fea000383ffff */
[----:B------:R-:W-:Y:S05]  /*e6a0*/  BRA `(.L_x_3413) ;  /* 0xffffff8000c07947 */ /* 0x000fea000383ffff */
.L_x_3462:
[----:B-1----:R1:W2:Y:S02]  /*e6b0*/  SYNCS.PHASECHK.TRANS64.TRYWAIT P0, [R0+URZ+0x26820], R3 ;  /* 0x02682003000075a7 */ /* 0x0022a4000800017f */
[----:B--2---:R-:W-:Y:S05]  /*e6c0*/  @!P0 NANOSLEEP.SYNCS 0x989680 ;  /* 0x009896800000895d */ /* 0x004fea0003900000 */
[----:B------:R-:W2:Y:S02]  /*e6d0*/  @!P0 SYNCS.PHASECHK.TRANS64 P0, [R0+URZ+0x26820], R3 ;  /* 0x02682003000085a7 */ /* 0x000ea4000800007f */
[----:B--2---:R-:W-:Y:S05]  /*e6e0*/  @!P0 BRA `(.L_x_3462) ;  /* 0xfffffffc00f08947 */ /* 0x004fea000383ffff */
[----:B------:R-:W-:Y:S05]  /*e6f0*/  BRA `(.L_x_3490) ;  /* 0xffffffe4001c7947 */ /* 0x000fea000383ffff */
.L_x_3466:
[----:B--2---:R2:W3:Y:S02]  /*e700*/  SYNCS.PHASECHK.TRANS64.TRYWAIT P1, [R0+URZ+0x26840], R17 ;  /* 0x02684011000075a7 */ /* 0x0044e4000802017f */
[----:B---3--:R-:W-:Y:S05]  /*e710*/  @!P1 NANOSLEEP.SYNCS 0x989680 ;  /* 0x009896800000995d */ /* 0x008fea0003900000 */
[----:B------:R-:W3:Y:S02]  /*e720*/  @!P1 SYNCS.PHASECHK.TRANS64 P1, [R0+URZ+0x26840], R17 ;  /* 0x02684011000095a7 */ /* 0x000ee4000802007f */
[----:B---3--:R-:W-:Y:S05]  /*e730*/  @!P1 BRA `(.L_x_3466) ;  /* 0xfffffffc00f09947 */ /* 0x008fea000383ffff */
[----:B------:R-:W-:Y:S05]  /*e740*/  BRA `(.L_x_3491) ;  /* 0xffffffe800707947 */ /* 0x000fea000383ffff */
.L_x_3468:
[----:B-1----:R1:W3:Y:S02]  /*e750*/  SYNCS.PHASECHK.TRANS64.TRYWAIT P1, [R0+URZ+0x26828], R17 ;  /* 0x02682811000075a7 */ /* 0x0022e4000802017f */
[----:B---3--:R-:W-:Y:S05]  /*e760*/  @!P1 NANOSLEEP.SYNCS 0x989680 ;  /* 0x009896800000995d */ /* 0x008fea0003900000 */
[----:B------:R-:W3:Y:S02]  /*e770*/  @!P1 SYNCS.PHASECHK.TRANS64 P1, [R0+URZ+0x26828], R17 ;  /* 0x02682811000095a7 */ /* 0x000ee4000802007f */
[----:B---3--:R-:W-:Y:S05]  /*e780*/  @!P1 BRA `(.L_x_3468) ;  /* 0xfffffffc00f09947 */ /* 0x008fea000383ffff */
[----:B------:R-:W-:Y:S05]  /*e790*/  BRA `(.L_x_3492) ;  /* 0xffffffe800f47947 */ /* 0x000fea000383ffff */
.L_x_3470:
[----:B---3--:R3:W4:Y:S02]  /*e7a0*/  SYNCS.PHASECHK.TRANS64.TRYWAIT P1, [R0+URZ+0x26848], R17 ;  /* 0x02684811000075a7 */ /* 0x008724000802017f */
[----:B----4-:R-:W-:Y:S05]  /*e7b0*/  @!P1 NANOSLEEP.SYNCS 0x989680 ;  /* 0x009896800000995d */ /* 0x010fea0003900000 */
[----:B------:R-:W4:Y:S02]  /*e7c0*/  @!P1 SYNCS.PHASECHK.TRANS64 P1, [R0+URZ+0x26848], R17 ;  /* 0x02684811000095a7 */ /* 0x000f24000802007f */
[----:B----4-:R-:W-:Y:S05]  /*e7d0*/  @!P1 BRA `(.L_x_3470) ;  /* 0xfffffffc00f09947 */ /* 0x010fea000383ffff */
[----:B------:R-:W-:Y:S05]  /*e7e0*/  BRA `(.L_x_3493) ;  /* 0xffffffec00787947 */ /* 0x000fea000383ffff */
.L_x_3472:
[----:B------:R-:W-:-:S07]  /*e7f0*/  SHF.L.U32 R4, R8, 0x1f, RZ ;  /* 0x0000001f08047819 */ /* 0x000fce00000006ff */
.L_x_3494:
[----:B----4-:R4:W1:Y:S02]  /*e800*/  SYNCS.PHASECHK.TRANS64.TRYWAIT P1, [R0+URZ+0x26820], R4 ;  /* 0x02682004000075a7 */ /* 0x010864000802017f */
[----:B-1----:R-:W-:Y:S05]  /*e810*/  @!P1 NANOSLEEP.SYNCS 0x989680 ;  /* 0x009896800000995d */ /* 0x002fea0003900000 */
[----:B------:R-:W1:Y:S02]  /*e820*/  @!P1 SYNCS.PHASECHK.TRANS64 P1, [R0+URZ+0x26820], R4 ;  /* 0x02682004000095a7 */ /* 0x000e64000802007f */
[----:B-1----:R-:W-:Y:S05]  /*e830*/  @!P1 BRA `(.L_x_3494) ;  /* 0xfffffffc00f09947 */ /* 0x002fea000383ffff */
[----:B------:R-:W-:Y:S05]  /*e840*/  BRA `(.L_x_3495) ;  /* 0xffffffec00e07947 */ /* 0x000fea000383ffff */
.L_x_3475:
[----:B----4-:R4:W1:Y:S02]  /*e850*/  SYNCS.PHASECHK.TRANS64.TRYWAIT P1, [R0+URZ+0x26840], R13 ;  /* 0x0268400d000075a7 */ /* 0x010864000802017f */
[----:B-1----:R-:W-:Y:S05]  /*e860*/  @!P1 NANOSLEEP.SYNCS 0x989680 ;  /* 0x009896800000995d */ /* 0x002fea0003900000 */
[----:B------:R-:W1:Y:S02]  /*e870*/  @!P1 SYNCS.PHASECHK.TRANS64 P1, [R0+URZ+0x26840], R13 ;  /* 0x0268400d000095a7 */ /* 0x000e64000802007f */
[----:B-1----:R-:W-:Y:S05]  /*e880*/  @!P1 BRA `(.L_x_3475) ;  /* 0xfffffffc00f09947 */ /* 0x002fea000383ffff */
[----:B------:R-:W-:Y:S05]  /*e890*/  BRA `(.L_x_3496) ;  /* 0xfffffff0007c7947 */ /* 0x000fea000383ffff */
.L_x_3477:
[----:B-1----:R1:W2:Y:S02]  /*e8a0*/  SYNCS.PHASECHK.TRANS64.TRYWAIT P1, [R0+URZ+0x26828], R13 ;  /* 0x0268280d000075a7 */ /* 0x0022a4000802017f */
[----:B--2---:R-:W-:Y:S05]  /*e8b0*/  @!P1 NANOSLEEP.SYNCS 0x989680 ;  /* 0x009896800000995d */ /* 0x004fea0003900000 */
[----:B------:R-:W2:Y:S02]  /*e8c0*/  @!P1 SYNCS.PHASECHK.TRANS64 P1, [R0+URZ+0x26828], R13 ;  /* 0x0268280d000095a7 */ /* 0x000ea4000802007f */
[----:B--2---:R-:W-:Y:S05]  /*e8d0*/  @!P1 BRA `(.L_x_3477) ;  /* 0xfffffffc00f09947 */ /* 0x004fea000383ffff */
[----:B------:R-:W-:Y:S05]  /*e8e0*/  BRA `(.L_x_3497) ;  /* 0xfffffff000f47947 */ /* 0x000fea000383ffff */
.L_x_3479:
[----:B-1----:R1:W2:Y:S02]  /*e8f0*/  SYNCS.PHASECHK.TRANS64.TRYWAIT P0, [R3+URZ+0x26840], R2 ;  /* 0x02684002030075a7 */ /* 0x0022a4000800017f */
[----:B--2---:R-:W-:Y:S05]  /*e900*/  @!P0 NANOSLEEP.SYNCS 0x989680 ;  /* 0x009896800000895d */ /* 0x004fea0003900000 */
[----:B------:R-:W2:Y:S02]  /*e910*/  @!P0 SYNCS.PHASECHK.TRANS64 P0, [R3+URZ+0x26840], R2 ;  /* 0x02684002030085a7 */ /* 0x000ea4000800007f */
[----:B--2---:R-:W-:Y:S05]  /*e920*/  @!P0 BRA `(.L_x_3479) ;  /* 0xfffffffc00f08947 */ /* 0x004fea000383ffff */
[----:B------:R-:W-:Y:S05]  /*e930*/  BRA `(.L_x_3498) ;  /* 0xfffffff400947947 */ /* 0x000fea000383ffff */
.L_x_3481:
[----:B------:R-:W-:Y:S01]  /*e940*/  BSSY B0, `(.L_x_3499) ;  /* 0x0000006000007945 */ /* 0x000fe20003800000 */
[----:B------:R-:W-:-:S07]  /*e950*/  IMAD.MOV.U32 R15, RZ, RZ, -0x1 ;  /* 0xffffffffff0f7424 */ /* 0x000fce00078e00ff */
[----:B------:R-:W-:Y:S05]  /*e960*/  WARPSYNC.COLLECTIVE R15, `(.L_x_3500) ;  /* 0x000000000f0c7348 */ /* 0x000fea0003c00000 */
[----:B------:R-:W-:Y:S02]  /*e970*/  ELECT P6, UR62, PT ;  /* 0x00000000003e782f */ /* 0x000fe400038c0000 */
[----:B------:R-:W-:Y:S01]  /*e980*/  MOV R14, UR62 ;  /* 0x0000003e000e7c02 */ /* 0x000fe20008000f00 */
[----:B------:R-:W-:Y:S10]  /*e990*/  ENDCOLLECTIVE ;  /* 0x000000000000791b */ /* 0x000ff40003800000 */
.L_x_3500:
[----:B------:R-:W-:Y:S05]  /*e9a0*/  BSYNC B0 ;  /* 0x0000000000007941 */ /* 0x000fea0003800000 */
.L_x_3499:
[----:B------:R-:W-:Y:S05]  /*e9b0*/  BRA `(.L_x_3501) ;  /* 0xfffffff8002c7947 */ /* 0x000fea000383ffff */
.L_x_3483:
[----:B-1----:R1:W2:Y:S02]  /*e9c0*/  SYNCS.PHASECHK.TRANS64.TRYWAIT P0, [R7+URZ], R4 ;  /* 0x00000004070075a7 */ /* 0x0022a4000800017f */
[----:B--2---:R-:W-:Y:S05]  /*e9d0*/  @!P0 NANOSLEEP.SYNCS 0x989680 ;  /* 0x009896800000895d */ /* 0x004fea0003900000 */
[----:B------:R-:W2:Y:S02]  /*e9e0*/  @!P0 SYNCS.PHASECHK.TRANS64 P0, [R7+URZ], R4 ;  /* 0x00000004070085a7 */ /* 0x000ea4000800007f */
[----:B--2---:R-:W-:Y:S05]  /*e9f0*/  @!P0 BRA `(.L_x_3483) ;  /* 0xfffffffc00f08947 */ /* 0x004fea000383ffff */
[----:B------:R-:W-:Y:S05]  /*ea00*/  BRA `(.L_x_3502) ;  /* 0xfffffff8006c7947 */ /* 0x000fea000383ffff */
.L_x_3484:
[----:B--2---:R2:W3:Y:S02]  /*ea10*/  SYNCS.PHASECHK.TRANS64.TRYWAIT P0, [R3+URZ], R0 ;  /* 0x00000000030075a7 */ /* 0x0044e4000800017f */
[----:B---3--:R-:W-:Y:S05]  /*ea20*/  @!P0 NANOSLEEP.SYNCS 0x989680 ;  /* 0x009896800000895d */ /* 0x008fea0003900000 */
[----:B------:R-:W3:Y:S02]  /*ea30*/  @!P0 SYNCS.PHASECHK.TRANS64 P0, [R3+URZ], R0 ;  /* 0x00000000030085a7 */ /* 0x000ee4000800007f */
[----:B---3--:R-:W-:Y:S05]  /*ea40*/  @!P0 BRA `(.L_x_3484) ;  /* 0xfffffffc00f08947 */ /* 0x008fea000383ffff */
[----:B------:R-:W-:Y:S05]  /*ea50*/  BRA `(.L_x_3503) ;  /* 0xfffffff800607947 */ /* 0x000fea000383ffff */
.L_x_3486:
[----:B--2---:R2:W3:Y:S02]  /*ea60*/  SYNCS.PHASECHK.TRANS64.TRYWAIT P0, [R5+URZ], R4 ;  /* 0x00000004050075a7 */ /* 0x0044e4000800017f */
[----:B---3--:R-:W-:Y:S05]  /*ea70*/  @!P0 NANOSLEEP.SYNCS 0x989680 ;  /* 0x009896800000895d */ /* 0x008fea0003900000 */
[----:B------:R-:W3:Y:S02]  /*ea80*/  @!P0 SYNCS.PHASECHK.TRANS64 P0, [R5+URZ], R4 ;  /* 0x00000004050085a7 */ /* 0x000ee4000800007f */
[----:B---3--:R-:W-:Y:S05]  /*ea90*/  @!P0 BRA `(.L_x_3486) ;  /* 0xfffffffc00f08947 */ /* 0x008fea000383ffff */
[----:B------:R-:W-:Y:S05]  /*eaa0*/  BRA `(.L_x_3504) ;  /* 0xfffffff800647947 */ /* 0x000fea000383ffff */
.L_x_3505:
        /* <DEDUP_REMOVED lines=13> */
.L_x_3744:


//--------------------- .text._ZN7cutlass13device_kernelIN5flash32FlashAttnBwdPostprocessConvertdQIN4cute5tupleIJNS3_1CILi128EEENS5_ILi64EEEEEENS_6half_tEfNS_4arch4Sm90ELi256ENS3_8TiledMMAINS3_8MMA_AtomIJNS3_4SM904GMMA25MMA_64x64x16_F32F16F16_RSILNSF_5MajorE0ELSH_1ELNSF_7ScaleInE1ELSI_1EEEEEENS3_6LayoutINS4_IJNS5_ILi2EEENS5_ILi1EEESN_EEENS4_IJSN_NS5_ILi0EEESP_EEEEENS4_IJNS3_10UnderscoreESS_SS_EEEEELb0EEEEEvNT_6ParamsE --------------------------
	.section	.text._ZN7cutlass13device_kernelIN5flash32FlashAttnBwdPostprocessConvertdQIN4cute5tupleIJNS3_1CILi128EEENS5_ILi64EEEEEENS_6half_tEfNS_4arch4Sm90ELi256ENS3_8TiledMMAINS3_8MMA_AtomIJNS3_4SM904GMMA25MMA_64x64x16_F32F16F16_RSILNSF_5MajorE0ELSH_1ELNSF_7ScaleInE1ELSI_1EEEEEENS3_6LayoutINS4_IJNS5_ILi2EEENS5_ILi1EEESN_EEENS4_IJSN_NS5_ILi0EEESP_EEEEENS4_IJNS3_10UnderscoreESS_SS_EEEEELb0EEEEEvNT_6ParamsE,"ax",@progbits
	.align	128
.text._ZN7cutlass13device_kernelIN5flash32FlashAttnBwdPostprocessConvertdQIN4cute5tupleIJNS3_1CILi128EEENS5_ILi64EEEEEENS_6half_tEfNS_4arch4Sm90ELi256ENS3_8TiledMMAINS3_8MMA_AtomIJNS3_4SM904GMMA25MMA_64x64x16_F32F16F16_RSILNSF_5MajorE0ELSH_1ELNSF_7ScaleInE1ELSI_1EEEEEENS3_6LayoutINS4_IJNS5_ILi2EEENS5_ILi1EEESN_EEENS4_IJSN_NS5_ILi0EEESP_EEEEENS4_IJNS3_10UnderscoreESS_SS_EEEEELb0EEEEEvNT_6ParamsE:
        .type           _ZN7cutlass13device_kernelIN5flash32FlashAttnBwdPostprocessConvertdQIN4cute5tupleIJNS3_1CILi128EEENS5_ILi64EEEEEENS_6half_tEfNS_4arch4Sm90ELi256ENS3_8TiledMMAINS3_8MMA_AtomIJNS3_4SM904GMMA25MMA_64x64x16_F32F16F16_RSILNSF_5MajorE0ELSH_1ELNSF_7ScaleInE1ELSI_1EEEEEENS3_6LayoutINS4_IJNS5_ILi2EEENS5_ILi1EEESN_EEENS4_IJSN_NS5_ILi0EEESP_EEEEENS4_IJNS3_10UnderscoreESS_SS_EEEEELb0EEEEEvNT_6ParamsE,@function
        .size           _ZN7cutlass13device_kernelIN5flash32FlashAttnBwdPostprocessConvertdQIN4cute5tupleIJNS3_1CILi128EEENS5_ILi64EEEEEENS_6half_tEfNS_4arch4Sm90ELi256ENS3_8TiledMMAINS3_8MMA_AtomIJNS3_4SM904GMMA25MMA_64x64x16_F32F16F16_RSILNSF_5MajorE0ELSH_1ELNSF_7ScaleInE1ELSI_1EEEEEENS3_6LayoutINS4_IJNS5_ILi2EEENS5_ILi1EEESN_EEENS4_IJSN_NS5_ILi0EEESP_EEEEENS4_IJNS3_10UnderscoreESS_SS_EEEEELb0EEEEEvNT_6ParamsE,(.L_x_3745 - _ZN7cutlass13device_kernelIN5flash32FlashAttnBwdPostprocessConvertdQIN4cute5tupleIJNS3_1CILi128EEENS5_ILi64EEEEEENS_6half_tEfNS_4arch4Sm90ELi256ENS3_8TiledMMAINS3_8MMA_AtomIJNS3_4SM904GMMA25MMA_64x64x16_F32F16F16_RSILNSF_5MajorE0ELSH_1ELNSF_7ScaleInE1ELSI_1EEEEEENS3_6LayoutINS4_IJNS5_ILi2EEENS5_ILi1EEESN_EEENS4_IJSN_NS5_ILi0EEESP_EEEEENS4_IJNS3_10UnderscoreESS_SS_EEEEELb0EEEEEvNT_6ParamsE)
        .other          _ZN7cutlass13device_kernelIN5flash32FlashAttnBwdPostprocessConvertdQIN4cute5tupleIJNS3_1CILi128EEENS5_ILi64EEEEEENS_6half_tEfNS_4arch4Sm90ELi256ENS3_8TiledMMAINS3_8MMA_AtomIJNS3_4SM904GMMA25MMA_64x64x16_F32F16F16_RSILNSF_5MajorE0ELSH_1ELNSF_7ScaleInE1ELSI_1EEEEEENS3_6LayoutINS4_IJNS5_ILi2EEENS5_ILi1EEESN_EEENS4_IJSN_NS5_ILi0EEESP_EEEEENS4_IJNS3_10UnderscoreESS_SS_EEEEELb0EEEEEvNT_6ParamsE,@"STO_CUDA_ENTRY STV_DEFAULT"
_ZN7cutlass13device_kernelIN5flash32FlashAttnBwdPostprocessConvertdQIN4cute5tupleIJNS3_1CILi128EEENS5_ILi64EEEEEENS_6half_tEfNS_4arch4Sm90ELi256ENS3_8TiledMMAINS3_8MMA_AtomIJNS3_4SM904GMMA25MMA_64x64x16_F32F16F16_RSILNSF_5MajorE0ELSH_1ELNSF_7ScaleInE1ELSI_1EEEEEENS3_6LayoutINS4_IJNS5_ILi2EEENS5_ILi1EEESN_EEENS4_IJSN_NS5_ILi0EEESP_EEEEENS4_IJNS3_10UnderscoreESS_SS_EEEEELb0EEEEEvNT_6ParamsE:
        /* <DEDUP_REMOVED lines=26> */
.L_x_3506:
        /* <DEDUP_REMOVED lines=52> */
.L_x_3509:
[----:B------:R-:W-:Y:S01]  /*04e0*/  @P0 ELECT P2, URZ, PT ;  /* 0x00000000003f082f */ /* 0x000fe20003840000 */
[----:B------:R1:W-:-:S12]  /*04f0*/  UBLKCP.S.G [UR6], [UR4], UR10 ;  /* 0x00000006040073ba */ /* 0x0003d8000800020a */
[----:B------:R-:W-:Y:S02]  /*0500*/  @P2 PLOP3.LUT P0, PT, P2, PT, PT, 0x8, 0x0 ;  /* 0x000000000000281c */ /* 0x000fe4000170e170 */
[----:B------:R-:W-:-:S11]  /*0510*/  PLOP3.LUT P2, PT, PT, PT, PT, 0x8, 0x0 ;  /* 0x000000000000781c */ /* 0x000fd60003f4e170 */
[----:B-1----:R-:W-:Y:S05]  /*0520*/  @P0 BRA.U.ANY `(.L_x_3509) ;  /* 0xfffffffd00ec0947 */ /* 0x002fea000393ffff */
.L_x_3508:
[----:B------:R-:W-:Y:S05]  /*0530*/  BSYNC B0 ;  /* 0x0000000000007941 */ /* 0x000fea0003800000 */
.L_x_3507:
[----:B------:R-:W-:Y:S01]  /*0540*/  BAR.SYNC.DEFER_BLOCKING 0x0 ;  /* 0x0000000000007b1d */ /* 0x000fe20000010000 */
[----:B------:R-:W-:Y:S02]  /*0550*/  MOV R41, 0x400 ;  /* 0x0000040000297802 */ /* 0x000fe40000000f00 */
[----:B------:R-:W-:Y:S02]  /*0560*/  CS2R R50, SRZ ;  /* 0x0000000000327805 */ /* 0x000fe4000001ff00 */
[----:B------:R-:W-:Y:S01]  /*0570*/  SHF.L.U32 R0, RZ, 0x1f, RZ ;  /* 0x0000001fff007819 */ /* 0x000fe200000006ff */
[--C-:B------:R-:W-:Y:S01]  /*0580*/  @P1 IMAD.MOV.U32 R50, RZ, RZ, R9.reuse ;  /* 0x000000ffff321224 */ /* 0x100fe200078e0009 */
[----:B------:R-:W-:Y:S02]  /*0590*/  LEA R41, R2, R41, 0x18 ;  /* 0x0000002902297211 */ /* 0x000fe400078ec0ff */
[----:B------:R-:W-:-:S07]  /*05a0*/  @P1 SHF.R.S32.HI R51, RZ, 0x1f, R9 ;  /* 0x0000001fff331819 */ /* 0x000fce0000011409 */
.L_x_3510:
        /* <DEDUP_REMOVED lines=156> */
.L_x_3512:
[----:B------:R-:W-:Y:S05]  /*0f70*/  BSYNC B0 ;  /* 0x0000000000007941 */ /* 0x000fea0003800000 */
.L_x_3511:
        /* <DEDUP_REMOVED lines=16> */
.L_x_3514:
[----:B------:R-:W-:Y:S05]  /*1080*/  BSYNC B0 ;  /* 0x0000000000007941 */ /* 0x000fea0003800000 */
.L_x_3513:
        /* <DEDUP_REMOVED lines=16> */
.L_x_3516:
[----:B------:R-:W-:Y:S05]  /*1190*/  BSYNC B0 ;  /* 0x0000000000007941 */ /* 0x000fea0003800000 */
.L_x_3515:
        /* <DEDUP_REMOVED lines=14> */
.L_x_3517:
        /* <DEDUP_REMOVED lines=16> */
.L_x_3745:


//--------------------- .text._ZN7cutlass13device_kernelIN5flash32FlashAttnBwdPostprocessConvertdQIN4cute5tupleIJNS3_1CILi96EEENS5_ILi64EEEEEENS_6half_tEfNS_4arch4Sm90ELi256ENS3_8TiledMMAINS3_8MMA_AtomIJNS3_4SM904GMMA25MMA_64x16x16_F32F16F16_SSILNSF_5MajorE1ELSH_0ELNSF_7ScaleInE1ELSI_1EEEEEENS3_6LayoutINS4_IJNS5_ILi1EEENS5_ILi2EEESM_EEENS4_IJNS5_ILi0EEESM_SP_EEEEENS4_IJNS3_10UnderscoreESS_SS_EEEEELb1EEEEEvNT_6ParamsE --------------------------
	.section	.text._ZN7cutlass13device_kernelIN5flash32FlashAttnBwdPostprocessConvertdQIN4cute5tupleIJNS3_1CILi96EEENS5_ILi64EEEEEENS_6half_tEfNS_4arch4Sm90ELi256ENS3_8TiledMMAINS3_8MMA_AtomIJNS3_4SM904GMMA25MMA_64x16x16_F32F16F16_SSILNSF_5MajorE1ELSH_0ELNSF_7ScaleInE1ELSI_1EEEEEENS3_6LayoutINS4_IJNS5_ILi1EEENS5_ILi2EEESM_EEENS4_IJNS5_ILi0EEESM_SP_EEEEENS4_IJNS3_10UnderscoreESS_SS_EEEEELb1EEEEEvNT_6ParamsE,"ax",@progbits
	.align	128
.text._ZN7cutlass13device_kernelIN5flash32FlashAttnBwdPostprocessConvertdQIN4cute5tupleIJNS3_1CILi96EEENS5_ILi64EEEEEENS_6half_tEfNS_4arch4Sm90ELi256ENS3_8TiledMMAINS3_8MMA_AtomIJNS3_4SM904GMMA25MMA_64x16x16_F32F16F16_SSILNSF_5MajorE1ELSH_0ELNSF_7ScaleInE1ELSI_1EEEEEENS3_6LayoutINS4_IJNS5_ILi1EEENS5_ILi2EEESM_EEENS4_IJNS5_ILi0EEESM_SP_EEEEENS4_IJNS3_10UnderscoreESS_SS_EEEEELb1EEEEEvNT_6ParamsE:
        .type           _ZN7cutlass13device_kernelIN5flash32FlashAttnBwdPostprocessConvertdQIN4cute5tupleIJNS3_1CILi96EEENS5_ILi64EEEEEENS_6half_tEfNS_4arch4Sm90ELi256ENS3_8TiledMMAINS3_8MMA_AtomIJNS3_4SM904GMMA25MMA_64x16x16_F32F16F16_SSILNSF_5MajorE1ELSH_0ELNSF_7ScaleInE1ELSI_1EEEEEENS3_6LayoutINS4_IJNS5_ILi1EEENS5_ILi2EEESM_EEENS4_IJNS5_ILi0EEESM_SP_EEEEENS4_IJNS3_10UnderscoreESS_SS_EEEEELb1EEEEEvNT_6ParamsE,@function
        .size           _ZN7cutlass13device_kernelIN5flash32FlashAttnBwdPostprocessConvertdQIN4cute5tupleIJNS3_1CILi96EEENS5_ILi64EEEEEENS_6half_tEfNS_4arch4Sm90ELi256ENS3_8TiledMMAINS3_8MMA_AtomIJNS3_4SM904GMMA25MMA_64x16x16_F32F16F16_SSILNSF_5MajorE1ELSH_0ELNSF_7ScaleInE1ELSI_1EEEEEENS3_6LayoutINS4_IJNS5_ILi1EEENS5_ILi2EEESM_EEENS4_IJNS5_ILi0EEESM_SP_EEEEENS4_IJNS3_10UnderscoreESS_SS_EEEEELb1EEEEEvNT_6ParamsE,(.L_x_3746 - _ZN7cutlass13device_kernelIN5flash32FlashAttnBwdPostprocessConvertdQIN4cute5tupleIJNS3_1CILi96EEENS5_ILi64EEEEEENS_6half_tEfNS_4arch4Sm90ELi256ENS3_8TiledMMAINS3_8MMA_AtomIJNS3_4SM904GMMA25MMA_64x16x16_F32F16F16_SSILNSF_5MajorE1ELSH_0ELNSF_7ScaleInE1ELSI_1EEEEEENS3_6LayoutINS4_IJNS5_ILi1EEENS5_ILi2EEESM_EEENS4_IJNS5_ILi0EEESM_SP_EEEEENS4_IJNS3_10UnderscoreESS_SS_EEEEELb1EEEEEvNT_6ParamsE)
        .other          _ZN7cutlass13device_kernelIN5flash32FlashAttnBwdPostprocessConvertdQIN4cute5tupleIJNS3_1CILi96EEENS5_ILi64EEEEEENS_6half_tEfNS_4arch4Sm90ELi256ENS3_8TiledMMAINS3_8MMA_AtomIJNS3_4SM904GMMA25MMA_64x16x16_F32F16F16_SSILNSF_5MajorE1ELSH_0ELNSF_7ScaleInE1ELSI_1EEEEEENS3_6LayoutINS4_IJNS5_ILi1EEENS5_ILi2EEESM_EEENS4_IJNS5_ILi0EEESM_SP_EEEEENS4_IJNS3_10UnderscoreESS_SS_EEEEELb1EEEEEvNT_6ParamsE,@"STO_CUDA_ENTRY STV_DEFAULT"
_ZN7cutlass13device_kernelIN5flash32FlashAttnBwdPostprocessConvertdQIN4cute5tupleIJNS3_1CILi96EEENS5_ILi64EEEEEENS_6half_tEfNS_4arch4Sm90ELi256ENS3_8TiledMMAINS3_8MMA_AtomIJNS3_4SM904GMMA25MMA_64x16x16_F32F16F16_SSILNSF_5MajorE1ELSH_0ELNSF_7ScaleInE1ELSI_1EEEEEENS3_6LayoutINS4_IJNS5_ILi1EEENS5_ILi2EEESM_EEENS4_IJNS5_ILi0EEESM_SP_EEEEENS4_IJNS3_10UnderscoreESS_SS_EEEEELb1EEEEEvNT_6ParamsE:
[----:B------:R-:W-:Y:S08]  /*0000*/  LDC R1, c[0x0][0x28] ;  /* 0x00000a00ff017b82 */ /* 0x000ff00000000800 */
[----:B------:R-:W0:Y:S01]  /*0010*/  LDC.64 R4, c[0x0][0x278] ;  /* 0x00009e00ff047b82 */ /* 0x000e220000000a00 */
[----:B------:R-:W1:Y:S01]  /*0020*/  S2R R6, SR_CTAID.Z ;  /* 0x0000000000067919 */ /* 0x000e620000002700 */
[----:B------:R-:W-:-:S06]  /*0030*/  ULDC.64 UR8, c[0x0][0x208] ;  /* 0x0000820000087ab9 */ /* 0x000fcc0000000a00 */
[----:B------:R-:W2:Y:S08]  /*0040*/  LDC.64 R10, c[0x0][0x270] ;  /* 0x00009c00ff0a7b82 */ /* 0x000eb00000000a00 */
[----:B------:R-:W1:Y:S01]  /*0050*/  LDC.64 R2, c[0x0][0x270] ;  /* 0x00009c00ff027b82 */ /* 0x000e620000000a00 */
[----:B0-----:R-:W-:-:S04]  /*0060*/  ISETP.NE.U32.AND P0, PT, R4, RZ, PT ;  /* 0x000000ff0400720c */ /* 0x001fc80003f05070 */
[----:B------:R-:W-:-:S03]  /*0070*/  ISETP.NE.AND.EX P0, PT, R5, RZ, PT, P0 ;  /* 0x000000ff0500720c */ /* 0x000fc60003f05300 */
[----:B------:R-:W0:Y:S01]  /*0080*/  LDC R0, c[0x0][0x240] ;  /* 0x00009000ff007b82 */ /* 0x000e220000000800 */
[----:B--2---:R-:W-:-:S04]  /*0090*/  ISETP.NE.U32.AND P1, PT, R10, RZ, PT ;  /* 0x000000ff0a00720c */ /* 0x004fc80003f25070 */
[----:B------:R-:W-:Y:S01]  /*00a0*/  ISETP.NE.AND.EX P1, PT, R11, RZ, PT, P1 ;  /* 0x000000ff0b00720c */ /* 0x000fe20003f25310 */
[----:B-1----:R-:W-:-:S04]  /*00b0*/  IMAD.WIDE R2, R6, 0x4, R2 ;  /* 0x0000000406027825 */ /* 0x002fc800078e0202 */
[----:B------:R-:W1:Y:S08]  /*00c0*/  @P0 LDC.64 R4, c[0x0][0x278] ;  /* 0x00009e00ff040b82 */ /* 0x000e700000000a00 */
[----:B------:R2:W5:Y:S01]  /*00d0*/  @P1 LDG.E R9, desc[UR8][R2.64] ;  /* 0x0000000802091981 */ /* 0x000562000c1e1900 */
[----:B-1----:R-:W-:-:S05]  /*00e0*/  @P0 IMAD.WIDE R4, R6, 0x4, R4 ;  /* 0x0000000406040825 */ /* 0x002fca00078e0204 */
[----:B0-----:R2:W5:Y:S01]  /*00f0*/  @P0 LDG.E R0, desc[UR8][R4.64] ;  /* 0x0000000804000981 */ /* 0x001562000c1e1900 */
[----:B------:R-:W-:Y:S01]  /*0100*/  ISETP.NE.U32.AND P2, PT, R10, RZ, PT ;  /* 0x000000ff0a00720c */ /* 0x000fe20003f45070 */
[----:B------:R-:W0:Y:S03]  /*0110*/  S2R R33, SR_CTAID.X ;  /* 0x0000000000217919 */ /* 0x000e260000002500 */
[----:B------:R-:W-:Y:S01]  /*0120*/  ISETP.NE.AND.EX P2, PT, R11, RZ, PT, P2 ;  /* 0x000000ff0b00720c */ /* 0x000fe20003f45320 */
[----:B0-----:R-:W-:Y:S01]  /*0130*/  IMAD R7, R33, 0x60, RZ ;  /* 0x0000006021077824 */ /* 0x001fe200078e02ff */
[----:B--2---:R-:W-:Y:S11]  /*0140*/  @P0 BRA `(.L_x_3518) ;  /* 0x0000000000100947 */ /* 0x004ff60003800000 */
[----:B------:R-:W-:Y:S05]  /*0150*/  @!P1 BRA `(.L_x_3518) ;  /* 0x00000000000c9947 */ /* 0x000fea0003800000 */
[----:B------:R-:W2:Y:S04]  /*0160*/  LDG.E R5, desc[UR8][R2.64] ;  /* 0x0000000802057981 */ /* 0x000ea8000c1e1900 */
[----:B-----5:R-:W2:Y:S02]  /*0170*/  LDG.E R0, desc[UR8][R2.64+0x4] ;  /* 0x0000040802007981 */ /* 0x020ea4000c1e1900 */
[----:B--2---:R-:W-:-:S07]  /*0180*/  IMAD.IADD R0, R0, 0x1, -R5 ;  /* 0x0000000100007824 */ /* 0x004fce00078e0a05 */
.L_x_3518:
[----:B-----5:R-:W-:-:S13]  /*0190*/  ISETP.GE.AND P0, PT, R7, R0, PT ;  /* 0x000000000700720c */ /* 0x020fda0003f06270 */
[----:B------:R-:W-:Y:S05]  /*01a0*/  @P2 EXIT P0 ;  /* 0x000000000000294d */ /* 0x000fea0000000000 */
[----:B------:R-:W0:Y:S01]  /*01b0*/  S2R R2, SR_CTAID.Y ;  /* 0x0000000000027919 */ /* 0x000e220000002600 */
[----:B------:R-:W-:Y:S01]  /*01c0*/  @P1 IMAD R3, R6, 0x60, R9 ;  /* 0x0000006006031824 */ /* 0x000fe200078e0209 */
[----:B------:R-:W1:Y:S01]  /*01d0*/  LDC.64 R16, c[0x0][0x228] ;  /* 0x00008a00ff107b82 */ /* 0x000e620000000a00 */
[----:B------:R-:W-:Y:S01]  /*01e0*/  CS2R R12, SRZ ;  /* 0x00000000000c7805 */ /* 0x000fe2000001ff00 */
[----:B------:R-:W2:Y:S01]  /*01f0*/  S2R R40, SR_TID.X ;  /* 0x0000000000287919 */ /* 0x000ea20000002100 */
[----:B------:R-:W-:Y:S01]  /*0200*/  @P1 IMAD.HI R3, R3, 0x2aaaaaab, RZ ;  /* 0x2aaaaaab03031827 */ /* 0x000fe200078e02ff */
[----:B------:R-:W-:Y:S03]  /*0210*/  BSSY B0, `(.L_x_3519) ;  /* 0x0000031000007945 */ /* 0x000fe60003800000 */
[----:B------:R-:W-:Y:S01]  /*0220*/  IMAD R7, R33, 0x1800, RZ ;  /* 0x0000180021077824 */ /* 0x000fe200078e02ff */
[----:B------:R-:W-:Y:S01]  /*0230*/  @P1 SHF.R.U32.HI R4, RZ, 0x1f, R3 ;  /* 0x0000001fff041819 */ /* 0x000fe20000011603 */
[----:B------:R-:W3:Y:S03]  /*0240*/  LDC.64 R10, c[0x0][0x230] ;  /* 0x00008c00ff0a7b82 */ /* 0x000ee60000000a00 */
[----:B------:R-:W-:-:S05]  /*0250*/  @P1 LEA.HI.SX32 R4, R3, R4, 0x1c ;  /* 0x0000000403041211 */ /* 0x000fca00078fe2ff */
[----:B------:R-:W-:Y:S02]  /*0260*/  @P1 IMAD R3, R4, 0x1800, RZ ;  /* 0x0000180004031824 */ /* 0x000fe400078e02ff */
[----:B------:R-:W4:Y:S02]  /*0270*/  S2R R4, SR_CgaCtaId ;  /* 0x0000000000047919 */ /* 0x000f240000008800 */
[--C-:B------:R-:W-:Y:S01]  /*0280*/  @P1 IMAD.MOV.U32 R12, RZ, RZ, R3.reuse ;  /* 0x000000ffff0c1224 */ /* 0x100fe200078e0003 */
[----:B------:R-:W-:-:S04]  /*0290*/  @P1 SHF.R.S32.HI R13, RZ, 0x1f, R3 ;  /* 0x0000001fff0d1819 */ /* 0x000fc80000011403 */
[----:B------:R-:W-:-:S04]  /*02a0*/  IADD3 R14, P0, R7, R12, RZ ;  /* 0x0000000c070e7210 */ /* 0x000fc80007f1e0ff */
[----:B------:R-:W-:Y:S02]  /*02b0*/  LEA.HI.X.SX32 R15, R7, R13, 0x1, P0 ;  /* 0x0000000d070f7211 */ /* 0x000fe400000f0eff */
[----:B0-----:R-:W-:Y:S01]  /*02c0*/  SHF.R.S32.HI R5, RZ, 0x1f, R2 ;  /* 0x0000001fff057819 */ /* 0x001fe20000011402 */
[----:B------:R-:W0:Y:S01]  /*02d0*/  LDC.64 R12, c[0x0][0x210] ;  /* 0x00008400ff0c7b82 */ /* 0x000e220000000a00 */
[----:B------:R-:W-:Y:S01]  /*02e0*/  SHF.R.S32.HI R7, RZ, 0x1f, R6 ;  /* 0x0000001fff077819 */ /* 0x000fe20000011406 */
[-C--:B-1----:R-:W-:Y:S01]  /*02f0*/  IMAD.WIDE.U32 R14, R2, R16.reuse, R14 ;  /* 0x00000010020e7225 */ /* 0x082fe200078e000e */
[----:B------:R-:W-:Y:S02]  /*0300*/  SEL R6, R6, RZ, !P2 ;  /* 0x000000ff06067207 */ /* 0x000fe40005000000 */
[----:B------:R-:W-:Y:S01]  /*0310*/  SEL R7, R7, RZ, !P2 ;  /* 0x000000ff07077207 */ /* 0x000fe20005000000 */
[----:B------:R-:W-:Y:S01]  /*0320*/  IMAD R3, R5, R16, RZ ;  /* 0x0000001005037224 */ /* 0x000fe200078e02ff */
[----:B--2---:R-:W-:-:S03]  /*0330*/  ISETP.NE.AND P0, PT, R40, RZ, PT ;  /* 0x000000ff2800720c */ /* 0x004fc60003f05270 */
[----:B------:R-:W-:-:S04]  /*0340*/  IMAD R3, R2, R17, R3 ;  /* 0x0000001102037224 */ /* 0x000fc800078e0203 */
[----:B------:R-:W-:Y:S02]  /*0350*/  IMAD.IADD R15, R15, 0x1, R3 ;  /* 0x000000010f0f7824 */ /* 0x000fe400078e0203 */
[----:B---3--:R-:W-:-:S04]  /*0360*/  IMAD R3, R7, R10, RZ ;  /* 0x0000000a07037224 */ /* 0x008fc800078e02ff */
[C---:B------:R-:W-:Y:S02]  /*0370*/  IMAD R3, R6.reuse, R11, R3 ;  /* 0x0000000b06037224 */ /* 0x040fe400078e0203 */
[----:B------:R-:W-:-:S04]  /*0380*/  IMAD.WIDE.U32 R10, R6, R10, R14 ;  /* 0x0000000a060a7225 */ /* 0x000fc800078e000e */
[----:B------:R-:W-:Y:S01]  /*0390*/  IMAD.IADD R3, R11, 0x1, R3 ;  /* 0x000000010b037824 */ /* 0x000fe200078e0203 */
[----:B0-----:R-:W-:-:S04]  /*03a0*/  LEA R12, P2, R10, R12, 0x2 ;  /* 0x0000000c0a0c7211 */ /* 0x001fc800078410ff */
[----:B------:R-:W-:Y:S01]  /*03b0*/  LEA.HI.X R3, R10, R13, R3, 0x2, P2 ;  /* 0x0000000d0a037211 */ /* 0x000fe200010f1403 */
[----:B----4-:R-:W-:Y:S08]  /*03c0*/  @P0 BRA `(.L_x_3520) ;  /* 0x0000000000540947 */ /* 0x010ff00003800000 */
        /* <DEDUP_REMOVED lines=16> */
.L_x_3521:
[----:B------:R-:W-:Y:S01]  /*04d0*/  @P0 ELECT P2, URZ, PT ;  /* 0x00000000003f082f */ /* 0x000fe20003840000 */
[----:B------:R1:W-:-:S12]  /*04e0*/  UBLKCP.S.G [UR6], [UR4], UR10 ;  /* 0x00000006040073ba */ /* 0x0003d8000800020a */
[----:B------:R-:W-:Y:S02]  /*04f0*/  @P2 PLOP3.LUT P0, PT, P2, PT, PT, 0x8, 0x0 ;  /* 0x000000000000281c */ /* 0x000fe4000170e170 */
[----:B------:R-:W-:-:S11]  /*0500*/  PLOP3.LUT P2, PT, PT, PT, PT, 0x8, 0x0 ;  /* 0x000000000000781c */ /* 0x000fd60003f4e170 */
[----:B-1----:R-:W-:Y:S05]  /*0510*/  @P0 BRA.U.ANY `(.L_x_3521) ;  /* 0xfffffffd00ec0947 */ /* 0x002fea000393ffff */
.L_x_3520:
[----:B------:R-:W-:Y:S05]  /*0520*/  BSYNC B0 ;  /* 0x0000000000007941 */ /* 0x000fea0003800000 */
.L_x_3519:
[----:B------:R-:W-:Y:S01]  /*0530*/  BAR.SYNC.DEFER_BLOCKING 0x0 ;  /* 0x0000000000007b1d */ /* 0x000fe20000010000 */
[----:B------:R-:W-:Y:S02]  /*0540*/  MOV R3, 0x400 ;  /* 0x0000040000037802 */ /* 0x000fe40000000f00 */
[----:B------:R-:W-:Y:S02]  /*0550*/  CS2R R38, SRZ ;  /* 0x0000000000267805 */ /* 0x000fe4000001ff00 */
[--C-:B------:R-:W-:Y:S01]  /*0560*/  @P1 SHF.R.S32.HI R39, RZ, 0x1f, R9.reuse ;  /* 0x0000001fff271819 */ /* 0x100fe20000011409 */
[----:B------:R-:W-:Y:S01]  /*0570*/  @P1 IMAD.MOV.U32 R38, RZ, RZ, R9 ;  /* 0x000000ffff261224 */ /* 0x000fe200078e0009 */
[----:B------:R-:W-:Y:S02]  /*0580*/  LEA R3, R4, R3, 0x18 ;  /* 0x0000000304037211 */ /* 0x000fe400078ec0ff */
[----:B------:R-:W-:-:S07]  /*0590*/  SHF.L.U32 R4, RZ, 0x1f, RZ ;  /* 0x0000001fff047819 */ /* 0x000fce00000006ff */
.L_x_3522:
[----:B-1----:R1:W2:Y:S02]  /*05a0*/  SYNCS.PHASECHK.TRANS64.TRYWAIT P0, [R3+URZ+0x9000], R4 ;  /* 0x00900004030075a7 */ /* 0x0022a4000800017f */
[----:B--2---:R-:W-:Y:S05]  /*05b0*/  @!P0 NANOSLEEP.SYNCS 0x989680 ;  /* 0x009896800000895d */ /* 0x004fea0003900000 */
[----:B------:R-:W2:Y:S02]  /*05c0*/  @!P0 SYNCS.PHASECHK.TRANS64 P0, [R3+URZ+0x9000], R4 ;  /* 0x00900004030085a7 */ /* 0x000ea4000800007f */
[----:B--2---:R-:W-:Y:S05]  /*05d0*/  @!P0 BRA `(.L_x_3522) ;  /* 0xfffffffc00f08947 */ /* 0x004fea000383ffff */
[----:B------:R-:W-:Y:S01]  /*05e0*/  SHF.R.S32.HI R9, RZ, 0x1f, R40 ;  /* 0x0000001fff097819 */ /* 0x000fe20000011428 */
[----:B------:R-:W-:Y:S01]  /*05f0*/  ULDC UR4, c[0x0][0x268] ;  /* 0x00009a0000047ab9 */ /* 0x000fe20000000800 */
[----:B------:R-:W-:Y:S01]  /*0600*/  IMAD R0, R33, -0x60, R0 ;  /* 0xffffffa021007824 */ /* 0x000fe200078e0200 */
[----:B------:R-:W-:Y:S01]  /*0610*/  ULDC.64 UR6, c[0x0][0x258] ;  /* 0x0000960000067ab9 */ /* 0x000fe20000000a00 */
[-C--:B------:R-:W-:Y:S01]  /*0620*/  LEA.HI R20, R9, R40.reuse, RZ, 0x7 ;  /* 0x0000002809147211 */ /* 0x080fe200078f38ff */
[----:B------:R-:W-:Y:S01]  /*0630*/  IMAD R5, R5, UR6, RZ ;  /* 0x0000000605057c24 */ /* 0x000fe2000f8e02ff */
[CC--:B-1----:R-:W-:Y:S01]  /*0640*/  LEA.HI R4, R9.reuse, R40.reuse, RZ, 0x3 ;  /* 0x0000002809047211 */ /* 0x0c2fe200078f18ff */
[----:B------:R-:W-:Y:S01]  /*0650*/  BSSY B0, `(.L_x_3523) ;  /* 0x0000087000007945 */ /* 0x000fe20003800000 */
[----:B------:R-:W-:Y:S01]  /*0660*/  LOP3.LUT R11, R20, 0x3fffff80, RZ, 0xc0, !PT ;  /* 0x3fffff80140b7812 */ /* 0x000fe200078ec0ff */
[----:B------:R-:W-:Y:S01]  /*0670*/  IMAD R5, R2, UR7, R5 ;  /* 0x0000000702057c24 */ /* 0x000fe2000f8e0205 */
[----:B------:R-:W-:-:S02]  /*0680*/  LEA.HI R24, R9, R40, RZ, 0x5 ;  /* 0x0000002809187211 */ /* 0x000fc400078f28ff */
[----:B------:R-:W-:Y:S01]  /*0690*/  LOP3.LUT R13, R4, 0xfffffff8, RZ, 0xc0, !PT ;  /* 0xfffffff8040d7812 */ /* 0x000fe200078ec0ff */
[C---:B------:R-:W-:Y:S01]  /*06a0*/  IMAD.IADD R11, R40.reuse, 0x1, -R11 ;  /* 0x00000001280b7824 */ /* 0x040fe200078e0a0b */
[CC--:B0-----:R-:W-:Y:S02]  /*06b0*/  LEA.HI R8, R9.reuse, R40.reuse, RZ, 0x4 ;  /* 0x0000002809087211 */ /* 0x0c1fe400078f20ff */
[----:B------:R-:W-:Y:S01]  /*06c0*/  LEA.HI R10, R9, R40, RZ, 0x6 ;  /* 0x00000028090a7211 */ /* 0x000fe200078f30ff */
[----:B------:R-:W-:Y:S01]  /*06d0*/  IMAD.IADD R40, R40, 0x1, -R13 ;  /* 0x0000000128287824 */ /* 0x000fe200078e0a0d */
[----:B------:R-:W-:Y:S02]  /*06e0*/  SHF.R.S32.HI R20, RZ, 0x7, R20 ;  /* 0x00000007ff147819 */ /* 0x000fe40000011414 */
[--C-:B------:R-:W-:Y:S01]  /*06f0*/  SHF.R.S32.HI R9, RZ, 0x1f, R24.reuse ;  /* 0x0000001fff097819 */ /* 0x100fe20000011418 */
[----:B------:R-:W-:Y:S01]  /*0700*/  IMAD.SHL.U32 R22, R10, 0x2, RZ ;  /* 0x000000020a167824 */ /* 0x000fe200078e00ff */
[----:B------:R-:W-:Y:S01]  /*0710*/  SHF.R.S32.HI R24, RZ, 0x5, R24 ;  /* 0x00000005ff187819 */ /* 0x000fe20000011418 */
[----:B------:R-:W-:Y:S01]  /*0720*/  IMAD R11, R20, 0x300, R11 ;  /* 0x00000300140b7824 */ /* 0x000fe200078e020b */
[----:B------:R-:W-:-:S02]  /*0730*/  SHF.R.S32.HI R35, RZ, 0x4, R8 ;  /* 0x00000004ff237819 */ /* 0x000fc40000011408 */
[----:B------:R-:W-:Y:S01]  /*0740*/  LEA.HI R13, R9, R24, RZ, 0x2 ;  /* 0x00000018090d7211 */ /* 0x000fe200078f10ff */
[----:B------:R-:W-:Y:S01]  /*0750*/  IMAD.SHL.U32 R44, R11, 0x4, RZ ;  /* 0x000000040b2c7824 */ /* 0x000fe200078e00ff */
[--C-:B------:R-:W-:Y:S01]  /*0760*/  SHF.R.S32.HI R32, RZ, 0x3, R4.reuse ;  /* 0x00000003ff207819 */ /* 0x100fe20000011404 */
[----:B------:R-:W-:Y:S01]  /*0770*/  IMAD.SHL.U32 R45, R24, 0x40, RZ ;  /* 0x00000040182d7824 */ /* 0x000fe200078e00ff */
[----:B------:R-:W-:Y:S02]  /*0780*/  SHF.R.S32.HI R15, RZ, 0x1f, R4 ;  /* 0x0000001fff0f7819 */ /* 0x000fe40000011404 */
[----:B------:R-:W-:Y:S02]  /*0790*/  LOP3.LUT R17, R13, 0xfffffffc, RZ, 0xc0, !PT ;  /* 0xfffffffc0d117812 */ /* 0x000fe400078ec0ff */
[----:B------:R-:W-:Y:S02]  /*07a0*/  LEA.HI R12, R8, R35, RZ, 0x1 ;  /* 0x00000023080c7211 */ /* 0x000fe400078f08ff */
[----:B------:R-:W-:Y:S01]  /*07b0*/  LEA.HI R18, R15, R32, RZ, 0x2 ;  /* 0x000000200f127211 */ /* 0x000fe200078f10ff */
[----:B------:R-:W-:Y:S01]  /*07c0*/  IMAD.IADD R21, R24, 0x1, -R17 ;  /* 0x0000000118157824 */ /* 0x000fe200078e0a11 */
[----:B------:R-:W-:-:S02]  /*07d0*/  LEA R44, R44, R3, 0x2 ;  /* 0x000000032c2c7211 */ /* 0x000fc400078e10ff */
[----:B------:R-:W-:Y:S01]  /*07e0*/  LOP3.LUT R16, R12, 0x1fffffe, RZ, 0xc0, !PT ;  /* 0x01fffffe0c107812 */ /* 0x000fe200078ec0ff */
[----:B------:R-:W-:Y:S01]  /*07f0*/  IMAD R28, R21, 0x6, R20 ;  /* 0x00000006151c7824 */ /* 0x000fe200078e0214 */
[----:B------:R-:W-:Y:S01]  /*0800*/  LOP3.LUT R23, R18, 0xffffffc, RZ, 0xc0, !PT ;  /* 0x0ffffffc12177812 */ /* 0x000fe200078ec0ff */
[----:B------:R-:W0:Y:S01]  /*0810*/  LDS.128 R8, [R44] ;  /* 0x000000002c087984 */ /* 0x000e220000000c00 */
[----:B------:R-:W-:Y:S01]  /*0820*/  LOP3.LUT R25, R22, 0xffffff80, RZ, 0xc0, !PT ;  /* 0xffffff8016197812 */ /* 0x000fe200078ec0ff */
[----:B------:R-:W-:Y:S01]  /*0830*/  IMAD.IADD R35, R35, 0x1, -R16 ;  /* 0x0000000123237824 */ /* 0x000fe200078e0a10 */
[----:B------:R-:W-:Y:S01]  /*0840*/  SHF.R.S32.HI R29, RZ, 0x1f, R40 ;  /* 0x0000001fff1d7819 */ /* 0x000fe20000011428 */
[----:B------:R-:W-:Y:S01]  /*0850*/  IMAD.IADD R34, R32, 0x1, -R23 ;  /* 0x0000000120227824 */ /* 0x000fe200078e0a17 */
[----:B------:R-:W1:Y:S01]  /*0860*/  LDS.128 R12, [R44+0x800] ;  /* 0x000800002c0c7984 */ /* 0x000e620000000c00 */
[----:B------:R-:W-:Y:S01]  /*0870*/  IMAD R35, R28, 0x2, R35 ;  /* 0x000000021c237824 */ /* 0x000fe200078e0223 */
[----:B------:R-:W-:Y:S01]  /*0880*/  LEA.HI R36, R29, R40, RZ, 0x2 ;  /* 0x000000281d247211 */ /* 0x000fe200078f10ff */
[----:B------:R-:W-:Y:S01]  /*0890*/  IMAD R34, R34, 0x10, R25 ;  /* 0x0000001022227824 */ /* 0x000fe200078e0219 */
[----:B------:R-:W2:Y:S01]  /*08a0*/  LDS.128 R16, [R44+0x1000] ;  /* 0x001000002c107984 */ /* 0x000ea20000000c00 */
[----:B------:R-:W-:-:S02]  /*08b0*/  LOP3.LUT R45, R45, 0x40, RZ, 0xc0, !PT ;  /* 0x000000402d2d7812 */ /* 0x000fc400078ec0ff */
[C---:B------:R-:W-:Y:S01]  /*08c0*/  IMAD.SHL.U32 R43, R36.reuse, 0x10, RZ ;  /* 0x00000010242b7824 */ /* 0x040fe200078e00ff */
[----:B------:R-:W3:Y:S01]  /*08d0*/  LDS.128 R20, [R44+0x1800] ;  /* 0x001800002c147984 */ /* 0x000ee20000000c00 */
[----:B------:R-:W-:Y:S02]  /*08e0*/  LOP3.LUT R37, R36, 0x7fffffc, RZ, 0xc0, !PT ;  /* 0x07fffffc24257812 */ /* 0x000fe400078ec0ff */
[C---:B------:R-:W-:Y:S01]  /*08f0*/  LEA.HI R41, R40.reuse, R40, RZ, 0x1 ;  /* 0x0000002828297211 */ /* 0x040fe200078f08ff */
[----:B------:R-:W4:Y:S01]  /*0900*/  LDS.128 R24, [R44+0x2000] ;  /* 0x002000002c187984 */ /* 0x000f220000000c00 */
[C---:B------:R-:W-:Y:S01]  /*0910*/  SHF.L.U32 R36, R40.reuse, 0x3, RZ ;  /* 0x0000000328247819 */ /* 0x040fe200000006ff */
[----:B------:R-:W-:Y:S01]  /*0920*/  IMAD.IADD R40, R40, 0x1, -R37 ;  /* 0x0000000128287824 */ /* 0x000fe200078e0a25 */
[----:B------:R-:W-:Y:S01]  /*0930*/  LOP3.LUT R43, R43, 0x40, RZ, 0xc0, !PT ;  /* 0x000000402b2b7812 */ /* 0x000fe200078ec0ff */
[----:B------:R-:W5:Y:S01]  /*0940*/  LDS.128 R28, [R44+0x2800] ;  /* 0x002800002c1c7984 */ /* 0x000f620000000c00 */
[----:B------:R-:W-:Y:S01]  /*0950*/  SHF.R.S32.HI R41, RZ, 0x1, R41 ;  /* 0x00000001ff297819 */ /* 0x000fe20000011429 */
[----:B------:R-:W-:Y:S01]  /*0960*/  IMAD R40, R35, 0x8, R40 ;  /* 0x0000000823287824 */ /* 0x000fe200078e0228 */
[----:B------:R-:W-:-:S02]  /*0970*/  LOP3.LUT R37, R45, 0x8, R36, 0xf8, !PT ;  /* 0x000000082d257812 */ /* 0x000fc400078ef824 */
[----:B------:R-:W-:Y:S01]  /*0980*/  SHF.R.U32.HI R42, RZ, 0x3, R45 ;  /* 0x00000003ff2a7819 */ /* 0x000fe2000001162d */
[----:B------:R-:W-:Y:S01]  /*0990*/  IMAD R34, R41, 0x600, R34 ;  /* 0x0000060029227824 */ /* 0x000fe200078e0222 */
[----:B------:R-:W-:Y:S02]  /*09a0*/  LOP3.LUT R4, R43, 0x8, R4, 0xf8, !PT ;  /* 0x000000082b047812 */ /* 0x000fe400078ef804 */
[----:B------:R-:W-:Y:S02]  /*09b0*/  SHF.R.U32.HI R43, RZ, 0x3, R43 ;  /* 0x00000003ff2b7819 */ /* 0x000fe4000001162b */
[----:B------:R-:W-:Y:S02]  /*09c0*/  LOP3.LUT R37, R37, R42, RZ, 0x3c, !PT ;  /* 0x0000002a25257212 */ /* 0x000fe400078e3cff */
[----:B------:R-:W-:-:S03]  /*09d0*/  LOP3.LUT R43, R4, R43, RZ, 0x3c, !PT ;  /* 0x0000002b042b7212 */ /* 0x000fc600078e3cff */
[----:B------:R-:W-:Y:S01]  /*09e0*/  IMAD.IADD R4, R34, 0x1, R37 ;  /* 0x0000000122047824 */ /* 0x000fe200078e0225 */
[----:B------:R-:W-:Y:S01]  /*09f0*/  SHF.R.S32.HI R37, RZ, 0x1f, R36 ;  /* 0x0000001fff257819 */ /* 0x000fe20000011424 */
[----:B------:R-:W-:Y:S02]  /*0a00*/  IMAD.U32 R34, R40, 0x10, R43 ;  /* 0x0000001028227824 */ /* 0x000fe400078e002b */
[----:B0-----:R-:W-:Y:S01]  /*0a10*/  FMUL.FTZ R35, R9, UR4 ;  /* 0x0000000409237c20 */ /* 0x001fe20008410000 */
[----:B------:R-:W-:Y:S01]  /*0a20*/  FMUL.FTZ R40, R11, UR4 ;  /* 0x000000040b287c20 */ /* 0x000fe20008410000 */
[----:B------:R-:W-:Y:S01]  /*0a30*/  FMUL.FTZ R9, R10, UR4 ;  /* 0x000000040a097c20 */ /* 0x000fe20008410000 */
[----:B------:R-:W-:Y:S01]  /*0a40*/  FMUL.FTZ R8, R8, UR4 ;  /* 0x0000000408087c20 */ /* 0x000fe20008410000 */
[----:B------:R-:W-:Y:S02]  /*0a50*/  IMAD R34, R34, 0x2, R3 ;  /* 0x0000000222227824 */ /* 0x000fe400078e0203 */
[----:B-1----:R-:W-:Y:S01]  /*0a60*/  FMUL.FTZ R11, R14, UR4 ;  /* 0x000000040e0b7c20 */ /* 0x002fe20008410000 */
[----:B------:R-:W-:Y:S01]  /*0a70*/  FMUL.FTZ R10, R12, UR4 ;  /* 0x000000040c0a7c20 */ /* 0x000fe20008410000 */
[----:B------:R-:W-:Y:S01]  /*0a80*/  FMUL.FTZ R14, R15, UR4 ;  /* 0x000000040f0e7c20 */ /* 0x000fe20008410000 */
[----:B------:R-:W-:Y:S01]  /*0a90*/  FMUL.FTZ R13, R13, UR4 ;  /* 0x000000040d0d7c20 */ /* 0x000fe20008410000 */
[----:B--2---:R-:W-:Y:S01]  /*0aa0*/  FMUL.FTZ R12, R16, UR4 ;  /* 0x00000004100c7c20 */ /* 0x004fe20008410000 */
[----:B------:R-:W-:Y:S01]  /*0ab0*/  FMUL.FTZ R15, R18, UR4 ;  /* 0x00000004120f7c20 */ /* 0x000fe20008410000 */
[----:B------:R-:W-:Y:S01]  /*0ac0*/  FMUL.FTZ R18, R19, UR4 ;  /* 0x0000000413127c20 */ /* 0x000fe20008410000 */
[----:B------:R-:W-:Y:S01]  /*0ad0*/  FMUL.FTZ R17, R17, UR4 ;  /* 0x0000000411117c20 */ /* 0x000fe20008410000 */
        /* <DEDUP_REMOVED lines=12> */
[----:B------:R-:W-:Y:S01]  /*0ba0*/  F2FP.F16.F32.PACK_AB R10, R13, R10 ;  /* 0x0000000a0d0a723e */ /* 0x000fe200000000ff */
[----:B------:R-:W-:Y:S01]  /*0bb0*/  ULDC UR4, c[0x0][0x244] ;  /* 0x0000910000047ab9 */ /* 0x000fe20000000800 */
[----:B------:R-:W-:-:S02]  /*0bc0*/  F2FP.F16.F32.PACK_AB R8, R35, R8 ;  /* 0x000000082308723e */ /* 0x000fc400000000ff */
[----:B------:R-:W-:Y:S02]  /*0bd0*/  F2FP.F16.F32.PACK_AB R9, R40, R9 ;  /* 0x000000092809723e */ /* 0x000fe400000000ff */
[----:B------:R-:W-:Y:S02]  /*0be0*/  F2FP.F16.F32.PACK_AB R11, R14, R11 ;  /* 0x0000000b0e0b723e */ /* 0x000fe400000000ff */
[----:B------:R-:W-:Y:S02]  /*0bf0*/  F2FP.F16.F32.PACK_AB R13, R18, R15 ;  /* 0x0000000f120d723e */ /* 0x000fe400000000ff */
[----:B------:R-:W-:Y:S01]  /*0c00*/  F2FP.F16.F32.PACK_AB R12, R17, R12 ;  /* 0x0000000c110c723e */ /* 0x000fe200000000ff */
[----:B------:R0:W-:Y:S01]  /*0c10*/  STSM.16.MT88.4 [R34+0x6000], R8 ;  /* 0x0060000822007844 */ /* 0x0001e20000004200 */
[----:B------:R-:W-:Y:S02]  /*0c20*/  F2FP.F16.F32.PACK_AB R14, R21, R16 ;  /* 0x00000010150e723e */ /* 0x000fe400000000ff */
[----:B------:R-:W-:-:S02]  /*0c30*/  F2FP.F16.F32.PACK_AB R15, R42, R19 ;  /* 0x000000132a0f723e */ /* 0x000fc400000000ff */
[----:B------:R-:W-:Y:S02]  /*0c40*/  F2FP.F16.F32.PACK_AB R16, R25, R20 ;  /* 0x000000141910723e */ /* 0x000fe400000000ff */
[----:B------:R-:W-:Y:S01]  /*0c50*/  F2FP.F16.F32.PACK_AB R17, R27, R22 ;  /* 0x000000161b11723e */ /* 0x000fe200000000ff */
[----:B------:R1:W-:Y:S01]  /*0c60*/  STSM.16.MT88.4 [R34+0x6400], R12 ;  /* 0x0064000c22007844 */ /* 0x0003e20000004200 */
[----:B------:R-:W-:Y:S02]  /*0c70*/  F2FP.F16.F32.PACK_AB R18, R28, R23 ;  /* 0x000000171c12723e */ /* 0x000fe400000000ff */
[----:B------:R-:W-:Y:S01]  /*0c80*/  F2FP.F16.F32.PACK_AB R19, R31, R24 ;  /* 0x000000181f13723e */ /* 0x000fe200000000ff */
[----:B------:R-:W-:Y:S01]  /*0c90*/  IMAD R24, R4, 0x2, R3 ;  /* 0x0000000204187824 */ /* 0x000fe200078e0203 */
[----:B------:R-:W-:-:S03]  /*0ca0*/  IADD3 R26, P0, R32, R38, RZ ;  /* 0x00000026201a7210 */ /* 0x000fc60007f1e0ff */
[----:B------:R1:W-:Y:S01]  /*0cb0*/  STSM.16.MT88.4 [R34+0x6800], R16 ;  /* 0x0068001022007844 */ /* 0x0003e20000004200 */
[----:B------:R-:W-:Y:S01]  /*0cc0*/  LEA.HI.X.SX32 R27, R32, R39, 0x1, P0 ;  /* 0x00000027201b7211 */ /* 0x000fe200000f0eff */
[----:B------:R-:W-:Y:S01]  /*0cd0*/  BAR.SYNC.DEFER_BLOCKING 0x0 ;  /* 0x0000000000007b1d */ /* 0x000fe20000010000 */
[----:B------:R-:W-:Y:S01]  /*0ce0*/  ISETP.GE.AND P0, PT, R36, UR4, PT ;  /* 0x0000000424007c0c */ /* 0x000fe2000bf06270 */
[----:B------:R-:W-:Y:S01]  /*0cf0*/  IMAD.WIDE.U32 R36, R2, UR6, R36 ;  /* 0x0000000602247c25 */ /* 0x000fe2000f8e0024 */
[----:B0-----:R-:W-:Y:S02]  /*0d00*/  VIMNMX R9, R0, 0x60, PT ;  /* 0x0000006000097848 */ /* 0x001fe40003fe0100 */
[C---:B------:R-:W-:Y:S01]  /*0d10*/  IADD3 R2, R32.reuse, 0x40, RZ ;  /* 0x0000004020027810 */ /* 0x040fe20007ffe0ff */
[C---:B------:R-:W-:Y:S01]  /*0d20*/  VIADD R0, R32.reuse, 0x20 ;  /* 0x0000002020007836 */ /* 0x040fe20000000000 */
[----:B------:R-:W-:Y:S01]  /*0d30*/  ISETP.GE.OR P2, PT, R32, R9, P0 ;  /* 0x000000092000720c */ /* 0x000fe20000746670 */
[----:B------:R-:W-:Y:S01]  /*0d40*/  ULDC.64 UR4, c[0x0][0x260] ;  /* 0x0000980000047ab9 */ /* 0x000fe20000000a00 */
[----:B------:R-:W-:-:S02]  /*0d50*/  IMAD.IADD R37, R37, 0x1, R5 ;  /* 0x0000000125257824 */ /* 0x000fc400078e0205 */
[----:B------:R-:W-:Y:S01]  /*0d60*/  IMAD R7, R7, UR4, RZ ;  /* 0x0000000407077c24 */ /* 0x000fe2000f8e02ff */
[-C--:B------:R-:W-:Y:S01]  /*0d70*/  ISETP.GE.OR P1, PT, R0, R9.reuse, P0 ;  /* 0x000000090000720c */ /* 0x080fe20000726670 */
[----:B------:R-:W-:Y:S01]  /*0d80*/  VIADD R5, R3, 0x6000 ;  /* 0x0000600003057836 */ /* 0x000fe20000000000 */
[----:B------:R-:W-:Y:S01]  /*0d90*/  ISETP.GE.OR P0, PT, R2, R9, P0 ;  /* 0x000000090200720c */ /* 0x000fe20000706670 */
[C---:B------:R-:W-:Y:S02]  /*0da0*/  IMAD R9, R6.reuse, UR5, R7 ;  /* 0x0000000506097c24 */ /* 0x040fe4000f8e0207 */
[----:B------:R-:W-:-:S04]  /*0db0*/  IMAD.WIDE.U32 R6, R6, UR4, R36 ;  /* 0x0000000406067c25 */ /* 0x000fc8000f8e0024 */
[----:B------:R-:W-:Y:S02]  /*0dc0*/  IMAD R8, R4, 0x2, R5 ;  /* 0x0000000204087824 */ /* 0x000fe400078e0205 */
[----:B------:R-:W-:Y:S01]  /*0dd0*/  IMAD.WIDE R2, R33, 0x60, R26 ;  /* 0x0000006021027825 */ /* 0x000fe200078e021a */
[----:B------:R1:W0:Y:S03]  /*0de0*/  LDS.128 R20, [R24+0x6800] ;  /* 0x0068000018147984 */ /* 0x0002260000000c00 */
        /* <DEDUP_REMOVED lines=13> */
.L_x_3524:
[----:B------:R-:W-:Y:S05]  /*0ec0*/  BSYNC B0 ;  /* 0x0000000000007941 */ /* 0x000fea0003800000 */
.L_x_3523:
[----:B-1----:R-:W1:Y:S01]  /*0ed0*/  LDS.128 R24, [R24+0x6400] ;  /* 0x0064000018187984 */ /* 0x002e620000000c00 */
[----:B------:R-:W-:Y:S04]  /*0ee0*/  BSSY B0, `(.L_x_3525) ;  /* 0x000000f000007945 */ /* 0x000fe80003800000 */
[----:B------:R-:W-:Y:S05]  /*0ef0*/  @P1 BRA `(.L_x_3526) ;  /* 0x0000000000341947 */ /* 0x000fea0003800000 */
[----:B--2---:R-:W-:Y:S01]  /*0f00*/  IADD3 R11, P1, R2, 0x20, RZ ;  /* 0x00000020020b7810 */ /* 0x004fe20007f3e0ff */
        /* <DEDUP_REMOVED lines=12> */
.L_x_3526:
[----:B------:R-:W-:Y:S05]  /*0fd0*/  BSYNC B0 ;  /* 0x0000000000007941 */ /* 0x000fea0003800000 */
.L_x_3525:
[----:B------:R-:W-:Y:S05]  /*0fe0*/  @P0 EXIT ;  /* 0x000000000000094d */ /* 0x000fea0003800000 */
[----:B------:R-:W-:Y:S01]  /*0ff0*/  IADD3 R7, P0, R2, 0x40, RZ ;  /* 0x0000004002077810 */ /* 0x000fe20007f1e0ff */
[----:B------:R-:W-:-:S04]  /*1000*/  ULDC.64 UR4, c[0x0][0x250] ;  /* 0x0000940000047ab9 */ /* 0x000fc80000000a00 */
[----:B------:R-:W-:Y:S02]  /*1010*/  IMAD.X R2, RZ, RZ, R3, P0 ;  /* 0x000000ffff027224 */ /* 0x000fe400000e0603 */
[----:B------:R-:W-:Y:S02]  /*1020*/  IMAD.MOV.U32 R3, RZ, RZ, R5 ;  /* 0x000000ffff037224 */ /* 0x000fe400078e0005 */
        /* <DEDUP_REMOVED lines=8> */
[----:B0-----:R-:W-:Y:S01]  /*10b0*/  STG.E.128 desc[UR8][R4.64], R20 ;  /* 0x0000001404007986 */ /* 0x001fe2000c101d08 */
[----:B------:R-:W-:Y:S05]  /*10c0*/  EXIT ;  /* 0x000000000000794d */ /* 0x000fea0003800000 */
.L_x_3527:
        /* <DEDUP_REMOVED lines=11> */
.L_x_3746:


//--------------------- .text._ZN7cutlass13device_kernelIN5flash11enable_sm90INS1_16FlashAttnBwdSm90INS1_25CollectiveMainloopBwdSm90ILi2ELi2ELi2EN4cute5tupleIJNS5_1CILi1EEES8_S8_EEENS6_IJNS7_ILi96EEENS7_ILi128EEENS7_ILi64EEEEEENS_6half_tEfNS_4arch4Sm90ELb1ELb0ELb1ELb1ELb1ELb1ELb0ELb1ELi2ELi1ELi2ELi2ELb0EEENS1_24CollectiveEpilogueBwdGQAISD_fSG_Li256ELb1ELb1EEENS1_25SingleTileBwdLPTSchedulerILb1ELi128ELb1EEEEEEEEEvNT_6ParamsE --------------------------
	.section	.text._ZN7cutlass13device_kernelIN5flash11enable_sm90INS1_16FlashAttnBwdSm90INS1_25CollectiveMainloopBwdSm90ILi2ELi2ELi2EN4cute5tupleIJNS5_1CILi1EEES8_S8_EEENS6_IJNS7_ILi96EEENS7_ILi128EEENS7_ILi64EEEEEENS_6half_tEfNS_4arch4Sm90ELb1ELb0ELb1ELb1ELb1ELb1ELb0ELb1ELi2ELi1ELi2ELi2ELb0EEENS1_24CollectiveEpilogueBwdGQAISD_fSG_Li256ELb1ELb1EEENS1_25SingleTileBwdLPTSchedulerILb1ELi128ELb1EEEEEEEEEvNT_6ParamsE,"ax",@progbits
	.align	128
.text._ZN7cutlass13device_kernelIN5flash11enable_sm90INS1_16FlashAttnBwdSm90INS1_25CollectiveMainloopBwdSm90ILi2ELi2ELi2EN4cute5tupleIJNS5_1CILi1EEES8_S8_EEENS6_IJNS7_ILi96EEENS7_ILi128EEENS7_ILi64EEEEEENS_6half_tEfNS_4arch4Sm90ELb1ELb0ELb1ELb1ELb1ELb1ELb0ELb1ELi2ELi1ELi2ELi2ELb0EEENS1_24CollectiveEpilogueBwdGQAISD_fSG_Li256ELb1ELb1EEENS1_25SingleTileBwdLPTSchedulerILb1ELi128ELb1EEEEEEEEEvNT_6ParamsE:
        .type           _ZN7cutlass13device_kernelIN5flash11enable_sm90INS1_16FlashAttnBwdSm90INS1_25CollectiveMainloopBwdSm90ILi2ELi2ELi2EN4cute5tupleIJNS5_1CILi1EEES8_S8_EEENS6_IJNS7_ILi96EEENS7_ILi128EEENS7_ILi64EEEEEENS_6half_tEfNS_4arch4Sm90ELb1ELb0ELb1ELb1ELb1ELb1ELb0ELb1ELi2ELi1ELi2ELi2ELb0EEENS1_24CollectiveEpilogueBwdGQAISD_fSG_Li256ELb1ELb1EEENS1_25SingleTileBwdLPTSchedulerILb1ELi128ELb1EEEEEEEEEvNT_6ParamsE,@function
        .size           _ZN7cutlass13device_kernelIN5flash11enable_sm90INS1_16FlashAttnBwdSm90INS1_25CollectiveMainloopBwdSm90ILi2ELi2ELi2EN4cute5tupleIJNS5_1CILi1EEES8_S8_EEENS6_IJNS7_ILi96EEENS7_ILi128EEENS7_ILi64EEEEEENS_6half_tEfNS_4arch4Sm90ELb1ELb0ELb1ELb1ELb1ELb1ELb0ELb1ELi2ELi1ELi2ELi2ELb0EEENS1_24CollectiveEpilogueBwdGQAISD_fSG_Li256ELb1ELb1EEENS1_25SingleTileBwdLPTSchedulerILb1ELi128ELb1EEEEEEEEEvNT_6ParamsE,(.L_x_3747 - _ZN7cutlass13device_kernelIN5flash11enable_sm90INS1_16FlashAttnBwdSm90INS1_25CollectiveMainloopBwdSm90ILi2ELi2ELi2EN4cute5tupleIJNS5_1CILi1EEES8_S8_EEENS6_IJNS7_ILi96EEENS7_ILi128EEENS7_ILi64EEEEEENS_6half_tEfNS_4arch4Sm90ELb1ELb0ELb1ELb1ELb1ELb1ELb0ELb1ELi2ELi1ELi2ELi2ELb0EEENS1_24CollectiveEpilogueBwdGQAISD_fSG_Li256ELb1ELb1EEENS1_25SingleTileBwdLPTSchedulerILb1ELi128ELb1EEEEEEEEEvNT_6ParamsE)
        .other          _ZN7cutlass13device_kernelIN5flash11enable_sm90INS1_16FlashAttnBwdSm90INS1_25CollectiveMainloopBwdSm90ILi2ELi2ELi2EN4cute5tupleIJNS5_1CILi1EEES8_S8_EEENS6_IJNS7_ILi96EEENS7_ILi128EEENS7_ILi64EEEEEENS_6half_tEfNS_4arch4Sm90ELb1ELb0ELb1ELb1ELb1ELb1ELb0ELb1ELi2ELi1ELi2ELi2ELb0EEENS1_24CollectiveEpilogueBwdGQAISD_fSG_Li256ELb1ELb1EEENS1_25SingleTileBwdLPTSchedulerILb1ELi128ELb1EEEEEEEEEvNT_6ParamsE,@"STO_CUDA_ENTRY STV_DEFAULT"
_ZN7cutlass13device_kernelIN5flash11enable_sm90INS1_16FlashAttnBwdSm90INS1_25CollectiveMainloopBwdSm90ILi2ELi2ELi2EN4cute5tupleIJNS5_1CILi1EEES8_S8_EEENS6_IJNS7_ILi96EEENS7_ILi128EEENS7_ILi64EEEEEENS_6half_tEfNS_4arch4Sm90ELb1ELb0ELb1ELb1ELb1ELb1ELb0ELb1ELi2ELi1ELi2ELi2ELb0EEENS1_24CollectiveEpilogueBwdGQAISD_fSG_Li256ELb1ELb1EEENS1_25SingleTileBwdLPTSchedulerILb1ELi128ELb1EEEEEEEEEvNT_6ParamsE:
        /* <DEDUP_REMOVED lines=24> */
.L_x_3529:
[----:B------:R-:W-:Y:S05]  /*0180*/  BSYNC B0 ;  /* 0x0000000000007941 */ /* 0x000fea0003800000 */
.L_x_3528:
        /* <DEDUP_REMOVED lines=37> */
.L_x_3530:
        /* <DEDUP_REMOVED lines=22> */
.L_x_3531:
[----:B------:R-:W-:Y:S01]  /*0540*/  PLOP3.LUT P0, PT, PT, PT, UP0, 0x80, 0x0 ;  /* 0x000000000000781c */ /* 0x000fe20003f0f008 */
[----:B------:R-:W-:Y:S01]  /*0550*/  NOP ;  /* 0x0000000000007918 */ /* 0x000fe20000000000 */
[----:B------:R-:W-:Y:S01]  /*0560*/  ULDC.64 UR38, c[0x0][0x208] ;  /* 0x0000820000267ab9 */ /* 0x000fe20000000a00 */
[----:B------:R-:W-:Y:S01]  /*0570*/  BSSY B6, `(.L_x_3532) ;  /* 0x0000eeb000067945 */ /* 0x000fe20003800000 */
[----:B-12-4-:R-:W-:Y:S09]  /*0580*/  BAR.SYNC.DEFER_BLOCKING 0x0 ;  /* 0x0000000000007b1d */ /* 0x016ff20000010000 */
[----:B------:R-:W-:Y:S05]  /*0590*/  @!P0 BRA `(.L_x_3533) ;  /* 0x000000a800b08947 */ /* 0x000fea0003800000 */
.L_x_3534:
        /* <DEDUP_REMOVED lines=32> */
.L_x_3535:
[----:B------:R-:W-:Y:S01]  /*07a0*/  ULDC UR8, c[0x0][0x8cc] ;  /* 0x0002330000087ab9 */ /* 0x000fe20000000800 */
[----:B------:R-:W-:Y:S01]  /*07b0*/  UMOV UR7, UR9 ;  /* 0x0000000900077c82 */ /* 0x000fe20008000000 */
[----:B------:R-:W-:-:S11]  /*07c0*/  UISETP.NE.AND UP0, UPT, UR8, 0x1, UPT ;  /* 0x000000010800788c */ /* 0x000fd6000bf05270 */
[----:B------:R-:W-:Y:S02]  /*07d0*/  @UP0 ULDC.64 UR10, c[0x0][0x8d0] ;  /* 0x00023400000a0ab9 */ /* 0x000fe40000000a00 */
[----:B------:R-:W-:-:S04]  /*07e0*/  UIMAD.WIDE.U32 UR4, UR9, UR10, URZ ;  /* 0x0000000a090472a5 */ /* 0x000fc8000f8e003f */
[----:B------:R-:W-:-:S04]  /*07f0*/  @UP0 USHF.R.U32.HI UR7, URZ, UR11, UR5 ;  /* 0x0000000b3f070299 */ /* 0x000fc80008011605 */
[----:B------:R-:W-:-:S12]  /*0800*/  UIMAD UR4, UR7, UR8, URZ ;  /* 0x00000008070472a4 */ /* 0x000fd8000f8e023f */
.L_x_3536:
        /* <DEDUP_REMOVED lines=23> */
.L_x_3537:
        /* <DEDUP_REMOVED lines=14> */
.L_x_3539:
[----:B------:R-:W-:-:S05]  /*0a60*/  ULDC UR4, c[0x0][0x8f4] ;  /* 0x00023d0000047ab9 */ /* 0x000fca0000000800 */
.L_x_3538:
        /* <DEDUP_REMOVED lines=24> */
.L_x_3541:
        /* <DEDUP_REMOVED lines=14> */
.L_x_3542:
        /* <DEDUP_REMOVED lines=11> */
.L_x_3543:
        /* <DEDUP_REMOVED lines=13> */
.L_x_3544:
        /* <DEDUP_REMOVED lines=68> */
.L_x_3547:
        /* <DEDUP_REMOVED lines=15> */
.L_x_3546:
        /* <DEDUP_REMOVED lines=22> */
.L_x_3549:
        /* <DEDUP_REMOVED lines=15> */
.L_x_3548:
[----:B------:R-:W-:Y:S01]  /*15d0*/  SHF.R.S32.HI R6, RZ, 0x1f, R17 ;  /* 0x0000001fff067819 */ /* 0x000fe20000011411 */
[----:B------:R-:W-:-:S03]  /*15e0*/  UMOV UR4, 0xffffffff ;  /* 0xffffffff00047882 */ /* 0x000fc60000000000 */
[----:B------:R-:W-:-:S04]  /*15f0*/  LEA.HI R0, R6, R17, RZ, 0x7 ;  /* 0x0000001106007211 */ /* 0x000fc800078f38ff */
[----:B------:R-:W-:Y:S01]  /*1600*/  SHF.R.S32.HI R13, RZ, 0x7, R0 ;  /* 0x00000007ff0d7819 */ /* 0x000fe20000011400 */
[----:B------:R-:W-:Y:S06]  /*1610*/  BRA.DIV UR4, `(.L_x_3550) ;  /* 0x000000de04887947 */ /* 0x000fec000b800000 */
[----:B------:R1:W2:Y:S02]  /*1620*/  SHFL.IDX PT, R14, R13, RZ, 0x1f ;  /* 0x00001fff0d0e7589 */ /* 0x0002a400000e0000 */
.L_x_3678:
[----:B------:R-:W-:Y:S01]  /*1630*/  SHF.L.U32 R3, RZ, 0x1f, RZ ;  /* 0x0000001fff037819 */ /* 0x000fe200000006ff */
[----:B------:R-:W-:-:S03]  /*1640*/  IMAD.SHL.U32 R2, R17, 0x40, RZ ;  /* 0x0000004011027824 */ /* 0x000fc600078e00ff */
[----:B------:R-:W3:Y:S02]  /*1650*/  SYNCS.PHASECHK.TRANS64.TRYWAIT P0, [R16+URZ+0x26800], R3 ;  /* 0x02680003100075a7 */ /* 0x000ee4000800017f */
[----:B---3--:R-:W-:Y:S05]  /*1660*/  @P0 BRA `(.L_x_3551) ;  /* 0x0000000000080947 */ /* 0x008fea0003800000 */
[----:B------:R-:W3:Y:S02]  /*1670*/  SYNCS.PHASECHK.TRANS64.TRYWAIT P0, [R16+URZ+0x26800], R3 ;  /* 0x02680003100075a7 */ /* 0x000ee4000800017f */
[----:B---3--:R-:W-:Y:S05]  /*1680*/  @!P0 BRA `(.L_x_3552) ;  /* 0x000000dc00888947 */ /* 0x008fea0003800000 */
.L_x_3551:
        /* <DEDUP_REMOVED lines=80> */
[----:B------:R-:W-:Y:S02]  /*1b90*/  CS2R R150, SRZ ;  /* 0x0000000000967805 */ /* 0x000fe4000001ff00 */
[----:B------:R-:W-:Y:S01]  /*1ba0*/  LEA.HI R4, R13, R13, RZ, 0x1 ;  /* 0x0000000d0d047211 */ /* 0x000fe200078f08ff */
[----:B------:R-:W-:Y:S01]  /*1bb0*/  IMAD.IADD R0, R17, 0x1, -R0 ;  /* 0x0000000111007824 */ /* 0x000fe200078e0a00 */
[----:B------:R-:W-:Y:S01]  /*1bc0*/  SHF.R.S32.HI R9, RZ, 0x5, R8 ;  /* 0x00000005ff097819 */ /* 0x000fe20000011408 */
[----:B------:R-:W-:Y:S01]  /*1bd0*/  IMAD.U32 R12, RZ, RZ, UR4 ;  /* 0x00000004ff0c7e24 */ /* 0x000fe2000f8e00ff */
[----:B------:R-:W-:-:S02]  /*1be0*/  LOP3.LUT R8, R4, 0xfffffffe, RZ, 0xc0, !PT ;  /* 0xfffffffe04087812 */ /* 0x000fc400078ec0ff */
[----:B------:R-:W-:Y:S02]  /*1bf0*/  CS2R R148, SRZ ;  /* 0x0000000000947805 */ /* 0x000fe4000001ff00 */
[----:B------:R-:W-:Y:S01]  /*1c00*/  SHF.R.S32.HI R7, RZ, 0x1f, R0 ;  /* 0x0000001fff077819 */ /* 0x000fe20000011400 */
[----:B------:R-:W-:Y:S01]  /*1c10*/  IMAD R21, R9, -0x10, R12 ;  /* 0xfffffff009157824 */ /* 0x000fe200078e020c */
[----:B------:R-:W-:Y:S02]  /*1c20*/  IADD3 R23, R13, -R8, RZ ;  /* 0x800000080d177210 */ /* 0x000fe40007ffe0ff */
[----:B------:R-:W-:Y:S02]  /*1c30*/  CS2R R146, SRZ ;  /* 0x0000000000927805 */ /* 0x000fe4000001ff00 */
        /* <DEDUP_REMOVED lines=8> */
[--C-:B------:R-:W-:Y:S01]  /*1cc0*/  SHF.R.S32.HI R15, RZ, 0x2, R11.reuse ;  /* 0x00000002ff0f7819 */ /* 0x100fe2000001140b */
[C---:B------:R-:W-:Y:S01]  /*1cd0*/  VIADD R8, R7.reuse, 0x8 ;  /* 0x0000000807087836 */ /* 0x040fe20000000000 */
[----:B------:R-:W-:Y:S01]  /*1ce0*/  SHF.R.S32.HI R6, RZ, 0x1f, R11 ;  /* 0x0000001fff067819 */ /* 0x000fe2000001140b */
[----:B------:R-:W-:Y:S01]  /*1cf0*/  VIADD R18, R7, 0x10 ;  /* 0x0000001007127836 */ /* 0x000fe20000000000 */
[----:B------:R-:W-:Y:S02]  /*1d00*/  LOP3.LUT R14, R9, 0xfffffffc, RZ, 0xc0, !PT ;  /* 0xfffffffc090e7812 */ /* 0x000fe400078ec0ff */
[----:B------:R-:W-:Y:S02]  /*1d10*/  CS2R R136, SRZ ;  /* 0x0000000000887805 */ /* 0x000fe4000001ff00 */
[----:B------:R-:W-:Y:S02]  /*1d20*/  LEA.HI R12, R8, R8, RZ, 0x1 ;  /* 0x00000008080c7211 */ /* 0x000fe400078f08ff */
[----:B------:R-:W-:-:S02]  /*1d30*/  CS2R R134, SRZ ;  /* 0x0000000000867805 */ /* 0x000fc4000001ff00 */
[----:B------:R-:W-:Y:S01]  /*1d40*/  SHF.R.S32.HI R0, RZ, 0x3, R0 ;  /* 0x00000003ff007819 */ /* 0x000fe20000011400 */
[----:B------:R-:W-:Y:S01]  /*1d50*/  IMAD.IADD R9, R17, 0x1, -R14 ;  /* 0x0000000111097824 */ /* 0x000fe200078e0a0e */
[----:B-1----:R-:W-:Y:S02]  /*1d60*/  SHF.R.S32.HI R13, RZ, 0x1, R12 ;  /* 0x00000001ff0d7819 */ /* 0x002fe4000001140c */
[----:B------:R-:W-:Y:S02]  /*1d70*/  CS2R R132, SRZ ;  /* 0x0000000000847805 */ /* 0x000fe4000001ff00 */
[----:B------:R-:W-:Y:S01]  /*1d80*/  LEA.HI R11, R6, R15, RZ, 0x3 ;  /* 0x0000000f060b7211 */ /* 0x000fe200078f18ff */
[----:B------:R-:W-:Y:S01]  /*1d90*/  IMAD.HI R6, R0, 0x2aaaaaab, RZ ;  /* 0x2aaaaaab00067827 */ /* 0x000fe200078e02ff */
[----:B------:R-:W-:Y:S02]  /*1da0*/  LEA.HI R17, R18, R18, RZ, 0x1 ;  /* 0x0000001212117211 */ /* 0x000fe400078f08ff */
[----:B------:R-:W-:-:S02]  /*1db0*/  CS2R R130, SRZ ;  /* 0x0000000000827805 */ /* 0x000fc4000001ff00 */
[----:B------:R-:W-:Y:S01]  /*1dc0*/  LOP3.LUT R22, R11, 0xfffffff8, RZ, 0xc0, !PT ;  /* 0xfffffff80b167812 */ /* 0x000fe200078ec0ff */
[----:B------:R-:W-:Y:S01]  /*1dd0*/  IMAD.HI R14, R13, 0x2aaaaaab, RZ ;  /* 0x2aaaaaab0d0e7827 */ /* 0x000fe200078e02ff */
[----:B------:R-:W-:Y:S02]  /*1de0*/  LEA.HI R4, R4, R7, RZ, 0x1 ;  /* 0x0000000704047211 */ /* 0x000fe400078f08ff */
[----:B------:R-:W-:Y:S02]  /*1df0*/  CS2R R128, SRZ ;  /* 0x0000000000807805 */ /* 0x000fe4000001ff00 */
[----:B------:R-:W-:Y:S02]  /*1e00*/  SHF.R.S32.HI R19, RZ, 0x1, R17 ;  /* 0x00000001ff137819 */ /* 0x000fe40000011411 */
[----:B------:R-:W-:Y:S02]  /*1e10*/  CS2R R126, SRZ ;  /* 0x00000000007e7805 */ /* 0x000fe4000001ff00 */
[----:B------:R-:W-:-:S02]  /*1e20*/  IADD3 R22, R21, R22, -R15 ;  /* 0x0000001615167210 */ /* 0x000fc40007ffe80f */
[----:B------:R-:W-:Y:S02]  /*1e30*/  CS2R R124, SRZ ;  /* 0x00000000007c7805 */ /* 0x000fe4000001ff00 */
[----:B------:R-:W-:Y:S01]  /*1e40*/  LOP3.LUT R4, R4, 0xfffffffe, RZ, 0xc0, !PT ;  /* 0xfffffffe04047812 */ /* 0x000fe200078ec0ff */
[----:B------:R-:W-:Y:S01]  /*1e50*/  IMAD.HI R20, R19, 0x2aaaaaab, RZ ;  /* 0x2aaaaaab13147827 */ /* 0x000fe200078e02ff */
[----:B------:R-:W-:Y:S02]  /*1e60*/  SHF.R.U32.HI R11, RZ, 0x1, R6 ;  /* 0x00000001ff0b7819 */ /* 0x000fe40000011606 */
[----:B------:R-:W-:Y:S02]  /*1e70*/  CS2R R122, SRZ ;  /* 0x00000000007a7805 */ /* 0x000fe4000001ff00 */
[----:B------:R-:W-:Y:S02]  /*1e80*/  SHF.R.U32.HI R15, RZ, 0x1, R14 ;  /* 0x00000001ff0f7819 */ /* 0x000fe4000001160e */
[----:B------:R-:W-:-:S02]  /*1e90*/  CS2R R120, SRZ ;  /* 0x0000000000787805 */ /* 0x000fc4000001ff00 */
[----:B------:R-:W-:Y:S02]  /*1ea0*/  IADD3 R4, R7, -R4, RZ ;  /* 0x8000000407047210 */ /* 0x000fe40007ffe0ff */
[----:B------:R-:W-:Y:S02]  /*1eb0*/  CS2R R182, SRZ ;  /* 0x0000000000b67805 */ /* 0x000fe4000001ff00 */
[----:B------:R-:W-:Y:S02]  /*1ec0*/  LEA.HI R11, R6, R11, RZ, 0x1 ;  /* 0x0000000b060b7211 */ /* 0x000fe400078f08ff */
[----:B------:R-:W-:Y:S02]  /*1ed0*/  CS2R R180, SRZ ;  /* 0x0000000000b47805 */ /* 0x000fe4000001ff00 */
[----:B------:R-:W-:Y:S02]  /*1ee0*/  LEA.HI R14, R14, R15, RZ, 0x1 ;  /* 0x0000000f0e0e7211 */ /* 0x000fe400078f08ff */
[----:B------:R-:W-:-:S02]  /*1ef0*/  CS2R R178, SRZ ;  /* 0x0000000000b27805 */ /* 0x000fc4000001ff00 */
[----:B------:R-:W-:Y:S01]  /*1f00*/  LOP3.LUT R7, R12, 0xfffffffe, RZ, 0xc0, !PT ;  /* 0xfffffffe0c077812 */ /* 0x000fe200078ec0ff */
[----:B------:R-:W-:Y:S01]  /*1f10*/  IMAD R11, R11, -0xc, R0 ;  /* 0xfffffff40b0b7824 */ /* 0x000fe200078e0200 */
[----:B------:R-:W-:Y:S01]  /*1f20*/  SHF.R.U32.HI R21, RZ, 0x1, R20 ;  /* 0x00000001ff157819 */ /* 0x000fe20000011614 */
[----:B------:R-:W-:Y:S01]  /*1f30*/  IMAD R14, R14, -0xc, R13 ;  /* 0xfffffff40e0e7824 */ /* 0x000fe200078e020d */
[----:B------:R-:W-:Y:S01]  /*1f40*/  LOP3.LUT R17, R17, 0xfffffffe, RZ, 0xc0, !PT ;  /* 0xfffffffe11117812 */ /* 0x000fe200078ec0ff */
[----:B------:R-:W-:Y:S01]  /*1f50*/  IMAD.IADD R7, R8, 0x1, -R7 ;  /* 0x0000000108077824 */ /* 0x000fe200078e0a07 */
[----:B------:R-:W-:Y:S01]  /*1f60*/  LEA.HI R20, R20, R21, RZ, 0x1 ;  /* 0x0000001514147211 */ /* 0x000fe200078f08ff */
[----:B------:R-:W-:Y:S01]  /*1f70*/  IMAD R4, R11, 0x8, R4 ;  /* 0x000000080b047824 */ /* 0x000fe200078e0204 */
[----:B------:R-:W-:Y:S01]  /*1f80*/  CS2R R176, SRZ ;  /* 0x0000000000b07805 */ /* 0x000fe2000001ff00 */
[----:B------:R-:W-:Y:S01]  /*1f90*/  IMAD.IADD R17, R18, 0x1, -R17 ;  /* 0x0000000112117824 */ /* 0x000fe200078e0a11 */
[----:B------:R-:W-:Y:S01]  /*1fa0*/  LEA R0, R14, R7, 0x3 ;  /* 0x000000070e007211 */ /* 0x000fe200078e18ff */
[----:B------:R-:W-:Y:S01]  /*1fb0*/  IMAD R20, R20, -0xc, R19 ;  /* 0xfffffff414147824 */ /* 0x000fe200078e0213 */
[----:B------:R1:W-:Y:S01]  /*1fc0*/  STL [R1+0x4], R4 ;  /* 0x0000040401007387 */ /* 0x0003e20000100800 */
[----:B------:R-:W-:Y:S01]  /*1fd0*/  IMAD R8, R23, -0x40, R22 ;  /* 0xffffffc017087824 */ /* 0x000fe200078e0216 */
[----:B------:R-:W-:Y:S01]  /*1fe0*/  CS2R R174, SRZ ;  /* 0x0000000000ae7805 */ /* 0x000fe2000001ff00 */
[----:B------:R-:W-:Y:S01]  /*1ff0*/  IMAD R237, R20, 0x8, R17 ;  /* 0x0000000814ed7824 */ /* 0x000fe200078e0211 */
[----:B------:R2:W-:Y:S01]  /*2000*/  STL [R1], R0 ;  /* 0x0000000001007387 */ /* 0x0005e20000100800 */
[----:B------:R-:W-:-:S02]  /*2010*/  CS2R R172, SRZ ;  /* 0x0000000000ac7805 */ /* 0x000fc4000001ff00 */
[----:B------:R-:W-:Y:S02]  /*2020*/  CS2R R170, SRZ ;  /* 0x0000000000aa7805 */ /* 0x000fe4000001ff00 */
[----:B------:R-:W-:Y:S02]  /*2030*/  CS2R R168, SRZ ;  /* 0x0000000000a87805 */ /* 0x000fe4000001ff00 */
[----:B------:R-:W-:Y:S02]  /*2040*/  CS2R R166, SRZ ;  /* 0x0000000000a67805 */ /* 0x000fe4000001ff00 */
[----:B------:R-:W-:Y:S01]  /*2050*/  CS2R R164, SRZ ;  /* 0x0000000000a47805 */ /* 0x000fe2000001ff00 */
[----:B-1----:R-:W-:Y:S01]  /*2060*/  IMAD.MOV.U32 R4, RZ, RZ, RZ ;  /* 0x000000ffff047224 */ /* 0x002fe200078e00ff */
[----:B------:R-:W-:Y:S02]  /*2070*/  CS2R R162, SRZ ;  /* 0x0000000000a27805 */ /* 0x000fe4000001ff00 */
[----:B------:R-:W-:-:S02]  /*2080*/  CS2R R160, SRZ ;  /* 0x0000000000a07805 */ /* 0x000fc4000001ff00 */
[----:B------:R-:W-:Y:S01]  /*2090*/  CS2R R158, SRZ ;  /* 0x00000000009e7805 */ /* 0x000fe2000001ff00 */
[----:B--2---:R-:W-:Y:S01]  /*20a0*/  IMAD.MOV.U32 R0, RZ, RZ, RZ ;  /* 0x000000ffff007224 */ /* 0x004fe200078e00ff */
[----:B------:R-:W-:Y:S02]  /*20b0*/  CS2R R156, SRZ ;  /* 0x00000000009c7805 */ /* 0x000fe4000001ff00 */
[----:B------:R-:W-:Y:S02]  /*20c0*/  CS2R R154, SRZ ;  /* 0x00000000009a7805 */ /* 0x000fe4000001ff00 */
[----:B------:R-:W-:-:S07]  /*20d0*/  CS2R R152, SRZ ;  /* 0x0000000000987805 */ /* 0x000fce000001ff00 */
.L_x_3564:
[----:B------:R-:W-:-:S06]  /*20e0*/  ULOP3.LUT UR4, UR36, 0x1, URZ, 0xfc, !UPT ;  /* 0x0000000124047892 */ /* 0x000fcc000f8efc3f */
[----:B--2---:R-:W-:-:S04]  /*20f0*/  MOV R6, UR4 ;  /* 0x0000000400067c02 */ /* 0x004fc80008000f00 */
[----:B------:R-:W-:-:S13]  /*2100*/  ISETP.NE.AND P0, PT, R6, 0x3, PT ;  /* 0x000000030600780c */ /* 0x000fda0003f05270 */
[----:B------:R-:W-:Y:S05]  /*2110*/  @!P0 BRA `(.L_x_3554) ;  /* 0x0000000000048947 */ /* 0x000fea0003800000 */
[----:B------:R-:W-:Y:S01]  /*2120*/  BPT.TRAP 0x1 ;  /* 0x000000040000795c */ /* 0x000fe20000300000 */
.L_x_3554:
[----:B------:R-:W-:Y:S01]  /*2130*/  IMAD R6, R0, 0x8, R16 ;  /* 0x0000000800067824 */ /* 0x000fe200078e0210 */
[----:B------:R-:W-:-:S04]  /*2140*/  SHF.L.U32 R21, R4, 0x1f, RZ ;  /* 0x0000001f04157819 */ /* 0x000fc800000006ff */
[----:B------:R1:W2:Y:S01]  /*2150*/  SYNCS.PHASECHK.TRANS64.TRYWAIT P1, [R6+URZ+0x26810], R21 ;  /* 0x02681015060075a7 */ /* 0x0002a2000802017f */
[----:B------:R-:W-:Y:S05]  /*2160*/  @!P0 BRA `(.L_x_3555) ;  /* 0x0000000000048947 */ /* 0x000fea0003800000 */
[----:B------:R-:W-:Y:S01]  /*2170*/  BPT.TRAP 0x1 ;  /* 0x000000040000795c */ /* 0x000fe20000300000 */
.L_x_3555:
[----:B------:R-:W-:-:S05]  /*2180*/  VIADD R7, R16, 0xe000 ;  /* 0x0000e00010077836 */ /* 0x000fca0000000000 */
[----:B------:R-:W-:-:S04]  /*2190*/  SHF.R.U32.HI R7, RZ, 0x4, R7 ;  /* 0x00000004ff077819 */ /* 0x000fc80000011607 */
[----:B------:R-:W-:Y:S01]  /*21a0*/  LOP3.LUT R7, R7, 0x3fff, RZ, 0xc0, !PT ;  /* 0x00003fff07077812 */ /* 0x000fe200078ec0ff */
[----:B--2---:R-:W-:Y:S06]  /*21b0*/  @P1 BRA `(.L_x_3556) ;  /* 0x0000000000081947 */ /* 0x004fec0003800000 */
[----:B------:R-:W2:Y:S02]  /*21c0*/  SYNCS.PHASECHK.TRANS64.TRYWAIT P1, [R6+URZ+0x26810], R21 ;  /* 0x02681015060075a7 */ /* 0x000ea4000802017f */
[----:B--2---:R-:W-:Y:S05]  /*21d0*/  @!P1 BRA `(.L_x_3557) ;  /* 0x000000d000c89947 */ /* 0x004fea0003800000 */
.L_x_3556:
[----:B------:R-:W-:Y:S05]  /*21e0*/  WARPSYNC.ALL ;  /* 0x0000000000007948 */ /* 0x000fea0003800000 */
[----:B------:R-:W-:Y:S01]  /*21f0*/  LOP3.LUT R11, R7, 0x10000, RZ, 0xfc, !PT ;  /* 0x00010000070b7812 */ /* 0x000fe200078efcff */
[----:B------:R-:W-:Y:S01]  /*2200*/  IMAD R12, R5, 0x2000, R16 ;  /* 0x00002000050c7824 */ /* 0x000fe200078e0210 */
[----:B------:R-:W3:Y:S04]  /*2210*/  LDL R14, [R1+0x4] ;  /* 0x00000400010e7983 */ /* 0x000ee80000100800 */
        /* <DEDUP_REMOVED lines=34> */
[----:B---3--:R-:W-:-:S05]  /*2440*/  LEA R12, R0, R14, 0x7 ;  /* 0x0000000e000c7211 */ /* 0x008fca00078e38ff */
[----:B------:R-:W-:Y:S02]  /*2450*/  IMAD R11, R3, 0x2, R12 ;  /* 0x00000002030b7824 */ /* 0x000fe400078e020c */
[----:B----4-:R-:W-:Y:S02]  /*2460*/  IMAD R14, R0, 0x80, R13 ;  /* 0x00000080000e7824 */ /* 0x010fe400078e020d */
[C---:B------:R-:W-:Y:S02]  /*2470*/  IMAD R17, R11.reuse, 0x4, R16 ;  /* 0x000000040b117824 */ /* 0x040fe400078e0210 */
[----:B------:R-:W-:Y:S01]  /*2480*/  IMAD R190, R11, 0x4, R18 ;  /* 0x000000040bbe7824 */ /* 0x000fe200078e0212 */
[----:B------:R-:W-:Y:S02]  /*2490*/  LEA R13, R3, R14, 0x1 ;  /* 0x0000000e030d7211 */ /* 0x000fe400078e08ff */
[C---:B------:R-:W-:Y:S02]  /*24a0*/  LEA R14, R19.reuse, R16, 0x2 ;  /* 0x00000010130e7211 */ /* 0x040fe400078e10ff */
[----:B------:R-:W-:Y:S01]  /*24b0*/  LEA R11, R19, R18, 0x2 ;  /* 0x00000012130b7211 */ /* 0x000fe200078e10ff */
[----:B------:R-:W-:-:S02]  /*24c0*/  IMAD R15, R13, 0x4, R16 ;  /* 0x000000040d0f7824 */ /* 0x000fc400078e0210 */
        /* <DEDUP_REMOVED lines=10> */
.L_x_3558:
[----:B------:R1:W1:Y:S01]  /*2570*/  SYNCS.PHASECHK.TRANS64.TRYWAIT P1, [R6+URZ+0x26830], R21 ;  /* 0x02683015060075a7 */ /* 0x000262000802017f */
[----:B------:R-:W-:Y:S05]  /*2580*/  @!P0 BRA `(.L_x_3559) ;  /* 0x0000000000048947 */ /* 0x000fea0003800000 */
[----:B------:R-:W-:Y:S01]  /*2590*/  BPT.TRAP 0x1 ;  /* 0x000000040000795c */ /* 0x000fe20000300000 */
.L_x_3559:
[----:B------:R-:W-:-:S05]  /*25a0*/  VIADD R13, R16, 0x14000 ;  /* 0x00014000100d7836 */ /* 0x000fca0000000000 */
[----:B------:R-:W-:-:S04]  /*25b0*/  SHF.R.U32.HI R13, RZ, 0x4, R13 ;  /* 0x00000004ff0d7819 */ /* 0x000fc8000001160d */
[----:B------:R-:W-:-:S04]  /*25c0*/  LOP3.LUT R13, R13, 0x3fff, RZ, 0xc0, !PT ;  /* 0x00003fff0d0d7812 */ /* 0x000fc800078ec0ff */
[----:B------:R-:W-:Y:S01]  /*25d0*/  LOP3.LUT R19, R13, 0x10000, RZ, 0xfc, !PT ;  /* 0x000100000d137812 */ /* 0x000fe200078efcff */
[----:B-1----:R-:W-:Y:S06]  /*25e0*/  @P1 BRA `(.L_x_3560) ;  /* 0x0000000000081947 */ /* 0x002fec0003800000 */
[----:B------:R-:W1:Y:S02]  /*25f0*/  SYNCS.PHASECHK.TRANS64.TRYWAIT P1, [R6+URZ+0x26830], R21 ;  /* 0x02683015060075a7 */ /* 0x000e64000802017f */
[----:B-1----:R-:W-:Y:S05]  /*2600*/  @!P1 BRA `(.L_x_3561) ;  /* 0x000000cc00d09947 */ /* 0x002fea0003800000 */
.L_x_3560:
        /* <DEDUP_REMOVED lines=17> */
[----:B------:R-:W-:-:S02]  /*2720*/  IMAD.MOV.U32 R92, RZ, RZ, -0x2 ;  /* 0xfffffffeff5c7424 */ /* 0x000fc400078e00ff */
        /* <DEDUP_REMOVED lines=23> */
[----:B--2---:R-:W-:Y:S01]  /*28a0*/  FMUL.FTZ R21, R76, UR10 ;  /* 0x0000000a4c157c20 */ /* 0x004fe20008410000 */
        /* <DEDUP_REMOVED lines=30> */
[----:B------:R-:W-:Y:S01]  /*2a90*/  VIADD R118, R9, 0xc ;  /* 0x0000000c09767836 */ /* 0x000fe20000000000 */
[----:B------:R-:W-:Y:S01]  /*2aa0*/  SHFL.IDX PT, R227, R17, R199, 0x1f ;  /* 0x00001fc711e37589 */ /* 0x000fe200000e0000 */
[----:B------:R-:W-:Y:S01]  /*2ab0*/  IMAD R236, R0, 0x300, R13 ;  /* 0x0000030000ec7824 */ /* 0x000fe200078e020d */
[----:B------:R-:W3:Y:S01]  /*2ac0*/  MUFU.TANH R82, R82 ;  /* 0x0000005200527308 */ /* 0x000ee20000002400 */
[----:B------:R-:W-:Y:S01]  /*2ad0*/  FMUL.FTZ R115, R115, UR10 ;  /* 0x0000000a73737c20 */ /* 0x000fe20008410000 */
[----:B------:R-:W3:Y:S06]  /*2ae0*/  SHFL.IDX PT, R225, R17, R118, 0x1f ;  /* 0x00001f7611e17589 */ /* 0x000eec00000e0000 */
[----:B------:R-:W3:Y:S08]  /*2af0*/  MUFU.TANH R85, R85 ;  /* 0x0000005500557308 */ /* 0x000ef00000002400 */
        /* <DEDUP_REMOVED lines=10> */
[----:B------:R-:W-:Y:S01]  /*2ba0*/  UIADD3 UR4, UR9, 0x4, URZ ;  /* 0x0000000409047890 */ /* 0x000fe2000fffe03f */
[----:B------:R-:W-:Y:S01]  /*2bb0*/  UMOV UR7, 0x40000040 ;  /* 0x4000004000077882 */ /* 0x000fe20000000000 */
[----:B------:R-:W-:Y:S02]  /*2bc0*/  UMOV UR5, 0x40000040 ;  /* 0x4000004000057882 */ /* 0x000fe40000000000 */
        /* <DEDUP_REMOVED lines=11> */
[----:B------:R-:W3:Y:S01]  /*2c80*/  MUFU.TANH R87, R87 ;  /* 0x0000005700577308 */ /* 0x000ee20000002400 */
[----:B------:R-:W-:-:S02]  /*2c90*/  WARPGROUP.DEPBAR.LE gsb0, 0x0 ;  /* 0x00008000000079c5 */ /* 0x000fc40000010000 */
[----:B------:R-:W-:-:S05]  /*2ca0*/  WARPGROUP.ARRIVE ;  /* 0x00000000000079c5 */ /* 0x000fca0000000000 */
[----:B------:R-:W-:Y:S01]  /*2cb0*/  MUFU.TANH R88, R88 ;  /* 0x0000005800587308 */ /* 0x000fe20000002400 */
[----:B------:R-:W-:Y:S01]  /*2cc0*/  HGMMA.64x96x16.F32 R24, gdesc[UR4], R24, gsb0 ;  /* 0x01600000041879f0 */ /* 0x000fe20008000818 */
[----:B------:R-:W-:Y:S02]  /*2cd0*/  UIMAD UR4, UR45, -0x60, UR43 ;  /* 0xffffffa02d0478a4 */ /* 0x000fe4000f8e022b */
[----:B------:R-:W-:-:S04]  /*2ce0*/  UIADD3 UR6, UR8, 0x6, URZ ;  /* 0x0000000608067890 */ /* 0x000fc8000fffe03f */
[----:B------:R-:W3:Y:S01]  /*2cf0*/  MUFU.TANH R89, R89 ;  /* 0x0000005900597308 */ /* 0x000ee20000002400 */
[----:B------:R-:W-:Y:S01]  /*2d00*/  UMOV UR7, 0x40000040 ;  /* 0x4000004000077882 */ /* 0x000fe20000000000 */
[----:B------:R-:W-:Y:S01]  /*2d10*/  UMOV UR5, 0x40000040 ;  /* 0x4000004000057882 */ /* 0x000fe20000000000 */
[----:B------:R-:W-:Y:S01]  /*2d20*/  IMAD R93, R3, R92, UR4 ;  /* 0x00000004035d7e24 */ /* 0x000fe2000f8e025c */
[----:B------:R-:W-:-:S03]  /*2d30*/  UIADD3 UR4, UR9, 0x6, URZ ;  /* 0x0000000609047890 */ /* 0x000fc6000fffe03f */
[----:B------:R-:W-:Y:S01]  /*2d40*/  IMAD.IADD R93, R93, 0x1, -R8 ;  /* 0x000000015d5d7824 */ /* 0x000fe200078e0a08 */
[----:B------:R-:W3:Y:S04]  /*2d50*/  MUFU.TANH R91, R91 ;  /* 0x0000005b005b7308 */ /* 0x000ee80000002400 */
[C---:B------:R-:W-:Y:S02]  /*2d60*/  SEL R103, R93.reuse, 0x60, P2 ;  /* 0x000000605d677807 */ /* 0x040fe40001000000 */
[----:B------:R-:W-:Y:S02]  /*2d70*/  IADD3 R97, R93, 0x8, RZ ;  /* 0x000000085d617810 */ /* 0x000fe40007ffe0ff */
[C---:B------:R-:W-:Y:S01]  /*2d80*/  ISETP.GT.AND P6, PT, R103.reuse, RZ, PT ;  /* 0x000000ff6700720c */ /* 0x040fe20003fc4270 */
[----:B------:R-:W3:Y:S01]  /*2d90*/  MUFU.TANH R90, R90 ;  /* 0x0000005a005a7308 */ /* 0x000ee20000002400 */
[----:B------:R-:W-:-:S02]  /*2da0*/  ISETP.GT.AND P5, PT, R103, 0x1, PT ;  /* 0x000000016700780c */ /* 0x000fc40003fa4270 */
[C---:B------:R-:W-:Y:S02]  /*2db0*/  ISETP.GT.AND P4, PT, R103.reuse, 0x10, PT ;  /* 0x000000106700780c */ /* 0x040fe40003f84270 */
[----:B-1----:R-:W-:Y:S02]  /*2dc0*/  FSEL R113, R192, -INF , !P6 ;  /* 0xff800000c0717808 */ /* 0x002fe40007000000 */
[----:B--2---:R-:W-:Y:S01]  /*2dd0*/  FSEL R197, R18, -INF , !P5 ;  /* 0xff80000012c57808 */ /* 0x004fe20006800000 */
[----:B------:R-:W1:Y:S01]  /*2de0*/  MUFU.TANH R184, R184 ;  /* 0x000000b800b87308 */ /* 0x000e620000002400 */
[C---:B------:R-:W-:Y:S02]  /*2df0*/  ISETP.GT.AND P6, PT, R103.reuse, 0x11, PT ;  /* 0x000000116700780c */ /* 0x040fe40003fc4270 */
[----:B------:R-:W-:Y:S02]  /*2e00*/  ISETP.GT.AND P5, PT, R103, 0x18, PT ;  /* 0x000000186700780c */ /* 0x000fe40003fa4270 */
[----:B-----5:R-:W-:-:S02]  /*2e10*/  FSEL R94, R73, -INF , !P4 ;  /* 0xff800000495e7808 */ /* 0x020fc40006000000 */
[----:B------:R-:W-:Y:S01]  /*2e20*/  ISETP.GT.AND P4, PT, R103, 0x21, PT ;  /* 0x000000216700780c */ /* 0x000fe20003f84270 */
[----:B------:R-:W2:Y:S01]  /*2e30*/  MUFU.TANH R187, R187 ;  /* 0x000000bb00bb7308 */ /* 0x000ea20000002400 */
[----:B----4-:R-:W-:Y:S02]  /*2e40*/  FSEL R93, R74, -INF , !P6 ;  /* 0xff8000004a5d7808 */ /* 0x010fe40007000000 */
[----:B---3--:R-:W-:Y:S02]  /*2e50*/  FSEL R95, R77, -INF , !P5 ;  /* 0xff8000004d5f7808 */ /* 0x008fe40006800000 */
[C---:B------:R-:W-:Y:S02]  /*2e60*/  ISETP.GT.AND P6, PT, R103.reuse, 0x28, PT ;  /* 0x000000286700780c */ /* 0x040fe40003fc4270 */
[----:B------:R-:W-:Y:S01]  /*2e70*/  ISETP.GT.AND P5, PT, R103, 0x29, PT ;  /* 0x000000296700780c */ /* 0x000fe20003fa4270 */
[----:B------:R-:W3:Y:S01]  /*2e80*/  MUFU.TANH R188, R188 ;  /* 0x000000bc00bc7308 */ /* 0x000ee20000002400 */
[----:B------:R-:W-:-:S02]  /*2e90*/  FSEL R98, R82, -INF , !P4 ;  /* 0xff80000052627808 */ /* 0x000fc40006000000 */
[----:B------:R-:W-:Y:S02]  /*2ea0*/  SEL R193, R97, 0x60, P1 ;  /* 0x0000006061c17807 */ /* 0x000fe40000800000 */
[----:B------:R-:W-:Y:S02]  /*2eb0*/  ISETP.GT.AND P4, PT, R103, 0x38, PT ;  /* 0x000000386700780c */ /* 0x000fe40003f84270 */
[----:B------:R-:W-:Y:S01]  /*2ec0*/  FSEL R96, R85, -INF , !P6 ;  /* 0xff80000055607808 */ /* 0x000fe20007000000 */
[----:B------:R-:W4:Y:S01]  /*2ed0*/  MUFU.TANH R189, R189 ;  /* 0x000000bd00bd7308 */ /* 0x000f220000002400 */
[----:B------:R-:W-:Y:S02]  /*2ee0*/  FSEL R97, R86, -INF , !P5 ;  /* 0xff80000056617808 */ /* 0x000fe40006800000 */
[----:B------:R-:W-:Y:S02]  /*2ef0*/  ISETP.GT.AND P6, PT, R103, 0x39, PT ;  /* 0x000000396700780c */ /* 0x000fe40003fc4270 */
[----:B------:R-:W-:-:S02]  /*2f00*/  ISETP.GT.AND P5, PT, R193, RZ, PT ;  /* 0x000000ffc100720c */ /* 0x000fc40003fa4270 */
[----:B------:R-:W-:Y:S01]  /*2f10*/  FSEL R100, R185, -INF , !P4 ;  /* 0xff800000b9647808 */ /* 0x000fe20006000000 */
[----:B------:R-:W5:Y:S01]  /*2f20*/  MUFU.TANH R105, R105 ;  /* 0x0000006900697308 */ /* 0x000f620000002400 */
[----:B------:R-:W-:Y:S02]  /*2f30*/  ISETP.GT.AND P4, PT, R193, 0x1, PT ;  /* 0x00000001c100780c */ /* 0x000fe40003f84270 */
[----:B------:R-:W-:Y:S02]  /*2f40*/  FSEL R223, R186, -INF , !P6 ;  /* 0xff800000badf7808 */ /* 0x000fe40007000000 */
[C---:B------:R-:W-:Y:S01]  /*2f50*/  FSEL R226, R19.reuse, -INF , !P5 ;  /* 0xff80000013e27808 */ /* 0x040fe20006800000 */
[----:B------:R-:W-:Y:S01]  /*2f60*/  FFMA.FTZ R19, -R19, R19, 1 ;  /* 0x3f80000013137423 */ /* 0x000fe20000010113 */
[C---:B------:R-:W-:Y:S01]  /*2f70*/  ISETP.GT.AND P6, PT, R193.reuse, 0x8, PT ;  /* 0x00000008c100780c */ /* 0x040fe20003fc4270 */
[----:B------:R-:W5:Y:S01]  /*2f80*/  MUFU.TANH R108, R108 ;  /* 0x0000006c006c7308 */ /* 0x000f620000002400 */
[----:B------:R-:W-:-:S02]  /*2f90*/  ISETP.GT.AND P5, PT, R193, 0x9, PT ;  /* 0x00000009c100780c */ /* 0x000fc40003fa4270 */
[----:B------:R-:W-:Y:S02]  /*2fa0*/  FSEL R224, R20, -INF , !P4 ;  /* 0xff80000014e07808 */ /* 0x000fe40006000000 */
[----:B------:R-:W-:Y:S02]  /*2fb0*/  ISETP.GT.AND P4, PT, R193, 0x10, PT ;  /* 0x00000010c100780c */ /* 0x000fe40003f84270 */
[----:B------:R-:W-:Y:S01]  /*2fc0*/  FSEL R219, R23, -INF , !P6 ;  /* 0xff80000017db7808 */ /* 0x000fe20007000000 */
[----:B------:R-:W5:Y:S01]  /*2fd0*/  MUFU.TANH R109, R109 ;  /* 0x0000006d006d7308 */ /* 0x000f620000002400 */
[----:B------:R-:W-:Y:S02]  /*2fe0*/  FSEL R221, R72, -INF , !P5 ;  /* 0xff80000048dd7808 */ /* 0x000fe40006800000 */
[----:B------:R-:W-:Y:S02]  /*2ff0*/  ISETP.GT.AND P3, PT, R103, 0x8, PT ;  /* 0x000000086700780c */ /* 0x000fe40003f64270 */
[----:B------:R-:W-:-:S02]  /*3000*/  ISETP.GT.AND P6, PT, R193, 0x11, PT ;  /* 0x00000011c100780c */ /* 0x000fc40003fc4270 */
[----:B------:R-:W-:Y:S01]  /*3010*/  ISETP.GT.AND P5, PT, R193, 0x18, PT ;  /* 0x00000018c100780c */ /* 0x000fe20003fa4270 */
[----:B------:R-:W-:Y:S01]  /*3020*/  MUFU.TANH R106, R106 ;  /* 0x0000006a006a7308 */ /* 0x000fe20000002400 */
[----:B------:R-:W-:Y:S02]  /*3030*/  FSEL R209, R75, -INF , !P4 ;  /* 0xff8000004bd17808 */ /* 0x000fe40006000000 */
[----:B------:R-:W-:Y:S02]  /*3040*/  ISETP.GT.AND P2, PT, R103, 0x9, PT ;  /* 0x000000096700780c */ /* 0x000fe40003f44270 */
[----:B------:R-:W-:Y:S02]  /*3050*/  ISETP.GT.AND P4, PT, R193, 0x19, PT ;  /* 0x00000019c100780c */ /* 0x000fe40003f84270 */
[----:B------:R-:W-:Y:S01]  /*3060*/  FSEL R198, R21, -INF , !P3 ;  /* 0xff80000015c67808 */ /* 0x000fe20005800000 */
[----:B------:R-:W-:Y:S01]  /*3070*/  MUFU.TANH R107, R107 ;  /* 0x0000006b006b7308 */ /* 0x000fe20000002400 */
[----:B------:R-:W-:-:S02]  /*3080*/  FSEL R208, R76, -INF , !P6 ;  /* 0xff8000004cd07808 */ /* 0x000fc40007000000 */
[----:B------:R-:W-:Y:S02]  /*3090*/  FSEL R205, R79, -INF , !P5 ;  /* 0xff8000004fcd7808 */ /* 0x000fe40006800000 */
[----:B------:R-:W-:Y:S02]  /*30a0*/  ISETP.GT.AND P3, PT, R103, 0x19, PT ;  /* 0x000000196700780c */ /* 0x000fe40003f64270 */
[C---:B------:R-:W-:Y:S01]  /*30b0*/  ISETP.GT.AND P6, PT, R193.reuse, 0x20, PT ;  /* 0x00000020c100780c */ /* 0x040fe20003fc4270 */
[----:B------:R-:W5:Y:S01]  /*30c0*/  MUFU.TANH R112, R112 ;  /* 0x0000007000707308 */ /* 0x000f620000002400 */
[----:B------:R-:W-:Y:S02]  /*30d0*/  WARPGROUP.DEPBAR.LE gsb0, 0x0 ;  /* 0x00008000000079c5 */ /* 0x000fe40000010000 */
[----:B------:R-:W1:Y:S01]  /*30e0*/  LDS R190, [R190+0x380] ;  /* 0x00038000bebe7984 */ /* 0x000e620000000800 */
[----:B------:R-:W-:Y:S01]  /*30f0*/  WARPGROUP.ARRIVE ;  /* 0x00000000000079c5 */ /* 0x000fe20000000000 */
[----:B------:R-:W-:-:S02]  /*3100*/  ISETP.GT.AND P5, PT, R193, 0x21, PT ;  /* 0x00000021c100780c */ /* 0x000fc40003fa4270 */
[----:B------:R-:W-:Y:S01]  /*3110*/  FSEL R200, R22, -INF , !P2 ;  /* 0xff80000016c87808 */ /* 0x000fe20005000000 */
[----:B------:R-:W5:Y:S01]  /*3120*/  MUFU.TANH R110, R110 ;  /* 0x0000006e006e7308 */ /* 0x000f620000002400 */
[----:B------:R-:W-:Y:S01]  /*3130*/  FSEL R207, R80, -INF , !P4 ;  /* 0xff80000050cf7808 */ /* 0x000fe20006000000 */
[----:B------:R-:W-:Y:S01]  /*3140*/  HGMMA.64x96x16.F32 R24, gdesc[UR4], R24, gsb0 ;  /* 0x01600000041879f0 */ /* 0x000fe20008000818 */
[----:B------:R-:W-:Y:S01]  /*3150*/  ISETP.GT.AND P2, PT, R103, 0x20, PT ;  /* 0x000000206700780c */ /* 0x000fe20003f44270 */
[----:B------:R-:W-:Y:S01]  /*3160*/  ULDC UR4, c[0x0][0x744] ;  /* 0x0001d10000047ab9 */ /* 0x000fe20000000800 */
[----:B------:R-:W-:Y:S01]  /*3170*/  ISETP.GT.AND P4, PT, R193, 0x28, PT ;  /* 0x00000028c100780c */ /* 0x000fe20003f84270 */
[--C-:B------:R-:W-:Y:S01]  /*3180*/  FFMA.FTZ R113, R113, UR4, -R104.reuse ;  /* 0x0000000471717c23 */ /* 0x100fe20008010868 */
[----:B------:R-:W-:Y:S01]  /*3190*/  FSEL R92, R78, -INF , !P3 ;  /* 0xff8000004e5c7808 */ /* 0x000fe20005800000 */
[----:B------:R-:W5:Y:S01]  /*31a0*/  MUFU.TANH R111, R111 ;  /* 0x0000006f006f7308 */ /* 0x000f620000002400 */
[----:B------:R-:W-:Y:S01]  /*31b0*/  FSEL R222, R83, -INF , !P6 ;  /* 0xff80000053de7808 */ /* 0x000fe20007000000 */
[----:B------:R-:W-:Y:S01]  /*31c0*/  FFMA.FTZ R104, R226, UR4, -R104 ;  /* 0x00000004e2687c23 */ /* 0x000fe20008010868 */
[----:B------:R-:W-:Y:S01]  /*31d0*/  FSEL R203, R84, -INF , !P5 ;  /* 0xff80000054cb7808 */ /* 0x000fe20006800000 */
[----:B------:R-:W-:Y:S01]  /*31e0*/  FFMA.FTZ R221, R221, UR4, -R225 ;  /* 0x00000004dddd7c23 */ /* 0x000fe200080108e1 */
[----:B------:R-:W-:Y:S01]  /*31f0*/  ISETP.GT.AND P3, PT, R103, 0x30, PT ;  /* 0x000000306700780c */ /* 0x000fe20003f64270 */
[--C-:B------:R-:W-:Y:S01]  /*3200*/  FFMA.FTZ R94, R94, UR4, -R227.reuse ;  /* 0x000000045e5e7c23 */ /* 0x100fe200080108e3 */
[C---:B------:R-:W-:Y:S01]  /*3210*/  ISETP.GT.AND P6, PT, R193.reuse, 0x29, PT ;  /* 0x00000029c100780c */ /* 0x040fe20003fc4270 */
[----:B------:R-:W5:Y:S01]  /*3220*/  MUFU.TANH R114, R114 ;  /* 0x0000007200727308 */ /* 0x000f620000002400 */
[----:B------:R-:W-:Y:S01]  /*3230*/  ISETP.GT.AND P5, PT, R193, 0x30, PT ;  /* 0x00000030c100780c */ /* 0x000fe20003fa4270 */
[----:B------:R-:W-:Y:S01]  /*3240*/  FFMA.FTZ R209, R209, UR4, -R227 ;  /* 0x00000004d1d17c23 */ /* 0x000fe200080108e3 */
[----:B------:R-:W-:Y:S01]  /*3250*/  FSEL R206, R81, -INF , !P2 ;  /* 0xff80000051ce7808 */ /* 0x000fe20005000000 */
[----:B------:R-:W2:Y:S01]  /*3260*/  SHFL.IDX PT, R227, R15, R118, 0x1f ;  /* 0x00001f760fe37589 */ /* 0x000ea200000e0000 */
[----:B------:R-:W-:-:S02]  /*3270*/  FSEL R204, R87, -INF , !P4 ;  /* 0xff80000057cc7808 */ /* 0x000fc40006000000 */
[----:B------:R-:W-:Y:S01]  /*3280*/  ISETP.GT.AND P2, PT, R103, 0x31, PT ;  /* 0x000000316700780c */ /* 0x000fe20003f44270 */
[----:B------:R-:W5:Y:S01]  /*3290*/  MUFU.EX2 R113, R113 ;  /* 0x0000007100717308 */ /* 0x000f620000000800 */
[----:B------:R-:W-:Y:S02]  /*32a0*/  ISETP.GT.AND P4, PT, R193, 0x31, PT ;  /* 0x00000031c100780c */ /* 0x000fe40003f84270 */
[----:B------:R-:W-:Y:S02]  /*32b0*/  FSEL R230, R89, -INF , !P3 ;  /* 0xff80000059e67808 */ /* 0x000fe40005800000 */
[----:B------:R-:W-:Y:S02]  /*32c0*/  FSEL R202, R88, -INF , !P6 ;  /* 0xff80000058ca7808 */ /* 0x000fe40007000000 */
[----:B------:R-:W-:Y:S01]  /*32d0*/  FSEL R218, R91, -INF , !P5 ;  /* 0xff8000005bda7808 */ /* 0x000fe20006800000 */
[----:B------:R-:W-:Y:S01]  /*32e0*/  MUFU.TANH R191, R191 ;  /* 0x000000bf00bf7308 */ /* 0x000fe20000002400 */
[C---:B------:R-:W-:Y:S01]  /*32f0*/  ISETP.GT.AND P1, PT, R103.reuse, 0x40, PT ;  /* 0x000000406700780c */ /* 0x040fe20003f24270 */
[----:B-1----:R-:W1:Y:S01]  /*3300*/  SHFL.IDX PT, R195, R190, R9, 0x1f ;  /* 0x00001f09bec37589 */ /* 0x002e6200000e0000 */
[----:B------:R-:W-:-:S02]  /*3310*/  ISETP.GT.AND P3, PT, R103, 0x41, PT ;  /* 0x000000416700780c */ /* 0x000fc40003f64270 */
[C---:B------:R-:W-:Y:S01]  /*3320*/  ISETP.GT.AND P6, PT, R193.reuse, 0x38, PT ;  /* 0x00000038c100780c */ /* 0x040fe20003fc4270 */
[----:B------:R-:W1:Y:S01]  /*3330*/  SHFL.IDX PT, R232, R190, R118, 0x1f ;  /* 0x00001f76bee87589 */ /* 0x000e6200000e0000 */
[----:B------:R-:W-:Y:S01]  /*3340*/  ISETP.GT.AND P5, PT, R193, 0x39, PT ;  /* 0x00000039c100780c */ /* 0x000fe20003fa4270 */
[----:B------:R-:W-:Y:S01]  /*3350*/  MUFU.TANH R115, R115 ;  /* 0x0000007300737308 */ /* 0x000fe20000002400 */
[----:B------:R-:W-:Y:S01]  /*3360*/  FSEL R99, R90, -INF , !P2 ;  /* 0xff8000005a637808 */ /* 0x000fe20005000000 */
[----:B------:R-:W-:Y:S01]  /*3370*/  SHFL.IDX PT, R233, R190, R199, 0x1f ;  /* 0x00001fc7bee97589 */ /* 0x000fe200000e0000 */
[----:B------:R-:W-:Y:S01]  /*3380*/  FSEL R217, R184, -INF , !P4 ;  /* 0xff800000b8d97808 */ /* 0x000fe20006000000 */
[--C-:B--2---:R-:W-:Y:S01]  /*3390*/  FFMA.FTZ R97, R97, UR4, -R227.reuse ;  /* 0x0000000461617c23 */ /* 0x104fe200080108e3 */
[C---:B------:R-:W-:Y:S01]  /*33a0*/  ISETP.GT.AND P2, PT, R103.reuse, 0x48, PT ;  /* 0x000000486700780c */ /* 0x040fe20003f44270 */
[----:B------:R-:W-:Y:S01]  /*33b0*/  FFMA.FTZ R202, R202, UR4, -R227 ;  /* 0x00000004caca7c23 */ /* 0x000fe200080108e3 */
[----:B------:R-:W-:Y:S01]  /*33c0*/  ISETP.GT.AND P4, PT, R103, 0x49, PT ;  /* 0x000000496700780c */ /* 0x000fe20003f84270 */
[----:B------:R-:W-:Y:S01]  /*33d0*/  MUFU.TANH R196, R196 ;  /* 0x000000c400c47308 */ /* 0x000fe20000002400 */
[----:B------:R-:W-:-:S02]  /*33e0*/  FSEL R213, R187, -INF , !P6 ;  /* 0xff800000bbd57808 */ /* 0x000fc40007000000 */
[----:B---3--:R-:W-:Y:S02]  /*33f0*/  FSEL R211, R188, -INF , !P5 ;  /* 0xff800000bcd37808 */ /* 0x008fe40006800000 */
[----:B----4-:R-:W-:Y:S02]  /*3400*/  FSEL R101, R189, -INF , !P1 ;  /* 0xff800000bd657808 */ /* 0x010fe40004800000 */
[----:B-----5:R-:W-:Y:S01]  /*3410*/  FSEL R102, R105, -INF , !P3 ;  /* 0xff80000069667808 */ /* 0x020fe20005800000 */
[----:B------:R-:W-:Y:S01]  /*3420*/  MUFU.TANH R201, R201 ;  /* 0x000000c900c97308 */ /* 0x000fe20000002400 */
[C---:B------:R-:W-:Y:S02]  /*3430*/  ISETP.GT.AND P6, PT, R103.reuse, 0x50, PT ;  /* 0x000000506700780c */ /* 0x040fe40003fc4270 */
[C---:B------:R-:W-:Y:S02]  /*3440*/  ISETP.GT.AND P5, PT, R103.reuse, 0x51, PT ;  /* 0x000000516700780c */ /* 0x040fe40003fa4270 */
[----:B------:R-:W-:-:S02]  /*3450*/  ISETP.GT.AND P1, PT, R103, 0x58, PT ;  /* 0x000000586700780c */ /* 0x000fc40003f24270 */
[----:B------:R-:W-:Y:S01]  /*3460*/  ISETP.GT.AND P3, PT, R103, 0x59, PT ;  /* 0x000000596700780c */ /* 0x000fe20003f64270 */
[----:B------:R-:W2:Y:S01]  /*3470*/  MUFU.EX2 R104, R104 ;  /* 0x0000006800687308 */ /* 0x000ea20000000800 */
[----:B------:R-:W-:Y:S02]  /*3480*/  FSEL R103, R108, -INF , !P2 ;  /* 0xff8000006c677808 */ /* 0x000fe40005000000 */
[----:B------:R-:W-:Y:S02]  /*3490*/  FSEL R235, R109, -INF , !P4 ;  /* 0xff8000006deb7808 */ /* 0x000fe40006000000 */
[C---:B------:R-:W-:Y:S02]  /*34a0*/  ISETP.GT.AND P2, PT, R193.reuse, 0x40, PT ;  /* 0x00000040c100780c */ /* 0x040fe40003f44270 */
[----:B------:R-:W-:Y:S01]  /*34b0*/  ISETP.GT.AND P4, PT, R193, 0x41, PT ;  /* 0x00000041c100780c */ /* 0x000fe20003f84270 */
[----:B------:R-:W-:Y:S01]  /*34c0*/  MUFU.EX2 R94, R94 ;  /* 0x0000005e005e7308 */ /* 0x000fe20000000800 */
[----:B------:R-:W-:-:S02]  /*34d0*/  FSEL R220, R112, -INF , !P6 ;  /* 0xff80000070dc7808 */ /* 0x000fc40007000000 */
[----:B------:R-:W-:Y:S02]  /*34e0*/  FSEL R214, R106, -INF , !P2 ;  /* 0xff8000006ad67808 */ /* 0x000fe40005000000 */
[----:B------:R-:W-:Y:S02]  /*34f0*/  FSEL R216, R107, -INF , !P4 ;  /* 0xff8000006bd87808 */ /* 0x000fe40006000000 */
[C---:B------:R-:W-:Y:S01]  /*3500*/  ISETP.GT.AND P6, PT, R193.reuse, 0x48, PT ;  /* 0x00000048c100780c */ /* 0x040fe20003fc4270 */
[----:B------:R-:W-:Y:S02]  /*3510*/  WARPGROUP.DEPBAR.LE gsb0, 0x0 ;  /* 0x00008000000079c5 */ /* 0x000fe40000010000 */
[C---:B------:R-:W-:Y:S01]  /*3520*/  ISETP.GT.AND P2, PT, R193.reuse, 0x49, PT ;  /* 0x00000049c100780c */ /* 0x040fe20003f44270 */
[--C-:B-1----:R-:W-:Y:S01]  /*3530*/  FADD.FTZ R194, R24, -R195.reuse ;  /* 0x800000c318c27221 */ /* 0x102fe20000010000 */
[----:B------:R-:W-:Y:S01]  /*3540*/  ISETP.GT.AND P4, PT, R193, 0x50, PT ;  /* 0x00000050c100780c */ /* 0x000fe20003f84270 */
[----:B------:R-:W-:Y:S01]  /*3550*/  FFMA.FTZ R24, -R192, R192, 1 ;  /* 0x3f800000c0187423 */ /* 0x000fe200000101c0 */
[----:B------:R-:W-:Y:S01]  /*3560*/  FSEL R215, R110, -INF , !P6 ;  /* 0xff8000006ed77808 */ /* 0x000fe20007000000 */
[----:B------:R-:W-:Y:S01]  /*3570*/  FMUL.FTZ R192, R116, UR10 ;  /* 0x0000000a74c07c20 */ /* 0x000fe20008410000 */
[----:B------:R-:W-:Y:S01]  /*3580*/  FSEL R210, R111, -INF , !P2 ;  /* 0xff8000006fd27808 */ /* 0x000fe20005000000 */
[----:B------:R-:W-:Y:S01]  /*3590*/  FADD.FTZ R195, R26, -R195 ;  /* 0x800000c31ac37221 */ /* 0x000fe20000010000 */
[----:B------:R-:W-:Y:S01]  /*35a0*/  FSEL R212, R114, -INF , !P4 ;  /* 0xff80000072d47808 */ /* 0x000fe20006000000 */
[----:B------:R-:W-:Y:S01]  /*35b0*/  FFMA.FTZ R26, R200, UR4, -R225 ;  /* 0x00000004c81a7c23 */ /* 0x000fe200080108e1 */
[----:B------:R-:W-:Y:S01]  /*35c0*/  ISETP.GT.AND P6, PT, R193, 0x51, PT ;  /* 0x00000051c100780c */ /* 0x000fe20003fc4270 */
[----:B------:R-:W-:Y:S01]  /*35d0*/  VIADD R200, R9, 0x1c ;  /* 0x0000001c09c87836 */ /* 0x000fe20000000000 */
[C---:B------:R-:W-:Y:S01]  /*35e0*/  ISETP.GT.AND P2, PT, R193.reuse, 0x58, PT ;  /* 0x00000058c100780c */ /* 0x040fe20003f44270 */
[----:B------:R-:W-:Y:S01]  /*35f0*/  SHFL.IDX PT, R225, R15, R9, 0x1f ;  /* 0x00001f090fe17589 */ /* 0x000fe200000e0000 */
[----:B------:R-:W-:Y:S01]  /*3600*/  ISETP.GT.AND P4, PT, R193, 0x59, PT ;  /* 0x00000059c100780c */ /* 0x000fe20003f84270 */
[----:B------:R-:W-:Y:S01]  /*3610*/  FMUL.FTZ R193, R113, R194 ;  /* 0x000000c271c17220 */ /* 0x000fe20000410000 */
[----:B------:R-:W-:Y:S01]  /*3620*/  FMUL.FTZ R194, R117, UR10 ;  /* 0x0000000a75c27c20 */ /* 0x000fe20008410000 */
[C---:B------:R-:W-:Y:S01]  /*3630*/  VIADD R117, R9.reuse, 0x8 ;  /* 0x0000000809757836 */ /* 0x040fe20000000000 */
[----:B------:R-:W1:Y:S01]  /*3640*/  SHFL.IDX PT, R229, R17, R200, 0x1f ;  /* 0x00001fc811e57589 */ /* 0x000e6200000e0000 */
[----:B------:R-:W-:Y:S01]  /*3650*/  FMUL.FTZ R116, R24, R193 ;  /* 0x000000c118747220 */ /* 0x000fe20000410000 */
[----:B------:R-:W-:Y:S01]  /*3660*/  VIADD R193, R9, 0x4 ;  /* 0x0000000409c17836 */ /* 0x000fe20000000000 */
[----:B------:R-:W3:Y:S01]  /*3670*/  MUFU.TANH R192, R192 ;  /* 0x000000c000c07308 */ /* 0x000ee20000002400 */
[----:B------:R-:W4:Y:S04]  /*3680*/  SHFL.IDX PT, R228, R17, R117, 0x1f ;  /* 0x00001f7511e47589 */ /* 0x000f2800000e0000 */
[----:B------:R-:W5:Y:S03]  /*3690*/  SHFL.IDX PT, R24, R17, R193, 0x1f ;  /* 0x00001fc111187589 */ /* 0x000f6600000e0000 */
[----:B------:R-:W3:Y:S01]  /*36a0*/  MUFU.TANH R194, R194 ;  /* 0x000000c200c27308 */ /* 0x000ee20000002400 */
[----:B------:R-:W3:Y:S04]  /*36b0*/  SHFL.IDX PT, R227, R14, R117, 0x1f ;  /* 0x00001f750ee37589 */ /* 0x000ee800000e0000 */
[----:B------:R-:W3:Y:S01]  /*36c0*/  SHFL.IDX PT, R234, R190, R193, 0x1f ;  /* 0x00001fc1beea7589 */ /* 0x000ee200000e0000 */
[----:B--2---:R-:W-:Y:S01]  /*36d0*/  FMUL.FTZ R195, R104, R195 ;  /* 0x000000c368c37220 */ /* 0x004fe20000410000 */
[----:B------:R-:W-:Y:S01]  /*36e0*/  FADD.FTZ R29, R29, -R232 ;  /* 0x800000e81d1d7221 */ /* 0x000fe20000010000 */
[----:B------:R-:W-:Y:S01]  /*36f0*/  MUFU.EX2 R26, R26 ;  /* 0x0000001a001a7308 */ /* 0x000fe20000000800 */
[----:B------:R-:W-:Y:S01]  /*3700*/  LDS R12, [R12+0x380] ;  /* 0x000380000c0c7984 */ /* 0x000fe20000000800 */
[--C-:B-1----:R-:W-:Y:S01]  /*3710*/  FFMA.FTZ R92, R92, UR4, -R229.reuse ;  /* 0x000000045c5c7c23 */ /* 0x102fe200080108e5 */
[----:B------:R-:W-:Y:S01]  /*3720*/  FFMA.FTZ R207, R207, UR4, -R229 ;  /* 0x00000004cfcf7c23 */ /* 0x000fe200080108e5 */
[--C-:B------:R-:W-:Y:S01]  /*3730*/  FFMA.FTZ R229, R206, UR4, -R225.reuse ;  /* 0x00000004cee57c23 */ /* 0x100fe200080108e1 */
[----:B------:R-:W-:Y:S01]  /*3740*/  FFMA.FTZ R206, R222, UR4, -R225 ;  /* 0x00000004dece7c23 */ /* 0x000fe200080108e1 */
[--C-:B----4-:R-:W-:Y:S01]  /*3750*/  FFMA.FTZ R198, R198, UR4, -R228.reuse ;  /* 0x00000004c6c67c23 */ /* 0x110fe200080108e4 */
[----:B------:R-:W-:Y:S01]  /*3760*/  FFMA.FTZ R219, R219, UR4, -R228 ;  /* 0x00000004dbdb7c23 */ /* 0x000fe200080108e4 */
[----:B------:R-:W-:Y:S01]  /*3770*/  MUFU.EX2 R209, R209 ;  /* 0x000000d100d17308 */ /* 0x000fe20000000800 */
[----:B------:R-:W1:Y:S01]  /*3780*/  SHFL.IDX PT, R228, R15, R117, 0x1f ;  /* 0x00001f750fe47589 */ /* 0x000e6200000e0000 */
[--C-:B-----5:R-:W-:Y:S01]  /*3790*/  FFMA.FTZ R119, R197, UR4, -R24.reuse ;  /* 0x00000004c5777c23 */ /* 0x120fe20008010818 */
[----:B------:R-:W-:Y:S01]  /*37a0*/  FFMA.FTZ R224, R224, UR4, -R24 ;  /* 0x00000004e0e07c23 */ /* 0x000fe20008010818 */
[----:B------:R-:W-:-:S02]  /*37b0*/  VIADD R197, R9, 0x14 ;  /* 0x0000001409c57836 */ /* 0x000fc40000000000 */
[--C-:B---3--:R-:W-:Y:S01]  /*37c0*/  FFMA.FTZ R103, R103, UR4, -R227.reuse ;  /* 0x0000000467677c23 */ /* 0x108fe200080108e3 */
[----:B------:R-:W-:Y:S01]  /*37d0*/  FFMA.FTZ R215, R215, UR4, -R227 ;  /* 0x00000004d7d77c23 */ /* 0x000fe200080108e3 */
[----:B------:R2:W-:Y:S01]  /*37e0*/  MUFU.EX2 R24, R198 ;  /* 0x000000c600187308 */ /* 0x0005e20000000800 */
[----:B------:R-:W3:Y:S04]  /*37f0*/  SHFL.IDX PT, R231, R17, R197, 0x1f ;  /* 0x00001fc511e77589 */ /* 0x000ee800000e0000 */
[----:B------:R-:W4:Y:S01]  /*3800*/  SHFL.IDX PT, R225, R15, R197, 0x1f ;  /* 0x00001fc50fe17589 */ /* 0x000f2200000e0000 */
[----:B------:R-:W-:Y:S01]  /*3810*/  FMUL.FTZ R195, R19, R195 ;  /* 0x000000c313c37220 */ /* 0x000fe20000410000 */
[----:B------:R-:W-:Y:S01]  /*3820*/  FADD.FTZ R232, R31, -R232 ;  /* 0x800000e81fe87221 */ /* 0x000fe20000010000 */
[----:B------:R-:W-:Y:S01]  /*3830*/  FADD.FTZ R27, R27, -R234 ;  /* 0x800000ea1b1b7221 */ /* 0x000fe20000010000 */
[----:B--2---:R-:W-:-:S02]  /*3840*/  VIADD R198, R9, 0x18 ;  /* 0x0000001809c67836 */ /* 0x004fc40000000000 */
[--C-:B------:R-:W-:Y:S01]  /*3850*/  FADD.FTZ R32, R32, -R233.reuse ;  /* 0x800000e920207221 */ /* 0x100fe20000010000 */
[----:B------:R-:W-:Y:S01]  /*3860*/  FADD.FTZ R34, R34, -R233 ;  /* 0x800000e922227221 */ /* 0x000fe20000010000 */
[----:B------:R-:W-:Y:S01]  /*3870*/  FFMA.FTZ R77, -R77, R77, 1 ;  /* 0x3f8000004d4d7423 */ /* 0x000fe2000001014d */
[----:B------:R-:W-:Y:S01]  /*3880*/  FFMA.FTZ R76, -R76, R76, 1 ;  /* 0x3f8000004c4c7423 */ /* 0x000fe2000001014c */
[----:B------:R-:W2:Y:S01]  /*3890*/  SHFL.IDX PT, R226, R17, R198, 0x1f ;  /* 0x00001fc611e27589 */ /* 0x000ea200000e0000 */
[----:B------:R-:W-:Y:S01]  /*38a0*/  MUFU.EX2 R92, R92 ;  /* 0x0000005c005c7308 */ /* 0x000fe20000000800 */
[--C-:B-1----:R-:W-:Y:S02]  /*38b0*/  FFMA.FTZ R204, R204, UR4, -R228.reuse ;  /* 0x00000004cccc7c23 */ /* 0x102fe400080108e4 */
[----:B------:R-:W1:Y:S04]  /*38c0*/  SHFL.IDX PT, R17, R15, R193, 0x1f ;  /* 0x00001fc10f117589 */ /* 0x000e6800000e0000 */
[----:B------:R-:W-:Y:S01]  /*38d0*/  SHFL.IDX PT, R227, R14, R198, 0x1f ;  /* 0x00001fc60ee37589 */ /* 0x000fe200000e0000 */
[----:B------:R-:W-:Y:S01]  /*38e0*/  MUFU.EX2 R207, R207 ;  /* 0x000000cf00cf7308 */ /* 0x000fe20000000800 */
[--C-:B---3--:R-:W-:Y:S01]  /*38f0*/  FFMA.FTZ R93, R93, UR4, -R231.reuse ;  /* 0x000000045d5d7c23 */ /* 0x108fe200080108e7 */
[----:B------:R-:W-:Y:S01]  /*3900*/  FFMA.FTZ R208, R208, UR4, -R231 ;  /* 0x00000004d0d07c23 */ /* 0x000fe200080108e7 */
[----:B------:R-:W-:Y:S01]  /*3910*/  FFMA.FTZ R231, R96, UR4, -R228 ;  /* 0x0000000460e77c23 */ /* 0x000fe200080108e4 */
[--C-:B----4-:R-:W-:Y:S01]  /*3920*/  FFMA.FTZ R99, R99, UR4, -R225.reuse ;  /* 0x0000000463637c23 */ /* 0x110fe200080108e1 */
[----:B------:R-:W-:Y:S01]  /*3930*/  FFMA.FTZ R217, R217, UR4, -R225 ;  /* 0x00000004d9d97c23 */ /* 0x000fe200080108e1 */
[----:B------:R-:W3:Y:S02]  /*3940*/  SHFL.IDX PT, R228, R14, R193, 0x1f ;  /* 0x00001fc10ee47589 */ /* 0x000ee400000e0000 */
[----:B------:R-:W4:Y:S02]  /*3950*/  MUFU.EX2 R19, R224 ;  /* 0x000000e000137308 */ /* 0x000f240000000800 */
[----:B------:R-:W5:Y:S01]  /*3960*/  SHFL.IDX PT, R225, R14, R199, 0x1f ;  /* 0x00001fc70ee17589 */ /* 0x000f6200000e0000 */
[--C-:B--2---:R-:W-:Y:S01]  /*3970*/  FFMA.FTZ R95, R95, UR4, -R226.reuse ;  /* 0x000000045f5f7c23 */ /* 0x104fe200080108e2 */
[----:B------:R-:W-:-:S04]  /*3980*/  FFMA.FTZ R205, R205, UR4, -R226 ;  /* 0x00000004cdcd7c23 */ /* 0x000fc800080108e2 */
[----:B------:R-:W2:Y:S01]  /*3990*/  MUFU.EX2 R31, R219 ;  /* 0x000000db001f7308 */ /* 0x000ea20000000800 */
[----:B------:R-:W4:Y:S01]  /*39a0*/  SHFL.IDX PT, R226, R15, R199, 0x1f ;  /* 0x00001fc70fe27589 */ /* 0x000f2200000e0000 */
[--C-:B-1----:R-:W-:Y:S01]  /*39b0*/  FFMA.FTZ R222, R98, UR4, -R17.reuse ;  /* 0x0000000462de7c23 */ /* 0x102fe20008010811 */
[----:B------:R-:W-:Y:S02]  /*39c0*/  FFMA.FTZ R203, R203, UR4, -R17 ;  /* 0x00000004cbcb7c23 */ /* 0x000fe40008010811 */
[----:B------:R-:W1:Y:S03]  /*39d0*/  SHFL.IDX PT, R98, R15, R198, 0x1f ;  /* 0x00001fc60f627589 */ /* 0x000e6600000e0000 */
[----:B------:R5:W-:Y:S01]  /*39e0*/  MUFU.EX2 R96, R222 ;  /* 0x000000de00607308 */ /* 0x000be20000000800 */
[----:B---3--:R-:W-:-:S07]  /*39f0*/  FFMA.FTZ R102, R102, UR4, -R228 ;  /* 0x0000000466667c23 */ /* 0x008fce00080108e4 */
[----:B------:R3:W-:Y:S01]  /*3a00*/  MUFU.EX2 R17, R229 ;  /* 0x000000e500117308 */ /* 0x0007e20000000800 */
[----:B-----5:R-:W5:Y:S01]  /*3a10*/  SHFL.IDX PT, R222, R14, R9, 0x1f ;  /* 0x00001f090ede7589 */ /* 0x020f6200000e0000 */
[----:B------:R-:W-:Y:S01]  /*3a20*/  FFMA.FTZ R216, R216, UR4, -R228 ;  /* 0x00000004d8d87c23 */ /* 0x000fe200080108e4 */
[--C-:B------:R-:W-:Y:S01]  /*3a30*/  FFMA.FTZ R220, R220, UR4, -R225.reuse ;  /* 0x00000004dcdc7c23 */ /* 0x100fe200080108e1 */
[----:B------:R-:W-:Y:S01]  /*3a40*/  FFMA.FTZ R212, R212, UR4, -R225 ;  /* 0x00000004d4d47c23 */ /* 0x000fe200080108e1 */
[----:B------:R-:W-:Y:S02]  /*3a50*/  FSEL R225, R191, -INF , !P5 ;  /* 0xff800000bfe17808 */ /* 0x000fe40006800000 */
[----:B------:R-:W-:Y:S01]  /*3a60*/  FSEL R228, R192, -INF , !P1 ;  /* 0xff800000c0e47808 */ /* 0x000fe20004800000 */
[----:B------:R-:W-:Y:S01]  /*3a70*/  MUFU.EX2 R95, R95 ;  /* 0x0000005f005f7308 */ /* 0x000fe20000000800 */
[--C-:B----4-:R-:W-:Y:S01]  /*3a80*/  FFMA.FTZ R230, R230, UR4, -R226.reuse ;  /* 0x00000004e6e67c23 */ /* 0x110fe200080108e2 */
[----:B------:R-:W-:Y:S01]  /*3a90*/  FFMA.FTZ R218, R218, UR4, -R226 ;  /* 0x00000004dada7c23 */ /* 0x000fe200080108e2 */
[----:B---3--:R3:W4:Y:S01]  /*3aa0*/  SHFL.IDX PT, R229, R15, R200, 0x1f ;  /* 0x00001fc80fe57589 */ /* 0x00872200000e0000 */
[--C-:B------:R-:W-:Y:S01]  /*3ab0*/  FFMA.FTZ R228, R228, UR4, -R227.reuse ;  /* 0x00000004e4e47c23 */ /* 0x100fe200080108e3 */
[--C-:B-1----:R-:W-:Y:S01]  /*3ac0*/  FFMA.FTZ R100, R100, UR4, -R98.reuse ;  /* 0x0000000464647c23 */ /* 0x102fe20008010862 */
[----:B------:R-:W-:Y:S01]  /*3ad0*/  FFMA.FTZ R213, R213, UR4, -R98 ;  /* 0x00000004d5d57c23 */ /* 0x000fe20008010862 */
[----:B------:R-:W1:Y:S01]  /*3ae0*/  SHFL.IDX PT, R226, R14, R118, 0x1f ;  /* 0x00001f760ee27589 */ /* 0x000e6200000e0000 */
[----:B------:R2:W-:Y:S08]  /*3af0*/  MUFU.EX2 R98, R230 ;  /* 0x000000e600627308 */ /* 0x0005f00000000800 */
[----:B---3--:R3:W-:Y:S01]  /*3b00*/  MUFU.EX2 R15, R231 ;  /* 0x000000e7000f7308 */ /* 0x0087e20000000800 */
[--C-:B-----5:R-:W-:Y:S01]  /*3b10*/  FFMA.FTZ R101, R101, UR4, -R222.reuse ;  /* 0x0000000465657c23 */ /* 0x120fe200080108de */
[----:B------:R-:W-:Y:S01]  /*3b20*/  FFMA.FTZ R214, R214, UR4, -R222 ;  /* 0x00000004d6d67c23 */ /* 0x000fe200080108de */
[----:B--2---:R-:W-:Y:S01]  /*3b30*/  FSEL R230, R196, -INF , !P2 ;  /* 0xff800000c4e67808 */ /* 0x004fe20005000000 */
[----:B------:R-:W2:Y:S04]  /*3b40*/  SHFL.IDX PT, R222, R14, R197, 0x1f ;  /* 0x00001fc50ede7589 */ /* 0x000ea800000e0000 */
[----:B------:R-:W-:Y:S01]  /*3b50*/  FFMA.FTZ R227, R230, UR4, -R227 ;  /* 0x00000004e6e37c23 */ /* 0x000fe200080108e3 */
[----:B---3--:R-:W-:Y:S01]  /*3b60*/  SHFL.IDX PT, R231, R190, R117, 0x1f ;  /* 0x00001f75bee77589 */ /* 0x008fe200000e0000 */
[----:B------:R-:W-:Y:S01]  /*3b70*/  FFMA.FTZ R219, -R18, R18, 1 ;  /* 0x3f80000012db7423 */ /* 0x000fe20000010112 */
[--C-:B----4-:R-:W-:Y:S01]  /*3b80*/  FFMA.FTZ R223, R223, UR4, -R229.reuse ;  /* 0x00000004dfdf7c23 */ /* 0x110fe200080108e5 */
[----:B------:R-:W-:Y:S01]  /*3b90*/  FFMA.FTZ R211, R211, UR4, -R229 ;  /* 0x00000004d3d37c23 */ /* 0x000fe200080108e5 */
[----:B------:R-:W-:Y:S01]  /*3ba0*/  FSEL R229, R115, -INF , !P6 ;  /* 0xff80000073e57808 */ /* 0x000fe20007000000 */
[----:B------:R-:W-:Y:S01]  /*3bb0*/  SHFL.IDX PT, R230, R190, R197, 0x1f ;  /* 0x00001fc5bee67589 */ /* 0x000fe200000e0000 */
[--C-:B-1----:R-:W-:Y:S01]  /*3bc0*/  FFMA.FTZ R235, R235, UR4, -R226.reuse ;  /* 0x00000004ebeb7c23 */ /* 0x102fe200080108e2 */
[----:B------:R-:W-:Y:S01]  /*3bd0*/  FFMA.FTZ R210, R210, UR4, -R226 ;  /* 0x00000004d2d27c23 */ /* 0x000fe200080108e2 */
[----:B------:R-:W-:Y:S01]  /*3be0*/  FMUL.FTZ R32, R94, R32 ;  /* 0x000000205e207220 */ /* 0x000fe20000410000 */
[----:B------:R1:W3:Y:S01]  /*3bf0*/  SHFL.IDX PT, R226, R14, R200, 0x1f ;  /* 0x00001fc80ee27589 */ /* 0x0002e200000e0000 */
[----:B------:R4:W-:Y:S08]  /*3c00*/  MUFU.EX2 R13, R235 ;  /* 0x000000eb000d7308 */ /* 0x0009f00000000800 */
[----:B------:R-:W-:Y:S01]  /*3c10*/  MUFU.EX2 R93, R93 ;  /* 0x0000005d005d7308 */ /* 0x000fe20000000800 */
[----:B----4-:R-:W4:Y:S07]  /*3c20*/  LDL R235, [R1+0x10] ;  /* 0x0000100001eb7983 */ /* 0x010f2e0000100800 */
[----:B-1----:R2:W-:Y:S08]  /*3c30*/  MUFU.EX2 R14, R223 ;  /* 0x000000df000e7308 */ /* 0x0025f00000000800 */
[----:B------:R-:W-:Y:S01]  /*3c40*/  MUFU.EX2 R208, R208 ;  /* 0x000000d000d07308 */ /* 0x000fe20000000800 */
[--C-:B--2---:R-:W-:Y:S01]  /*3c50*/  FFMA.FTZ R223, R225, UR4, -R222.reuse ;  /* 0x00000004e1df7c23 */ /* 0x104fe200080108de */
[----:B------:R-:W-:Y:S01]  /*3c60*/  FFMA.FTZ R222, R229, UR4, -R222 ;  /* 0x00000004e5de7c23 */ /* 0x000fe200080108de */
[----:B------:R-:W-:-:S02]  /*3c70*/  FSEL R225, R194, -INF , !P3 ;  /* 0xff800000c2e17808 */ /* 0x000fc40005800000 */
[----:B------:R-:W-:-:S03]  /*3c80*/  FSEL R229, R201, -INF , !P4 ;  /* 0xff800000c9e57808 */ /* 0x000fc60006000000 */
[--C-:B---3--:R-:W-:Y:S01]  /*3c90*/  FFMA.FTZ R225, R225, UR4, -R226.reuse ;  /* 0x00000004e1e17c23 */ /* 0x108fe200080108e2 */
[----:B------:R-:W-:Y:S01]  /*3ca0*/  FFMA.FTZ R78, -R78, R78, 1 ;  /* 0x3f8000004e4e7423 */ /* 0x000fe2000001014e */
[----:B------:R-:W-:Y:S01]  /*3cb0*/  FFMA.FTZ R226, R229, UR4, -R226 ;  /* 0x00000004e5e27c23 */ /* 0x000fe200080108e2 */
[----:B------:R-:W-:Y:S01]  /*3cc0*/  FFMA.FTZ R80, -R80, R80, 1 ;  /* 0x3f80000050507423 */ /* 0x000fe20000010150 */
[----:B------:R-:W-:Y:S01]  /*3cd0*/  SHFL.IDX PT, R229, R190, R198, 0x1f ;  /* 0x00001fc6bee57589 */ /* 0x000fe200000e0000 */
[----:B------:R-:W-:Y:S03]  /*3ce0*/  MUFU.EX2 R203, R203 ;  /* 0x000000cb00cb7308 */ /* 0x000fe60000000800 */
[----:B------:R-:W1:Y:S01]  /*3cf0*/  SHFL.IDX PT, R190, R190, R200, 0x1f ;  /* 0x00001fc8bebe7589 */ /* 0x000e6200000e0000 */
[----:B------:R-:W-:-:S04]  /*3d00*/  FADD.FTZ R28, R28, -R231 ;  /* 0x800000e71c1c7221 */ /* 0x000fc80000010000 */
[----:B------:R-:W2:Y:S01]  /*3d10*/  MUFU.EX2 R18, R221 ;  /* 0x000000dd00127308 */ /* 0x000ea20000000800 */
[----:B------:R-:W-:-:S07]  /*3d20*/  FADD.FTZ R30, R30, -R231 ;  /* 0x800000e71e1e7221 */ /* 0x000fce0000010000 */
        /* <DEDUP_REMOVED lines=12> */
[----:B------:R-:W-:Y:S01]  /*3df0*/  FFMA.FTZ R27, -R22, R22, 1 ;  /* 0x3f800000161b7423 */ /* 0x000fe20000010116 */
[----:B------:R-:W-:Y:S01]  /*3e00*/  FFMA.FTZ R22, -R23, R23, 1 ;  /* 0x3f80000017167423 */ /* 0x000fe20000010117 */
[----:B------:R-:W-:Y:S01]  /*3e10*/  FMUL.FTZ R23, R31, R30 ;  /* 0x0000001e1f177220 */ /* 0x000fe20000410000 */
[----:B------:R-:W-:-:S02]  /*3e20*/  FMUL.FTZ R28, R26, R29 ;  /* 0x0000001d1a1c7220 */ /* 0x000fc40000410000 */
[----:B------:R-:W-:Y:S01]  /*3e30*/  MUFU.EX2 R100, R100 ;  /* 0x0000006400647308 */ /* 0x000fe20000000800 */
[----:B------:R-:W-:Y:S01]  /*3e40*/  FMUL.FTZ R22, R22, R23 ;  /* 0x0000001716167220 */ /* 0x000fe20000410000 */
[----:B------:R-:W-:Y:S01]  /*3e50*/  FMUL.FTZ R23, R27, R28 ;  /* 0x0000001c1b177220 */ /* 0x000fe20000410000 */
[----:B--2---:R-:W-:Y:S01]  /*3e60*/  FMUL.FTZ R27, R18, R232 ;  /* 0x000000e8121b7220 */ /* 0x004fe20000410000 */
[----:B------:R-:W-:-:S04]  /*3e70*/  FFMA.FTZ R30, -R72, R72, 1 ;  /* 0x3f800000481e7423 */ /* 0x000fc80000010148 */
[----:B------:R-:W-:Y:S01]  /*3e80*/  FMUL.FTZ R30, R30, R27 ;  /* 0x0000001b1e1e7220 */ /* 0x000fe20000410000 */
[----:B------:R-:W-:Y:S01]  /*3e90*/  MUFU.EX2 R213, R213 ;  /* 0x000000d500d57308 */ /* 0x000fe20000000800 */
[----:B------:R-:W-:-:S07]  /*3ea0*/  FFMA.FTZ R29, -R73, R73, 1 ;  /* 0x3f800000491d7423 */ /* 0x000fce0000010149 */
[----:B------:R-:W1:Y:S01]  /*3eb0*/  MUFU.EX2 R27, R205 ;  /* 0x000000cd001b7308 */ /* 0x000e620000000800 */
[----:B------:R-:W-:Y:S01]  /*3ec0*/  FMUL.FTZ R29, R29, R32 ;  /* 0x000000201d1d7220 */ /* 0x000fe20000410000 */
[--C-:B------:R-:W-:Y:S01]  /*3ed0*/  FADD.FTZ R36, R36, -R229.reuse ;  /* 0x800000e524247221 */ /* 0x100fe20000010000 */
[----:B------:R-:W-:Y:S01]  /*3ee0*/  FFMA.FTZ R32, -R75, R75, 1 ;  /* 0x3f8000004b207423 */ /* 0x000fe2000001014b */
[----:B------:R-:W-:Y:S01]  /*3ef0*/  FMUL.FTZ R73, R209, R34 ;  /* 0x00000022d1497220 */ /* 0x000fe20000410000 */
[----:B------:R-:W-:Y:S01]  /*3f00*/  FADD.FTZ R38, R38, -R229 ;  /* 0x800000e526267221 */ /* 0x000fe20000010000 */
[----:B------:R-:W-:Y:S02]  /*3f10*/  FMUL.FTZ R72, R95, R36 ;  /* 0x000000245f487220 */ /* 0x000fe40000410000 */
[----:B------:R-:W-:Y:S01]  /*3f20*/  FMUL.FTZ R32, R32, R73 ;  /* 0x0000004920207220 */ /* 0x000fe20000410000 */
[----:B------:R-:W-:Y:S01]  /*3f30*/  FFMA.FTZ R36, -R79, R79, 1 ;  /* 0x3f8000004f247423 */ /* 0x000fe2000001014f */
[----:B------:R-:W-:Y:S01]  /*3f40*/  MUFU.EX2 R206, R206 ;  /* 0x000000ce00ce7308 */ /* 0x000fe20000000800 */
[----:B-1----:R-:W-:Y:S01]  /*3f50*/  FMUL.FTZ R73, R27, R38 ;  /* 0x000000261b497220 */ /* 0x002fe20000410000 */
[----:B------:R-:W-:-:S06]  /*3f60*/  FMUL.FTZ R38, R77, R72 ;  /* 0x000000484d267220 */ /* 0x000fcc0000410000 */
[----:B------:R-:W-:Y:S01]  /*3f70*/  MUFU.EX2 R99, R99 ;  /* 0x0000006300637308 */ /* 0x000fe20000000800 */
[----:B------:R-:W1:Y:S01]  /*3f80*/  SHFL.IDX PT, R72, R12, R118, 0x1f ;  /* 0x00001f760c487589 */ /* 0x000e6200000e0000 */
[----:B------:R-:W-:-:S03]  /*3f90*/  FMUL.FTZ R36, R36, R73 ;  /* 0x0000004924247220 */ /* 0x000fc60000410000 */
[----:B------:R-:W2:Y:S01]  /*3fa0*/  SHFL.IDX PT, R73, R12, R198, 0x1f ;  /* 0x00001fc60c497589 */ /* 0x000ea200000e0000 */
[--C-:B------:R-:W-:Y:S01]  /*3fb0*/  FADD.FTZ R33, R33, -R230.reuse ;  /* 0x800000e621217221 */ /* 0x100fe20000010000 */
[----:B------:R-:W-:Y:S01]  /*3fc0*/  FADD.FTZ R35, R35, -R230 ;  /* 0x800000e623237221 */ /* 0x000fe20000010000 */
[----:B------:R-:W-:Y:S01]  /*3fd0*/  FFMA.FTZ R34, -R74, R74, 1 ;  /* 0x3f8000004a227423 */ /* 0x000fe2000001014a */
[----:B------:R-:W-:Y:S01]  /*3fe0*/  MUFU.EX2 R217, R217 ;  /* 0x000000d900d97308 */ /* 0x000fe20000000800 */
[----:B------:R-:W-:Y:S01]  /*3ff0*/  FMUL.FTZ R33, R93, R33 ;  /* 0x000000215d217220 */ /* 0x000fe20000410000 */
[----:B------:R-:W-:-:S03]  /*4000*/  FMUL.FTZ R35, R208, R35 ;  /* 0x00000023d0237220 */ /* 0x000fc60000410000 */
[----:B------:R-:W-:Y:S01]  /*4010*/  FMUL.FTZ R34, R34, R33 ;  /* 0x0000002122227220 */ /* 0x000fe20000410000 */
[----:B------:R-:W-:Y:S01]  /*4020*/  FMUL.FTZ R33, R76, R35 ;  /* 0x000000234c217220 */ /* 0x000fe20000410000 */
[----:B------:R-:W-:Y:S01]  /*4030*/  SHFL.IDX PT, R28, R12, R193, 0x1f ;  /* 0x00001fc10c1c7589 */ /* 0x000fe200000e0000 */
[----:B------:R-:W-:Y:S03]  /*4040*/  MUFU.EX2 R101, R101 ;  /* 0x0000006500657308 */ /* 0x000fe60000000800 */
[----:B------:R-:W3:Y:S04]  /*4050*/  SHFL.IDX PT, R35, R12, R9, 0x1f ;  /* 0x00001f090c237589 */ /* 0x000ee800000e0000 */
[----:B------:R-:W-:Y:S01]  /*4060*/  SHFL.IDX PT, R77, R12, R117, 0x1f ;  /* 0x00001f750c4d7589 */ /* 0x000fe200000e0000 */
[----:B------:R-:W-:Y:S01]  /*4070*/  FFMA.FTZ R87, -R87, R87, 1 ;  /* 0x3f80000057577423 */ /* 0x000fe20000010157 */
[----:B------:R-:W-:Y:S01]  /*4080*/  FFMA.FTZ R187, -R187, R187, 1 ;  /* 0x3f800000bbbb7423 */ /* 0x000fe200000101bb */
[----:B------:R-:W-:Y:S01]  /*4090*/  FFMA.FTZ R186, -R186, R186, 1 ;  /* 0x3f800000baba7423 */ /* 0x000fe200000101ba */
[----:B------:R-:W-:Y:S01]  /*40a0*/  SHFL.IDX PT, R75, R12, R199, 0x1f ;  /* 0x00001fc70c4b7589 */ /* 0x000fe200000e0000 */
[----:B------:R-:W-:Y:S03]  /*40b0*/  MUFU.EX2 R102, R102 ;  /* 0x0000006600667308 */ /* 0x000fe60000000800 */
[----:B------:R-:W5:Y:S04]  /*40c0*/  SHFL.IDX PT, R76, R12, R197, 0x1f ;  /* 0x00001fc50c4c7589 */ /* 0x000f6800000e0000 */
[----:B------:R1:W-:Y:S01]  /*40d0*/  SHFL.IDX PT, R74, R12, R200, 0x1f ;  /* 0x00001fc80c4a7589 */ /* 0x0003e200000e0000 */
[----:B------:R-:W-:Y:S01]  /*40e0*/  FFMA.FTZ R184, -R184, R184, 1 ;  /* 0x3f800000b8b87423 */ /* 0x000fe200000101b8 */
[----:B------:R-:W-:Y:S01]  /*40f0*/  MUFU.EX2 R119, R119 ;  /* 0x0000007700777308 */ /* 0x000fe20000000800 */
[----:B-1----:R-:W-:Y:S01]  /*4100*/  FADD.FTZ R12, R45, -R72 ;  /* 0x800000482d0c7221 */ /* 0x002fe20000010000 */
[----:B--2---:R-:W-:-:S06]  /*4110*/  FADD.FTZ R45, R52, -R73 ;  /* 0x80000049342d7221 */ /* 0x004fcc0000010000 */
[----:B------:R-:W-:Y:S01]  /*4120*/  MUFU.EX2 R103, R103 ;  /* 0x0000006700677308 */ /* 0x000fe20000000800 */
[----:B------:R1:W2:Y:S01]  /*4130*/  LDS R52, [R11+0x380] ;  /* 0x000380000b347984 */ /* 0x0002a20000000800 */
[----:B------:R-:W-:Y:S01]  /*4140*/  FMUL.FTZ R37, R92, R37 ;  /* 0x000000255c257220 */ /* 0x000fe20000410000 */
[----:B------:R-:W-:Y:S01]  /*4150*/  FMUL.FTZ R79, R207, R39 ;  /* 0x00000027cf4f7220 */ /* 0x000fe20000410000 */
[--C-:B---3--:R-:W-:Y:S02]  /*4160*/  FADD.FTZ R40, R40, -R35.reuse ;  /* 0x8000002328287221 */ /* 0x108fe40000010000 */
[----:B------:R-:W-:Y:S01]  /*4170*/  FMUL.FTZ R39, R78, R37 ;  /* 0x000000254e277220 */ /* 0x000fe20000410000 */
[----:B------:R-:W-:Y:S01]  /*4180*/  FMUL.FTZ R37, R80, R79 ;  /* 0x0000004f50257220 */ /* 0x000fe20000410000 */
[----:B------:R-:W-:Y:S02]  /*4190*/  FADD.FTZ R79, R42, -R35 ;  /* 0x800000232a4f7221 */ /* 0x000fe40000010000 */
[----:B------:R-:W3:Y:S01]  /*41a0*/  MUFU.EX2 R35, R202 ;  /* 0x000000ca00237308 */ /* 0x000ee20000000800 */
[--C-:B------:R-:W-:Y:S01]  /*41b0*/  FADD.FTZ R41, R41, -R28.reuse ;  /* 0x8000001c29297221 */ /* 0x100fe20000010000 */
[----:B------:R-:W-:Y:S01]  /*41c0*/  FADD.FTZ R28, R43, -R28 ;  /* 0x8000001c2b1c7221 */ /* 0x000fe20000010000 */
[----:B-----5:R-:W-:Y:S01]  /*41d0*/  FADD.FTZ R42, R49, -R76 ;  /* 0x8000004c312a7221 */ /* 0x020fe20000010000 */
[--C-:B------:R-:W-:Y:S01]  /*41e0*/  FADD.FTZ R43, R48, -R75.reuse ;  /* 0x8000004b302b7221 */ /* 0x100fe20000010000 */
[----:B------:R-:W-:Y:S01]  /*41f0*/  FADD.FTZ R72, R47, -R72 ;  /* 0x800000482f487221 */ /* 0x000fe20000010000 */
[----:B------:R-:W-:Y:S01]  /*4200*/  FMUL.FTZ R49, R203, R28 ;  /* 0x0000001ccb317220 */ /* 0x000fe20000410000 */
[----:B------:R-:W-:Y:S01]  /*4210*/  FADD.FTZ R75, R50, -R75 ;  /* 0x8000004b324b7221 */ /* 0x000fe20000010000 */
[----:B------:R-:W-:-:S02]  /*4220*/  FADD.FTZ R76, R51, -R76 ;  /* 0x8000004c334c7221 */ /* 0x000fc40000010000 */
[----:B-1----:R-:W-:Y:S01]  /*4230*/  FMUL.FTZ R11, R84, R49 ;  /* 0x00000031540b7220 */ /* 0x002fe20000410000 */
[----:B------:R-:W-:Y:S01]  /*4240*/  FMUL.FTZ R49, R97, R12 ;  /* 0x0000000c61317220 */ /* 0x000fe20000410000 */
[----:B------:R-:W-:Y:S01]  /*4250*/  FFMA.FTZ R51, -R88, R88, 1 ;  /* 0x3f80000058337423 */ /* 0x000fe20000010158 */
[----:B------:R-:W-:Y:S01]  /*4260*/  FMUL.FTZ R12, R218, R75 ;  /* 0x0000004bda0c7220 */ /* 0x000fe20000410000 */
[----:B---3--:R-:W-:-:S04]  /*4270*/  FMUL.FTZ R72, R35, R72 ;  /* 0x0000004823487220 */ /* 0x008fc80000410000 */
[----:B------:R-:W-:Y:S01]  /*4280*/  FMUL.FTZ R51, R51, R72 ;  /* 0x0000004833337220 */ /* 0x000fe20000410000 */
[--C-:B------:R-:W-:Y:S01]  /*4290*/  FADD.FTZ R44, R44, -R77.reuse ;  /* 0x8000004d2c2c7221 */ /* 0x100fe20000010000 */
[----:B--2---:R-:W1:Y:S04]  /*42a0*/  SHFL.IDX PT, R75, R52, R9, 0x1f ;  /* 0x00001f09344b7589 */ /* 0x004e6800000e0000 */
[----:B------:R-:W2:Y:S01]  /*42b0*/  SHFL.IDX PT, R72, R52, R193, 0x1f ;  /* 0x00001fc134487589 */ /* 0x000ea200000e0000 */
[----:B------:R-:W-:Y:S01]  /*42c0*/  FADD.FTZ R77, R46, -R77 ;  /* 0x8000004d2e4d7221 */ /* 0x000fe20000010000 */
[----:B------:R-:W-:Y:S01]  /*42d0*/  FFMA.FTZ R46, -R81, R81, 1 ;  /* 0x3f800000512e7423 */ /* 0x000fe20000010151 */
[----:B------:R-:W-:Y:S01]  /*42e0*/  FMUL.FTZ R47, R17, R40 ;  /* 0x00000028112f7220 */ /* 0x000fe20000410000 */
[----:B------:R-:W3:Y:S04]  /*42f0*/  SHFL.IDX PT, R118, R52, R118, 0x1f ;  /* 0x00001f7634767589 */ /* 0x000ee800000e0000 */
[----:B------:R-:W5:Y:S01]  /*4300*/  SHFL.IDX PT, R199, R52, R199, 0x1f ;  /* 0x00001fc734c77589 */ /* 0x000f6200000e0000 */
[----:B------:R-:W-:Y:S01]  /*4310*/  FMUL.FTZ R46, R46, R47 ;  /* 0x0000002f2e2e7220 */ /* 0x000fe20000410000 */
[----:B------:R-:W-:Y:S01]  /*4320*/  FFMA.FTZ R47, -R85, R85, 1 ;  /* 0x3f800000552f7423 */ /* 0x000fe20000010155 */
[----:B------:R-:W-:Y:S01]  /*4330*/  FMUL.FTZ R44, R15, R44 ;  /* 0x0000002c0f2c7220 */ /* 0x000fe20000410000 */
[----:B------:R-:W5:Y:S01]  /*4340*/  SHFL.IDX PT, R200, R52, R200, 0x1f ;  /* 0x00001fc834c87589 */ /* 0x000f6200000e0000 */
[--C-:B------:R-:W-:Y:S01]  /*4350*/  FADD.FTZ R53, R53, -R74.reuse ;  /* 0x8000004a35357221 */ /* 0x100fe20000010000 */
[----:B------:R-:W-:Y:S01]  /*4360*/  FADD.FTZ R55, R55, -R74 ;  /* 0x8000004a37377221 */ /* 0x000fe20000010000 */
[----:B------:R-:W-:Y:S01]  /*4370*/  FMUL.FTZ R28, R204, R77 ;  /* 0x0000004dcc1c7220 */ /* 0x000fe20000410000 */
[----:B------:R-:W-:Y:S01]  /*4380*/  FADD.FTZ R54, R54, -R73 ;  /* 0x8000004936367221 */ /* 0x000fe20000010000 */
[----:B------:R-:W4:Y:S01]  /*4390*/  SHFL.IDX PT, R74, R52, R197, 0x1f ;  /* 0x00001fc5344a7589 */ /* 0x000f2200000e0000 */
[----:B------:R-:W-:Y:S01]  /*43a0*/  FMUL.FTZ R47, R47, R44 ;  /* 0x0000002c2f2f7220 */ /* 0x000fe20000410000 */
[----:B------:R-:W-:Y:S01]  /*43b0*/  FMUL.FTZ R44, R87, R28 ;  /* 0x0000001c572c7220 */ /* 0x000fe20000410000 */
[----:B------:R-:W-:Y:S01]  /*43c0*/  FFMA.FTZ R48, -R86, R86, 1 ;  /* 0x3f80000056307423 */ /* 0x000fe20000010156 */
[----:B------:R-:W-:Y:S01]  /*43d0*/  FFMA.FTZ R50, -R89, R89, 1 ;  /* 0x3f80000059327423 */ /* 0x000fe20000010159 */
[----:B------:R-:W-:Y:S01]  /*43e0*/  FMUL.FTZ R43, R98, R43 ;  /* 0x0000002b622b7220 */ /* 0x000fe20000410000 */
[----:B------:R-:W4:Y:S01]  /*43f0*/  SHFL.IDX PT, R117, R52, R117, 0x1f ;  /* 0x00001f7534757589 */ /* 0x000f2200000e0000 */
[----:B------:R-:W-:Y:S01]  /*4400*/  FMUL.FTZ R28, R100, R45 ;  /* 0x0000002d641c7220 */ /* 0x000fe20000410000 */
[----:B------:R-:W-:Y:S01]  /*4410*/  FMUL.FTZ R54, R213, R54 ;  /* 0x00000036d5367220 */ /* 0x000fe20000410000 */
[----:B------:R-:W5:Y:S01]  /*4420*/  MUFU.EX2 R212, R212 ;  /* 0x000000d400d47308 */ /* 0x000f620000000800 */
[----:B------:R2:W4:Y:S01]  /*4430*/  SHFL.IDX PT, R77, R52, R198, 0x1f ;  /* 0x00001fc6344d7589 */ /* 0x00052200000e0000 */
[----:B------:R-:W-:Y:S01]  /*4440*/  FMUL.FTZ R45, R14, R53 ;  /* 0x000000350e2d7220 */ /* 0x000fe20000410000 */
[--C-:B-1----:R-:W-:Y:S01]  /*4450*/  FADD.FTZ R56, R56, -R75.reuse ;  /* 0x8000004b38387221 */ /* 0x102fe20000010000 */
[----:B------:R-:W-:Y:S01]  /*4460*/  FMUL.FTZ R40, R206, R79 ;  /* 0x0000004fce287220 */ /* 0x000fe20000410000 */
[----:B------:R-:W-:Y:S01]  /*4470*/  FMUL.FTZ R48, R48, R49 ;  /* 0x0000003130307220 */ /* 0x000fe20000410000 */
[----:B------:R-:W-:Y:S01]  /*4480*/  FMUL.FTZ R50, R50, R43 ;  /* 0x0000002b32327220 */ /* 0x000fe20000410000 */
[----:B------:R-:W-:Y:S01]  /*4490*/  FFMA.FTZ R49, -R91, R91, 1 ;  /* 0x3f8000005b317423 */ /* 0x000fe2000001015b */
[----:B------:R-:W1:Y:S01]  /*44a0*/  MUFU.EX2 R214, R214 ;  /* 0x000000d600d67308 */ /* 0x000e620000000800 */
[----:B------:R-:W-:Y:S01]  /*44b0*/  FFMA.FTZ R73, -R90, R90, 1 ;  /* 0x3f8000005a497423 */ /* 0x000fe2000001015a */
[----:B------:R-:W-:Y:S01]  /*44c0*/  FMUL.FTZ R42, R99, R42 ;  /* 0x0000002a632a7220 */ /* 0x000fe20000410000 */
[----:B--2---:R-:W-:Y:S01]  /*44d0*/  FMUL.FTZ R52, R187, R54 ;  /* 0x00000036bb347220 */ /* 0x004fe20000410000 */
[----:B------:R-:W-:Y:S01]  /*44e0*/  FMUL.FTZ R43, R217, R76 ;  /* 0x0000004cd92b7220 */ /* 0x000fe20000410000 */
[----:B------:R-:W-:Y:S01]  /*44f0*/  FMUL.FTZ R54, R186, R45 ;  /* 0x0000002dba367220 */ /* 0x000fe20000410000 */
[----:B------:R-:W-:Y:S01]  /*4500*/  FADD.FTZ R79, R58, -R75 ;  /* 0x8000004b3a4f7221 */ /* 0x000fe20000010000 */
[--C-:B------:R-:W-:Y:S01]  /*4510*/  FADD.FTZ R81, R57, -R72.reuse ;  /* 0x8000004839517221 */ /* 0x100fe20000010000 */
[----:B------:R-:W2:Y:S01]  /*4520*/  MUFU.EX2 R225, R225 ;  /* 0x000000e100e17308 */ /* 0x000ea20000000800 */
[----:B------:R-:W-:Y:S01]  /*4530*/  FADD.FTZ R58, R59, -R72 ;  /* 0x800000483b3a7221 */ /* 0x000fe20000010000 */
[----:B------:R-:W-:Y:S01]  /*4540*/  FMUL.FTZ R45, R101, R56 ;  /* 0x00000038652d7220 */ /* 0x000fe20000410000 */
[----:B------:R-:W-:Y:S01]  /*4550*/  FFMA.FTZ R72, -R189, R189, 1 ;  /* 0x3f800000bd487423 */ /* 0x000fe200000101bd */
[----:B------:R-:W-:Y:S01]  /*4560*/  FMUL.FTZ R49, R49, R12 ;  /* 0x0000000c31317220 */ /* 0x000fe20000410000 */
[----:B------:R-:W-:-:S03]  /*4570*/  FMUL.FTZ R73, R73, R42 ;  /* 0x0000002a49497220 */ /* 0x000fc60000410000 */
[----:B------:R-:W2:Y:S01]  /*4580*/  MUFU.EX2 R220, R220 ;  /* 0x000000dc00dc7308 */ /* 0x000ea20000000800 */
[----:B------:R-:W-:Y:S01]  /*4590*/  FMUL.FTZ R42, R184, R43 ;  /* 0x0000002bb82a7220 */ /* 0x000fe20000410000 */
[----:B------:R-:W-:Y:S01]  /*45a0*/  FMUL.FTZ R72, R72, R45 ;  /* 0x0000002d48487220 */ /* 0x000fe20000410000 */
[----:B---3--:R-:W-:Y:S01]  /*45b0*/  FADD.FTZ R78, R61, -R118 ;  /* 0x800000763d4e7221 */ /* 0x008fe20000010000 */
[----:B------:R-:W-:Y:S01]  /*45c0*/  FFMA.FTZ R185, -R185, R185, 1 ;  /* 0x3f800000b9b97423 */ /* 0x000fe200000101b9 */
[----:B-----5:R-:W-:-:S03]  /*45d0*/  FADD.FTZ R61, R66, -R199 ;  /* 0x800000c7423d7221 */ /* 0x020fc60000010000 */
[----:B------:R-:W3:Y:S01]  /*45e0*/  MUFU.EX2 R12, R211 ;  /* 0x000000d3000c7308 */ /* 0x000ee20000000800 */
[----:B------:R-:W-:Y:S01]  /*45f0*/  FMUL.FTZ R53, R185, R28 ;  /* 0x0000001cb9357220 */ /* 0x000fe20000410000 */
[----:B------:R-:W-:-:S06]  /*4600*/  FFMA.FTZ R114, -R114, R114, 1 ;  /* 0x3f80000072727423 */ /* 0x000fcc0000010172 */
[----:B------:R-:W5:Y:S01]  /*4610*/  MUFU.EX2 R43, R216 ;  /* 0x000000d8002b7308 */ /* 0x000f620000000800 */
[----:B------:R-:W-:-:S07]  /*4620*/  FMUL.FTZ R61, R212, R61 ;  /* 0x0000003dd43d7220 */ /* 0x000fce0000410000 */
[----:B------:R-:W5:Y:S01]  /*4630*/  MUFU.EX2 R215, R215 ;  /* 0x000000d700d77308 */ /* 0x000f620000000800 */
[----:B------:R-:W-:-:S07]  /*4640*/  FFMA.FTZ R83, -R83, R83, 1 ;  /* 0x3f80000053537423 */ /* 0x000fce0000010153 */
[----:B------:R-:W5:Y:S01]  /*4650*/  MUFU.EX2 R210, R210 ;  /* 0x000000d200d27308 */ /* 0x000f620000000800 */
[----:B------:R-:W-:-:S07]  /*4660*/  FADD.FTZ R28, R69, -R200 ;  /* 0x800000c8451c7221 */ /* 0x000fce0000010000 */
[----:B------:R-:W5:Y:S01]  /*4670*/  MUFU.EX2 R223, R223 ;  /* 0x000000df00df7308 */ /* 0x000f620000000800 */
[----:B------:R-:W-:-:S07]  /*4680*/  FADD.FTZ R59, R64, -R199 ;  /* 0x800000c7403b7221 */ /* 0x000fce0000010000 */
[----:B------:R-:W-:Y:S08]  /*4690*/  MUFU.EX2 R228, R228 ;  /* 0x000000e400e47308 */ /* 0x000ff00000000800 */
[----:B------:R-:W5:Y:S08]  /*46a0*/  MUFU.EX2 R45, R222 ;  /* 0x000000de002d7308 */ /* 0x000f700000000800 */
[----:B------:R-:W5:Y:S08]  /*46b0*/  MUFU.EX2 R227, R227 ;  /* 0x000000e300e37308 */ /* 0x000f700000000800 */
[----:B------:R-:W5:Y:S01]  /*46c0*/  MUFU.EX2 R226, R226 ;  /* 0x000000e200e27308 */ /* 0x000f620000000800 */
[----:B------:R-:W-:Y:S01]  /*46d0*/  FADD.FTZ R25, R25, -R234 ;  /* 0x800000ea19197221 */ /* 0x000fe20000010000 */
[--C-:B----4-:R-:W-:Y:S01]  /*46e0*/  FADD.FTZ R64, R65, -R74.reuse ;  /* 0x8000004a41407221 */ /* 0x110fe20000010000 */
[----:B------:R-:W-:Y:S01]  /*46f0*/  FADD.FTZ R66, R67, -R74 ;  /* 0x8000004a43427221 */ /* 0x000fe20000010000 */
[----:B------:R-:W-:Y:S01]  /*4700*/  FFMA.FTZ R74, -R106, R106, 1 ;  /* 0x3f8000006a4a7423 */ /* 0x000fe2000001016a */
[----:B-1----:R-:W-:Y:S01]  /*4710*/  FMUL.FTZ R79, R214, R79 ;  /* 0x0000004fd64f7220 */ /* 0x002fe20000410000 */
[----:B------:R-:W-:Y:S01]  /*4720*/  FMUL.FTZ R114, R114, R61 ;  /* 0x0000003d72727220 */ /* 0x000fe20000410000 */
[----:B------:R-:W-:Y:S01]  /*4730*/  FMUL.FTZ R40, R83, R40 ;  /* 0x0000002853287220 */ /* 0x000fe20000410000 */
[----:B------:R-:W-:Y:S01]  /*4740*/  FFMA.FTZ R194, -R194, R194, 1 ;  /* 0x3f800000c2c27423 */ /* 0x000fe200000101c2 */
[----:B--2---:R-:W-:Y:S01]  /*4750*/  FMUL.FTZ R61, R225, R28 ;  /* 0x0000001ce13d7220 */ /* 0x004fe20000410000 */
[----:B------:R-:W-:Y:S01]  /*4760*/  FFMA.FTZ R75, -R105, R105, 1 ;  /* 0x3f800000694b7423 */ /* 0x000fe20000010169 */
[----:B------:R-:W-:Y:S01]  /*4770*/  FMUL.FTZ R56, R102, R81 ;  /* 0x0000005166387220 */ /* 0x000fe20000410000 */
[----:B------:R-:W-:Y:S01]  /*4780*/  FMUL.FTZ R224, R119, R25 ;  /* 0x0000001977e07220 */ /* 0x000fe20000410000 */
[--C-:B------:R-:W-:Y:S01]  /*4790*/  FADD.FTZ R60, R60, -R117.reuse ;  /* 0x800000753c3c7221 */ /* 0x100fe20000010000 */
[----:B------:R-:W-:Y:S01]  /*47a0*/  FADD.FTZ R62, R62, -R117 ;  /* 0x800000753e3e7221 */ /* 0x000fe20000010000 */
[----:B------:R-:W-:Y:S01]  /*47b0*/  FADD.FTZ R83, R63, -R118 ;  /* 0x800000763f537221 */ /* 0x000fe20000010000 */
[----:B------:R-:W-:Y:S01]  /*47c0*/  FFMA.FTZ R112, -R112, R112, 1 ;  /* 0x3f80000070707423 */ /* 0x000fe20000010170 */
[----:B------:R-:W-:Y:S01]  /*47d0*/  FMUL.FTZ R59, R220, R59 ;  /* 0x0000003bdc3b7220 */ /* 0x000fe20000410000 */
[--C-:B------:R-:W-:Y:S01]  /*47e0*/  FADD.FTZ R57, R68, -R77.reuse ;  /* 0x8000004d44397221 */ /* 0x100fe20000010000 */
[----:B------:R-:W-:Y:S01]  /*47f0*/  FADD.FTZ R70, R70, -R77 ;  /* 0x8000004d46467221 */ /* 0x000fe20000010000 */
[----:B------:R-:W-:Y:S01]  /*4800*/  FADD.FTZ R71, R71, -R200 ;  /* 0x800000c847477221 */ /* 0x000fe20000010000 */
[----:B------:R-:W-:Y:S01]  /*4810*/  FMUL.FTZ R74, R74, R79 ;  /* 0x0000004f4a4a7220 */ /* 0x000fe20000410000 */
[----:B------:R-:W-:Y:S01]  /*4820*/  FFMA.FTZ R82, -R82, R82, 1 ;  /* 0x3f80000052527423 */ /* 0x000fe20000010152 */
[----:B------:R-:W-:Y:S01]  /*4830*/  FMUL.FTZ R41, R96, R41 ;  /* 0x0000002960297220 */ /* 0x000fe20000410000 */
[----:B------:R-:W-:Y:S01]  /*4840*/  FMUL.FTZ R79, R194, R61 ;  /* 0x0000003dc24f7220 */ /* 0x000fe20000410000 */
[----:B------:R-:W-:Y:S01]  /*4850*/  FFMA.FTZ R188, -R188, R188, 1 ;  /* 0x3f800000bcbc7423 */ /* 0x000fe200000101bc */
[----:B---3--:R-:W-:Y:S01]  /*4860*/  FMUL.FTZ R55, R12, R55 ;  /* 0x000000370c377220 */ /* 0x008fe20000410000 */
[----:B------:R-:W-:Y:S01]  /*4870*/  FMUL.FTZ R75, R75, R56 ;  /* 0x000000384b4b7220 */ /* 0x000fe20000410000 */
[----:B------:R-:W-:Y:S01]  /*4880*/  F2FP.F16.F32.PACK_AB R61, R11, R40 ;  /* 0x000000280b3d723e */ /* 0x000fe200000000ff */
[----:B------:R-:W-:Y:S01]  /*4890*/  FMUL.FTZ R25, R219, R224 ;  /* 0x000000e0db197220 */ /* 0x000fe20000410000 */
[----:B------:R-:W-:Y:S01]  /*48a0*/  FFMA.FTZ R77, -R107, R107, 1 ;  /* 0x3f8000006b4d7423 */ /* 0x000fe2000001016b */
[----:B-----5:R-:W-:Y:S01]  /*48b0*/  FMUL.FTZ R58, R43, R58 ;  /* 0x0000003a2b3a7220 */ /* 0x020fe20000410000 */
        /* <DEDUP_REMOVED lines=8> */
[----:B------:R-:W-:Y:S01]  /*4940*/  FMUL.FTZ R112, R112, R59 ;  /* 0x0000003b70707220 */ /* 0x000fe20000410000 */
[----:B------:R-:W-:-:S02]  /*4950*/  IMAD R11, R0, 0x3000, R235 ;  /* 0x00003000000b7824 */ /* 0x000fc400078e02eb */
[----:B------:R-:W-:Y:S01]  /*4960*/  FFMA.FTZ R191, -R191, R191, 1 ;  /* 0x3f800000bfbf7423 */ /* 0x000fe200000101bf */
        /* <DEDUP_REMOVED lines=25> */
[----:B------:R-:W-:Y:S02]  /*4b00*/  LEA R11, R11, R16, 0x1 ;  /* 0x000000100b0b7211 */ /* 0x000fe400078e08ff */
        /* <DEDUP_REMOVED lines=12> */
[----:B------:R-:W-:Y:S02]  /*4bd0*/  R2UR UR6, R236 ;  /* 0x00000000ec0672ca */ /* 0x000fe400000e0000 */
[----:B------:R-:W-:Y:S02]  /*4be0*/  F2FP.F16.F32.PACK_AB R52, R75, R72 ;  /* 0x000000484b34723e */ /* 0x000fe400000000ff */
[----:B------:R-:W-:-:S02]  /*4bf0*/  F2FP.F16.F32.PACK_AB R53, R77, R74 ;  /* 0x0000004a4d35723e */ /* 0x000fc400000000ff */
[----:B------:R-:W-:Y:S02]  /*4c00*/  F2FP.F16.F32.PACK_AB R54, R109, R76 ;  /* 0x0000004c6d36723e */ /* 0x000fe400000000ff */
[----:B------:R-:W-:Y:S01]  /*4c10*/  F2FP.F16.F32.PACK_AB R55, R111, R110 ;  /* 0x0000006e6f37723e */ /* 0x000fe200000000ff */
[----:B------:R-:W-:Y:S01]  /*4c20*/  STSM.16.MT88.4 [R11+0x1b000], R64 ;  /* 0x01b000400b007844 */ /* 0x000fe20000004200 */
[----:B------:R-:W-:Y:S02]  /*4c30*/  F2FP.F16.F32.PACK_AB R48, R191, R112 ;  /* 0x00000070bf30723e */ /* 0x000fe400000000ff */
[----:B------:R-:W-:Y:S02]  /*4c40*/  F2FP.F16.F32.PACK_AB R49, R115, R114 ;  /* 0x000000727331723e */ /* 0x000fe400000000ff */
[----:B------:R-:W-:Y:S02]  /*4c50*/  F2FP.F16.F32.PACK_AB R50, R79, R192 ;  /* 0x000000c04f32723e */ /* 0x000fe400000000ff */
[----:B------:R-:W-:Y:S01]  /*4c60*/  F2FP.F16.F32.PACK_AB R51, R201, R196 ;  /* 0x000000c4c933723e */ /* 0x000fe200000000ff */
[----:B------:R-:W-:Y:S01]  /*4c70*/  STSM.16.MT88.4 [R11+0x1b800], R60 ;  /* 0x01b8003c0b007844 */ /* 0x000fe20000004200 */
[----:B------:R-:W-:-:S02]  /*4c80*/  F2FP.F16.F32.PACK_AB R28, R119, R113 ;  /* 0x00000071771c723e */ /* 0x000fc400000000ff */
[----:B------:R-:W-:Y:S01]  /*4c90*/  F2FP.F16.F32.PACK_AB R30, R26, R24 ;  /* 0x000000181a1e723e */ /* 0x000fe200000000ff */
[----:B------:R-:W-:Y:S01]  /*4ca0*/  STSM.16.MT88.4 [R11+0x1c000], R56 ;  /* 0x01c000380b007844 */ /* 0x000fe20000004200 */
[----:B------:R-:W-:Y:S02]  /*4cb0*/  F2FP.F16.F32.PACK_AB R29, R19, R104 ;  /* 0x00000068131d723e */ /* 0x000fe400000000ff */
        /* <DEDUP_REMOVED lines=225> */
.L_x_3562:
        /* <DEDUP_REMOVED lines=56> */
.L_x_3563:
[----:B------:R-:W-:Y:S01]  /*5e50*/  UIADD3 UR45, UR45, 0x1, URZ ;  /* 0x000000012d2d7890 */ /* 0x000fe2000fffe03f */
[----:B------:R-:W-:Y:S02]  /*5e60*/  VIADD R0, R0, 0x1 ;  /* 0x0000000100007836 */ /* 0x000fe40000000000 */
[----:B------:R-:W-:-:S03]  /*5e70*/  VIADD R6, R6, 0x26820 ;  /* 0x0002682006067836 */ /* 0x000fc60000000000 */
        /* <DEDUP_REMOVED lines=8> */
.L_x_3553:
[----:B------:R-:W-:-:S06]  /*5f00*/  UISETP.GE.AND UP0, UPT, UR45, UR44, UPT ;  /* 0x0000002c2d00728c */ /* 0x000fcc000bf06270 */
[----:B------:R-:W-:-:S13]  /*5f10*/  PLOP3.LUT P0, PT, PT, PT, UP0, 0x80, 0x0 ;  /* 0x000000000000781c */ /* 0x000fda0003f0f008 */
[----:B------:R-:W-:Y:S05]  /*5f20*/  @P0 BRA `(.L_x_3565) ;  /* 0x0000004000580947 */ /* 0x000fea0003800000 */
[----:B------:R-:W3:Y:S04]  /*5f30*/  LDL.LU R14, [R1+0x14] ;  /* 0x00001400010e7983 */ /* 0x000ee80000300800 */
[----:B------:R-:W4:Y:S01]  /*5f40*/  LDL.LU R12, [R1+0x8] ;  /* 0x00000800010c7983 */ /* 0x000f220000300800 */
[----:B------:R-:W-:Y:S01]  /*5f50*/  UIMAD UR4, UR41, -0x80, UR42 ;  /* 0xffffff80290478a4 */ /* 0x000fe2000f8e022a */
[----:B------:R-:W-:Y:S01]  /*5f60*/  MOV R185, 0x40000040 ;  /* 0x4000004000b97802 */ /* 0x000fe20000000f00 */
[----:B------:R-:W-:Y:S01]  /*5f70*/  IMAD.MOV.U32 R187, RZ, RZ, 0x40000040 ;  /* 0x40000040ffbb7424 */ /* 0x000fe200078e00ff */
[----:B--2---:R-:W2:Y:S01]  /*5f80*/  S2R R6, SR_TID.X ;  /* 0x0000000000067919 */ /* 0x004ea20000002100 */
[----:B------:R-:W-:Y:S01]  /*5f90*/  IMAD.MOV.U32 R189, RZ, RZ, 0x40000040 ;  /* 0x40000040ffbd7424 */ /* 0x000fe200078e00ff */
[----:B------:R-:W-:Y:S01]  /*5fa0*/  MOV R193, 0x40000040 ;  /* 0x4000004000c17802 */ /* 0x000fe20000000f00 */
[----:B------:R-:W-:Y:S01]  /*5fb0*/  IMAD.MOV.U32 R191, RZ, RZ, 0x40000040 ;  /* 0x40000040ffbf7424 */ /* 0x000fe200078e00ff */
[----:B--2---:R-:W-:-:S04]  /*5fc0*/  IADD3 R6, R6, -0x80, RZ ;  /* 0xffffff8006067810 */ /* 0x004fc80007ffe0ff */
[----:B------:R-:W-:-:S04]  /*5fd0*/  SHF.R.S32.HI R7, RZ, 0x1f, R6 ;  /* 0x0000001fff077819 */ /* 0x000fc80000011406 */
[CC--:B------:R-:W-:Y:S02]  /*5fe0*/  LEA.HI R9, R7.reuse, R6.reuse, RZ, 0x5 ;  /* 0x0000000607097211 */ /* 0x0c0fe400078f28ff */
[-C--:B------:R-:W-:Y:S02]  /*5ff0*/  LEA.HI R8, R7, R6.reuse, RZ, 0x7 ;  /* 0x0000000607087211 */ /* 0x080fe400078f38ff */
[----:B------:R-:W-:Y:S02]  /*6000*/  LOP3.LUT R9, R9, 0xffffffe0, RZ, 0xc0, !PT ;  /* 0xffffffe009097812 */ /* 0x000fe400078ec0ff */
[----:B------:R-:W-:Y:S02]  /*6010*/  LEA.HI R11, R7, R6, RZ, 0x2 ;  /* 0x00000006070b7211 */ /* 0x000fe400078f10ff */
[----:B------:R-:W-:Y:S01]  /*6020*/  LOP3.LUT R7, R8, 0xffffff80, RZ, 0xc0, !PT ;  /* 0xffffff8008077812 */ /* 0x000fe200078ec0ff */
[----:B------:R-:W-:Y:S01]  /*6030*/  IMAD.IADD R10, R6, 0x1, -R9 ;  /* 0x00000001060a7824 */ /* 0x000fe200078e0a09 */
[----:B-1----:R-:W-:-:S02]  /*6040*/  LOP3.LUT R13, R11, 0xfffffffc, RZ, 0xc0, !PT ;  /* 0xfffffffc0b0d7812 */ /* 0x002fc400078ec0ff */
[----:B------:R-:W-:Y:S01]  /*6050*/  SHF.R.S32.HI R8, RZ, 0x7, R8 ;  /* 0x00000007ff087819 */ /* 0x000fe20000011408 */
[C---:B------:R-:W-:Y:S01]  /*6060*/  IMAD.IADD R9, R6.reuse, 0x1, -R7 ;  /* 0x0000000106097824 */ /* 0x040fe200078e0a07 */
[----:B------:R-:W-:Y:S01]  /*6070*/  SHF.R.S32.HI R11, RZ, 0x1f, R10 ;  /* 0x0000001fff0b7819 */ /* 0x000fe2000001140a */
[----:B------:R-:W-:-:S03]  /*6080*/  IMAD.IADD R7, R6, 0x1, -R13 ;  /* 0x0000000106077824 */ /* 0x000fc600078e0a0d */
[CC--:B------:R-:W-:Y:S02]  /*6090*/  LEA.HI R6, R11.reuse, R10.reuse, RZ, 0x3 ;  /* 0x0000000a0b067211 */ /* 0x0c0fe400078f18ff */
[----:B------:R-:W-:Y:S02]  /*60a0*/  LEA.HI R10, R11, R10, RZ, 0x2 ;  /* 0x0000000a0b0a7211 */ /* 0x000fe400078f10ff */
[----:B------:R-:W-:Y:S02]  /*60b0*/  SHF.R.S32.HI R6, RZ, 0x3, R6 ;  /* 0x00000003ff067819 */ /* 0x000fe40000011406 */
[----:B---3--:R-:W-:Y:S02]  /*60c0*/  LEA.HI R9, R14, R9, RZ, 0x5 ;  /* 0x000000090e097211 */ /* 0x008fe400078f28ff */
[----:B------:R-:W-:Y:S02]  /*60d0*/  MOV R14, UR4 ;  /* 0x00000004000e7c02 */ /* 0x000fe40008000f00 */
[----:B------:R-:W-:-:S02]  /*60e0*/  SHF.R.S32.HI R13, RZ, 0x5, R9 ;  /* 0x00000005ff0d7819 */ /* 0x000fc40000011409 */
[----:B------:R-:W-:Y:S02]  /*60f0*/  SHF.R.S32.HI R9, RZ, 0x2, R10 ;  /* 0x00000002ff097819 */ /* 0x000fe4000001140a */
[----:B----4-:R-:W-:Y:S01]  /*6100*/  SHF.R.S32.HI R11, RZ, 0x2, R12 ;  /* 0x00000002ff0b7819 */ /* 0x010fe2000001140c */
[----:B------:R-:W-:Y:S01]  /*6110*/  IMAD R17, R13, -0x10, R14 ;  /* 0xfffffff00d117824 */ /* 0x000fe200078e020e */
[----:B------:R-:W-:Y:S01]  /*6120*/  LEA.HI R14, R8, R8, RZ, 0x1 ;  /* 0x00000008080e7211 */ /* 0x000fe200078f08ff */
[C---:B------:R-:W-:Y:S01]  /*6130*/  VIADD R13, R9.reuse, 0x8 ;  /* 0x00000008090d7836 */ /* 0x040fe20000000000 */
[----:B------:R-:W-:Y:S01]  /*6140*/  SHF.R.S32.HI R12, RZ, 0x1f, R12 ;  /* 0x0000001fff0c7819 */ /* 0x000fe2000001140c */
[----:B------:R-:W-:Y:S01]  /*6150*/  VIADD R19, R9, 0x10 ;  /* 0x0000001009137836 */ /* 0x000fe20000000000 */
[----:B------:R-:W-:Y:S02]  /*6160*/  LOP3.LUT R15, R14, 0xfffffffe, RZ, 0xc0, !PT ;  /* 0xfffffffe0e0f7812 */ /* 0x000fe400078ec0ff */
[----:B------:R-:W-:-:S02]  /*6170*/  LEA.HI R12, R12, R11, RZ, 0x3 ;  /* 0x0000000b0c0c7211 */ /* 0x000fc400078f18ff */
[----:B------:R-:W-:Y:S01]  /*6180*/  LEA.HI R14, R13, R13, RZ, 0x1 ;  /* 0x0000000d0d0e7211 */ /* 0x000fe200078f08ff */
[----:B------:R-:W-:Y:S01]  /*6190*/  IMAD.IADD R8, R8, 0x1, -R15 ;  /* 0x0000000108087824 */ /* 0x000fe200078e0a0f */
[----:B------:R-:W-:Y:S02]  /*61a0*/  LOP3.LUT R12, R12, 0xfffffff8, RZ, 0xc0, !PT ;  /* 0xfffffff80c0c7812 */ /* 0x000fe400078ec0ff */
[----:B------:R-:W-:Y:S02]  /*61b0*/  SHF.R.S32.HI R15, RZ, 0x1, R14 ;  /* 0x00000001ff0f7819 */ /* 0x000fe4000001140e */
[----:B------:R-:W-:Y:S01]  /*61c0*/  IADD3 R23, R17, R12, -R11 ;  /* 0x0000000c11177210 */ /* 0x000fe20007ffe80b */
[----:B------:R-:W-:Y:S01]  /*61d0*/  IMAD.HI R11, R6, 0x2aaaaaab, RZ ;  /* 0x2aaaaaab060b7827 */ /* 0x000fe200078e02ff */
[----:B------:R-:W-:Y:S02]  /*61e0*/  LEA.HI R10, R10, R9, RZ, 0x1 ;  /* 0x000000090a0a7211 */ /* 0x000fe400078f08ff */
[----:B------:R-:W-:Y:S01]  /*61f0*/  LEA.HI R20, R19, R19, RZ, 0x1 ;  /* 0x0000001313147211 */ /* 0x000fe200078f08ff */
[----:B------:R-:W-:Y:S01]  /*6200*/  IMAD.HI R17, R15, 0x2aaaaaab, RZ ;  /* 0x2aaaaaab0f117827 */ /* 0x000fe200078e02ff */
[----:B------:R-:W-:-:S02]  /*6210*/  SHF.R.U32.HI R12, RZ, 0x1, R11 ;  /* 0x00000001ff0c7819 */ /* 0x000fc4000001160b */
[----:B------:R-:W-:Y:S01]  /*6220*/  LOP3.LUT R10, R10, 0xfffffffe, RZ, 0xc0, !PT ;  /* 0xfffffffe0a0a7812 */ /* 0x000fe200078ec0ff */
[----:B------:R-:W-:Y:S01]  /*6230*/  IMAD R8, R8, -0x40, R23 ;  /* 0xffffffc008087824 */ /* 0x000fe200078e0217 */
[----:B------:R-:W-:Y:S02]  /*6240*/  SHF.R.U32.HI R18, RZ, 0x1, R17 ;  /* 0x00000001ff127819 */ /* 0x000fe40000011611 */
[----:B------:R-:W-:Y:S02]  /*6250*/  LEA.HI R11, R11, R12, RZ, 0x1 ;  /* 0x0000000c0b0b7211 */ /* 0x000fe400078f08ff */
[----:B------:R-:W-:Y:S02]  /*6260*/  LEA.HI R18, R17, R18, RZ, 0x1 ;  /* 0x0000001211127211 */ /* 0x000fe400078f08ff */
[----:B------:R-:W-:Y:S01]  /*6270*/  LOP3.LUT R14, R14, 0xfffffffe, RZ, 0xc0, !PT ;  /* 0xfffffffe0e0e7812 */ /* 0x000fe200078ec0ff */
[----:B------:R-:W-:Y:S01]  /*6280*/  IMAD R11, R11, -0xc, R6 ;  /* 0xfffffff40b0b7824 */ /* 0x000fe200078e0206 */
[----:B------:R-:W-:Y:S01]  /*6290*/  SHF.R.S32.HI R21, RZ, 0x1, R20 ;  /* 0x00000001ff157819 */ /* 0x000fe20000011414 */
[----:B------:R-:W-:Y:S01]  /*62a0*/  IMAD R15, R18, -0xc, R15 ;  /* 0xfffffff4120f7824 */ /* 0x000fe200078e020f */
[----:B------:R-:W-:Y:S01]  /*62b0*/  IADD3 R10, R9, -R10, RZ ;  /* 0x8000000a090a7210 */ /* 0x000fe20007ffe0ff */
[----:B------:R-:W-:Y:S01]  /*62c0*/  IMAD.IADD R14, R13, 0x1, -R14 ;  /* 0x000000010d0e7824 */ /* 0x000fe200078e0a0e */
[----:B------:R-:W-:Y:S01]  /*62d0*/  LOP3.LUT R20, R20, 0xfffffffe, RZ, 0xc0, !PT ;  /* 0xfffffffe14147812 */ /* 0x000fe200078ec0ff */
[----:B------:R-:W-:-:S03]  /*62e0*/  IMAD.HI R22, R21, 0x2aaaaaab, RZ ;  /* 0x2aaaaaab15167827 */ /* 0x000fc600078e02ff */
[----:B------:R-:W-:Y:S01]  /*62f0*/  LEA R9, R15, R14, 0x3 ;  /* 0x0000000e0f097211 */ /* 0x000fe200078e18ff */
[----:B------:R-:W-:Y:S01]  /*6300*/  IMAD R10, R11, 0x8, R10 ;  /* 0x000000080b0a7824 */ /* 0x000fe200078e020a */
[----:B------:R-:W-:Y:S01]  /*6310*/  SHF.R.U32.HI R23, RZ, 0x1, R22 ;  /* 0x00000001ff177819 */ /* 0x000fe20000011616 */
[C-C-:B------:R-:W-:Y:S02]  /*6320*/  IMAD R6, R5.reuse, 0x800, R16.reuse ;  /* 0x0000080005067824 */ /* 0x140fe400078e0210 */
[----:B------:R-:W-:Y:S01]  /*6330*/  IMAD R5, R5, 0x2000, R16 ;  /* 0x0000200005057824 */ /* 0x000fe200078e0210 */
[----:B------:R1:W-:Y:S01]  /*6340*/  STL [R1+0x20], R10 ;  /* 0x0000200a01007387 */ /* 0x0003e20000100800 */
[----:B------:R-:W-:Y:S01]  /*6350*/  LEA.HI R22, R22, R23, RZ, 0x1 ;  /* 0x0000001716167211 */ /* 0x000fe200078f08ff */
[----:B------:R-:W-:Y:S01]  /*6360*/  IMAD.IADD R20, R19, 0x1, -R20 ;  /* 0x0000000113147824 */ /* 0x000fe200078e0a14 */
[----:B------:R-:W-:Y:S01]  /*6370*/  IADD3 R6, R6, 0x1a800, RZ ;  /* 0x0001a80006067810 */ /* 0x000fe20007ffe0ff */
[----:B------:R2:W-:Y:S01]  /*6380*/  STL [R1+0x1c], R9 ;  /* 0x00001c0901007387 */ /* 0x0005e20000100800 */
[----:B------:R-:W-:-:S02]  /*6390*/  IMAD.MOV.U32 R23, RZ, RZ, 0x40000040 ;  /* 0x40000040ff177424 */ /* 0x000fc400078e00ff */
[----:B------:R-:W-:Y:S01]  /*63a0*/  SHF.R.U32.HI R6, RZ, 0x4, R6 ;  /* 0x00000004ff067819 */ /* 0x000fe20000011606 */
[----:B------:R-:W-:-:S03]  /*63b0*/  IMAD R21, R22, -0xc, R21 ;  /* 0xfffffff416157824 */ /* 0x000fc600078e0215 */
[----:B------:R-:W-:Y:S01]  /*63c0*/  LOP3.LUT R6, R6, 0x3fff, RZ, 0xc0, !PT ;  /* 0x00003fff06067812 */ /* 0x000fe200078ec0ff */
[----:B-1----:R-:W-:Y:S02]  /*63d0*/  IMAD R10, R21, 0x8, R20 ;  /* 0x00000008150a7824 */ /* 0x002fe400078e0214 */
[----:B--2---:R-:W-:Y:S01]  /*63e0*/  VIADD R9, R5, 0x4000 ;  /* 0x0000400005097836 */ /* 0x004fe20000000000 */
[----:B------:R-:W-:Y:S02]  /*63f0*/  SHF.R.U32.HI R5, RZ, 0x4, R5 ;  /* 0x00000004ff057819 */ /* 0x000fe40000011605 */
[----:B------:R-:W-:Y:S01]  /*6400*/  LOP3.LUT R6, R6, 0x10000, RZ, 0xfc, !PT ;  /* 0x0001000006067812 */ /* 0x000fe200078efcff */
[----:B------:R-:W-:Y:S01]  /*6410*/  STL [R1+0x14], R10 ;  /* 0x0000140a01007387 */ /* 0x000fe20000100800 */
[----:B------:R-:W-:Y:S02]  /*6420*/  SHF.R.U32.HI R9, RZ, 0x4, R9 ;  /* 0x00000004ff097819 */ /* 0x000fe40000011609 */
[----:B------:R-:W-:-:S02]  /*6430*/  LOP3.LUT R5, R5, 0x3fff, RZ, 0xc0, !PT ;  /* 0x00003fff05057812 */ /* 0x000fc400078ec0ff */
[----:B------:R-:W-:Y:S02]  /*6440*/  LOP3.LUT R9, R9, 0x3fff, RZ, 0xc0, !PT ;  /* 0x00003fff09097812 */ /* 0x000fe400078ec0ff */
[----:B------:R-:W-:Y:S02]  /*6450*/  LOP3.LUT R11, R5, 0x10000, RZ, 0xfc, !PT ;  /* 0x00010000050b7812 */ /* 0x000fe400078efcff */
[----:B------:R-:W-:Y:S01]  /*6460*/  LOP3.LUT R5, R9, 0x10000, RZ, 0xfc, !PT ;  /* 0x0001000009057812 */ /* 0x000fe200078efcff */
[----:B------:R-:W-:Y:S01]  /*6470*/  VIADD R9, R7, 0x8 ;  /* 0x0000000807097836 */ /* 0x000fe20000000000 */
[C---:B------:R-:W-:Y:S01]  /*6480*/  IADD3 R186, R11.reuse, 0x6, RZ ;  /* 0x000000060bba7810 */ /* 0x040fe20007ffe0ff */
[----:B------:R-:W-:Y:S01]  /*6490*/  STL [R1+0xc], R11 ;  /* 0x00000c0b01007387 */ /* 0x000fe20000100800 */
[----:B------:R-:W-:Y:S01]  /*64a0*/  VIADD R22, R11, 0x2 ;  /* 0x000000020b167836 */ /* 0x000fe20000000000 */
[----:B------:R-:W-:Y:S01]  /*64b0*/  IADD3 R9, R7, 0x14, RZ ;  /* 0x0000001407097810 */ /* 0x000fe20007ffe0ff */
[C---:B------:R-:W-:Y:S01]  /*64c0*/  VIADD R188, R5.reuse, 0x2 ;  /* 0x0000000205bc7836 */ /* 0x040fe20000000000 */
[----:B------:R1:W-:Y:S01]  /*64d0*/  STL [R1+0x18], R6 ;  /* 0x0000180601007387 */ /* 0x0003e20000100800 */
[----:B------:R-:W-:-:S02]  /*64e0*/  VIADD R190, R5, 0x4 ;  /* 0x0000000405be7836 */ /* 0x000fc40000000000 */
[----:B------:R-:W-:Y:S01]  /*64f0*/  VIADD R192, R5, 0x6 ;  /* 0x0000000605c07836 */ /* 0x000fe20000000000 */
[----:B------:R2:W-:Y:S01]  /*6500*/  STL [R1+0x8], R5 ;  /* 0x0000080501007387 */ /* 0x0005e20000100800 */
[----:B------:R-:W-:Y:S02]  /*6510*/  VIADD R184, R11, 0x4 ;  /* 0x000000040bb87836 */ /* 0x000fe40000000000 */
[C---:B-1----:R-:W-:Y:S02]  /*6520*/  VIADD R6, R7.reuse, 0xc ;  /* 0x0000000c07067836 */ /* 0x042fe40000000000 */
[C---:B------:R-:W-:Y:S01]  /*6530*/  VIADD R6, R7.reuse, 0x18 ;  /* 0x0000001807067836 */ /* 0x040fe20000000000 */
[C---:B--2---:R-:W-:Y:S01]  /*6540*/  IADD3 R5, R7.reuse, 0x4, RZ ;  /* 0x0000000407057810 */ /* 0x044fe20007ffe0ff */
[C---:B------:R-:W-:Y:S02]  /*6550*/  VIADD R5, R7.reuse, 0x10 ;  /* 0x0000001007057836 */ /* 0x040fe40000000000 */
[----:B------:R-:W-:-:S07]  /*6560*/  VIADD R5, R7, 0x1c ;  /* 0x0000001c07057836 */ /* 0x000fce0000000000 */
.L_x_3576:
[----:B------:R-:W-:-:S05]  /*6570*/  IMAD.U32 R5, RZ, RZ, UR36 ;  /* 0x00000024ff057e24 */ /* 0x000fca000f8e00ff */
[----:B------:R-:W-:-:S04]  /*6580*/  LOP3.LUT R5, R5, 0x1, RZ, 0xfc, !PT ;  /* 0x0000000105057812 */ /* 0x000fc800078efcff */
[----:B------:R-:W-:-:S13]  /*6590*/  ISETP.NE.AND P0, PT, R5, 0x3, PT ;  /* 0x000000030500780c */ /* 0x000fda0003f05270 */
[----:B--2---:R-:W-:Y:S05]  /*65a0*/  @!P0 BRA `(.L_x_3566) ;  /* 0x0000000000048947 */ /* 0x004fea0003800000 */
[----:B------:R-:W-:Y:S01]  /*65b0*/  BPT.TRAP 0x1 ;  /* 0x000000040000795c */ /* 0x000fe20000300000 */
.L_x_3566:
[----:B------:R-:W-:Y:S01]  /*65c0*/  IMAD R5, R0, 0x8, R16 ;  /* 0x0000000800057824 */ /* 0x000fe200078e0210 */
[----:B------:R-:W-:-:S04]  /*65d0*/  SHF.L.U32 R18, R4, 0x1f, RZ ;  /* 0x0000001f04127819 */ /* 0x000fc800000006ff */
[----:B------:R1:W2:Y:S01]  /*65e0*/  SYNCS.PHASECHK.TRANS64.TRYWAIT P1, [R5+URZ+0x26810], R18 ;  /* 0x02681012050075a7 */ /* 0x0002a2000802017f */
[----:B------:R-:W-:Y:S05]  /*65f0*/  @!P0 BRA `(.L_x_3567) ;  /* 0x0000000000048947 */ /* 0x000fea0003800000 */
[----:B------:R-:W-:Y:S01]  /*6600*/  BPT.TRAP 0x1 ;  /* 0x000000040000795c */ /* 0x000fe20000300000 */
.L_x_3567:
[----:B------:R-:W-:-:S05]  /*6610*/  VIADD R6, R16, 0xe000 ;  /* 0x0000e00010067836 */ /* 0x000fca0000000000 */
[----:B------:R-:W-:-:S04]  /*6620*/  SHF.R.U32.HI R6, RZ, 0x4, R6 ;  /* 0x00000004ff067819 */ /* 0x000fc80000011606 */
[----:B------:R-:W-:-:S04]  /*6630*/  LOP3.LUT R6, R6, 0x3fff, RZ, 0xc0, !PT ;  /* 0x00003fff06067812 */ /* 0x000fc800078ec0ff */
[----:B------:R-:W-:Y:S01]  /*6640*/  LOP3.LUT R9, R6, 0x10000, RZ, 0xfc, !PT ;  /* 0x0001000006097812 */ /* 0x000fe200078efcff */
[----:B--2---:R-:W-:Y:S06]  /*6650*/  @P1 BRA `(.L_x_3568) ;  /* 0x0000000000081947 */ /* 0x004fec0003800000 */
[----:B------:R-:W2:Y:S02]  /*6660*/  SYNCS.PHASECHK.TRANS64.TRYWAIT P1, [R5+URZ+0x26810], R18 ;  /* 0x02681012050075a7 */ /* 0x000ea4000802017f */
[----:B--2---:R-:W-:Y:S05]  /*6670*/  @!P1 BRA `(.L_x_3569) ;  /* 0x0000008c00c89947 */ /* 0x004fea0003800000 */
.L_x_3568:
        /* <DEDUP_REMOVED lines=10> */
[----:B------:R-:W-:-:S02]  /*6720*/  R2UR UR8, R22 ;  /* 0x00000000160872ca */ /* 0x000fc400000e0000 */
[----:B------:R-:W-:Y:S01]  /*6730*/  R2UR UR9, R23 ;  /* 0x00000000170972ca */ /* 0x000fe200000e0000 */
[----:B------:R-:W-:Y:S01]  /*6740*/  UMOV UR11, 0x40000040 ;  /* 0x40000040000b7882 */ /* 0x000fe20000000000 */
[----:B---3--:R-:W-:-:S13]  /*6750*/  R2UR UR4, R13 ;  /* 0x000000000d0472ca */ /* 0x008fda00000e0000 */
[----:B------:R-:W-:Y:S01]  /*6760*/  HGMMA.64x96x16.F32 R72, gdesc[UR4], RZ, !UPT, gsb0 ;  /* 0x01600000044879f0 */ /* 0x000fe2000c0008ff */
[----:B------:R-:W-:-:S07]  /*6770*/  UIADD3 UR4, UR6, 0x2, URZ ;  /* 0x0000000206047890 */ /* 0x000fce000fffe03f */
[----:B------:R-:W-:Y:S01]  /*6780*/  UMOV UR10, UR4 ;  /* 0x00000004000a7c82 */ /* 0x000fe20008000000 */
[----:B------:R-:W-:Y:S02]  /*6790*/  WARPGROUP.DEPBAR.LE gsb0, 0x0 ;  /* 0x00008000000079c5 */ /* 0x000fe40000010000 */
[----:B------:R-:W-:-:S06]  /*67a0*/  WARPGROUP.ARRIVE ;  /* 0x00000000000079c5 */ /* 0x000fcc0000000000 */
[----:B------:R-:W-:Y:S01]  /*67b0*/  HGMMA.64x96x16.F32 R72, gdesc[UR8], R72, gsb0 ;  /* 0x01600000084879f0 */ /* 0x000fe20008000848 */
[----:B------:R-:W-:Y:S02]  /*67c0*/  R2UR UR8, R184 ;  /* 0x00000000b80872ca */ /* 0x000fe400000e0000 */
[----:B------:R-:W-:Y:S01]  /*67d0*/  R2UR UR9, R185 ;  /* 0x00000000b90972ca */ /* 0x000fe200000e0000 */
[----:B------:R-:W-:Y:S01]  /*67e0*/  UIADD3 UR4, UR6, 0x4, URZ ;  /* 0x0000000406047890 */ /* 0x000fe2000fffe03f */
[----:B------:R-:W-:-:S06]  /*67f0*/  UMOV UR11, 0x40000040 ;  /* 0x40000040000b7882 */ /* 0x000fcc0000000000 */
[----:B------:R-:W-:Y:S01]  /*6800*/  UMOV UR10, UR4 ;  /* 0x00000004000a7c82 */ /* 0x000fe20008000000 */
[----:B------:R-:W-:Y:S02]  /*6810*/  WARPGROUP.DEPBAR.LE gsb0, 0x0 ;  /* 0x00008000000079c5 */ /* 0x000fe40000010000 */
[----:B------:R-:W-:-:S06]  /*6820*/  WARPGROUP.ARRIVE ;  /* 0x00000000000079c5 */ /* 0x000fcc0000000000 */
[----:B------:R-:W-:Y:S01]  /*6830*/  HGMMA.64x96x16.F32 R72, gdesc[UR8], R72, gsb0 ;  /* 0x01600000084879f0 */ /* 0x000fe20008000848 */
[----:B------:R-:W-:Y:S02]  /*6840*/  R2UR UR4, R186 ;  /* 0x00000000ba0472ca */ /* 0x000fe400000e0000 */
[----:B------:R-:W-:Y:S01]  /*6850*/  R2UR UR5, R187 ;  /* 0x00000000bb0572ca */ /* 0x000fe200000e0000 */
[----:B------:R-:W-:Y:S01]  /*6860*/  UIADD3 UR6, UR6, 0x6, URZ ;  /* 0x0000000606067890 */ /* 0x000fe2000fffe03f */
[----:B------:R-:W-:Y:S01]  /*6870*/  UMOV UR7, 0x40000040 ;  /* 0x4000004000077882 */ /* 0x000fe20000000000 */
[C---:B----4-:R-:W-:Y:S01]  /*6880*/  IMAD R12, R0.reuse, 0x80, R12 ;  /* 0x00000080000c7824 */ /* 0x050fe200078e020c */
[C---:B-----5:R-:W-:Y:S01]  /*6890*/  LEA R10, R0.reuse, R10, 0x7 ;  /* 0x0000000a000a7211 */ /* 0x060fe200078e38ff */
[----:B--2---:R-:W-:-:S03]  /*68a0*/  IMAD R14, R0, 0x80, R11 ;  /* 0x00000080000e7824 */ /* 0x004fc600078e020b */
[C---:B------:R-:W-:Y:S01]  /*68b0*/  LEA R9, R3.reuse, R12, 0x1 ;  /* 0x0000000c03097211 */ /* 0x040fe200078e08ff */
[----:B------:R-:W-:Y:S01]  /*68c0*/  IMAD R11, R3, 0x2, R14 ;  /* 0x00000002030b7824 */ /* 0x000fe200078e020e */
[----:B------:R-:W-:Y:S02]  /*68d0*/  WARPGROUP.DEPBAR.LE gsb0, 0x0 ;  /* 0x00008000000079c5 */ /* 0x000fe40000010000 */
[----:B------:R-:W-:-:S06]  /*68e0*/  WARPGROUP.ARRIVE ;  /* 0x00000000000079c5 */ /* 0x000fcc0000000000 */
[----:B------:R-:W-:Y:S01]  /*68f0*/  HGMMA.64x96x16.F32 R72, gdesc[UR4], R72, gsb0 ;  /* 0x01600000044879f0 */ /* 0x000fe20008000848 */
[----:B------:R-:W-:Y:S01]  /*6900*/  IMAD R227, R3, 0x2, R10 ;  /* 0x0000000203e37824 */ /* 0x000fe200078e020a */
[----:B------:R-:W-:Y:S01]  /*6910*/  LEA R12, R11, R16, 0x2 ;  /* 0x000000100b0c7211 */ /* 0x000fe200078e10ff */
[--C-:B------:R-:W-:Y:S02]  /*6920*/  IMAD R13, R9, 0x4, R16.reuse ;  /* 0x00000004090d7824 */ /* 0x100fe400078e0210 */
[----:B------:R-:W-:Y:S02]  /*6930*/  IMAD R198, R227, 0x4, R16 ;  /* 0x00000004e3c67824 */ /* 0x000fe400078e0210 */
[----:B------:R-:W-:-:S04]  /*6940*/  VIADD R10, R16, 0x1a000 ;  /* 0x0001a000100a7836 */ /* 0x000fc80000000000 */
[--C-:B------:R-:W-:Y:S02]  /*6950*/  IMAD R227, R227, 0x4, R10.reuse ;  /* 0x00000004e3e37824 */ /* 0x100fe400078e020a */
[----:B------:R-:W-:Y:S01]  /*6960*/  IMAD R9, R9, 0x4, R10 ;  /* 0x0000000409097824 */ /* 0x000fe200078e020a */
[----:B------:R-:W-:Y:S01]  /*6970*/  LEA R10, R11, R10, 0x2 ;  /* 0x0000000a0b0a7211 */ /* 0x000fe200078e10ff */
[----:B------:R-:W-:Y:S02]  /*6980*/  WARPGROUP.DEPBAR.LE gsb0, 0x0 ;  /* 0x00008000000079c5 */ /* 0x000fe40000010000 */
[----:B------:R-:W2:Y:S04]  /*6990*/  LDS R198, [R198+0x1a000] ;  /* 0x01a00000c6c67984 */ /* 0x000ea80000000800 */
[----:B------:R-:W3:Y:S04]  /*69a0*/  LDS R13, [R13+0x1a000] ;  /* 0x01a000000d0d7984 */ /* 0x000ee80000000800 */
[----:B------:R-:W4:Y:S01]  /*69b0*/  LDS R12, [R12+0x1a000] ;  /* 0x01a000000c0c7984 */ /* 0x000f220000000800 */
[----:B------:R-:W-:Y:S05]  /*69c0*/  @!P0 BRA `(.L_x_3570) ;  /* 0x0000000000048947 */ /* 0x000fea0003800000 */
[----:B------:R-:W-:Y:S01]  /*69d0*/  BPT.TRAP 0x1 ;  /* 0x000000040000795c */ /* 0x000fe20000300000 */
.L_x_3570:
[----:B------:R1:W1:Y:S01]  /*69e0*/  SYNCS.PHASECHK.TRANS64.TRYWAIT P1, [R5+URZ+0x26830], R18 ;  /* 0x02683012050075a7 */ /* 0x000262000802017f */
[----:B------:R-:W-:Y:S05]  /*69f0*/  @!P0 BRA `(.L_x_3571) ;  /* 0x0000000000048947 */ /* 0x000fea0003800000 */
[----:B------:R-:W-:Y:S01]  /*6a00*/  BPT.TRAP 0x1 ;  /* 0x000000040000795c */ /* 0x000fe20000300000 */
.L_x_3571:
        /* <DEDUP_REMOVED lines=8> */
.L_x_3572:
        /* <DEDUP_REMOVED lines=20> */
[----:B---3--:R-:W-:Y:S01]  /*6bd0*/  SHFL.IDX PT, R224, R13, R233, 0x1f ;  /* 0x00001fe90de07589 */ /* 0x008fe200000e0000 */
[----:B------:R-:W-:-:S03]  /*6be0*/  VIADD R11, R7, 0x1c ;  /* 0x0000001c070b7836 */ /* 0x000fc60000000000 */
[----:B--2---:R-:W-:Y:S04]  /*6bf0*/  SHFL.IDX PT, R204, R198, R231, 0x1f ;  /* 0x00001fe7c6cc7589 */ /* 0x004fe800000e0000 */
        /* <DEDUP_REMOVED lines=141> */
[----:B------:R-:W-:Y:S01]  /*74d0*/  MUFU.TANH R84, R84 ;  /* 0x0000005400547308 */ /* 0x000fe20000002400 */
[----:B--2---:R-:W-:-:S07]  /*74e0*/  FSEL R205, R80, -INF , P1 ;  /* 0xff80000050cd7808 */ /* 0x004fce0000800000 */
[----:B------:R-:W-:Y:S01]  /*74f0*/  MUFU.TANH R83, R83 ;  /* 0x0000005300537308 */ /* 0x000fe20000002400 */
[----:B----4-:R-:W-:-:S05]  /*7500*/  FSEL R225, R82, -INF , P2 ;  /* 0xff80000052e17808 */ /* 0x010fca0001000000 */
[----:B------:R-:W-:Y:S02]  /*7510*/  FFMA.FTZ R225, R225, UR4, -R216 ;  /* 0x00000004e1e17c23 */ /* 0x000fe400080108d8 */
[----:B------:R-:W2:Y:S01]  /*7520*/  MUFU.TANH R194, R194 ;  /* 0x000000c200c27308 */ /* 0x000ea20000002400 */
[----:B------:R-:W-:Y:S02]  /*7530*/  WARPGROUP.DEPBAR.LE gsb0, 0x0 ;  /* 0x00008000000079c5 */ /* 0x000fe40000010000 */
[----:B------:R-:W-:-:S05]  /*7540*/  WARPGROUP.ARRIVE ;  /* 0x00000000000079c5 */ /* 0x000fca0000000000 */
[----:B------:R4:W-:Y:S01]  /*7550*/  MUFU.EX2 R88, R199 ;  /* 0x000000c700587308 */ /* 0x0009e20000000800 */
[----:B------:R-:W-:Y:S01]  /*7560*/  HGMMA.64x96x16.F32 R24, gdesc[UR8], R24, gsb0 ;  /* 0x01600000081879f0 */ /* 0x000fe20008000818 */
[----:B------:R-:W-:Y:S01]  /*7570*/  R2UR UR8, R192 ;  /* 0x00000000c00872ca */ /* 0x000fe200000e0000 */
[----:B------:R-:W-:Y:S01]  /*7580*/  UMOV UR10, UR6 ;  /* 0x00000006000a7c82 */ /* 0x000fe20008000000 */
[----:B------:R-:W-:Y:S01]  /*7590*/  R2UR UR9, R193 ;  /* 0x00000000c10972ca */ /* 0x000fe200000e0000 */
[----:B------:R-:W-:Y:S01]  /*75a0*/  UMOV UR11, 0x40000040 ;  /* 0x40000040000b7882 */ /* 0x000fe20000000000 */
[----:B----4-:R-:W-:Y:S02]  /*75b0*/  FSEL R199, R78, -INF , P2 ;  /* 0xff8000004ec77808 */ /* 0x010fe40001000000 */
[----:B------:R-:W4:Y:S01]  /*75c0*/  MUFU.TANH R195, R195 ;  /* 0x000000c300c37308 */ /* 0x000f220000002400 */
[----:B--2---:R-:W-:Y:S02]  /*75d0*/  FSEL R202, R194, -INF , P2 ;  /* 0xff800000c2ca7808 */ /* 0x004fe40001000000 */
[--C-:B------:R-:W-:Y:S01]  /*75e0*/  FFMA.FTZ R95, R199, UR4, -R96.reuse ;  /* 0x00000004c75f7c23 */ /* 0x100fe20008010860 */
[----:B------:R-:W-:Y:S01]  /*75f0*/  FSEL R199, R81, -INF , P2 ;  /* 0xff80000051c77808 */ /* 0x000fe20001000000 */
[----:B------:R-:W-:Y:S01]  /*7600*/  FFMA.FTZ R96, R205, UR4, -R96 ;  /* 0x00000004cd607c23 */ /* 0x000fe20008010860 */
[----:B------:R-:W-:-:S02]  /*7610*/  FSEL R205, R83, -INF , P1 ;  /* 0xff80000053cd7808 */ /* 0x000fc40000800000 */
[----:B------:R-:W2:Y:S01]  /*7620*/  MUFU.TANH R98, R98 ;  /* 0x0000006200627308 */ /* 0x000ea20000002400 */
[----:B------:R-:W-:Y:S01]  /*7630*/  FFMA.FTZ R223, R202, UR4, -R213 ;  /* 0x00000004cadf7c23 */ /* 0x000fe200080108d5 */
[--C-:B------:R-:W-:Y:S01]  /*7640*/  FFMA.FTZ R226, R199, UR4, -R224.reuse ;  /* 0x00000004c7e27c23 */ /* 0x100fe200080108e0 */
[----:B------:R-:W-:Y:S01]  /*7650*/  FSEL R199, R84, -INF , P1 ;  /* 0xff80000054c77808 */ /* 0x000fe20000800000 */
[----:B------:R-:W-:Y:S01]  /*7660*/  FFMA.FTZ R224, R205, UR4, -R224 ;  /* 0x00000004cde07c23 */ /* 0x000fe200080108e0 */
[----:B------:R-:W-:-:S03]  /*7670*/  FFMA.FTZ R202, -R14, R14, 1 ;  /* 0x3f8000000eca7423 */ /* 0x000fc6000001010e */
[----:B------:R-:W3:Y:S01]  /*7680*/  MUFU.TANH R99, R99 ;  /* 0x0000006300637308 */ /* 0x000ee20000002400 */
[----:B------:R-:W-:Y:S01]  /*7690*/  FFMA.FTZ R216, R199, UR4, -R216 ;  /* 0x00000004c7d87c23 */ /* 0x000fe200080108d8 */
[----:B----4-:R-:W-:-:S05]  /*76a0*/  FSEL R199, R195, -INF , P2 ;  /* 0xff800000c3c77808 */ /* 0x010fca0001000000 */
[----:B-1----:R-:W-:Y:S01]  /*76b0*/  FFMA.FTZ R199, R199, UR4, -R198 ;  /* 0x00000004c7c77c23 */ /* 0x002fe200080108c6 */
[----:B------:R-:W-:Y:S01]  /*76c0*/  MUFU.EX2 R118, R118 ;  /* 0x0000007600767308 */ /* 0x000fe20000000800 */
[----:B--2---:R-:W-:-:S05]  /*76d0*/  FSEL R200, R98, -INF , P1 ;  /* 0xff80000062c87808 */ /* 0x004fca0000800000 */
[----:B------:R-:W-:Y:S02]  /*76e0*/  FFMA.FTZ R213, R200, UR4, -R213 ;  /* 0x00000004c8d57c23 */ /* 0x000fe400080108d5 */
[----:B------:R-:W1:Y:S01]  /*76f0*/  MUFU.TANH R100, R100 ;  /* 0x0000006400647308 */ /* 0x000e620000002400 */
[----:B---3--:R-:W-:-:S05]  /*7700*/  FSEL R205, R99, -INF , P1 ;  /* 0xff80000063cd7808 */ /* 0x008fca0000800000 */
[----:B------:R-:W-:Y:S02]  /*7710*/  FFMA.FTZ R198, R205, UR4, -R198 ;  /* 0x00000004cdc67c23 */ /* 0x000fe400080108c6 */
[----:B------:R-:W2:Y:S08]  /*7720*/  MUFU.TANH R101, R101 ;  /* 0x0000006500657308 */ /* 0x000eb00000002400 */
[----:B------:R-:W3:Y:S01]  /*7730*/  MUFU.TANH R102, R102 ;  /* 0x0000006600667308 */ /* 0x000ee20000002400 */
[----:B-1----:R-:W-:-:S05]  /*7740*/  FSEL R200, R100, -INF , P2 ;  /* 0xff80000064c87808 */ /* 0x002fca0001000000 */
[----:B------:R-:W-:Y:S02]  /*7750*/  FFMA.FTZ R200, R200, UR4, -R201 ;  /* 0x00000004c8c87c23 */ /* 0x000fe400080108c9 */
[----:B------:R-:W-:Y:S01]  /*7760*/  MUFU.TANH R103, R103 ;  /* 0x0000006700677308 */ /* 0x000fe20000002400 */
[----:B--2---:R-:W-:-:S05]  /*7770*/  FSEL R210, R101, -INF , P2 ;  /* 0xff80000065d27808 */ /* 0x004fca0001000000 */
[----:B------:R-:W-:Y:S02]  /*7780*/  FFMA.FTZ R210, R210, UR4, -R209 ;  /* 0x00000004d2d27c23 */ /* 0x000fe400080108d1 */
[----:B------:R-:W1:Y:S01]  /*7790*/  MUFU.TANH R104, R104 ;  /* 0x0000006800687308 */ /* 0x000e620000002400 */
[----:B---3--:R-:W-:-:S05]  /*77a0*/  FSEL R205, R102, -INF , P1 ;  /* 0xff80000066cd7808 */ /* 0x008fca0000800000 */
[----:B------:R-:W-:Y:S02]  /*77b0*/  FFMA.FTZ R201, R205, UR4, -R201 ;  /* 0x00000004cdc97c23 */ /* 0x000fe400080108c9 */
[----:B------:R-:W-:Y:S08]  /*77c0*/  MUFU.TANH R106, R106 ;  /* 0x0000006a006a7308 */ /* 0x000ff00000002400 */
[----:B------:R-:W-:Y:S01]  /*77d0*/  MUFU.TANH R105, R105 ;  /* 0x0000006900697308 */ /* 0x000fe20000002400 */
[----:B-1----:R-:W-:-:S05]  /*77e0*/  FSEL R205, R104, -INF , P2 ;  /* 0xff80000068cd7808 */ /* 0x002fca0001000000 */
[----:B------:R-:W-:Y:S02]  /*77f0*/  FFMA.FTZ R205, R205, UR4, -R206 ;  /* 0x00000004cdcd7c23 */ /* 0x000fe400080108ce */
[----:B------:R-:W-:Y:S01]  /*7800*/  MUFU.TANH R107, R107 ;  /* 0x0000006b006b7308 */ /* 0x000fe20000002400 */
[----:B------:R-:W-:Y:S02]  /*7810*/  WARPGROUP.DEPBAR.LE gsb0, 0x0 ;  /* 0x00008000000079c5 */ /* 0x000fe40000010000 */
[----:B------:R-:W-:-:S05]  /*7820*/  WARPGROUP.ARRIVE ;  /* 0x00000000000079c5 */ /* 0x000fca0000000000 */
[----:B------:R1:W-:Y:S01]  /*7830*/  MUFU.EX2 R13, R208 ;  /* 0x000000d0000d7308 */ /* 0x0003e20000000800 */
[----:B------:R-:W-:Y:S07]  /*7840*/  HGMMA.64x96x16.F32 R24, gdesc[UR8], R24, gsb0 ;  /* 0x01600000081879f0 */ /* 0x000fee0008000818 */
[----:B------:R-:W2:Y:S01]  /*7850*/  MUFU.TANH R108, R108 ;  /* 0x0000006c006c7308 */ /* 0x000ea20000002400 */
[----:B-1----:R-:W1:Y:S07]  /*7860*/  SHFL.IDX PT, R208, R12, R233, 0x1f ;  /* 0x00001fe90cd07589 */ /* 0x002e6e00000e0000 */
[----:B------:R-:W-:Y:S08]  /*7870*/  MUFU.TANH R110, R110 ;  /* 0x0000006e006e7308 */ /* 0x000ff00000002400 */
[----:B------:R-:W-:Y:S01]  /*7880*/  MUFU.TANH R109, R109 ;  /* 0x0000006d006d7308 */ /* 0x000fe20000002400 */
[----:B--2---:R-:W-:-:S07]  /*7890*/  FSEL R211, R108, -INF , P2 ;  /* 0xff8000006cd37808 */ /* 0x004fce0001000000 */
[----:B------:R-:W-:Y:S01]  /*78a0*/  MUFU.TANH R111, R111 ;  /* 0x0000006f006f7308 */ /* 0x000fe20000002400 */
[----:B-1----:R-:W-:-:S07]  /*78b0*/  FFMA.FTZ R211, R211, UR4, -R208 ;  /* 0x00000004d3d37c23 */ /* 0x002fce00080108d0 */
[----:B------:R1:W-:Y:S08]  /*78c0*/  MUFU.EX2 R14, R203 ;  /* 0x000000cb000e7308 */ /* 0x0003f00000000800 */
[----:B------:R-:W2:Y:S01]  /*78d0*/  MUFU.TANH R112, R112 ;  /* 0x0000007000707308 */ /* 0x000ea20000002400 */
[----:B-1----:R-:W-:-:S05]  /*78e0*/  FSEL R203, R105, -INF , P2 ;  /* 0xff80000069cb7808 */ /* 0x002fca0001000000 */
[----:B------:R-:W-:Y:S02]  /*78f0*/  FFMA.FTZ R203, R203, UR4, -R212 ;  /* 0x00000004cbcb7c23 */ /* 0x000fe400080108d4 */
[----:B------:R-:W-:Y:S08]  /*7900*/  MUFU.TANH R114, R114 ;  /* 0x0000007200727308 */ /* 0x000ff00000002400 */
[----:B------:R-:W1:Y:S01]  /*7910*/  MUFU.TANH R113, R113 ;  /* 0x0000007100717308 */ /* 0x000e620000002400 */
[----:B--2---:R-:W-:-:S05]  /*7920*/  FSEL R219, R112, -INF , P2 ;  /* 0xff80000070db7808 */ /* 0x004fca0001000000 */
[----:B------:R-:W-:Y:S02]  /*7930*/  FFMA.FTZ R219, R219, UR4, -R217 ;  /* 0x00000004dbdb7c23 */ /* 0x000fe400080108d9 */
[----:B------:R-:W2:Y:S08]  /*7940*/  MUFU.TANH R115, R115 ;  /* 0x0000007300737308 */ /* 0x000eb00000002400 */
[----:B------:R-:W-:Y:S01]  /*7950*/  MUFU.TANH R116, R116 ;  /* 0x0000007400747308 */ /* 0x000fe20000002400 */
[----:B-1----:R-:W-:-:S05]  /*7960*/  FSEL R222, R113, -INF , P2 ;  /* 0xff80000071de7808 */ /* 0x002fca0001000000 */
[----:B------:R-:W-:Y:S02]  /*7970*/  FFMA.FTZ R222, R222, UR4, -R218 ;  /* 0x00000004dede7c23 */ /* 0x000fe400080108da */
[----:B------:R-:W-:Y:S01]  /*7980*/  MUFU.TANH R197, R197 ;  /* 0x000000c500c57308 */ /* 0x000fe20000002400 */
[----:B--2---:R-:W-:-:S07]  /*7990*/  FSEL R221, R115, -INF , P1 ;  /* 0xff80000073dd7808 */ /* 0x004fce0000800000 */
[----:B------:R-:W-:Y:S08]  /*79a0*/  MUFU.TANH R196, R196 ;  /* 0x000000c400c47308 */ /* 0x000ff00000002400 */
[----:B------:R-:W1:Y:S01]  /*79b0*/  MUFU.TANH R119, R119 ;  /* 0x0000007700777308 */ /* 0x000e620000002400 */
[----:B------:R-:W-:Y:S02]  /*79c0*/  WARPGROUP.DEPBAR.LE gsb0, 0x0 ;  /* 0x00008000000079c5 */ /* 0x000fe40000010000 */
[----:B------:R-:W2:Y:S05]  /*79d0*/  LDS R227, [R227+0x380] ;  /* 0x00038000e3e37984 */ /* 0x000eaa0000000800 */
[----:B------:R-:W-:Y:S08]  /*79e0*/  MUFU.EX2 R117, R117 ;  /* 0x0000007500757308 */ /* 0x000ff00000000800 */
[----:B------:R-:W3:Y:S01]  /*79f0*/  MUFU.EX2 R87, R87 ;  /* 0x0000005700577308 */ /* 0x000ee20000000800 */
[----:B-1----:R-:W-:-:S07]  /*7a00*/  FSEL R228, R119, -INF , P1 ;  /* 0xff80000077e47808 */ /* 0x002fce0000800000 */
[----:B------:R-:W1:Y:S01]  /*7a10*/  MUFU.EX2 R86, R86 ;  /* 0x0000005600567308 */ /* 0x000e620000000800 */
[----:B------:R-:W-:-:S07]  /*7a20*/  FFMA.FTZ R237, -R237, R237, 1 ;  /* 0x3f800000eded7423 */ /* 0x000fce00000101ed */
[----:B------:R-:W4:Y:S08]  /*7a30*/  MUFU.EX2 R93, R93 ;  /* 0x0000005d005d7308 */ /* 0x000f300000000800 */
[----:B------:R-:W-:Y:S01]  /*7a40*/  MUFU.EX2 R91, R91 ;  /* 0x0000005b005b7308 */ /* 0x000fe20000000800 */
[----:B--2---:R-:W2:Y:S07]  /*7a50*/  SHFL.IDX PT, R234, R227, R7, 0x1f ;  /* 0x00001f07e3ea7589 */ /* 0x004eae00000e0000 */
[----:B------:R-:W4:Y:S01]  /*7a60*/  MUFU.EX2 R92, R92 ;  /* 0x0000005c005c7308 */ /* 0x000f220000000800 */
[----:B------:R-:W-:Y:S04]  /*7a70*/  SHFL.IDX PT, R232, R227, R232, 0x1f ;  /* 0x00001fe8e3e87589 */ /* 0x000fe800000e0000 */
[----:B------:R-:W3:Y:S01]  /*7a80*/  SHFL.IDX PT, R233, R227, R233, 0x1f ;  /* 0x00001fe9e3e97589 */ /* 0x000ee200000e0000 */
[----:B------:R-:W-:Y:S01]  /*7a90*/  FFMA.FTZ R235, -R235, R235, 1 ;  /* 0x3f800000ebeb7423 */ /* 0x000fe200000101eb */
[----:B------:R-:W-:Y:S01]  /*7aa0*/  FFMA.FTZ R18, -R18, R18, 1 ;  /* 0x3f80000012127423 */ /* 0x000fe20000010112 */
[----:B------:R-:W-:Y:S01]  /*7ab0*/  FFMA.FTZ R19, -R19, R19, 1 ;  /* 0x3f80000013137423 */ /* 0x000fe20000010113 */
[----:B------:R-:W1:Y:S01]  /*7ac0*/  SHFL.IDX PT, R229, R227, R229, 0x1f ;  /* 0x00001fe5e3e57589 */ /* 0x000e6200000e0000 */
[----:B------:R-:W-:Y:S01]  /*7ad0*/  FFMA.FTZ R20, -R20, R20, 1 ;  /* 0x3f80000014147423 */ /* 0x000fe20000010114 */
[----:B------:R-:W-:Y:S01]  /*7ae0*/  FFMA.FTZ R72, -R72, R72, 1 ;  /* 0x3f80000048487423 */ /* 0x000fe20000010148 */
[----:B------:R-:W-:Y:S01]  /*7af0*/  MUFU.EX2 R94, R94 ;  /* 0x0000005e005e7308 */ /* 0x000fe20000000800 */
[----:B------:R-:W4:Y:S01]  /*7b00*/  SHFL.IDX PT, R230, R227, R230, 0x1f ;  /* 0x00001fe6e3e67589 */ /* 0x000f2200000e0000 */
[----:B------:R-:W-:-:S06]  /*7b10*/  FFMA.FTZ R79, -R79, R79, 1 ;  /* 0x3f8000004f4f7423 */ /* 0x000fcc000001014f */
        /* <DEDUP_REMOVED lines=8> */
[--C-:B---3--:R-:W-:Y:S01]  /*7ba0*/  FADD.FTZ R28, R28, -R233.reuse ;  /* 0x800000e91c1c7221 */ /* 0x108fe20000010000 */
[----:B------:R-:W-:Y:S01]  /*7bb0*/  FADD.FTZ R30, R30, -R233 ;  /* 0x800000e91e1e7221 */ /* 0x000fe20000010000 */
[--C-:B-1----:R-:W-:Y:S01]  /*7bc0*/  FADD.FTZ R29, R29, -R229.reuse ;  /* 0x800000e51d1d7221 */ /* 0x102fe20000010000 */
[----:B------:R-:W-:Y:S01]  /*7bd0*/  FADD.FTZ R31, R31, -R229 ;  /* 0x800000e51f1f7221 */ /* 0x000fe20000010000 */
[----:B------:R-:W-:Y:S01]  /*7be0*/  FFMA.FTZ R209, R24, UR4, -R209 ;  /* 0x0000000418d17c23 */ /* 0x000fe200080108d1 */
[----:B------:R-:W-:Y:S01]  /*7bf0*/  FSEL R24, R106, -INF , P1 ;  /* 0xff8000006a187808 */ /* 0x000fe20000800000 */
[--C-:B----4-:R-:W-:Y:S01]  /*7c00*/  FADD.FTZ R33, R33, -R230.reuse ;  /* 0x800000e621217221 */ /* 0x110fe20000010000 */
[----:B--2---:R-:W-:Y:S01]  /*7c10*/  FSEL R207, R109, -INF , P2 ;  /* 0xff8000006dcf7808 */ /* 0x004fe20001000000 */
[----:B------:R-:W-:Y:S01]  /*7c20*/  FADD.FTZ R35, R35, -R230 ;  /* 0x800000e623237221 */ /* 0x000fe20000010000 */
[----:B------:R-:W1:Y:S01]  /*7c30*/  MUFU.EX2 R85, R85 ;  /* 0x0000005500557308 */ /* 0x000e620000000800 */
[----:B------:R-:W-:Y:S01]  /*7c40*/  FFMA.FTZ R206, R24, UR4, -R206 ;  /* 0x0000000418ce7c23 */ /* 0x000fe200080108ce */
[----:B------:R-:W-:Y:S01]  /*7c50*/  FSEL R24, R107, -INF , P1 ;  /* 0xff8000006b187808 */ /* 0x000fe20000800000 */
[----:B------:R-:W-:-:S04]  /*7c60*/  FFMA.FTZ R207, R207, UR4, -R215 ;  /* 0x00000004cfcf7c23 */ /* 0x000fc800080108d7 */
[----:B------:R-:W-:Y:S01]  /*7c70*/  FFMA.FTZ R212, R24, UR4, -R212 ;  /* 0x0000000418d47c23 */ /* 0x000fe200080108d4 */
[----:B------:R-:W-:Y:S01]  /*7c80*/  FSEL R24, R110, -INF , P1 ;  /* 0xff8000006e187808 */ /* 0x000fe20000800000 */
[----:B------:R-:W-:Y:S04]  /*7c90*/  MUFU.EX2 R97, R97 ;  /* 0x0000006100617308 */ /* 0x000fe80000000800 */
[----:B------:R-:W-:-:S04]  /*7ca0*/  FFMA.FTZ R208, R24, UR4, -R208 ;  /* 0x0000000418d07c23 */ /* 0x000fc800080108d0 */
[----:B------:R2:W3:Y:S08]  /*7cb0*/  MUFU.EX2 R24, R204 ;  /* 0x000000cc00187308 */ /* 0x0004f00000000800 */
[----:B------:R-:W-:Y:S01]  /*7cc0*/  MUFU.EX2 R95, R95 ;  /* 0x0000005f005f7308 */ /* 0x000fe20000000800 */
[----:B--2---:R-:W-:-:S05]  /*7cd0*/  FSEL R204, R111, -INF , P1 ;  /* 0xff8000006fcc7808 */ /* 0x004fca0000800000 */
[----:B------:R-:W-:Y:S02]  /*7ce0*/  FFMA.FTZ R204, R204, UR4, -R215 ;  /* 0x00000004cccc7c23 */ /* 0x000fe400080108d7 */
[----:B------:R2:W4:Y:S01]  /*7cf0*/  SHFL.IDX PT, R215, R12, R231, 0x1f ;  /* 0x00001fe70cd77589 */ /* 0x00052200000e0000 */
[----:B------:R-:W-:Y:S03]  /*7d00*/  MUFU.EX2 R96, R96 ;  /* 0x0000006000607308 */ /* 0x000fe60000000800 */
[----:B------:R-:W1:Y:S01]  /*7d10*/  SHFL.IDX PT, R231, R227, R231, 0x1f ;  /* 0x00001fe7e3e77589 */ /* 0x000e6200000e0000 */
[----:B------:R-:W-:-:S04]  /*7d20*/  FFMA.FTZ R17, -R17, R17, 1 ;  /* 0x3f80000011117423 */ /* 0x000fc80000010111 */
[----:B------:R-:W3:Y:S01]  /*7d30*/  MUFU.EX2 R90, R90 ;  /* 0x0000005a005a7308 */ /* 0x000ee20000000800 */
[----:B--2---:R-:W-:-:S05]  /*7d40*/  FSEL R12, R114, -INF , P1 ;  /* 0xff800000720c7808 */ /* 0x004fca0000800000 */
[----:B------:R-:W-:Y:S02]  /*7d50*/  FFMA.FTZ R217, R12, UR4, -R217 ;  /* 0x000000040cd97c23 */ /* 0x000fe400080108d9 */
[----:B------:R2:W3:Y:S02]  /*7d60*/  MUFU.EX2 R12, R214 ;  /* 0x000000d6000c7308 */ /* 0x0004e40000000800 */
[----:B--2---:R-:W-:Y:S01]  /*7d70*/  FFMA.FTZ R214, R221, UR4, -R218 ;  /* 0x00000004ddd67c23 */ /* 0x004fe200080108da */
[----:B------:R-:W-:Y:S01]  /*7d80*/  FSEL R218, R116, -INF , P2 ;  /* 0xff80000074da7808 */ /* 0x000fe20001000000 */
[----:B------:R-:W-:Y:S01]  /*7d90*/  FMUL.FTZ R28, R87, R28 ;  /* 0x0000001c571c7220 */ /* 0x000fe20000410000 */
[----:B------:R-:W-:Y:S01]  /*7da0*/  FSEL R221, R197, -INF , P1 ;  /* 0xff800000c5dd7808 */ /* 0x000fe20000800000 */
[----:B------:R-:W-:Y:S01]  /*7db0*/  FMUL.FTZ R29, R86, R29 ;  /* 0x0000001d561d7220 */ /* 0x000fe20000410000 */
[----:B------:R-:W-:Y:S01]  /*7dc0*/  FMUL.FTZ R33, R93, R33 ;  /* 0x000000215d217220 */ /* 0x000fe20000410000 */
[--C-:B----4-:R-:W-:Y:S01]  /*7dd0*/  FFMA.FTZ R218, R218, UR4, -R215.reuse ;  /* 0x00000004dada7c23 */ /* 0x110fe200080108d7 */
[----:B------:R-:W-:Y:S01]  /*7de0*/  FMUL.FTZ R35, R92, R35 ;  /* 0x000000235c237220 */ /* 0x000fe20000410000 */
[----:B------:R-:W-:Y:S01]  /*7df0*/  FFMA.FTZ R215, R221, UR4, -R215 ;  /* 0x00000004ddd77c23 */ /* 0x000fe200080108d7 */
[----:B------:R-:W-:Y:S01]  /*7e00*/  FSEL R221, R196, -INF , P2 ;  /* 0xff800000c4dd7808 */ /* 0x000fe20001000000 */
[--C-:B-1----:R-:W-:Y:S01]  /*7e10*/  FADD.FTZ R38, R38, -R231.reuse ;  /* 0x800000e726267221 */ /* 0x102fe20000010000 */
[----:B------:R-:W-:-:S03]  /*7e20*/  FADD.FTZ R36, R36, -R231 ;  /* 0x800000e724247221 */ /* 0x000fc60000010000 */
[--C-:B------:R-:W-:Y:S01]  /*7e30*/  FFMA.FTZ R221, R221, UR4, -R220.reuse ;  /* 0x00000004dddd7c23 */ /* 0x100fe200080108dc */
[----:B------:R-:W-:Y:S01]  /*7e40*/  FFMA.FTZ R220, R228, UR4, -R220 ;  /* 0x00000004e4dc7c23 */ /* 0x000fe200080108dc */
[C---:B------:R-:W-:Y:S02]  /*7e50*/  VIADD R228, R7.reuse, 0x10 ;  /* 0x0000001007e47836 */ /* 0x040fe40000000000 */
[----:B------:R-:W-:Y:S01]  /*7e60*/  FMUL.FTZ R33, R20, R33 ;  /* 0x0000002114217220 */ /* 0x000fe20000410000 */
[C---:B------:R-:W-:Y:S01]  /*7e70*/  IADD3 R231, R7.reuse, 0x8, RZ ;  /* 0x0000000807e77810 */ /* 0x040fe20007ffe0ff */
[C---:B------:R-:W-:Y:S02]  /*7e80*/  VIADD R230, R7.reuse, 0xc ;  /* 0x0000000c07e67836 */ /* 0x040fe40000000000 */
[----:B------:R-:W-:Y:S01]  /*7e90*/  VIADD R229, R7, 0x14 ;  /* 0x0000001407e57836 */ /* 0x000fe20000000000 */
[----:B------:R-:W1:Y:S01]  /*7ea0*/  SHFL.IDX PT, R228, R227, R228, 0x1f ;  /* 0x00001fe4e3e47589 */ /* 0x000e6200000e0000 */
[----:B------:R-:W-:Y:S01]  /*7eb0*/  FMUL.FTZ R36, R26, R36 ;  /* 0x000000241a247220 */ /* 0x000fe20000410000 */
[----:B------:R-:W-:Y:S01]  /*7ec0*/  FMUL.FTZ R30, R85, R30 ;  /* 0x0000001e551e7220 */ /* 0x000fe20000410000 */
[----:B------:R-:W-:Y:S01]  /*7ed0*/  IADD3 R233, R7, 0x18, RZ ;  /* 0x0000001807e97810 */ /* 0x000fe20007ffe0ff */
[----:B------:R2:W4:Y:S01]  /*7ee0*/  SHFL.IDX PT, R227, R227, R11, 0x1f ;  /* 0x00001f0be3e37589 */ /* 0x00052200000e0000 */
[----:B------:R-:W-:Y:S01]  /*7ef0*/  FFMA.FTZ R78, -R78, R78, 1 ;  /* 0x3f8000004e4e7423 */ /* 0x000fe2000001014e */
[----:B------:R-:W-:Y:S01]  /*7f00*/  FFMA.FTZ R80, -R80, R80, 1 ;  /* 0x3f80000050507423 */ /* 0x000fe20000010150 */
[----:B------:R-:W-:Y:S01]  /*7f10*/  FFMA.FTZ R74, -R74, R74, 1 ;  /* 0x3f8000004a4a7423 */ /* 0x000fe2000001014a */
[----:B------:R-:W-:Y:S01]  /*7f20*/  MUFU.EX2 R201, R201 ;  /* 0x000000c900c97308 */ /* 0x000fe20000000800 */
[----:B------:R-:W-:-:S07]  /*7f30*/  FFMA.FTZ R195, -R195, R195, 1 ;  /* 0x3f800000c3c37423 */ /* 0x000fce00000101c3 */
[----:B------:R-:W-:Y:S08]  /*7f40*/  MUFU.EX2 R209, R209 ;  /* 0x000000d100d17308 */ /* 0x000ff00000000800 */
[----:B------:R-:W-:Y:S01]  /*7f50*/  MUFU.EX2 R205, R205 ;  /* 0x000000cd00cd7308 */ /* 0x000fe20000000800 */
[----:B-1----:R-:W-:Y:S01]  /*7f60*/  FADD.FTZ R34, R34, -R228 ;  /* 0x800000e422227221 */ /* 0x002fe20000010000 */
[----:B------:R-:W-:-:S06]  /*7f70*/  FMUL.FTZ R20, R72, R35 ;  /* 0x0000002348147220 */ /* 0x000fcc0000410000 */
        /* <DEDUP_REMOVED lines=24> */
[----:B--2---:R1:W2:Y:S01]  /*8100*/  MUFU.EX2 R11, R226 ;  /* 0x000000e2000b7308 */ /* 0x0042a20000000800 */
[--C-:B----4-:R-:W-:Y:S01]  /*8110*/  FADD.FTZ R37, R37, -R227.reuse ;  /* 0x800000e325257221 */ /* 0x110fe20000010000 */
[----:B------:R-:W-:Y:S01]  /*8120*/  FADD.FTZ R39, R39, -R227 ;  /* 0x800000e327277221 */ /* 0x000fe20000010000 */
[----:B------:R-:W-:Y:S01]  /*8130*/  FFMA.FTZ R119, -R119, R119, 1 ;  /* 0x3f80000077777423 */ /* 0x000fe20000010177 */
[----:B------:R-:W-:Y:S01]  /*8140*/  R2UR UR4, R236 ;  /* 0x00000000ec0472ca */ /* 0x000fe200000e0000 */
[----:B-1----:R-:W-:-:S03]  /*8150*/  FFMA.FTZ R226, -R15, R15, 1 ;  /* 0x3f8000000fe27423 */ /* 0x002fc6000001010f */
[----:B------:R1:W4:Y:S02]  /*8160*/  MUFU.EX2 R15, R224 ;  /* 0x000000e0000f7308 */ /* 0x0003240000000800 */
[----:B-1----:R-:W-:Y:S01]  /*8170*/  FMUL.FTZ R224, R226, R234 ;  /* 0x000000eae2e07220 */ /* 0x002fe20000410000 */
[----:B------:R-:W-:Y:S01]  /*8180*/  FADD.FTZ R226, R25, -R232 ;  /* 0x800000e819e27221 */ /* 0x000fe20000010000 */
[----:B------:R-:W-:-:S04]  /*8190*/  FMUL.FTZ R34, R91, R34 ;  /* 0x000000225b227220 */ /* 0x000fc80000410000 */
[----:B------:R1:W-:Y:S01]  /*81a0*/  MUFU.EX2 R25, R225 ;  /* 0x000000e100197308 */ /* 0x0003e20000000800 */
[----:B---3--:R-:W-:Y:S01]  /*81b0*/  FMUL.FTZ R72, R24, R38 ;  /* 0x0000002618487220 */ /* 0x008fe20000410000 */
[----:B------:R-:W-:Y:S01]  /*81c0*/  FADD.FTZ R232, R27, -R232 ;  /* 0x800000e81be87221 */ /* 0x000fe20000010000 */
[----:B------:R-:W-:-:S05]  /*81d0*/  FFMA.FTZ R227, -R2, R2, 1 ;  /* 0x3f80000002e37423 */ /* 0x000fca0000010102 */
[----:B------:R3:W-:Y:S01]  /*81e0*/  MUFU.EX2 R27, R216 ;  /* 0x000000d8001b7308 */ /* 0x0007e20000000800 */
[----:B-1----:R-:W-:-:S07]  /*81f0*/  FADD.FTZ R225, R32, -R228 ;  /* 0x800000e420e17221 */ /* 0x002fce0000010000 */
[----:B------:R1:W4:Y:S01]  /*8200*/  MUFU.EX2 R32, R223 ;  /* 0x000000df00207308 */ /* 0x0003220000000800 */
[----:B---3--:R-:W-:Y:S02]  /*8210*/  FFMA.FTZ R216, -R3, R3, 1 ;  /* 0x3f80000003d87423 */ /* 0x008fe40000010103 */
[----:B------:R3:W5:Y:S04]  /*8220*/  LDL.LU R3, [R1+0x28] ;  /* 0x0000280001037983 */ /* 0x0007680000300800 */
[----:B------:R3:W5:Y:S01]  /*8230*/  LDL.LU R2, [R1+0x24] ;  /* 0x0000240001027983 */ /* 0x0007620000300800 */
[----:B------:R-:W-:Y:S01]  /*8240*/  FMUL.FTZ R232, R89, R232 ;  /* 0x000000e859e87220 */ /* 0x000fe20000410000 */
[----:B-1----:R-:W-:Y:S01]  /*8250*/  FMUL.FTZ R223, R117, R226 ;  /* 0x000000e275df7220 */ /* 0x002fe20000410000 */
[----:B------:R-:W-:Y:S01]  /*8260*/  VIADD R228, R7, 0x10 ;  /* 0x0000001007e47836 */ /* 0x000fe20000000000 */
[----:B------:R1:W2:Y:S01]  /*8270*/  LDS R226, [R9+0x380] ;  /* 0x0003800009e27984 */ /* 0x0002a20000000800 */
[----:B------:R-:W-:Y:S01]  /*8280*/  FFMA.FTZ R35, -R73, R73, 1 ;  /* 0x3f80000049237423 */ /* 0x000fe20000010149 */
[----:B------:R-:W-:Y:S01]  /*8290*/  FMUL.FTZ R223, R216, R223 ;  /* 0x000000dfd8df7220 */ /* 0x000fe20000410000 */
[----:B------:R-:W-:Y:S01]  /*82a0*/  FMUL.FTZ R216, R227, R232 ;  /* 0x000000e8e3d87220 */ /* 0x000fe20000410000 */
[----:B------:R-:W-:-:S02]  /*82b0*/  VIADD R232, R7, 0x4 ;  /* 0x0000000407e87836 */ /* 0x000fc40000000000 */
[----:B------:R-:W-:Y:S01]  /*82c0*/  FMUL.FTZ R35, R35, R36 ;  /* 0x0000002423237220 */ /* 0x000fe20000410000 */
[----:B------:R-:W-:Y:S01]  /*82d0*/  FFMA.FTZ R36, -R76, R76, 1 ;  /* 0x3f8000004c247423 */ /* 0x000fe2000001014c */
[----:B------:R-:W-:Y:S01]  /*82e0*/  FMUL.FTZ R39, R97, R39 ;  /* 0x0000002761277220 */ /* 0x000fe20000410000 */
[----:B-1----:R1:W-:Y:S01]  /*82f0*/  MUFU.EX2 R9, R213 ;  /* 0x000000d500097308 */ /* 0x0023e20000000800 */
[----:B------:R-:W-:Y:S01]  /*8300*/  FMUL.FTZ R30, R17, R30 ;  /* 0x0000001e111e7220 */ /* 0x000fe20000410000 */
[----:B------:R-:W-:Y:S02]  /*8310*/  VIADD R234, R7, 0x1c ;  /* 0x0000001c07ea7836 */ /* 0x000fe40000000000 */
[----:B------:R-:W-:Y:S01]  /*8320*/  FMUL.FTZ R36, R36, R39 ;  /* 0x0000002724247220 */ /* 0x000fe20000410000 */
[----:B------:R-:W-:Y:S01]  /*8330*/  FFMA.FTZ R39, -R77, R77, 1 ;  /* 0x3f8000004d277423 */ /* 0x000fe2000001014d */
[----:B------:R-:W-:Y:S02]  /*8340*/  FMUL.FTZ R37, R90, R37 ;  /* 0x000000255a257220 */ /* 0x000fe40000410000 */
[----:B------:R-:W3:Y:S01]  /*8350*/  MUFU.EX2 R17, R199 ;  /* 0x000000c700117308 */ /* 0x000ee20000000800 */
[----:B-1----:R-:W-:Y:S01]  /*8360*/  FMUL.FTZ R213, R237, R28 ;  /* 0x0000001cedd57220 */ /* 0x002fe20000410000 */
[----:B------:R-:W-:Y:S01]  /*8370*/  FMUL.FTZ R28, R13, R31 ;  /* 0x0000001f0d1c7220 */ /* 0x000fe20000410000 */
[----:B------:R-:W-:Y:S01]  /*8380*/  FMUL.FTZ R31, R235, R29 ;  /* 0x0000001deb1f7220 */ /* 0x000fe20000410000 */
[----:B------:R-:W-:-:S02]  /*8390*/  FMUL.FTZ R37, R74, R37 ;  /* 0x000000254a257220 */ /* 0x000fc40000410000 */
[----:B------:R-:W-:Y:S01]  /*83a0*/  FMUL.FTZ R29, R18, R28 ;  /* 0x0000001c121d7220 */ /* 0x000fe20000410000 */
[----:B------:R-:W-:Y:S01]  /*83b0*/  FFMA.FTZ R28, -R21, R21, 1 ;  /* 0x3f800000151c7423 */ /* 0x000fe20000010115 */
[----:B------:R-:W-:Y:S01]  /*83c0*/  FMUL.FTZ R21, R14, R225 ;  /* 0x000000e10e157220 */ /* 0x000fe20000410000 */
[----:B------:R1:W3:Y:S03]  /*83d0*/  MUFU.EX2 R18, R198 ;  /* 0x000000c600127308 */ /* 0x0002e60000000800 */
[----:B------:R-:W-:Y:S01]  /*83e0*/  FMUL.FTZ R21, R19, R21 ;  /* 0x0000001513157220 */ /* 0x000fe20000410000 */
[----:B------:R-:W-:Y:S01]  /*83f0*/  FMUL.FTZ R19, R28, R34 ;  /* 0x000000221c137220 */ /* 0x000fe20000410000 */
[----:B------:R-:W-:-:S04]  /*8400*/  FFMA.FTZ R34, -R75, R75, 1 ;  /* 0x3f8000004b227423 */ /* 0x000fc8000001014b */
[----:B------:R-:W-:Y:S01]  /*8410*/  FMUL.FTZ R34, R34, R72 ;  /* 0x0000004822227220 */ /* 0x000fe20000410000 */
[----:B--2---:R-:W2:Y:S04]  /*8420*/  SHFL.IDX PT, R28, R226, R7, 0x1f ;  /* 0x00001f07e21c7589 */ /* 0x004ea800000e0000 */
[----:B------:R-:W4:Y:S04]  /*8430*/  SHFL.IDX PT, R72, R226, R231, 0x1f ;  /* 0x00001fe7e2487589 */ /* 0x000f2800000e0000 */
[----:B------:R-:W3:Y:S04]  /*8440*/  SHFL.IDX PT, R38, R226, R232, 0x1f ;  /* 0x00001fe8e2267589 */ /* 0x000ee800000e0000 */
[----:B------:R-:W3:Y:S04]  /*8450*/  SHFL.IDX PT, R75, R226, R228, 0x1f ;  /* 0x00001fe4e24b7589 */ /* 0x000ee800000e0000 */
[----:B------:R-:W3:Y:S04]  /*8460*/  SHFL.IDX PT, R73, R226, R230, 0x1f ;  /* 0x00001fe6e2497589 */ /* 0x000ee800000e0000 */
[----:B-1----:R-:W1:Y:S01]  /*8470*/  SHFL.IDX PT, R198, R226, R229, 0x1f ;  /* 0x00001fe5e2c67589 */ /* 0x002e6200000e0000 */
[--C-:B--2---:R-:W-:Y:S01]  /*8480*/  FADD.FTZ R40, R40, -R28.reuse ;  /* 0x8000001c28287221 */ /* 0x104fe20000010000 */
[----:B------:R-:W-:-:S02]  /*8490*/  FADD.FTZ R28, R42, -R28 ;  /* 0x8000001c2a1c7221 */ /* 0x000fc40000010000 */
[----:B------:R-:W2:Y:S01]  /*84a0*/  SHFL.IDX PT, R199, R226, R233, 0x1f ;  /* 0x00001fe9e2c77589 */ /* 0x000ea200000e0000 */
[----:B----4-:R-:W-:Y:S01]  /*84b0*/  FADD.FTZ R44, R44, -R72 ;  /* 0x800000482c2c7221 */ /* 0x010fe20000010000 */
[----:B------:R-:W-:Y:S02]  /*84c0*/  FMUL.FTZ R28, R94, R28 ;  /* 0x0000001c5e1c7220 */ /* 0x000fe40000410000 */
[----:B------:R4:W-:Y:S01]  /*84d0*/  LDS R42, [R10+0x380] ;  /* 0x000380000a2a7984 */ /* 0x0009e20000000800 */
[----:B------:R-:W-:Y:S01]  /*84e0*/  FMUL.FTZ R40, R12, R40 ;  /* 0x000000280c287220 */ /* 0x000fe20000410000 */
[--C-:B---3--:R-:W-:Y:S01]  /*84f0*/  FADD.FTZ R41, R41, -R38.reuse ;  /* 0x8000002629297221 */ /* 0x108fe20000010000 */
[----:B------:R-:W-:Y:S01]  /*8500*/  FADD.FTZ R38, R43, -R38 ;  /* 0x800000262b267221 */ /* 0x000fe20000010000 */
[----:B------:R-:W-:Y:S01]  /*8510*/  FADD.FTZ R46, R46, -R72 ;  /* 0x800000482e2e7221 */ /* 0x000fe20000010000 */
[----:B------:R-:W3:Y:S01]  /*8520*/  SHFL.IDX PT, R226, R226, R234, 0x1f ;  /* 0x00001feae2e27589 */ /* 0x000ee200000e0000 */
[----:B------:R-:W-:Y:S01]  /*8530*/  FMUL.FTZ R41, R95, R41 ;  /* 0x000000295f297220 */ /* 0x000fe20000410000 */
[----:B------:R-:W-:Y:S01]  /*8540*/  FMUL.FTZ R39, R39, R40 ;  /* 0x0000002827277220 */ /* 0x000fe20000410000 */
[----:B----4-:R-:W-:Y:S01]  /*8550*/  FMUL.FTZ R10, R79, R28 ;  /* 0x0000001c4f0a7220 */ /* 0x010fe20000410000 */
[----:B------:R-:W-:Y:S01]  /*8560*/  FMUL.FTZ R28, R11, R44 ;  /* 0x0000002c0b1c7220 */ /* 0x000fe20000410000 */
[----:B------:R-:W-:Y:S01]  /*8570*/  FFMA.FTZ R44, -R82, R82, 1 ;  /* 0x3f800000522c7423 */ /* 0x000fe20000010152 */
[----:B------:R-:W-:Y:S01]  /*8580*/  FMUL.FTZ R40, R78, R41 ;  /* 0x000000294e287220 */ /* 0x000fe20000410000 */
[----:B------:R-:W4:Y:S01]  /*8590*/  LDL R82, [R1+0x10] ;  /* 0x0000100001527983 */ /* 0x000f220000100800 */
[----:B------:R-:W-:Y:S01]  /*85a0*/  FADD.FTZ R48, R48, -R75 ;  /* 0x8000004b30307221 */ /* 0x000fe20000010000 */
        /* <DEDUP_REMOVED lines=8> */
[----:B------:R-:W-:Y:S01]  /*8630*/  FFMA.FTZ R43, -R81, R81, 1 ;  /* 0x3f800000512b7423 */ /* 0x000fe20000010151 */
[----:B------:R-:W-:Y:S01]  /*8640*/  FFMA.FTZ R46, -R194, R194, 1 ;  /* 0x3f800000c22e7423 */ /* 0x000fe200000101c2 */
[--C-:B-1----:R-:W-:Y:S01]  /*8650*/  FADD.FTZ R49, R49, -R198.reuse ;  /* 0x800000c631317221 */ /* 0x102fe20000010000 */
[----:B------:R-:W-:Y:S01]  /*8660*/  FADD.FTZ R50, R50, -R75 ;  /* 0x8000004b32327221 */ /* 0x000fe20000010000 */
[----:B------:R-:W-:Y:S01]  /*8670*/  FMUL.FTZ R43, R43, R28 ;  /* 0x0000001c2b2b7220 */ /* 0x000fe20000410000 */
[----:B------:R-:W-:Y:S01]  /*8680*/  FMUL.FTZ R46, R46, R73 ;  /* 0x000000492e2e7220 */ /* 0x000fe20000410000 */
[----:B------:R-:W-:Y:S01]  /*8690*/  FMUL.FTZ R28, R17, R49 ;  /* 0x00000031111c7220 */ /* 0x000fe20000410000 */
[----:B------:R-:W-:Y:S01]  /*86a0*/  FADD.FTZ R51, R51, -R198 ;  /* 0x800000c633337221 */ /* 0x000fe20000010000 */
[--C-:B--2---:R-:W-:Y:S01]  /*86b0*/  FADD.FTZ R54, R54, -R199.reuse ;  /* 0x800000c736367221 */ /* 0x104fe20000010000 */
[----:B------:R-:W-:Y:S01]  /*86c0*/  FFMA.FTZ R48, -R99, R99, 1 ;  /* 0x3f80000063307423 */ /* 0x000fe20000010163 */
[----:B------:R-:W-:Y:S01]  /*86d0*/  FMUL.FTZ R49, R195, R28 ;  /* 0x0000001cc3317220 */ /* 0x000fe20000410000 */
[----:B------:R-:W-:Y:S01]  /*86e0*/  FMUL.FTZ R51, R18, R51 ;  /* 0x0000003312337220 */ /* 0x000fe20000410000 */
[--C-:B---3--:R-:W-:Y:S01]  /*86f0*/  FADD.FTZ R55, R55, -R226.reuse ;  /* 0x800000e237377221 */ /* 0x108fe20000010000 */
[----:B------:R-:W1:Y:S01]  /*8700*/  MUFU.EX2 R221, R221 ;  /* 0x000000dd00dd7308 */ /* 0x000e620000000800 */
[----:B------:R-:W-:Y:S01]  /*8710*/  FADD.FTZ R52, R52, -R199 ;  /* 0x800000c734347221 */ /* 0x000fe20000010000 */
[----:B------:R-:W-:Y:S01]  /*8720*/  FMUL.FTZ R48, R48, R51 ;  /* 0x0000003330307220 */ /* 0x000fe20000410000 */
[----:B------:R-:W-:Y:S01]  /*8730*/  FMUL.FTZ R45, R25, R45 ;  /* 0x0000002d192d7220 */ /* 0x000fe20000410000 */
[----:B------:R-:W-:Y:S01]  /*8740*/  FADD.FTZ R53, R53, -R226 ;  /* 0x800000e235357221 */ /* 0x000fe20000010000 */
[----:B------:R-:W2:Y:S01]  /*8750*/  SHFL.IDX PT, R79, R42, R7, 0x1f ;  /* 0x00001f072a4f7589 */ /* 0x000ea200000e0000 */
[----:B------:R-:W-:Y:S01]  /*8760*/  FMUL.FTZ R50, R9, R50 ;  /* 0x0000003209327220 */ /* 0x000fe20000410000 */
[----:B------:R-:W-:-:S02]  /*8770*/  FMUL.FTZ R47, R27, R47 ;  /* 0x0000002f1b2f7220 */ /* 0x000fc40000410000 */
[----:B------:R-:W3:Y:S04]  /*8780*/  SHFL.IDX PT, R76, R42, R232, 0x1f ;  /* 0x00001fe82a4c7589 */ /* 0x000ee800000e0000 */
[----:B------:R-:W1:Y:S04]  /*8790*/  SHFL.IDX PT, R77, R42, R231, 0x1f ;  /* 0x00001fe72a4d7589 */ /* 0x000e6800000e0000 */
[----:B------:R-:W1:Y:S04]  /*87a0*/  SHFL.IDX PT, R74, R42, R230, 0x1f ;  /* 0x00001fe62a4a7589 */ /* 0x000e6800000e0000 */
[----:B------:R-:W1:Y:S04]  /*87b0*/  SHFL.IDX PT, R73, R42, R233, 0x1f ;  /* 0x00001fe92a497589 */ /* 0x000e6800000e0000 */
[----:B------:R-:W1:Y:S04]  /*87c0*/  SHFL.IDX PT, R75, R42, R228, 0x1f ;  /* 0x00001fe42a4b7589 */ /* 0x000e6800000e0000 */
[----:B------:R-:W1:Y:S04]  /*87d0*/  SHFL.IDX PT, R28, R42, R229, 0x1f ;  /* 0x00001fe52a1c7589 */ /* 0x000e6800000e0000 */
[----:B------:R-:W1:Y:S01]  /*87e0*/  SHFL.IDX PT, R72, R42, R234, 0x1f ;  /* 0x00001fea2a487589 */ /* 0x000e6200000e0000 */
[----:B------:R-:W-:Y:S01]  /*87f0*/  FMUL.FTZ R83, R201, R54 ;  /* 0x00000036c9537220 */ /* 0x000fe20000410000 */
[----:B------:R-:W-:Y:S01]  /*8800*/  FFMA.FTZ R51, -R103, R103, 1 ;  /* 0x3f80000067337423 */ /* 0x000fe20000010167 */
[----:B------:R-:W-:Y:S01]  /*8810*/  FMUL.FTZ R54, R209, R55 ;  /* 0x00000037d1367220 */ /* 0x000fe20000410000 */
[--C-:B--2---:R-:W-:Y:S01]  /*8820*/  FADD.FTZ R56, R56, -R79.reuse ;  /* 0x8000004f38387221 */ /* 0x104fe20000010000 */
[----:B------:R-:W2:Y:S01]  /*8830*/  MUFU.EX2 R220, R220 ;  /* 0x000000dc00dc7308 */ /* 0x000ea20000000800 */
[----:B------:R-:W-:Y:S01]  /*8840*/  FMUL.FTZ R44, R44, R45 ;  /* 0x0000002d2c2c7220 */ /* 0x000fe20000410000 */
[----:B------:R-:W-:Y:S01]  /*8850*/  FMUL.FTZ R51, R51, R54 ;  /* 0x0000003633337220 */ /* 0x000fe20000410000 */
[--C-:B---3--:R-:W-:Y:S01]  /*8860*/  FADD.FTZ R54, R57, -R76.reuse ;  /* 0x8000004c39367221 */ /* 0x108fe20000010000 */
[----:B------:R-:W-:Y:S01]  /*8870*/  FADD.FTZ R59, R59, -R76 ;  /* 0x8000004c3b3b7221 */ /* 0x000fe20000010000 */
[----:B------:R-:W-:Y:S01]  /*8880*/  FADD.FTZ R55, R58, -R79 ;  /* 0x8000004f3a377221 */ /* 0x000fe20000010000 */
[----:B-1----:R-:W-:Y:S01]  /*8890*/  FADD.FTZ R60, R60, -R77 ;  /* 0x8000004d3c3c7221 */ /* 0x002fe20000010000 */
[--C-:B------:R-:W-:Y:S01]  /*88a0*/  FADD.FTZ R58, R61, -R74.reuse ;  /* 0x8000004a3d3a7221 */ /* 0x100fe20000010000 */
[--C-:B------:R-:W-:Y:S01]  /*88b0*/  FADD.FTZ R57, R68, -R73.reuse ;  /* 0x8000004944397221 */ /* 0x100fe20000010000 */
[----:B------:R-:W-:Y:S01]  /*88c0*/  FADD.FTZ R70, R70, -R73 ;  /* 0x8000004946467221 */ /* 0x000fe20000010000 */
[----:B------:R-:W-:Y:S01]  /*88d0*/  FMUL.FTZ R61, R205, R56 ;  /* 0x00000038cd3d7220 */ /* 0x000fe20000410000 */
[----:B------:R-:W-:Y:S01]  /*88e0*/  FFMA.FTZ R73, -R105, R105, 1 ;  /* 0x3f80000069497423 */ /* 0x000fe20000010169 */
        /* <DEDUP_REMOVED lines=8> */
[----:B------:R-:W-:Y:S01]  /*8970*/  FADD.FTZ R77, R62, -R77 ;  /* 0x8000004d3e4d7221 */ /* 0x000fe20000010000 */
[--C-:B------:R-:W-:Y:S01]  /*8980*/  FADD.FTZ R64, R64, -R75.reuse ;  /* 0x8000004b40407221 */ /* 0x100fe20000010000 */
[----:B------:R-:W-:Y:S01]  /*8990*/  FMUL.FTZ R73, R73, R54 ;  /* 0x0000003649497220 */ /* 0x000fe20000410000 */
        /* <DEDUP_REMOVED lines=297> */
.L_x_3574:
        /* <DEDUP_REMOVED lines=58> */
.L_x_3575:
        /* <DEDUP_REMOVED lines=12> */
.L_x_3565:
        /* <DEDUP_REMOVED lines=34> */
.L_x_3545:
[----:B------:R-:W-:Y:S05]  /*a2b0*/  @P0 BRA `(.L_x_3540) ;  /* 0x0000005000580947 */ /* 0x000fea0003800000 */
[----:B------:R-:W-:Y:S01]  /*a2c0*/  ULDC.64 UR4, c[0x0][0x878] ;  /* 0x00021e0000047ab9 */ /* 0x000fe20000000a00 */
[----:B--2---:R-:W2:Y:S01]  /*a2d0*/  LDC R10, c[0x0][0x850] ;  /* 0x00021400ff0a7b82 */ /* 0x004ea20000000800 */
[----:B------:R-:W-:Y:S01]  /*a2e0*/  UISETP.NE.U32.AND UP0, UPT, UR4, URZ, UPT ;  /* 0x0000003f0400728c */ /* 0x000fe2000bf05070 */
[----:B------:R-:W3:Y:S01]  /*a2f0*/  S2R R16, SR_TID.X ;  /* 0x0000000000107919 */ /* 0x000ee20000002100 */
[----:B------:R-:W4:Y:S02]  /*a300*/  S2R R9, SR_CgaCtaId ;  /* 0x0000000000097919 */ /* 0x000f240000008800 */
[----:B------:R-:W-:Y:S02]  /*a310*/  UISETP.NE.AND.EX UP0, UPT, UR5, URZ, UPT, UP0 ;  /* 0x0000003f0500728c */ /* 0x000fe4000bf05300 */
[----:B------:R-:W-:Y:S01]  /*a320*/  USHF.L.U32 UR6, UR41, 0xd, URZ ;  /* 0x0000000d29067899 */ /* 0x000fe2000800063f */
[----:B------:R-:W-:Y:S01]  /*a330*/  IMAD.U32 R7, RZ, RZ, UR37 ;  /* 0x00000025ff077e24 */ /* 0x000fe2000f8e00ff */
[----:B------:R-:W-:Y:S01]  /*a340*/  ULDC.64 UR8, c[0x0][0x818] ;  /* 0x0002060000087ab9 */ /* 0x000fe20000000a00 */
[----:B------:R-:W-:Y:S01]  /*a350*/  ULDC.64 UR10, c[0x0][0x848] ;  /* 0x00021200000a7ab9 */ /* 0x000fe20000000a00 */
[----:B------:R-:W-:-:S05]  /*a360*/  PLOP3.LUT P1, PT, PT, PT, UP0, 0x80, 0x0 ;  /* 0x000000000000781c */ /* 0x000fca0003f2f008 */
[----:B------:R-:W-:Y:S02]  /*a370*/  @UP0 ULDC.64 UR4, c[0x0][0x878] ;  /* 0x00021e0000040ab9 */ /* 0x000fe40000000a00 */
[----:B------:R-:W-:-:S06]  /*a380*/  @UP0 UIMAD.WIDE UR4, UR40, 0x4, UR4 ;  /* 0x00000004280408a5 */ /* 0x000fcc000f8e0204 */
[----:B------:R-:W-:Y:S01]  /*a390*/  MOV R2, UR4 ;  /* 0x0000000400027c02 */ /* 0x000fe20008000f00 */
[----:B------:R-:W-:-:S05]  /*a3a0*/  IMAD.U32 R3, RZ, RZ, UR5 ;  /* 0x00000005ff037e24 */ /* 0x000fca000f8e00ff */
[----:B------:R-:W5:Y:S01]  /*a3b0*/  @P1 LDG.E R2, desc[UR38][R2.64] ;  /* 0x0000002602021981 */ /* 0x000f62000c1e1900 */
[----:B--2---:R-:W-:Y:S01]  /*a3c0*/  ISETP.NE.AND P0, PT, R10, 0x1, PT ;  /* 0x000000010a00780c */ /* 0x004fe20003f05270 */
[----:B---3--:R-:W-:-:S12]  /*a3d0*/  VIADD R15, R16, 0xffffff80 ;  /* 0xffffff80100f7836 */ /* 0x008fd80000000000 */
[----:B------:R-:W2:Y:S08]  /*a3e0*/  @P0 LDC R0, c[0x0][0x854] ;  /* 0x00021500ff000b82 */ /* 0x000eb00000000800 */
[----:B------:R-:W3:Y:S01]  /*a3f0*/  @P0 LDC R5, c[0x0][0x858] ;  /* 0x00021600ff050b82 */ /* 0x000ee20000000800 */
[----:B--2---:R-:W-:-:S05]  /*a400*/  @P0 IMAD.HI.U32 R0, R0, UR37, RZ ;  /* 0x0000002500000c27 */ /* 0x004fca000f8e00ff */
[----:B---3--:R-:W-:Y:S02]  /*a410*/  @P0 SHF.R.U32.HI R7, RZ, R5, R0 ;  /* 0x00000005ff070219 */ /* 0x008fe40000011600 */
[----:B------:R-:W-:Y:S02]  /*a420*/  MOV R0, 0x400 ;  /* 0x0000040000007802 */ /* 0x000fe40000000f00 */
[----:B------:R-:W-:Y:S02]  /*a430*/  SHF.R.S32.HI R8, RZ, 0x1f, R7 ;  /* 0x0000001fff087819 */ /* 0x000fe40000011407 */
[----:B----4-:R-:W-:-:S03]  /*a440*/  LEA R19, R9, R0, 0x18 ;  /* 0x0000000009137211 */ /* 0x010fc600078ec0ff */
        /* <DEDUP_REMOVED lines=14> */
[----:B------:R-:W-:Y:S02]  /*a530*/  UIADD3 UR7, UP1, UR6, UR4, URZ ;  /* 0x0000000406077290 */ /* 0x000fe4000ff3e03f */
[----:B------:R-:W-:Y:S02]  /*a540*/  @!UP0 UMOV UR5, URZ ;  /* 0x0000003f00058c82 */ /* 0x000fe40008000000 */
[----:B------:R-:W-:Y:S02]  /*a550*/  ULEA.HI.X.SX32 UR4, UR6, UR5, 0x1, UP1 ;  /* 0x0000000506047291 */ /* 0x000fe400088f0e3f */
[----:B------:R-:W-:Y:S01]  /*a560*/  MOV R4, UR7 ;  /* 0x0000000700047c02 */ /* 0x000fe20008000f00 */
[----:B------:R-:W-:-:S03]  /*a570*/  USEL UR6, UR40, URZ, !UP0 ;  /* 0x0000003f28067287 */ /* 0x000fc6000c000000 */
[----:B------:R-:W-:Y:S01]  /*a580*/  IMAD.U32 R5, RZ, RZ, UR4 ;  /* 0x00000004ff057e24 */ /* 0x000fe2000f8e00ff */
[----:B------:R-:W-:Y:S02]  /*a590*/  ULDC.64 UR4, c[0x0][0x840] ;  /* 0x0002100000047ab9 */ /* 0x000fe40000000a00 */
[----:B------:R-:W-:Y:S02]  /*a5a0*/  IMAD R6, R8, UR4, RZ ;  /* 0x0000000408067c24 */ /* 0x000fe4000f8e02ff */
[----:B------:R-:W-:Y:S01]  /*a5b0*/  IMAD.WIDE.U32 R2, R7, UR8, R4 ;  /* 0x0000000807027c25 */ /* 0x000fe2000f8e0004 */
[----:B------:R-:W-:-:S03]  /*a5c0*/  ULDC.64 UR8, c[0x0][0x820] ;  /* 0x0002080000087ab9 */ /* 0x000fc60000000a00 */
[----:B------:R-:W-:Y:S01]  /*a5d0*/  IMAD.WIDE.U32 R4, R7, UR4, R4 ;  /* 0x0000000407047c25 */ /* 0x000fe2000f8e0004 */
[----:B------:R-:W-:Y:S01]  /*a5e0*/  USHF.R.S32.HI UR4, URZ, 0x1f, UR40 ;  /* 0x0000001f3f047899 */ /* 0x000fe20008011428 */
[----:B------:R-:W-:Y:S02]  /*a5f0*/  IADD3 R3, R3, R11, RZ ;  /* 0x0000000b03037210 */ /* 0x000fe40007ffe0ff */
[----:B-1----:R-:W-:Y:S01]  /*a600*/  IMAD R13, R7, UR5, R6 ;  /* 0x00000005070d7c24 */ /* 0x002fe2000f8e0206 */
[----:B------:R-:W-:Y:S01]  /*a610*/  USEL UR4, UR4, URZ, !UP0 ;  /* 0x0000003f04047287 */ /* 0x000fe2000c000000 */
[----:B------:R-:W-:Y:S02]  /*a620*/  IMAD.SHL.U32 R6, R9, 0x20, RZ ;  /* 0x0000002009067824 */ /* 0x000fe400078e00ff */
[----:B------:R-:W-:Y:S01]  /*a630*/  IMAD.IADD R5, R5, 0x1, R13 ;  /* 0x0000000105057824 */ /* 0x000fe200078e020d */
[----:B------:R-:W-:Y:S01]  /*a640*/  UIMAD UR5, UR4, UR8, URZ ;  /* 0x00000008040572a4 */ /* 0x000fe2000f8e023f */
[----:B------:R-:W-:Y:S01]  /*a650*/  MOV R13, UR10 ;  /* 0x0000000a000d7c02 */ /* 0x000fe20008000f00 */
[----:B------:R-:W-:Y:S01]  /*a660*/  UIMAD UR4, UR4, UR10, URZ ;  /* 0x0000000a040472a4 */ /* 0x000fe2000f8e023f */
[----:B------:R-:W-:Y:S01]  /*a670*/  LOP3.LUT R9, R6, 0x3ffff000, RZ, 0xc0, !PT ;  /* 0x3ffff00006097812 */ /* 0x000fe200078ec0ff */
[----:B------:R-:W-:Y:S01]  /*a680*/  IMAD.U32 R11, RZ, RZ, UR8 ;  /* 0x00000008ff0b7e24 */ /* 0x000fe2000f8e00ff */
[----:B------:R-:W-:-:S02]  /*a690*/  UIMAD UR5, UR6, UR9, UR5 ;  /* 0x00000009060572a4 */ /* 0x000fc4000f8e0205 */
[----:B------:R-:W-:Y:S01]  /*a6a0*/  IMAD.WIDE.U32 R4, R13, UR6, R4 ;  /* 0x000000060d047c25 */ /* 0x000fe2000f8e0004 */
[----:B------:R-:W-:-:S03]  /*a6b0*/  UIMAD UR4, UR6, UR11, UR4 ;  /* 0x0000000b060472a4 */ /* 0x000fc6000f8e0204 */
[----:B------:R-:W-:Y:S02]  /*a6c0*/  IMAD R0, R0, 0x4, R9 ;  /* 0x0000000400007824 */ /* 0x000fe400078e0209 */
[----:B------:R-:W-:Y:S02]  /*a6d0*/  IMAD.MOV R9, RZ, RZ, -R7 ;  /* 0x000000ffff097224 */ /* 0x000fe400078e0a07 */
[----:B------:R-:W-:-:S04]  /*a6e0*/  IMAD.WIDE.U32 R2, R11, UR6, R2 ;  /* 0x000000060b027c25 */ /* 0x000fc8000f8e0002 */
[----:B------:R-:W-:Y:S01]  /*a6f0*/  IMAD R11, R10, R9, UR37 ;  /* 0x000000250a0b7e24 */ /* 0x000fe2000f8e0209 */
[----:B------:R-:W-:Y:S01]  /*a700*/  IADD3 R9, R5, UR4, RZ ;  /* 0x0000000405097c10 */ /* 0x000fe2000fffe0ff */
[----:B------:R-:W-:Y:S01]  /*a710*/  VIADD R10, R3, UR5 ;  /* 0x00000005030a7c36 */ /* 0x000fe20008000000 */
[----:B------:R-:W-:Y:S05]  /*a720*/  WARPSYNC.ALL ;  /* 0x0000000000007948 */ /* 0x000fea0003800000 */
[----:B------:R-:W-:Y:S01]  /*a730*/  IMAD R0, R0, 0x4, R19 ;  /* 0x0000000400007824 */ /* 0x000fe200078e0213 */
[----:B------:R-:W-:Y:S01]  /*a740*/  BAR.SYNC.DEFER_BLOCKING 0x1, 0x100 ;  /* 0x0044000000007b1d */ /* 0x000fe20000010000 */
[----:B------:R-:W-:-:S02]  /*a750*/  ISETP.NE.AND P0, PT, R15, RZ, PT ;  /* 0x000000ff0f00720c */ /* 0x000fc40003f05270 */
[----:B------:R-:W-:-:S03]  /*a760*/  ISETP.NE.AND P1, PT, R16, 0x80, PT ;  /* 0x000000801000780c */ /* 0x000fc60003f25270 */
[----:B------:R-:W-:Y:S01]  /*a770*/  ULDC UR4, c[0x0][0x870] ;  /* 0x00021c0000047ab9 */ /* 0x000fe20000000800 */
[----:B------:R-:W-:Y:S01]  /*a780*/  ULDC UR5, c[0x0][0x80c] ;  /* 0x0002030000057ab9 */ /* 0x000fe20000000800 */
[----:B------:R-:W-:Y:S01]  /*a790*/  UIMAD UR4, UR41, UR4, URZ ;  /* 0x00000004290472a4 */ /* 0x000fe2000f8e023f */
[----:B------:R-:W1:Y:S01]  /*a7a0*/  LDC.64 R12, c[0x0][0x800] ;  /* 0x00020000ff0c7b82 */ /* 0x000e620000000a00 */
[----:B------:R-:W-:Y:S01]  /*a7b0*/  UIMAD UR6, UR40, UR5, URZ ;  /* 0x00000005280672a4 */ /* 0x000fe2000f8e023f */
[----:B------:R-:W-:Y:S01]  /*a7c0*/  BSSY B0, `(.L_x_3577) ;  /* 0x000001e000007945 */ /* 0x000fe20003800000 */
[----:B------:R-:W-:Y:S02]  /*a7d0*/  UIMAD UR4, UR4, UR5, URZ ;  /* 0x00000005040472a4 */ /* 0x000fe4000f8e023f */
[----:B------:R-:W-:Y:S02]  /*a7e0*/  USHF.R.S32.HI UR5, URZ, 0x1f, UR6 ;  /* 0x0000001f3f057899 */ /* 0x000fe40008011406 */
[----:B------:R-:W-:Y:S01]  /*a7f0*/  IMAD.U32 R6, RZ, RZ, UR6 ;  /* 0x00000006ff067e24 */ /* 0x000fe2000f8e00ff */
[----:B------:R-:W2:Y:S01]  /*a800*/  LDC.64 R14, c[0x0][0x828] ;  /* 0x00020a00ff0e7b82 */ /* 0x000ea20000000a00 */
[----:B------:R-:W-:-:S02]  /*a810*/  USHF.R.S32.HI UR6, URZ, 0x1f, UR4 ;  /* 0x0000001f3f067899 */ /* 0x000fc40008011404 */
[----:B------:R-:W-:Y:S01]  /*a820*/  IMAD.U32 R17, RZ, RZ, UR5 ;  /* 0x00000005ff117e24 */ /* 0x000fe2000f8e00ff */
[----:B------:R-:W-:Y:S01]  /*a830*/  IADD3 R7, P2, P3, R6, UR4, R7 ;  /* 0x0000000406077c10 */ /* 0x000fe2000fb5e007 */
[----:B------:R-:W-:Y:S01]  /*a840*/  ULDC.64 UR4, c[0x0][0x868] ;  /* 0x00021a0000047ab9 */ /* 0x000fe20000000a00 */
[----:B------:R3:W-:Y:S02]  /*a850*/  STS.128 [R0], R152 ;  /* 0x0000009800007388 */ /* 0x0007e40000000c00 */
[----:B------:R-:W-:Y:S01]  /*a860*/  IADD3.X R8, R17, UR6, R8, P2, P3 ;  /* 0x0000000611087c10 */ /* 0x000fe200097e6408 */
[C---:B------:R-:W-:Y:S01]  /*a870*/  IMAD.SHL.U32 R17, R7.reuse, 0x4, RZ ;  /* 0x0000000407117824 */ /* 0x040fe200078e00ff */
[----:B------:R3:W-:Y:S02]  /*a880*/  STS.128 [R0+0x800], R156 ;  /* 0x0008009c00007388 */ /* 0x0007e40000000c00 */
[----:B------:R-:W-:Y:S02]  /*a890*/  SHF.L.U64.HI R16, R7, 0x2, R8 ;  /* 0x0000000207107819 */ /* 0x000fe40000010208 */
[----:B------:R-:W-:Y:S01]  /*a8a0*/  IADD3 R6, P4, R17, UR4, RZ ;  /* 0x0000000411067c10 */ /* 0x000fe2000ff9e0ff */
[----:B------:R3:W-:Y:S01]  /*a8b0*/  STS.128 [R0+0x1000], R160 ;  /* 0x001000a000007388 */ /* 0x0007e20000000c00 */
[----:B-1----:R-:W-:-:S02]  /*a8c0*/  LEA R12, P2, R2, R12, 0x2 ;  /* 0x0000000c020c7211 */ /* 0x002fc400078410ff */
[----:B------:R-:W-:Y:S01]  /*a8d0*/  IADD3.X R7, R16, UR5, RZ, P4, !PT ;  /* 0x0000000510077c10 */ /* 0x000fe2000a7fe4ff */
[----:B------:R3:W-:Y:S04]  /*a8e0*/  STS.128 [R0+0x1800], R164 ;  /* 0x001800a400007388 */ /* 0x0007e80000000c00 */
[----:B------:R3:W-:Y:S01]  /*a8f0*/  STS.128 [R0+0x2000], R168 ;  /* 0x002000a800007388 */ /* 0x0007e20000000c00 */
[----:B--2---:R-:W-:-:S03]  /*a900*/  LEA R14, P3, R4, R14, 0x2 ;  /* 0x0000000e040e7211 */ /* 0x004fc600078610ff */
[----:B------:R3:W-:Y:S04]  /*a910*/  STS.128 [R0+0x2800], R172 ;  /* 0x002800ac00007388 */ /* 0x0007e80000000c00 */
[----:B------:R3:W-:Y:S04]  /*a920*/  STS.128 [R0+0x3000], R176 ;  /* 0x003000b000007388 */ /* 0x0007e80000000c00 */
[----:B------:R3:W-:Y:S01]  /*a930*/  STS.128 [R0+0x3800], R180 ;  /* 0x003800b400007388 */ /* 0x0007e20000000c00 */
[----:B------:R-:W-:Y:S05]  /*a940*/  @P0 BRA `(.L_x_3578) ;  /* 0x0000000000140947 */ /* 0x000fea0003800000 */
.L_x_3579:
[----:B------:R-:W2:Y:S04]  /*a950*/  LDG.E.STRONG.GPU R8, desc[UR38][R6.64] ;  /* 0x0000002606087981 */ /* 0x000ea8000c1ef900 */
[----:B--2---:R-:W-:Y:S01]  /*a960*/  CCTL.IVALL ;  /* 0x00000000ff00798f */ /* 0x004fe20002000000 */
[----:B------:R-:W-:Y:S05]  /*a970*/  YIELD ;  /* 0x0000000000007946 */ /* 0x000fea0003800000 */
[----:B------:R-:W-:-:S13]  /*a980*/  ISETP.NE.AND P0, PT, R8, R11, PT ;  /* 0x0000000b0800720c */ /* 0x000fda0003f05270 */
[----:B------:R-:W-:Y:S05]  /*a990*/  @P0 BRA `(.L_x_3579) ;  /* 0xfffffffc00ec0947 */ /* 0x000fea000383ffff */
.L_x_3578:
[----:B------:R-:W-:Y:S05]  /*a9a0*/  BSYNC B0 ;  /* 0x0000000000007941 */ /* 0x000fea0003800000 */
.L_x_3577:
[----:B------:R-:W-:Y:S01]  /*a9b0*/  UMOV UR4, 0xffffffff ;  /* 0xffffffff00047882 */ /* 0x000fe20000000000 */
[----:B------:R-:W-:Y:S02]  /*a9c0*/  LEA.HI.X R10, R2, R13, R10, 0x2, P2 ;  /* 0x0000000d020a7211 */ /* 0x000fe400010f140a */
[----:B------:R-:W-:Y:S01]  /*a9d0*/  LEA.HI.X R9, R4, R15, R9, 0x2, P3 ;  /* 0x0000000f04097211 */ /* 0x000fe200018f1409 */
[----:B------:R-:W-:Y:S06]  /*a9e0*/  BRA.DIV UR4, `(.L_x_3580) ;  /* 0x0000004e04147947 */ /* 0x000fec000b800000 */
[----:B------:R-:W-:Y:S01]  /*a9f0*/  NOP ;  /* 0x0000000000007918 */ /* 0x000fe20000000000 */
.L_x_3681:
        /* <DEDUP_REMOVED lines=17> */
.L_x_3583:
[----:B------:R-:W-:Y:S01]  /*ab10*/  @P0 ELECT P2, URZ, PT ;  /* 0x00000000003f082f */ /* 0x000fe20003840000 */
[----:B------:R1:W-:-:S12]  /*ab20*/  UBLKRED.G.S.ADD.F32.RN [UR4], [UR6], UR7, desc[UR8] ;  /* 0x00000804060073bb */ /* 0x0003d800080a1407 */
[----:B------:R-:W-:Y:S02]  /*ab30*/  @P2 PLOP3.LUT P0, PT, P2, PT, PT, 0x8, 0x0 ;  /* 0x000000000000281c */ /* 0x000fe4000170e170 */
[----:B------:R-:W-:-:S11]  /*ab40*/  PLOP3.LUT P2, PT, PT, PT, PT, 0x8, 0x0 ;  /* 0x000000000000781c */ /* 0x000fd60003f4e170 */
[----:B-1----:R-:W-:Y:S05]  /*ab50*/  @P0 BRA.U.ANY `(.L_x_3583) ;  /* 0xfffffffd00ec0947 */ /* 0x002fea000393ffff */
[----:B------:R0:W-:Y:S01]  /*ab60*/  UTMACMDFLUSH ;  /* 0x00000000000079b7 */ /* 0x0001e20000000000 */
[----:B------:R-:W-:-:S04]  /*ab70*/  DEPBAR.LE SB0, 0x0 ;  /* 0x000080000000791a */ /* 0x000fc80000000000 */
.L_x_3582:
[----:B------:R-:W-:Y:S05]  /*ab80*/  BSYNC B0 ;  /* 0x0000000000007941 */ /* 0x000fea0003800000 */
.L_x_3581:
        /* <DEDUP_REMOVED lines=14> */
.L_x_3585:
[----:B------:R-:W-:Y:S05]  /*ac70*/  BSYNC B0 ;  /* 0x0000000000007941 */ /* 0x000fea0003800000 */
.L_x_3584:
        /* <DEDUP_REMOVED lines=14> */
.L_x_3588:
[----:B-1-3--:R-:W2:Y:S04]  /*ad60*/  LDG.E.STRONG.GPU R0, desc[UR38][R2.64] ;  /* 0x0000002602007981 */ /* 0x00aea8000c1ef900 */
[----:B--2---:R-:W-:Y:S01]  /*ad70*/  CCTL.IVALL ;  /* 0x00000000ff00798f */ /* 0x004fe20002000000 */
[----:B------:R-:W-:Y:S05]  /*ad80*/  YIELD ;  /* 0x0000000000007946 */ /* 0x000fea0003800000 */
[----:B------:R-:W-:-:S13]  /*ad90*/  ISETP.NE.AND P0, PT, R0, R11, PT ;  /* 0x0000000b0000720c */ /* 0x000fda0003f05270 */
[----:B------:R-:W-:Y:S05]  /*ada0*/  @P0 BRA `(.L_x_3588) ;  /* 0xfffffffc00ec0947 */ /* 0x000fea000383ffff */
.L_x_3587:
[----:B------:R-:W-:Y:S05]  /*adb0*/  BSYNC B0 ;  /* 0x0000000000007941 */ /* 0x000fea0003800000 */
.L_x_3586:
[----:B------:R-:W-:-:S03]  /*adc0*/  UMOV UR4, 0xffffffff ;  /* 0xffffffff00047882 */ /* 0x000fc60000000000 */
[----:B------:R-:W-:Y:S05]  /*add0*/  BRA.DIV UR4, `(.L_x_3589) ;  /* 0x0000004a04347947 */ /* 0x000fea000b800000 */
[----:B------:R-:W-:Y:S01]  /*ade0*/  NOP ;  /* 0x0000000000007918 */ /* 0x000fe20000000000 */
.L_x_3684:
        /* <DEDUP_REMOVED lines=17> */
.L_x_3592:
[----:B------:R-:W-:Y:S01]  /*af00*/  @P0 ELECT P2, URZ, PT ;  /* 0x00000000003f082f */ /* 0x000fe20003840000 */
[----:B------:R2:W-:-:S12]  /*af10*/  UBLKRED.G.S.ADD.F32.RN [UR4], [UR6], UR7, desc[UR8] ;  /* 0x00000804060073bb */ /* 0x0005d800080a1407 */
[----:B------:R-:W-:Y:S02]  /*af20*/  @P2 PLOP3.LUT P0, PT, P2, PT, PT, 0x8, 0x0 ;  /* 0x000000000000281c */ /* 0x000fe4000170e170 */
[----:B------:R-:W-:-:S11]  /*af30*/  PLOP3.LUT P2, PT, PT, PT, PT, 0x8, 0x0 ;  /* 0x000000000000781c */ /* 0x000fd60003f4e170 */
[----:B--2---:R-:W-:Y:S05]  /*af40*/  @P0 BRA.U.ANY `(.L_x_3592) ;  /* 0xfffffffd00ec0947 */ /* 0x004fea000393ffff */
[----:B------:R0:W-:Y:S01]  /*af50*/  UTMACMDFLUSH ;  /* 0x00000000000079b7 */ /* 0x0001e20000000000 */
[----:B------:R-:W-:-:S04]  /*af60*/  DEPBAR.LE SB0, 0x0 ;  /* 0x000080000000791a */ /* 0x000fc80000000000 */
.L_x_3591:
[----:B------:R-:W-:Y:S05]  /*af70*/  BSYNC B0 ;  /* 0x0000000000007941 */ /* 0x000fea0003800000 */
.L_x_3590:
        /* <DEDUP_REMOVED lines=14> */
.L_x_3533:
        /* <DEDUP_REMOVED lines=29> */
.L_x_3594:
[----:B------:R-:W-:Y:S01]  /*b230*/  ULDC UR9, c[0x0][0x8cc] ;  /* 0x0002330000097ab9 */ /* 0x000fe20000000800 */
[----:B------:R-:W-:Y:S01]  /*b240*/  UMOV UR7, UR8 ;  /* 0x0000000800077c82 */ /* 0x000fe20008000000 */
[----:B------:R-:W-:-:S11]  /*b250*/  UISETP.NE.AND UP0, UPT, UR9, 0x1, UPT ;  /* 0x000000010900788c */ /* 0x000fd6000bf05270 */
[----:B------:R-:W-:Y:S02]  /*b260*/  @UP0 ULDC.64 UR10, c[0x0][0x8d0] ;  /* 0x00023400000a0ab9 */ /* 0x000fe40000000a00 */
[----:B------:R-:W-:-:S04]  /*b270*/  UIMAD.WIDE.U32 UR4, UR8, UR10, URZ ;  /* 0x0000000a080472a5 */ /* 0x000fc8000f8e003f */
[----:B------:R-:W-:-:S04]  /*b280*/  @UP0 USHF.R.U32.HI UR7, URZ, UR11, UR5 ;  /* 0x0000000b3f070299 */ /* 0x000fc80008011605 */
[----:B------:R-:W-:-:S12]  /*b290*/  UIMAD UR4, UR7, UR9, URZ ;  /* 0x00000009070472a4 */ /* 0x000fd8000f8e023f */
.L_x_3595:
        /* <DEDUP_REMOVED lines=23> */
.L_x_3596:
        /* <DEDUP_REMOVED lines=11> */
[----:B------:R-:W-:Y:S01]  /*b4c0*/  R2UR UR4, R0 ;  /* 0x00000000000472ca */ /* 0x000fe200000e0000 */
[----:B------:R-:W-:-:S14]  /*b4d0*/  BRA `(.L_x_3597) ;  /* 0x0000000000047947 */ /* 0x000fdc0003800000 */
.L_x_3598:
[----:B------:R-:W-:-:S05]  /*b4e0*/  ULDC UR4, c[0x0][0x8f4] ;  /* 0x00023d0000047ab9 */ /* 0x000fca0000000800 */
.L_x_3597:
        /* <DEDUP_REMOVED lines=46> */
[----:B--2---:R-:W-:-:S05]  /*b7d0*/  IMAD.IADD R0, R0, 0x1, -R5 ;  /* 0x0000000100007824 */ /* 0x004fca00078e0a05 */
[----:B------:R-:W-:-:S15]  /*b7e0*/  R2UR UR14, R0 ;  /* 0x00000000000e72ca */ /* 0x000fde00000e0000 */
.L_x_3599:
        /* <DEDUP_REMOVED lines=13> */
.L_x_3600:
        /* <DEDUP_REMOVED lines=11> */
[----:B------:R-:W-:-:S15]  /*b970*/  R2UR UR11, R0 ;  /* 0x00000000000b72ca */ /* 0x000fde00000e0000 */
.L_x_3601:
        /* <DEDUP_REMOVED lines=68> */
.L_x_3605:
[----:B------:R-:W2:Y:S04]  /*bdc0*/  LDG.E.STRONG.GPU R4, desc[UR38][R2.64] ;  /* 0x0000002602047981 */ /* 0x000ea8000c1ef900 */
[----:B--2---:R-:W-:Y:S01]  /*bdd0*/  CCTL.IVALL ;  /* 0x00000000ff00798f */ /* 0x004fe20002000000 */
[----:B------:R-:W-:Y:S05]  /*bde0*/  YIELD ;  /* 0x0000000000007946 */ /* 0x000fea0003800000 */
[----:B------:R-:W-:-:S13]  /*bdf0*/  ISETP.NE.AND P1, PT, R4, R5, PT ;  /* 0x000000050400720c */ /* 0x000fda0003f25270 */
[----:B------:R-:W-:Y:S05]  /*be00*/  @P1 BRA `(.L_x_3605) ;  /* 0xfffffffc00ec1947 */ /* 0x000fea000383ffff */
.L_x_3604:
[----:B------:R-:W-:Y:S05]  /*be10*/  BSYNC B0 ;  /* 0x0000000000007941 */ /* 0x000fea0003800000 */
.L_x_3603:
[----:B------:R-:W-:-:S03]  /*be20*/  UMOV UR6, 0xffffffff ;  /* 0xffffffff00067882 */ /* 0x000fc60000000000 */
[----:B------:R-:W-:Y:S05]  /*be30*/  BRA.DIV UR6, `(.L_x_3606) ;  /* 0x0000003a06387947 */ /* 0x000fea000b800000 */
[----:B------:R-:W-:Y:S01]  /*be40*/  NOP ;  /* 0x0000000000007918 */ /* 0x000fe20000000000 */
.L_x_3687:
[----:B------:R-:W-:Y:S01]  /*be50*/  MOV R9, UR13 ;  /* 0x0000000d00097c02 */ /* 0x000fe20008000f00 */
        /* <DEDUP_REMOVED lines=21> */
.L_x_3608:
[----:B------:R-:W-:Y:S05]  /*bfb0*/  BSYNC B0 ;  /* 0x0000000000007941 */ /* 0x000fea0003800000 */
.L_x_3607:
        /* <DEDUP_REMOVED lines=20> */
.L_x_3610:
[----:B------:R-:W-:Y:S05]  /*c100*/  BSYNC B0 ;  /* 0x0000000000007941 */ /* 0x000fea0003800000 */
.L_x_3609:
[----:B------:R-:W-:Y:S06]  /*c110*/  BAR.ARV 0xa, 0xa0 ;  /* 0x0282800000007b1d */ /* 0x000fec0000002000 */
[----:B------:R-:W-:Y:S04]  /*c120*/  BSSY B0, `(.L_x_3611) ;  /* 0x0000003000007945 */ /* 0x000fe80003800000 */
[----:B------:R-:W-:Y:S05]  /*c130*/  @!P0 BRA `(.L_x_3612) ;  /* 0x0000000000048947 */ /* 0x000fea0003800000 */
[----:B------:R-:W-:-:S04]  /*c140*/  DEPBAR.LE SB0, 0x0 ;  /* 0x000080000000791a */ /* 0x000fc80000000000 */
.L_x_3612:
[----:B------:R-:W-:Y:S05]  /*c150*/  BSYNC B0 ;  /* 0x0000000000007941 */ /* 0x000fea0003800000 */
.L_x_3611:
        /* <DEDUP_REMOVED lines=19> */
.L_x_3614:
[----:B------:R-:W-:Y:S05]  /*c290*/  BSYNC B0 ;  /* 0x0000000000007941 */ /* 0x000fea0003800000 */
.L_x_3613:
[----:B------:R-:W-:Y:S01]  /*c2a0*/  UIADD3 UR7, UR13, 0x1, URZ ;  /* 0x000000010d077890 */ /* 0x000fe2000fffe03f */
[----:B------:R-:W-:Y:S11]  /*c2b0*/  BRA `(.L_x_3615) ;  /* 0x0000000000047947 */ /* 0x000ff60003800000 */
.L_x_3602:
[----:B------:R-:W-:-:S05]  /*c2c0*/  UMOV UR7, UR13 ;  /* 0x0000000d00077c82 */ /* 0x000fca0008000000 */
.L_x_3615:
        /* <DEDUP_REMOVED lines=16> */
.L_x_3640:
        /* <DEDUP_REMOVED lines=18> */
.L_x_3618:
[----:B------:R-:W2:Y:S04]  /*c4f0*/  LDG.E.STRONG.GPU R4, desc[UR38][R2.64] ;  /* 0x0000002602047981 */ /* 0x000ea8000c1ef900 */
[----:B--2---:R-:W-:Y:S01]  /*c500*/  CCTL.IVALL ;  /* 0x00000000ff00798f */ /* 0x004fe20002000000 */
[----:B------:R-:W-:Y:S05]  /*c510*/  YIELD ;  /* 0x0000000000007946 */ /* 0x000fea0003800000 */
[----:B------:R-:W-:-:S13]  /*c520*/  ISETP.NE.AND P1, PT, R4, R5, PT ;  /* 0x000000050400720c */ /* 0x000fda0003f25270 */
[----:B------:R-:W-:Y:S05]  /*c530*/  @P1 BRA `(.L_x_3618) ;  /* 0xfffffffc00ec1947 */ /* 0x000fea000383ffff */
.L_x_3617:
[----:B------:R-:W-:Y:S05]  /*c540*/  BSYNC B0 ;  /* 0x0000000000007941 */ /* 0x000fea0003800000 */
.L_x_3616:
[----:B------:R-:W-:-:S03]  /*c550*/  UMOV UR24, 0xffffffff ;  /* 0xffffffff00187882 */ /* 0x000fc60000000000 */
[----:B------:R-:W-:Y:S05]  /*c560*/  BRA.DIV UR24, `(.L_x_3619) ;  /* 0x0000003218887947 */ /* 0x000fea000b800000 */
[----:B------:R-:W-:Y:S01]  /*c570*/  NOP ;  /* 0x0000000000007918 */ /* 0x000fe20000000000 */
.L_x_3690:
        /* <DEDUP_REMOVED lines=19> */
.L_x_3621:
[----:B------:R-:W-:Y:S05]  /*c6b0*/  BSYNC B0 ;  /* 0x0000000000007941 */ /* 0x000fea0003800000 */
.L_x_3620:
        /* <DEDUP_REMOVED lines=15> */
.L_x_3623:
[----:B------:R-:W-:Y:S05]  /*c7b0*/  BSYNC B0 ;  /* 0x0000000000007941 */ /* 0x000fea0003800000 */
.L_x_3622:
[----:B------:R-:W-:Y:S06]  /*c7c0*/  BAR.ARV 0xa, 0xa0 ;  /* 0x0282800000007b1d */ /* 0x000fec0000002000 */
[----:B------:R-:W-:Y:S04]  /*c7d0*/  BSSY B0, `(.L_x_3624) ;  /* 0x0000003000007945 */ /* 0x000fe80003800000 */
[----:B------:R-:W-:Y:S05]  /*c7e0*/  @!P0 BRA `(.L_x_3625) ;  /* 0x0000000000048947 */ /* 0x000fea0003800000 */
[----:B------:R-:W-:-:S04]  /*c7f0*/  DEPBAR.LE SB0, 0x0 ;  /* 0x000080000000791a */ /* 0x000fc80000000000 */
.L_x_3625:
[----:B------:R-:W-:Y:S05]  /*c800*/  BSYNC B0 ;  /* 0x0000000000007941 */ /* 0x000fea0003800000 */
.L_x_3624:
        /* <DEDUP_REMOVED lines=19> */
.L_x_3627:
[----:B------:R-:W-:Y:S05]  /*c940*/  BSYNC B0 ;  /* 0x0000000000007941 */ /* 0x000fea0003800000 */
.L_x_3626:
        /* <DEDUP_REMOVED lines=16> */
.L_x_3630:
[----:B------:R-:W2:Y:S04]  /*ca50*/  LDG.E.STRONG.GPU R4, desc[UR38][R2.64] ;  /* 0x0000002602047981 */ /* 0x000ea8000c1ef900 */
[----:B--2---:R-:W-:Y:S01]  /*ca60*/  CCTL.IVALL ;  /* 0x00000000ff00798f */ /* 0x004fe20002000000 */
[----:B------:R-:W-:Y:S05]  /*ca70*/  YIELD ;  /* 0x0000000000007946 */ /* 0x000fea0003800000 */
[----:B------:R-:W-:-:S13]  /*ca80*/  ISETP.NE.AND P1, PT, R4, R5, PT ;  /* 0x000000050400720c */ /* 0x000fda0003f25270 */
[----:B------:R-:W-:Y:S05]  /*ca90*/  @P1 BRA `(.L_x_3630) ;  /* 0xfffffffc00ec1947 */ /* 0x000fea000383ffff */
.L_x_3629:
[----:B------:R-:W-:Y:S05]  /*caa0*/  BSYNC B0 ;  /* 0x0000000000007941 */ /* 0x000fea0003800000 */
.L_x_3628:
[----:B------:R-:W-:-:S03]  /*cab0*/  UMOV UR18, 0xffffffff ;  /* 0xffffffff00127882 */ /* 0x000fc60000000000 */
[----:B------:R-:W-:Y:S05]  /*cac0*/  BRA.DIV UR18, `(.L_x_3631) ;  /* 0x0000002e124c7947 */ /* 0x000fea000b800000 */
[----:B------:R-:W-:Y:S01]  /*cad0*/  NOP ;  /* 0x0000000000007918 */ /* 0x000fe20000000000 */
.L_x_3693:
        /* <DEDUP_REMOVED lines=15> */
.L_x_3633:
[----:B------:R-:W-:Y:S05]  /*cbd0*/  BSYNC B0 ;  /* 0x0000000000007941 */ /* 0x000fea0003800000 */
.L_x_3632:
        /* <DEDUP_REMOVED lines=15> */
.L_x_3635:
[----:B------:R-:W-:Y:S05]  /*ccd0*/  BSYNC B0 ;  /* 0x0000000000007941 */ /* 0x000fea0003800000 */
.L_x_3634:
[----:B------:R-:W-:Y:S06]  /*cce0*/  BAR.ARV 0xa, 0xa0 ;  /* 0x0282800000007b1d */ /* 0x000fec0000002000 */
[----:B------:R-:W-:Y:S04]  /*ccf0*/  BSSY B0, `(.L_x_3636) ;  /* 0x0000003000007945 */ /* 0x000fe80003800000 */
[----:B------:R-:W-:Y:S05]  /*cd00*/  @!P0 BRA `(.L_x_3637) ;  /* 0x0000000000048947 */ /* 0x000fea0003800000 */
[----:B------:R-:W-:-:S04]  /*cd10*/  DEPBAR.LE SB0, 0x0 ;  /* 0x000080000000791a */ /* 0x000fc80000000000 */
.L_x_3637:
[----:B------:R-:W-:Y:S05]  /*cd20*/  BSYNC B0 ;  /* 0x0000000000007941 */ /* 0x000fea0003800000 */
.L_x_3636:
        /* <DEDUP_REMOVED lines=19> */
.L_x_3639:
[----:B------:R-:W-:Y:S05]  /*ce60*/  BSYNC B0 ;  /* 0x0000000000007941 */ /* 0x000fea0003800000 */
.L_x_3638:
[----:B------:R-:W-:Y:S02]  /*ce70*/  UIADD3 UR7, UR7, 0x2, URZ ;  /* 0x0000000207077890 */ /* 0x000fe4000fffe03f */
[----:B------:R-:W-:Y:S02]  /*ce80*/  UIADD3 UR6, UR6, 0x3000, URZ ;  /* 0x0000300006067890 */ /* 0x000fe4000fffe03f */
[----:B------:R-:W-:-:S06]  /*ce90*/  UISETP.GE.AND UP0, UPT, UR7, UR12, UPT ;  /* 0x0000000c0700728c */ /* 0x000fcc000bf06270 */
[----:B------:R-:W-:-:S13]  /*cea0*/  PLOP3.LUT P1, PT, PT, PT, UP0, 0x80, 0x0 ;  /* 0x000000000000781c */ /* 0x000fda0003f2f008 */
[----:B------:R-:W-:Y:S05]  /*ceb0*/  @!P1 BRA `(.L_x_3640) ;  /* 0xfffffff400449947 */ /* 0x000fea000383ffff */
[----:B------:R-:W-:Y:S05]  /*cec0*/  BRA `(.L_x_3540) ;  /* 0x0000002400547947 */ /* 0x000fea0003800000 */
.L_x_3593:
        /* <DEDUP_REMOVED lines=21> */
.L_x_3641:
[----:B------:R-:W1:Y:S01]  /*d020*/  LDC R3, c[0x0][0x8cc] ;  /* 0x00023300ff037b82 */ /* 0x000e620000000800 */
[----:B------:R-:W-:Y:S01]  /*d030*/  IMAD.MOV.U32 R0, RZ, RZ, R5 ;  /* 0x000000ffff007224 */ /* 0x000fe200078e0005 */
[----:B-1----:R-:W-:-:S13]  /*d040*/  ISETP.NE.AND P0, PT, R3, 0x1, PT ;  /* 0x000000010300780c */ /* 0x002fda0003f05270 */
[----:B------:R-:W1:Y:S02]  /*d050*/  @P0 LDC.64 R6, c[0x0][0x8d0] ;  /* 0x00023400ff060b82 */ /* 0x000e640000000a00 */
[----:B-1----:R-:W-:-:S05]  /*d060*/  @P0 IMAD.HI.U32 R4, R5, R6, RZ ;  /* 0x0000000605040227 */ /* 0x002fca00078e00ff */
[----:B------:R-:W-:-:S05]  /*d070*/  @P0 SHF.R.U32.HI R0, RZ, R7, R4 ;  /* 0x00000007ff000219 */ /* 0x000fca0000011604 */
[----:B------:R-:W-:-:S07]  /*d080*/  IMAD R3, R0, R3, RZ ;  /* 0x0000000300037224 */ /* 0x000fce00078e02ff */
.L_x_3642:
[----:B------:R-:W1:Y:S01]  /*d090*/  LDC R8, c[0x0][0x8c0] ;  /* 0x00023000ff087b82 */ /* 0x000e620000000800 */
[----:B------:R-:W-:Y:S01]  /*d0a0*/  IMAD.IADD R3, R5, 0x1, -R3 ;  /* 0x0000000105037824 */ /* 0x000fe200078e0a03 */
[----:B------:R-:W-:-:S06]  /*d0b0*/  ULDC.64 UR6, c[0x0][0x900] ;  /* 0x0002400000067ab9 */ /* 0x000fcc0000000a00 */
[----:B------:R-:W2:Y:S01]  /*d0c0*/  LDC R4, c[0x0][0x8cc] ;  /* 0x00023300ff047b82 */ /* 0x000ea20000000800 */
[C---:B-1----:R-:W-:Y:S02]  /*d0d0*/  ISETP.NE.AND P0, PT, R8.reuse, 0x1, PT ;  /* 0x000000010800780c */ /* 0x042fe40003f05270 */
[----:B------:R-:W-:Y:S01]  /*d0e0*/  R2UR UR20, R8 ;  /* 0x00000000081472ca */ /* 0x000fe200000e0000 */
[----:B--2---:R-:W-:-:S10]  /*d0f0*/  IMAD R3, R2, R4, R3 ;  /* 0x0000000402037224 */ /* 0x004fd400078e0203 */
[----:B------:R-:W1:Y:S01]  /*d100*/  @P0 LDC R6, c[0x0][0x8c4] ;  /* 0x00023100ff060b82 */ /* 0x000e620000000800 */
[----:B------:R-:W-:Y:S02]  /*d110*/  MOV R13, R3 ;  /* 0x00000003000d7202 */ /* 0x000fe40000000f00 */
[----:B------:R-:W-:-:S05]  /*d120*/  R2UR UR5, R3 ;  /* 0x00000000030572ca */ /* 0x000fca00000e0000 */
        /* <DEDUP_REMOVED lines=13> */
.L_x_3643:
        /* <DEDUP_REMOVED lines=10> */
.L_x_3645:
[----:B------:R-:W2:Y:S02]  /*d2a0*/  LDC R4, c[0x0][0x8f4] ;  /* 0x00023d00ff047b82 */ /* 0x000ea40000000800 */
.L_x_3644:
[----:B--2--5:R-:W-:Y:S01]  /*d2b0*/  VIADD R4, R4, 0x7f ;  /* 0x0000007f04047836 */ /* 0x024fe20000000000 */
[----:B------:R-:W-:Y:S01]  /*d2c0*/  LOP3.LUT R12, R0, 0x1ffffff, RZ, 0x3c, !PT ;  /* 0x01ffffff000c7812 */ /* 0x000fe200078e3cff */
[----:B------:R-:W-:Y:S02]  /*d2d0*/  IMAD.MOV.U32 R10, RZ, RZ, 0x1 ;  /* 0x00000001ff0a7424 */ /* 0x000fe400078e00ff */
[----:B-1----:R-:W-:Y:S01]  /*d2e0*/  IMAD.MOV.U32 R2, RZ, RZ, RZ ;  /* 0x000000ffff027224 */ /* 0x002fe200078e00ff */
        /* <DEDUP_REMOVED lines=23> */
[----:B-1----:R-:W-:Y:S01]  /*d460*/  ISETP.NE.U32.AND P0, PT, R2, RZ, PT ;  /* 0x000000ff0200720c */ /* 0x002fe20003f05070 */
[----:B------:R-:W-:-:S02]  /*d470*/  IMAD.MOV.U32 R11, RZ, RZ, RZ ;  /* 0x000000ffff0b7224 */ /* 0x000fc400078e00ff */
        /* <DEDUP_REMOVED lines=13> */
[----:B--2---:R-:W-:-:S07]  /*d550*/  IADD3 R0, -R7, R0, RZ ;  /* 0x0000000007007210 */ /* 0x004fce0007ffe1ff */
.L_x_3647:
        /* <DEDUP_REMOVED lines=20> */
.L_x_3648:
[----:B------:R-:W-:Y:S05]  /*d6a0*/  @!P0 BRA `(.L_x_3649) ;  /* 0x00000000000c8947 */ /* 0x000fea0003800000 */
[----:B------:R-:W2:Y:S04]  /*d6b0*/  LDG.E R5, desc[UR38][R2.64] ;  /* 0x0000002602057981 */ /* 0x000ea8000c1e1900 */
[----:B------:R-:W2:Y:S02]  /*d6c0*/  LDG.E R4, desc[UR38][R2.64+0x4] ;  /* 0x0000042602047981 */ /* 0x000ea4000c1e1900 */
[----:B--2---:R-:W-:-:S07]  /*d6d0*/  IMAD.IADD R4, R4, 0x1, -R5 ;  /* 0x0000000104047824 */ /* 0x004fce00078e0a05 */
.L_x_3649:
[----:B-1----:R-:W-:Y:S01]  /*d6e0*/  IMAD R3, R12, 0x80, R0 ;  /* 0x000000800c037824 */ /* 0x002fe200078e0200 */
[----:B------:R-:W-:Y:S01]  /*d6f0*/  ULDC UR7, c[0x0][0x74c] ;  /* 0x0001d30000077ab9 */ /* 0x000fe20000000800 */
[----:B------:R-:W-:-:S03]  /*d700*/  IADD3 R0, R0, 0x5f, RZ ;  /* 0x0000005f00007810 */ /* 0x000fc60007ffe0ff */
[----:B-----5:R-:W-:Y:S02]  /*d710*/  IADD3 R3, R3, -UR7, -R4 ;  /* 0x8000000703037c10 */ /* 0x020fe4000fffe804 */
[----:B------:R-:W-:-:S04]  /*d720*/  IMAD.HI R0, R0, 0x2aaaaaab, RZ ;  /* 0x2aaaaaab00007827 */ /* 0x000fc800078e02ff */
[----:B------:R-:W-:-:S05]  /*d730*/  IMAD.HI R3, R3, 0x2aaaaaab, RZ ;  /* 0x2aaaaaab03037827 */ /* 0x000fca00078e02ff */
[----:B------:R-:W-:-:S04]  /*d740*/  SHF.R.U32.HI R2, RZ, 0x1f, R3 ;  /* 0x0000001fff027819 */ /* 0x000fc80000011603 */
[----:B------:R-:W-:Y:S02]  /*d750*/  LEA.HI.SX32 R2, R3, R2, 0x1c ;  /* 0x0000000203027211 */ /* 0x000fe400078fe2ff */
[----:B------:R-:W-:Y:S02]  /*d760*/  SHF.R.U32.HI R3, RZ, 0x1f, R0 ;  /* 0x0000001fff037819 */ /* 0x000fe40000011600 */
[----:B------:R-:W-:Y:S01]  /*d770*/  VIMNMX R4, RZ, R2, !PT ;  /* 0x00000002ff047248 */ /* 0x000fe20007fe0100 */
[----:B------:R-:W-:Y:S01]  /*d780*/  IMAD.MOV.U32 R2, RZ, RZ, RZ ;  /* 0x000000ffff027224 */ /* 0x000fe200078e00ff */
[----:B------:R-:W-:-:S04]  /*d790*/  LEA.HI.SX32 R0, R0, R3, 0x1c ;  /* 0x0000000300007211 */ /* 0x000fc800078fe2ff */
        /* <DEDUP_REMOVED lines=54> */
.L_x_3694:
        /* <DEDUP_REMOVED lines=15> */
.L_x_3652:
[----:B------:R-:W-:Y:S01]  /*dbf0*/  R2UR UR19, R4 ;  /* 0x00000000041372ca */ /* 0x000fe200000e0000 */
[----:B------:R-:W2:Y:S01]  /*dc00*/  LDC.64 R12, c[0x0][0x198] ;  /* 0x00006600ff0c7b82 */ /* 0x000ea20000000a00 */
[----:B------:R-:W-:Y:S01]  /*dc10*/  ULDC.64 UR8, c[0x0][0x700] ;  /* 0x0001c00000087ab9 */ /* 0x000fe20000000a00 */
[----:B------:R-:W-:Y:S01]  /*dc20*/  UMOV UR34, 0x0 ;  /* 0x0000000000227882 */ /* 0x000fe20000000000 */
[----:B------:R-:W-:Y:S01]  /*dc30*/  IMAD.U32 R9, RZ, RZ, UR8 ;  /* 0x00000008ff097e24 */ /* 0x000fe2000f8e00ff */
[----:B------:R-:W-:Y:S01]  /*dc40*/  R2UR UR8, R15 ;  /* 0x000000000f0872ca */ /* 0x000fe200000e0000 */
[----:B------:R-:W-:Y:S01]  /*dc50*/  IMAD.U32 R8, RZ, RZ, UR9 ;  /* 0x00000009ff087e24 */ /* 0x000fe2000f8e00ff */
[----:B------:R-:W-:Y:S01]  /*dc60*/  UMOV UR35, 0x14f00000 ;  /* 0x14f0000000237882 */ /* 0x000fe20000000000 */
        /* <DEDUP_REMOVED lines=9> */
[----:B------:R-:W-:Y:S01]  /*dd00*/  IMAD.U32 R3, RZ, RZ, UR19 ;  /* 0x00000013ff037e24 */ /* 0x000fe2000f8e00ff */
[----:B------:R-:W-:Y:S02]  /*dd10*/  UIADD3 UR16, UR8, 0xe000, URZ ;  /* 0x0000e00008107890 */ /* 0x000fe4000fffe03f */
[----:B------:R-:W-:Y:S01]  /*dd20*/  UIADD3 UR17, UR8, 0x26810, URZ ;  /* 0x0002681008117890 */ /* 0x000fe2000fffe03f */
[----:B------:R-:W-:Y:S01]  /*dd30*/  PLOP3.LUT P1, PT, PT, PT, UP0, 0x80, 0x0 ;  /* 0x000000000000781c */ /* 0x000fe20003f2f008 */
[----:B------:R-:W-:Y:S01]  /*dd40*/  UIADD3 UR19, UR19, UR6, URZ ;  /* 0x0000000613137290 */ /* 0x000fe2000fffe03f */
[----:B-1----:R-:W-:Y:S01]  /*dd50*/  MOV R2, UR7 ;  /* 0x0000000700027c02 */ /* 0x002fe20008000f00 */
[----:B--2---:R-:W-:Y:S01]  /*dd60*/  IMAD.MOV.U32 R7, RZ, RZ, R12 ;  /* 0x000000ffff077224 */ /* 0x004fe200078e000c */
[----:B------:R-:W-:Y:S01]  /*dd70*/  LEA.HI.X.SX32 R3, R3, R14, 0x1, P1 ;  /* 0x0000000e03037211 */ /* 0x000fe200008f0eff */
[----:B------:R-:W-:Y:S01]  /*dd80*/  IMAD.MOV.U32 R6, RZ, RZ, R13 ;  /* 0x000000ffff067224 */ /* 0x000fe200078e000d */
[----:B------:R-:W-:Y:S01]  /*dd90*/  LEA R5, P1, R2, R9, 0x2 ;  /* 0x0000000902057211 */ /* 0x000fe200078210ff */
[----:B------:R-:W-:Y:S01]  /*dda0*/  UIADD3 UR42, UR8, 0x1a000, URZ ;  /* 0x0001a000082a7890 */ /* 0x000fe2000fffe03f */
[----:B------:R-:W-:Y:S01]  /*ddb0*/  IADD3 R13, R0, -0x1, RZ ;  /* 0xffffffff000d7810 */ /* 0x000fe20007ffe0ff */
[----:B------:R-:W-:Y:S01]  /*ddc0*/  UIADD3 UR9, UR8, 0x26800, URZ ;  /* 0x0002680008097890 */ /* 0x000fe2000fffe03f */
[----:B------:R-:W-:Y:S01]  /*ddd0*/  LEA.HI.X R2, R2, R8, R3, 0x2, P1 ;  /* 0x0000000802027211 */ /* 0x000fe200008f1403 */
[----:B------:R-:W-:Y:S01]  /*dde0*/  UIADD3 UR24, UR8, 0x4000, URZ ;  /* 0x0000400008187890 */ /* 0x000fe2000fffe03f */
[----:B------:R-:W-:Y:S01]  /*ddf0*/  R2UR UR30, R5 ;  /* 0x00000000051e72ca */ /* 0x000fe200000e0000 */
[----:B------:R1:W-:Y:S01]  /*de00*/  STL [R1+0x8], R13 ;  /* 0x0000080d01007387 */ /* 0x0003e20000100800 */
[----:B------:R-:W-:Y:S01]  /*de10*/  R2UR UR31, R2 ;  /* 0x00000000021f72ca */ /* 0x000fe200000e0000 */
[----:B------:R-:W-:Y:S01]  /*de20*/  IMAD.MOV.U32 R12, RZ, RZ, 0x8000 ;  /* 0x00008000ff0c7424 */ /* 0x000fe200078e00ff */
[C---:B------:R-:W-:Y:S01]  /*de30*/  IADD3 R2, P1, R7.reuse, 0x2f0, RZ ;  /* 0x000002f007027810 */ /* 0x040fe20007f3e0ff */
[----:B------:R1:W-:Y:S01]  /*de40*/  STL [R1], RZ ;  /* 0x000000ff01007387 */ /* 0x0003e20000100800 */
[----:B------:R-:W-:Y:S01]  /*de50*/  UMOV UR7, 0x18 ;  /* 0x0000001800077882 */ /* 0x000fe20000000000 */
[----:B------:R-:W-:Y:S01]  /*de60*/  UMOV UR43, UR17 ;  /* 0x00000011002b7c82 */ /* 0x000fe20008000000 */
[----:B------:R-:W-:Y:S01]  /*de70*/  R2UR UR44, R2 ;  /* 0x00000000022c72ca */ /* 0x000fe200000e0000 */
[----:B------:R-:W-:Y:S01]  /*de80*/  UMOV UR26, UR18 ;  /* 0x00000012001a7c82 */ /* 0x000fe20008000000 */
[----:B------:R-:W-:Y:S01]  /*de90*/  IADD3 R2, P2, R7, 0x3f0, RZ ;  /* 0x000003f007027810 */ /* 0x000fe20007f5e0ff */
[----:B------:R-:W-:-:S03]  /*dea0*/  UMOV UR25, UR9 ;  /* 0x0000000900197c82 */ /* 0x000fc60008000000 */
        /* <DEDUP_REMOVED lines=18> */
[C---:B------:R-:W-:Y:S02]  /*dfd0*/  IMAD.IADD R16, R0.reuse, 0x1, R5 ;  /* 0x0000000100107824 */ /* 0x040fe400078e0205 */
[----:B------:R-:W-:Y:S01]  /*dfe0*/  VIADD R5, R0, 0xfffffffe ;  /* 0xfffffffe00057836 */ /* 0x000fe20000000000 */
[----:B------:R-:W-:-:S04]  /*dff0*/  MOV R0, R4 ;  /* 0x0000000400007202 */ /* 0x000fc80000000f00 */
[----:B------:R-:W-:Y:S02]  /*e000*/  ISETP.NE.AND P1, PT, R5, R4, PT ;  /* 0x000000040500720c */ /* 0x000fe40003f25270 */
[----:B------:R-:W-:-:S05]  /*e010*/  LOP3.LUT R5, R16, 0x1, RZ, 0xc0, !PT ;  /* 0x0000000110057812 */ /* 0x000fca00078ec0ff */
[----:B------:R2:W-:Y:S06]  /*e020*/  STL [R1+0xc], R5 ;  /* 0x00000c0501007387 */ /* 0x0005ec0000100800 */
[----:B------:R-:W-:Y:S05]  /*e030*/  @!P1 BRA `(.L_x_3654) ;  /* 0x00000008005c9947 */ /* 0x000fea0003800000 */
[----:B------:R-:W-:Y:S01]  /*e040*/  IMAD.IADD R16, R16, 0x1, -R5 ;  /* 0x0000000110107824 */ /* 0x000fe200078e0a05 */
[----:B------:R-:W-:Y:S01]  /*e050*/  MOV R10, 0x1 ;  /* 0x00000001000a7802 */ /* 0x000fe20000000f00 */
[----:B------:R-:W-:-:S07]  /*e060*/  IMAD.MOV.U32 R0, RZ, RZ, R4 ;  /* 0x000000ffff007224 */ /* 0x000fce00078e0004 */
.L_x_3663:
[----:B-123--:R-:W-:-:S04]  /*e070*/  SHF.L.U32 R17, R10, 0x1f, RZ ;  /* 0x0000001f0a117819 */ /* 0x00efc800000006ff */
[----:B------:R-:W3:Y:S02]  /*e080*/  SYNCS.PHASECHK.TRANS64.TRYWAIT P1, [R15+URZ+0x26840], R17 ;  /* 0x026840110f0075a7 */ /* 0x000ee4000802017f */
[----:B---3--:R-:W-:Y:S05]  /*e090*/  @!P1 BRA `(.L_x_3655) ;  /* 0x0000001800089947 */ /* 0x008fea0003800000 */
.L_x_3695:
[----:B------:R-:W-:Y:S05]  /*e0a0*/  @P0 BRA `(.L_x_3656) ;  /* 0x00000000001c0947 */ /* 0x000fea0003800000 */
[----:B------:R-:W4:Y:S02]  /*e0b0*/  S2R R2, SR_TID.X ;  /* 0x0000000000027919 */ /* 0x000f240000002100 */
[----:B----4-:R-:W-:Y:S01]  /*e0c0*/  LOP3.LUT R3, R2, 0x1f, RZ, 0xc0, !PT ;  /* 0x0000001f02037812 */ /* 0x010fe200078ec0ff */
[----:B------:R-:W-:-:S03]  /*e0d0*/  IMAD.MOV.U32 R2, RZ, RZ, 0x3180 ;  /* 0x00003180ff027424 */ /* 0x000fc600078e00ff */
[----:B------:R-:W-:Y:S01]  /*e0e0*/  ISETP.NE.AND P1, PT, R3, RZ, PT ;  /* 0x000000ff0300720c */ /* 0x000fe20003f25270 */
[----:B------:R4:W-:-:S12]  /*e0f0*/  SYNCS.ARRIVE.TRANS64 RZ, [R15+URZ+0x26830], R2 ;  /* 0x026830020fff79a7 */ /* 0x0009d8000800003f */
[----:B----4-:R-:W-:Y:S05]  /*e100*/  @!P1 BRA `(.L_x_3656) ;  /* 0x0000000000049947 */ /* 0x010fea0003800000 */
[----:B-1----:R-:W-:Y:S01]  /*e110*/  BPT.TRAP 0x1 ;  /* 0x000000040000795c */ /* 0x002fe20000300000 */
.L_x_3656:
        /* <DEDUP_REMOVED lines=18> */
[----:B--2---:R-:W-:Y:S01]  /*e240*/  IMAD.MOV.U32 R7, RZ, RZ, R4 ;  /* 0x000000ffff077224 */ /* 0x004fe200078e0004 */
        /* <DEDUP_REMOVED lines=9> */
[----:B------:R-:W2:Y:S02]  /*e2e0*/  SYNCS.PHASECHK.TRANS64.TRYWAIT P1, [R15+URZ+0x26828], R17 ;  /* 0x026828110f0075a7 */ /* 0x000ea4000802017f */
[----:B-12---:R-:W-:Y:S05]  /*e2f0*/  @!P1 BRA `(.L_x_3657) ;  /* 0x0000001400849947 */ /* 0x006fea0003800000 */
.L_x_3696:
        /* <DEDUP_REMOVED lines=8> */
.L_x_3658:
        /* <DEDUP_REMOVED lines=29> */
[----:B--2-4-:R-:W-:Y:S05]  /*e550*/  @!P1 BRA `(.L_x_3659) ;  /* 0x0000001400009947 */ /* 0x014fea0003800000 */
.L_x_3697:
        /* <DEDUP_REMOVED lines=8> */
.L_x_3660:
        /* <DEDUP_REMOVED lines=24> */
.L_x_3699:
        /* <DEDUP_REMOVED lines=8> */
.L_x_3662:
        /* <DEDUP_REMOVED lines=29> */
.L_x_3654:
[----:B------:R-:W4:Y:S02]  /*e9b0*/  LDL.LU R4, [R1+0xc] ;  /* 0x00000c0001047983 */ /* 0x000f240000300800 */
[----:B----4-:R-:W-:Y:S02]  /*e9c0*/  ISETP.NE.AND P1, PT, R4, RZ, PT ;  /* 0x000000ff0400720c */ /* 0x010fe40003f25270 */
[----:B------:R4:W5:Y:S11]  /*e9d0*/  LDL R4, [R1+0x8] ;  /* 0x0000080001047983 */ /* 0x0009760000100800 */
[----:B----4-:R-:W-:Y:S05]  /*e9e0*/  @!P1 BRA `(.L_x_3653) ;  /* 0x00000004002c9947 */ /* 0x010fea0003800000 */
[----:B-1----:R-:W-:-:S04]  /*e9f0*/  SHF.L.U32 R12, R10, 0x1f, RZ ;  /* 0x0000001f0a0c7819 */ /* 0x002fc800000006ff */
[----:B------:R-:W1:Y:S02]  /*ea00*/  SYNCS.PHASECHK.TRANS64.TRYWAIT P1, [R15+URZ+0x26840], R12 ;  /* 0x0268400c0f0075a7 */ /* 0x000e64000802017f */
[----:B-1----:R-:W-:Y:S05]  /*ea10*/  @!P1 BRA `(.L_x_3664) ;  /* 0x0000000c00fc9947 */ /* 0x002fea0003800000 */
.L_x_3700:
[----:B------:R-:W-:Y:S05]  /*ea20*/  @P0 BRA `(.L_x_3665) ;  /* 0x00000000001c0947 */ /* 0x000fea0003800000 */
[----:B-----5:R-:W2:Y:S02]  /*ea30*/  S2R R4, SR_TID.X ;  /* 0x0000000000047919 */ /* 0x020ea40000002100 */
[----:B--2---:R-:W-:Y:S01]  /*ea40*/  LOP3.LUT R5, R4, 0x1f, RZ, 0xc0, !PT ;  /* 0x0000001f04057812 */ /* 0x004fe200078ec0ff */
[----:B------:R-:W-:-:S03]  /*ea50*/  IMAD.MOV.U32 R4, RZ, RZ, 0x3180 ;  /* 0x00003180ff047424 */ /* 0x000fc600078e00ff */
[----:B------:R-:W-:Y:S01]  /*ea60*/  ISETP.NE.AND P1, PT, R5, RZ, PT ;  /* 0x000000ff0500720c */ /* 0x000fe20003f25270 */
[----:B------:R4:W-:-:S12]  /*ea70*/  SYNCS.ARRIVE.TRANS64 RZ, [R15+URZ+0x26830], R4 ;  /* 0x026830040fff79a7 */ /* 0x0009d8000800003f */
[----:B----4-:R-:W-:Y:S05]  /*ea80*/  @!P1 BRA `(.L_x_3665) ;  /* 0x0000000000049947 */ /* 0x010fea0003800000 */
[----:B------:R-:W-:Y:S01]  /*ea90*/  BPT.TRAP 0x1 ;  /* 0x000000040000795c */ /* 0x000fe20000300000 */
.L_x_3665:
        /* <DEDUP_REMOVED lines=27> */
.L_x_3701:
[----:B------:R-:W-:Y:S05]  /*ec50*/  @P0 BRA `(.L_x_3667) ;  /* 0x00000000001c0947 */ /* 0x000fea0003800000 */
[----:B------:R-:W4:Y:S02]  /*ec60*/  S2R R4, SR_TID.X ;  /* 0x0000000000047919 */ /* 0x000f240000002100 */
[----:B----4-:R-:W-:Y:S02]  /*ec70*/  LOP3.LUT R5, R4, 0x1f, RZ, 0xc0, !PT ;  /* 0x0000001f04057812 */ /* 0x010fe400078ec0ff */
[----:B------:R-:W-:Y:S02]  /*ec80*/  MOV R4, 0x3180 ;  /* 0x0000318000047802 */ /* 0x000fe40000000f00 */
[----:B------:R-:W-:Y:S02]  /*ec90*/  ISETP.NE.AND P0, PT, R5, RZ, PT ;  /* 0x000000ff0500720c */ /* 0x000fe40003f05270 */
[----:B------:R4:W-:Y:S11]  /*eca0*/  SYNCS.ARRIVE.TRANS64 RZ, [R15+URZ+0x26818], R4 ;  /* 0x026818040fff79a7 */ /* 0x0009f6000800003f */
[----:B----4-:R-:W-:Y:S05]  /*ecb0*/  @!P0 BRA `(.L_x_3667) ;  /* 0x0000000000048947 */ /* 0x010fea0003800000 */
[----:B------:R-:W-:Y:S01]  /*ecc0*/  BPT.TRAP 0x1 ;  /* 0x000000040000795c */ /* 0x000fe20000300000 */
.L_x_3667:
        /* <DEDUP_REMOVED lines=24> */
[----:B------:R-:W-:-:S02]  /*ee50*/  R2UR UR29, R8 ;  /* 0x00000000081d72ca */ /* 0x000fc400000e0000 */
[----:B------:R-:W-:-:S05]  /*ee60*/  MOV R0, 0x1 ;  /* 0x0000000100007802 */ /* 0x000fca0000000f00 */
[----:B------:R4:W-:Y:S06]  /*ee70*/  STL [R1], R0 ;  /* 0x0000000001007387 */ /* 0x0009ec0000100800 */
[----:B------:R4:W-:Y:S01]  /*ee80*/  UBLKCP.S.G [UR26], [UR28], UR7 ;  /* 0x0000001a1c0073ba */ /* 0x0009e20008000207 */
[----:B------:R-:W-:Y:S01]  /*ee90*/  NOP ;  /* 0x0000000000007918 */ /* 0x000fe20000000000 */
.L_x_3653:
[----:B----4-:R-:W4:Y:S01]  /*eea0*/  LDL R0, [R1] ;  /* 0x0000000001007983 */ /* 0x010f220000100800 */
[----:B------:R-:W2:Y:S02]  /*eeb0*/  S2R R2, SR_TID.X ;  /* 0x0000000000027919 */ /* 0x000ea40000002100 */
[----:B--2---:R-:W-:-:S04]  /*eec0*/  LOP3.LUT R2, R2, 0x7f, RZ, 0xc0, !PT ;  /* 0x0000007f02027812 */ /* 0x004fc800078ec0ff */
[----:B------:R-:W-:Y:S01]  /*eed0*/  ISETP.NE.AND P1, PT, R2, RZ, PT ;  /* 0x000000ff0200720c */ /* 0x000fe20003f25270 */
[----:B----4-:R-:W-:Y:S01]  /*eee0*/  IMAD R3, R0, 0x8, R15 ;  /* 0x0000000800037824 */ /* 0x010fe200078e020f */
[----:B------:R-:W-:-:S04]  /*eef0*/  SHF.L.U32 R0, R10, 0x1f, RZ ;  /* 0x0000001f0a007819 */ /* 0x000fc800000006ff */
[----:B------:R-:W2:Y:S02]  /*ef00*/  SYNCS.PHASECHK.TRANS64.TRYWAIT P0, [R3+URZ+0x26840], R0 ;  /* 0x02684000030075a7 */ /* 0x000ea4000800017f */
[----:B--2---:R-:W-:Y:S05]  /*ef10*/  @!P0 BRA `(.L_x_3668) ;  /* 0x0000000800e48947 */ /* 0x004fea0003800000 */
.L_x_3702:
[----:B------:R-:W-:Y:S05]  /*ef20*/  @P1 BRA `(.L_x_3669) ;  /* 0x0000000000181947 */ /* 0x000fea0003800000 */
[----:B------:R-:W4:Y:S01]  /*ef30*/  S2R R2, SR_TID.X ;  /* 0x0000000000027919 */ /* 0x000f220000002100 */
[----:B--2---:R-:W-:-:S04]  /*ef40*/  IMAD.MOV.U32 R0, RZ, RZ, 0x3180 ;  /* 0x00003180ff007424 */ /* 0x004fc800078e00ff */
[----:B------:R2:W-:Y:S01]  /*ef50*/  SYNCS.ARRIVE.TRANS64 RZ, [R3+URZ+0x26830], R0 ;  /* 0x0268300003ff79a7 */ /* 0x0005e2000800003f */
[----:B----4-:R-:W-:-:S13]  /*ef60*/  LOP3.LUT P0, RZ, R2, 0x1f, RZ, 0xc0, !PT ;  /* 0x0000001f02ff7812 */ /* 0x010fda000780c0ff */
[----:B--2---:R-:W-:Y:S05]  /*ef70*/  @!P0 BRA `(.L_x_3669) ;  /* 0x0000000000048947 */ /* 0x004fea0003800000 */
[----:B-1----:R-:W-:Y:S01]  /*ef80*/  BPT.TRAP 0x1 ;  /* 0x000000040000795c */ /* 0x002fe20000300000 */
.L_x_3669:
[----:B------:R-:W2:Y:S01]  /*ef90*/  LDL.LU R2, [R1] ;  /* 0x0000000001027983 */ /* 0x000ea20000300800 */
[----:B-1---5:R-:W-:Y:S01]  /*efa0*/  R2UR UR19, R4 ;  /* 0x00000000041372ca */ /* 0x022fe200000e0000 */
        /* <DEDUP_REMOVED lines=18> */
[C---:B--2---:R-:W-:Y:S01]  /*f0d0*/  IMAD R0, R2.reuse, 0x3000, R15 ;  /* 0x0000300002007824 */ /* 0x044fe200078e020f */
[C---:B---3--:R-:W-:Y:S01]  /*f0e0*/  LEA R15, R2.reuse, R15, 0x9 ;  /* 0x0000000f020f7211 */ /* 0x048fe200078e48ff */
[----:B------:R-:W-:-:S03]  /*f0f0*/  VIADD R2, R2, 0x1 ;  /* 0x0000000102027836 */ /* 0x000fc60000000000 */
        /* <DEDUP_REMOVED lines=12> */
.L_x_3650:
[----:B------:R-:W-:Y:S05]  /*f1c0*/  BSYNC B0 ;  /* 0x0000000000007941 */ /* 0x000fea0003800000 */
.L_x_3646:
[----:B------:R-:W-:-:S03]  /*f1d0*/  UMOV UR7, 0xffffffff ;  /* 0xffffffff00077882 */ /* 0x000fc60000000000 */
[----:B------:R-:W-:Y:S05]  /*f1e0*/  BRA.DIV UR7, `(.L_x_3670) ;  /* 0x0000000a07447947 */ /* 0x000fea000b800000 */
[----:B------:R-:W-:-:S13]  /*f1f0*/  ELECT P6, URZ, PT ;  /* 0x00000000003f782f */ /* 0x000fda00038c0000 */
.L_x_3705:
[----:B------:R-:W-:Y:S05]  /*f200*/  @!P6 BRA `(.L_x_3540) ;  /* 0x000000000084e947 */ /* 0x000fea0003800000 */
[----:B------:R-:W-:-:S06]  /*f210*/  ULOP3.LUT UR7, UR36, 0x2, URZ, 0xfc, !UPT ;  /* 0x0000000224077892 */ /* 0x000fcc000f8efc3f */
[----:B------:R-:W-:-:S04]  /*f220*/  MOV R0, UR7 ;  /* 0x0000000700007c02 */ /* 0x000fc80008000f00 */
[----:B------:R-:W-:-:S13]  /*f230*/  ISETP.NE.AND P2, PT, R0, 0x3, PT ;  /* 0x000000030000780c */ /* 0x000fda0003f45270 */
[----:B------:R-:W-:Y:S05]  /*f240*/  @!P2 BRA `(.L_x_3671) ;  /* 0x000000000004a947 */ /* 0x000fea0003800000 */
[----:B------:R-:W-:Y:S01]  /*f250*/  BPT.TRAP 0x1 ;  /* 0x000000040000795c */ /* 0x000fe20000300000 */
.L_x_3671:
        /* <DEDUP_REMOVED lines=15> */
.L_x_3706:
[----:B------:R-:W2:Y:S02]  /*f350*/  SYNCS.PHASECHK.TRANS64.TRYWAIT P0, [R3+URZ], R0 ;  /* 0x00000000030075a7 */ /* 0x000ea4000800017f */
[----:B--2---:R-:W-:Y:S05]  /*f360*/  @!P0 BRA `(.L_x_3673) ;  /* 0x0000000800188947 */ /* 0x004fea0003800000 */
.L_x_3707:
[----:B------:R-:W-:Y:S05]  /*f370*/  @!P2 BRA `(.L_x_3674) ;  /* 0x000000000004a947 */ /* 0x000fea0003800000 */
[----:B------:R-:W-:Y:S01]  /*f380*/  BPT.TRAP 0x1 ;  /* 0x000000040000795c */ /* 0x000fe20000300000 */
.L_x_3674:
[----:B--2---:R-:W-:-:S05]  /*f390*/  VIADD R3, R8, 0x26840 ;  /* 0x0002684008037836 */ /* 0x004fca0000000000 */
[----:B------:R-:W-:-:S04]  /*f3a0*/  LEA R5, R2, R3, 0x3 ;  /* 0x0000000302057211 */ /* 0x000fc800078e18ff */
[----:B------:R-:W2:Y:S02]  /*f3b0*/  SYNCS.PHASECHK.TRANS64.TRYWAIT P0, [R5+URZ], R4 ;  /* 0x00000004050075a7 */ /* 0x000ea4000800017f */
[----:B--2---:R-:W-:Y:S05]  /*f3c0*/  @!P0 BRA `(.L_x_3675) ;  /* 0x0000000800148947 */ /* 0x004fea0003800000 */
.L_x_3708:
[----:B------:R-:W-:-:S07]  /*f3d0*/  IMAD R3, R6, 0x8, R3 ;  /* 0x0000000806037824 */ /* 0x000fce00078e0203 */
.L_x_3676:
[----:B---3--:R3:W4:Y:S02]  /*f3e0*/  SYNCS.PHASECHK.TRANS64.TRYWAIT P0, [R3+URZ], R0 ;  /* 0x00000000030075a7 */ /* 0x008724000800017f */
[----:B----4-:R-:W-:Y:S05]  /*f3f0*/  @!P0 NANOSLEEP.SYNCS 0x989680 ;  /* 0x009896800000895d */ /* 0x010fea0003900000 */
[----:B------:R-:W4:Y:S02]  /*f400*/  @!P0 SYNCS.PHASECHK.TRANS64 P0, [R3+URZ], R0 ;  /* 0x00000000030085a7 */ /* 0x000f24000800007f */
[----:B----4-:R-:W-:Y:S05]  /*f410*/  @!P0 BRA `(.L_x_3676) ;  /* 0xfffffffc00f08947 */ /* 0x010fea000383ffff */
.L_x_3540:
[----:B------:R-:W-:Y:S05]  /*f420*/  BSYNC B6 ;  /* 0x0000000000067941 */ /* 0x000fea0003800000 */
.L_x_3532:
[----:B------:R-:W-:Y:S05]  /*f430*/  EXIT ;  /* 0x000000000000794d */ /* 0x000fea0003800000 */
.L_x_3550:
[----:B------:R-:W-:Y:S01]  /*f440*/  IMAD.MOV.U32 R12, RZ, RZ, RZ ;  /* 0x000000ffff0c7224 */ /* 0x000fe200078e00ff */
[----:B------:R-:W-:Y:S01]  /*f450*/  MOV R11, 0x1f ;  /* 0x0000001f000b7802 */ /* 0x000fe20000000f00 */
[----:B------:R-:W-:-:S07]  /*f460*/  IMAD.MOV.U32 R15, RZ, RZ, -0x1 ;  /* 0xffffffffff0f7424 */ /* 0x000fce00078e00ff */
[----:B------:R-:W-:Y:S05]  /*f470*/  WARPSYNC.COLLECTIVE R15, `(.L_x_3677) ;  /* 0x000000000f087348 */ /* 0x000fea0003c00000 */
[----:B------:R1:W2:Y:S02]  /*f480*/  SHFL.IDX P6, R14, R13, R12, R11 ;  /* 0x0000000c0d0e7389 */ /* 0x0002a400000c000b */
[----:B-12---:R-:W-:Y:S01]  /*f490*/  ENDCOLLECTIVE ;  /* 0x000000000000791b */ /* 0x006fe20003800000 */
.L_x_3677:
[----:B------:R-:W-:Y:S05]  /*f4a0*/  BRA `(.L_x_3678) ;  /* 0xffffff2000607947 */ /* 0x000fea000383ffff */
.L_x_3552:
[----:B---3--:R3:W4:Y:S02]  /*f4b0*/  SYNCS.PHASECHK.TRANS64.TRYWAIT P0, [R16+URZ+0x26800], R3 ;  /* 0x02680003100075a7 */ /* 0x008724000800017f */
[----:B----4-:R-:W-:Y:S05]  /*f4c0*/  @!P0 NANOSLEEP.SYNCS 0x989680 ;  /* 0x009896800000895d */ /* 0x010fea0003900000 */
[----:B------:R-:W4:Y:S02]  /*f4d0*/  @!P0 SYNCS.PHASECHK.TRANS64 P0, [R16+URZ+0x26800], R3 ;  /* 0x02680003100085a7 */ /* 0x000f24000800007f */
[----:B----4-:R-:W-:Y:S05]  /*f4e0*/  @!P0 BRA `(.L_x_3552) ;  /* 0xfffffffc00f08947 */ /* 0x010fea000383ffff */
[----:B------:R-:W-:Y:S05]  /*f4f0*/  BRA `(.L_x_3551) ;  /* 0xffffff2000647947 */ /* 0x000fea000383ffff */
.L_x_3557:
[----:B--2---:R2:W3:Y:S02]  /*f500*/  SYNCS.PHASECHK.TRANS64.TRYWAIT P1, [R6+URZ+0x26810], R21 ;  /* 0x02681015060075a7 */ /* 0x0044e4000802017f */
[----:B---3--:R-:W-:Y:S05]  /*f510*/  @!P1 NANOSLEEP.SYNCS 0x989680 ;  /* 0x009896800000995d */ /* 0x008fea0003900000 */
[----:B------:R-:W3:Y:S02]  /*f520*/  @!P1 SYNCS.PHASECHK.TRANS64 P1, [R6+URZ+0x26810], R21 ;  /* 0x02681015060095a7 */ /* 0x000ee4000802007f */
[----:B---3--:R-:W-:Y:S05]  /*f530*/  @!P1 BRA `(.L_x_3557) ;  /* 0xfffffffc00f09947 */ /* 0x008fea000383ffff */
[----:B------:R-:W-:Y:S05]  /*f540*/  BRA `(.L_x_3556) ;  /* 0xffffff2c00247947 */ /* 0x000fea000383ffff */
.L_x_3561:
[----:B------:R1:W1:Y:S02]  /*f550*/  SYNCS.PHASECHK.TRANS64.TRYWAIT P1, [R6+URZ+0x26830], R21 ;  /* 0x02683015060075a7 */ /* 0x000264000802017f */
[----:B-1----:R-:W-:Y:S05]  /*f560*/  @!P1 NANOSLEEP.SYNCS 0x989680 ;  /* 0x009896800000995d */ /* 0x002fea0003900000 */
[----:B------:R-:W1:Y:S02]  /*f570*/  @!P1 SYNCS.PHASECHK.TRANS64 P1, [R6+URZ+0x26830], R21 ;  /* 0x02683015060095a7 */ /* 0x000e64000802007f */
[----:B-1----:R-:W-:Y:S05]  /*f580*/  @!P1 BRA `(.L_x_3561) ;  /* 0xfffffffc00f09947 */ /* 0x002fea000383ffff */
[----:B------:R-:W-:Y:S05]  /*f590*/  BRA `(.L_x_3560) ;  /* 0xffffff30001c7947 */ /* 0x000fea000383ffff */
.L_x_3569:
[----:B--2---:R2:W3:Y:S02]  /*f5a0*/  SYNCS.PHASECHK.TRANS64.TRYWAIT P1, [R5+URZ+0x26810], R18 ;  /* 0x02681012050075a7 */ /* 0x0044e4000802017f */
[----:B---3--:R-:W-:Y:S05]  /*f5b0*/  @!P1 NANOSLEEP.SYNCS 0x989680 ;  /* 0x009896800000995d */ /* 0x008fea0003900000 */
[----:B------:R-:W3:Y:S02]  /*f5c0*/  @!P1 SYNCS.PHASECHK.TRANS64 P1, [R5+URZ+0x26810], R18 ;  /* 0x02681012050095a7 */ /* 0x000ee4000802007f */
[----:B---3--:R-:W-:Y:S05]  /*f5d0*/  @!P1 BRA `(.L_x_3569) ;  /* 0xfffffffc00f09947 */ /* 0x008fea000383ffff */
[----:B------:R-:W-:Y:S05]  /*f5e0*/  BRA `(.L_x_3568) ;  /* 0xffffff7000247947 */ /* 0x000fea000383ffff */
.L_x_3573:
[----:B------:R1:W1:Y:S02]  /*f5f0*/  SYNCS.PHASECHK.TRANS64.TRYWAIT P1, [R5+URZ+0x26830], R18 ;  /* 0x02683012050075a7 */ /* 0x000264000802017f */
[----:B-1----:R-:W-:Y:S05]  /*f600*/  @!P1 NANOSLEEP.SYNCS 0x989680 ;  /* 0x009896800000995d */ /* 0x002fea0003900000 */
[----:B------:R-:W1:Y:S02]  /*f610*/  @!P1 SYNCS.PHASECHK.TRANS64 P1, [R5+URZ+0x26830], R18 ;  /* 0x02683012050095a7 */ /* 0x000e64000802007f */
[----:B-1----:R-:W-:Y:S05]  /*f620*/  @!P1 BRA `(.L_x_3573) ;  /* 0xfffffffc00f09947 */ /* 0x002fea000383ffff */
[----:B------:R-:W-:Y:S05]  /*f630*/  BRA `(.L_x_3572) ;  /* 0xffffff7400147947 */ /* 0x000fea000383ffff */
.L_x_3580:
[----:B------:R-:W-:Y:S01]  /*f640*/  BSSY B0, `(.L_x_3679) ;  /* 0x0000005000007945 */ /* 0x000fe20003800000 */
[----:B------:R-:W-:-:S07]  /*f650*/  IMAD.MOV.U32 R15, RZ, RZ, -0x1 ;  /* 0xffffffffff0f7424 */ /* 0x000fce00078e00ff */
[----:B---3--:R-:W-:Y:S05]  /*f660*/  WARPSYNC.COLLECTIVE R15, `(.L_x_3680) ;  /* 0x000000000f087348 */ /* 0x008fea0003c00000 */
[----:B------:R-:W-:Y:S01]  /*f670*/  NOP ;  /* 0x0000000000007918 */ /* 0x000fe20000000000 */
[----:B---3--:R-:W-:Y:S01]  /*f680*/  ENDCOLLECTIVE ;  /* 0x000000000000791b */ /* 0x008fe20003800000 */
.L_x_3680:
[----:B------:R-:W-:Y:S05]  /*f690*/  BSYNC B0 ;  /* 0x0000000000007941 */ /* 0x000fea0003800000 */
.L_x_3679:
[----:B------:R-:W-:Y:S05]  /*f6a0*/  BRA `(.L_x_3681) ;  /* 0xffffffb000d47947 */ /* 0x000fea000383ffff */
.L_x_3589:
[----:B------:R-:W-:Y:S01]  /*f6b0*/  BSSY B0, `(.L_x_3682) ;  /* 0x0000005000007945 */ /* 0x000fe20003800000 */
[----:B------:R-:W-:-:S07]  /*f6c0*/  MOV R15, 0xffffffff ;  /* 0xffffffff000f7802 */ /* 0x000fce0000000f00 */
[----:B-1-3--:R-:W-:Y:S05]  /*f6d0*/  WARPSYNC.COLLECTIVE R15, `(.L_x_3683) ;  /* 0x000000000f087348 */ /* 0x00afea0003c00000 */
[----:B------:R-:W-:Y:S01]  /*f6e0*/  NOP ;  /* 0x0000000000007918 */ /* 0x000fe20000000000 */
[----:B-1-3--:R-:W-:Y:S01]  /*f6f0*/  ENDCOLLECTIVE ;  /* 0x000000000000791b */ /* 0x00afe20003800000 */
.L_x_3683:
[----:B------:R-:W-:Y:S05]  /*f700*/  BSYNC B0 ;  /* 0x0000000000007941 */ /* 0x000fea0003800000 */
.L_x_3682:
[----:B------:R-:W-:Y:S05]  /*f710*/  BRA `(.L_x_3684) ;  /* 0xffffffb400b47947 */ /* 0x000fea000383ffff */
.L_x_3606:
[----:B------:R-:W-:Y:S01]  /*f720*/  BSSY B0, `(.L_x_3685) ;  /* 0x0000005000007945 */ /* 0x000fe20003800000 */
[----:B------:R-:W-:-:S07]  /*f730*/  IMAD.MOV.U32 R15, RZ, RZ, -0x1 ;  /* 0xffffffffff0f7424 */ /* 0x000fce00078e00ff */
[----:B------:R-:W-:Y:S05]  /*f740*/  WARPSYNC.COLLECTIVE R15, `(.L_x_3686) ;  /* 0x000000000f087348 */ /* 0x000fea0003c00000 */
[----:B------:R-:W-:Y:S01]  /*f750*/  NOP ;  /* 0x0000000000007918 */ /* 0x000fe20000000000 */
[----:B------:R-:W-:Y:S01]  /*f760*/  ENDCOLLECTIVE ;  /* 0x000000000000791b */ /* 0x000fe20003800000 */
.L_x_3686:
[----:B------:R-:W-:Y:S05]  /*f770*/  BSYNC B0 ;  /* 0x0000000000007941 */ /* 0x000fea0003800000 */
.L_x_3685:
[----:B------:R-:W-:Y:S05]  /*f780*/  BRA `(.L_x_3687) ;  /* 0xffffffc400b07947 */ /* 0x000fea000383ffff */
.L_x_3619:
[----:B------:R-:W-:Y:S01]  /*f790*/  BSSY B0, `(.L_x_3688) ;  /* 0x0000005000007945 */ /* 0x000fe20003800000 */
[----:B------:R-:W-:-:S07]  /*f7a0*/  IMAD.MOV.U32 R15, RZ, RZ, -0x1 ;  /* 0xffffffffff0f7424 */ /* 0x000fce00078e00ff */
[----:B------:R-:W-:Y:S05]  /*f7b0*/  WARPSYNC.COLLECTIVE R15, `(.L_x_3689) ;  /* 0x000000000f087348 */ /* 0x000fea0003c00000 */
[----:B------:R-:W-:Y:S01]  /*f7c0*/  NOP ;  /* 0x0000000000007918 */ /* 0x000fe20000000000 */
[----:B------:R-:W-:Y:S01]  /*f7d0*/  ENDCOLLECTIVE ;  /* 0x000000000000791b */ /* 0x000fe20003800000 */
.L_x_3689:
[----:B------:R-:W-:Y:S05]  /*f7e0*/  BSYNC B0 ;  /* 0x0000000000007941 */ /* 0x000fea0003800000 */
.L_x_3688:
[----:B------:R-:W-:Y:S05]  /*f7f0*/  BRA `(.L_x_3690) ;  /* 0xffffffcc00607947 */ /* 0x000fea000383ffff */
.L_x_3631:
[----:B------:R-:W-:Y:S01]  /*f800*/  BSSY B0, `(.L_x_3691) ;  /* 0x0000005000007945 */ /* 0x000fe20003800000 */
[----:B------:R-:W-:-:S07]  /*f810*/  MOV R15, 0xffffffff ;  /* 0xffffffff000f7802 */ /* 0x000fce0000000f00 */
[----:B------:R-:W-:Y:S05]  /*f820*/  WARPSYNC.COLLECTIVE R15, `(.L_x_3692) ;  /* 0x000000000f087348 */ /* 0x000fea0003c00000 */
[----:B------:R-:W-:Y:S01]  /*f830*/  NOP ;  /* 0x0000000000007918 */ /* 0x000fe20000000000 */
[----:B------:R-:W-:Y:S01]  /*f840*/  ENDCOLLECTIVE ;  /* 0x000000000000791b */ /* 0x000fe20003800000 */
.L_x_3692:
[----:B------:R-:W-:Y:S05]  /*f850*/  BSYNC B0 ;  /* 0x0000000000007941 */ /* 0x000fea0003800000 */
.L_x_3691:
[----:B------:R-:W-:Y:S05]  /*f860*/  BRA `(.L_x_3693) ;  /* 0xffffffd0009c7947 */ /* 0x000fea000383ffff */
.L_x_3651:
[----:B-1----:R1:W2:Y:S02]  /*f870*/  SYNCS.PHASECHK.TRANS64.TRYWAIT P0, [R15+URZ+0x26820], R2 ;  /* 0x026820020f0075a7 */ /* 0x0022a4000800017f */
[----:B--2---:R-:W-:Y:S05]  /*f880*/  @!P0 NANOSLEEP.SYNCS 0x989680 ;  /* 0x009896800000895d */ /* 0x004fea0003900000 */
[----:B------:R-:W2:Y:S02]  /*f890*/  @!P0 SYNCS.PHASECHK.TRANS64 P0, [R15+URZ+0x26820], R2 ;  /* 0x026820020f0085a7 */ /* 0x000ea4000800007f */
[----:B--2---:R-:W-:Y:S05]  /*f8a0*/  @!P0 BRA `(.L_x_3651) ;  /* 0xfffffffc00f08947 */ /* 0x004fea000383ffff */
[----:B------:R-:W-:Y:S05]  /*f8b0*/  BRA `(.L_x_3694) ;  /* 0xffffffe000907947 */ /* 0x000fea000383ffff */
.L_x_3655:
[----:B---3--:R3:W4:Y:S02]  /*f8c0*/  SYNCS.PHASECHK.TRANS64.TRYWAIT P1, [R15+URZ+0x26840], R17 ;  /* 0x026840110f0075a7 */ /* 0x008724000802017f */
[----:B----4-:R-:W-:Y:S05]  /*f8d0*/  @!P1 NANOSLEEP.SYNCS 0x989680 ;  /* 0x009896800000995d */ /* 0x010fea0003900000 */
[----:B------:R-:W4:Y:S02]  /*f8e0*/  @!P1 SYNCS.PHASECHK.TRANS64 P1, [R15+URZ+0x26840], R17 ;  /* 0x026840110f0095a7 */ /* 0x000f24000802007f */
[----:B----4-:R-:W-:Y:S05]  /*f8f0*/  @!P1 BRA `(.L_x_3655) ;  /* 0xfffffffc00f09947 */ /* 0x010fea000383ffff */
[----:B------:R-:W-:Y:S05]  /*f900*/  BRA `(.L_x_3695) ;  /* 0xffffffe400e47947 */ /* 0x000fea000383ffff */
.L_x_3657:
[----:B-1----:R1:W2:Y:S02]  /*f910*/  SYNCS.PHASECHK.TRANS64.TRYWAIT P1, [R15+URZ+0x26828], R17 ;  /* 0x026828110f0075a7 */ /* 0x0022a4000802017f */
[----:B--2---:R-:W-:Y:S05]  /*f920*/  @!P1 NANOSLEEP.SYNCS 0x989680 ;  /* 0x009896800000995d */ /* 0x004fea0003900000 */
[----:B------:R-:W2:Y:S02]  /*f930*/  @!P1 SYNCS.PHASECHK.TRANS64 P1, [R15+URZ+0x26828], R17 ;  /* 0x026828110f0095a7 */ /* 0x000ea4000802007f */
[----:B--2---:R-:W-:Y:S05]  /*f940*/  @!P1 BRA `(.L_x_3657) ;  /* 0xfffffffc00f09947 */ /* 0x004fea000383ffff */
[----:B------:R-:W-:Y:S05]  /*f950*/  BRA `(.L_x_3696) ;  /* 0xffffffe800687947 */ /* 0x000fea000383ffff */
.L_x_3659:
[----:B--2---:R2:W4:Y:S02]  /*f960*/  SYNCS.PHASECHK.TRANS64.TRYWAIT P1, [R15+URZ+0x26848], R17 ;  /* 0x026848110f0075a7 */ /* 0x004524000802017f */
[----:B----4-:R-:W-:Y:S05]  /*f970*/  @!P1 NANOSLEEP.SYNCS 0x989680 ;  /* 0x009896800000995d */ /* 0x010fea0003900000 */
[----:B------:R-:W4:Y:S02]  /*f980*/  @!P1 SYNCS.PHASECHK.TRANS64 P1, [R15+URZ+0x26848], R17 ;  /* 0x026848110f0095a7 */ /* 0x000f24000802007f */
[----:B----4-:R-:W-:Y:S05]  /*f990*/  @!P1 BRA `(.L_x_3659) ;  /* 0xfffffffc00f09947 */ /* 0x010fea000383ffff */
[----:B------:R-:W-:Y:S05]  /*f9a0*/  BRA `(.L_x_3697) ;  /* 0xffffffe800ec7947 */ /* 0x000fea000383ffff */
.L_x_3661:
[----:B------:R-:W-:-:S07]  /*f9b0*/  SHF.L.U32 R4, R10, 0x1f, RZ ;  /* 0x0000001f0a047819 */ /* 0x000fce00000006ff */
.L_x_3698:
[----:B----4-:R4:W1:Y:S02]  /*f9c0*/  SYNCS.PHASECHK.TRANS64.TRYWAIT P1, [R15+URZ+0x26820], R4 ;  /* 0x026820040f0075a7 */ /* 0x010864000802017f */
[----:B-1----:R-:W-:Y:S05]  /*f9d0*/  @!P1 NANOSLEEP.SYNCS 0x989680 ;  /* 0x009896800000995d */ /* 0x002fea0003900000 */
[----:B------:R-:W1:Y:S02]  /*f9e0*/  @!P1 SYNCS.PHASECHK.TRANS64 P1, [R15+URZ+0x26820], R4 ;  /* 0x026820040f0095a7 */ /* 0x000e64000802007f */
[----:B-1----:R-:W-:Y:S05]  /*f9f0*/  @!P1 BRA `(.L_x_3698) ;  /* 0xfffffffc00f09947 */ /* 0x002fea000383ffff */
[----:B------:R-:W-:Y:S05]  /*fa00*/  BRA `(.L_x_3699) ;  /* 0xffffffec00547947 */ /* 0x000fea000383ffff */
.L_x_3664:
[----:B-1----:R1:W4:Y:S02]  /*fa10*/  SYNCS.PHASECHK.TRANS64.TRYWAIT P1, [R15+URZ+0x26840], R12 ;  /* 0x0268400c0f0075a7 */ /* 0x002324000802017f */
[----:B----4-:R-:W-:Y:S05]  /*fa20*/  @!P1 NANOSLEEP.SYNCS 0x989680 ;  /* 0x009896800000995d */ /* 0x010fea0003900000 */
[----:B------:R-:W4:Y:S02]  /*fa30*/  @!P1 SYNCS.PHASECHK.TRANS64 P1, [R15+URZ+0x26840], R12 ;  /* 0x0268400c0f0095a7 */ /* 0x000f24000802007f */
[----:B----4-:R-:W-:Y:S05]  /*fa40*/  @!P1 BRA `(.L_x_3664) ;  /* 0xfffffffc00f09947 */ /* 0x010fea000383ffff */
[----:B------:R-:W-:Y:S05]  /*fa50*/  BRA `(.L_x_3700) ;  /* 0xffffffec00f07947 */ /* 0x000fea000383ffff */
.L_x_3666:
[----:B--2---:R2:W4:Y:S02]  /*fa60*/  SYNCS.PHASECHK.TRANS64.TRYWAIT P1, [R15+URZ+0x26828], R12 ;  /* 0x0268280c0f0075a7 */ /* 0x004524000802017f */
[----:B----4-:R-:W-:Y:S05]  /*fa70*/  @!P1 NANOSLEEP.SYNCS 0x989680 ;  /* 0x009896800000995d */ /* 0x010fea0003900000 */
[----:B------:R-:W4:Y:S02]  /*fa80*/  @!P1 SYNCS.PHASECHK.TRANS64 P1, [R15+URZ+0x26828], R12 ;  /* 0x0268280c0f0095a7 */ /* 0x000f24000802007f */
[----:B----4-:R-:W-:Y:S05]  /*fa90*/  @!P1 BRA `(.L_x_3666) ;  /* 0xfffffffc00f09947 */ /* 0x010fea000383ffff */
[----:B------:R-:W-:Y:S05]  /*faa0*/  BRA `(.L_x_3701) ;  /* 0xfffffff000687947 */ /* 0x000fea000383ffff */
.L_x_3668:
[----:B--2---:R2:W4:Y:S02]  /*fab0*/  SYNCS.PHASECHK.TRANS64.TRYWAIT P0, [R3+URZ+0x26840], R0 ;  /* 0x02684000030075a7 */ /* 0x004524000800017f */
[----:B----4-:R-:W-:Y:S05]  /*fac0*/  @!P0 NANOSLEEP.SYNCS 0x989680 ;  /* 0x009896800000895d */ /* 0x010fea0003900000 */
[----:B------:R-:W4:Y:S02]  /*fad0*/  @!P0 SYNCS.PHASECHK.TRANS64 P0, [R3+URZ+0x26840], R0 ;  /* 0x02684000030085a7 */ /* 0x000f24000800007f */
[----:B----4-:R-:W-:Y:S05]  /*fae0*/  @!P0 BRA `(.L_x_3668) ;  /* 0xfffffffc00f08947 */ /* 0x010fea000383ffff */
[----:B------:R-:W-:Y:S05]  /*faf0*/  BRA `(.L_x_3702) ;  /* 0xfffffff400087947 */ /* 0x000fea000383ffff */
.L_x_3670:
[----:B------:R-:W-:Y:S01]  /*fb00*/  BSSY B0, `(.L_x_3703) ;  /* 0x0000006000007945 */ /* 0x000fe20003800000 */
[----:B------:R-:W-:-:S07]  /*fb10*/  IMAD.MOV.U32 R15, RZ, RZ, -0x1 ;  /* 0xffffffffff0f7424 */ /* 0x000fce00078e00ff */
[----:B------:R-:W-:Y:S05]  /*fb20*/  WARPSYNC.COLLECTIVE R15, `(.L_x_3704) ;  /* 0x000000000f0c7348 */ /* 0x000fea0003c00000 */
[----:B------:R-:W-:Y:S02]  /*fb30*/  ELECT P6, UR62, PT ;  /* 0x00000000003e782f */ /* 0x000fe400038c0000 */
[----:B------:R-:W-:Y:S01]  /*fb40*/  MOV R14, UR62 ;  /* 0x0000003e000e7c02 */ /* 0x000fe20008000f00 */
[----:B------:R-:W-:Y:S10]  /*fb50*/  ENDCOLLECTIVE ;  /* 0x000000000000791b */ /* 0x000ff40003800000 */
.L_x_3704:
[----:B------:R-:W-:Y:S05]  /*fb60*/  BSYNC B0 ;  /* 0x0000000000007941 */ /* 0x000fea0003800000 */
.L_x_3703:
[----:B------:R-:W-:Y:S05]  /*fb70*/  BRA `(.L_x_3705) ;  /* 0xfffffff400a07947 */ /* 0x000fea000383ffff */
.L_x_3672:
[----:B-1----:R1:W2:Y:S02]  /*fb80*/  SYNCS.PHASECHK.TRANS64.TRYWAIT P0, [R7+URZ], R4 ;  /* 0x00000004070075a7 */ /* 0x0022a4000800017f */
[----:B--2---:R-:W-:Y:S05]  /*fb90*/  @!P0 NANOSLEEP.SYNCS 0x989680 ;  /* 0x009896800000895d */ /* 0x004fea0003900000 */
[----:B------:R-:W2:Y:S02]  /*fba0*/  @!P0 SYNCS.PHASECHK.TRANS64 P0, [R7+URZ], R4 ;  /* 0x00000004070085a7 */ /* 0x000ea4000800007f */
[----:B--2---:R-:W-:Y:S05]  /*fbb0*/  @!P0 BRA `(.L_x_3672) ;  /* 0xfffffffc00f08947 */ /* 0x004fea000383ffff */
[----:B------:R-:W-:Y:S05]  /*fbc0*/  BRA `(.L_x_3706) ;  /* 0xfffffff400e07947 */ /* 0x000fea000383ffff */
.L_x_3673:
[----:B--2---:R2:W3:Y:S02]  /*fbd0*/  SYNCS.PHASECHK.TRANS64.TRYWAIT P0, [R3+URZ], R0 ;  /* 0x00000000030075a7 */ /* 0x0044e4000800017f */
[----:B---3--:R-:W-:Y:S05]  /*fbe0*/  @!P0 NANOSLEEP.SYNCS 0x989680 ;  /* 0x009896800000895d */ /* 0x008fea0003900000 */
[----:B------:R-:W3:Y:S02]  /*fbf0*/  @!P0 SYNCS.PHASECHK.TRANS64 P0, [R3+URZ], R0 ;  /* 0x00000000030085a7 */ /* 0x000ee4000800007f */
[----:B---3--:R-:W-:Y:S05]  /*fc00*/  @!P0 BRA `(.L_x_3673) ;  /* 0xfffffffc00f08947 */ /* 0x008fea000383ffff */
[----:B------:R-:W-:Y:S05]  /*fc10*/  BRA `(.L_x_3707) ;  /* 0xfffffff400d47947 */ /* 0x000fea000383ffff */
.L_x_3675:
[----:B--2---:R2:W3:Y:S02]  /*fc20*/  SYNCS.PHASECHK.TRANS64.TRYWAIT P0, [R5+URZ], R4 ;  /* 0x00000004050075a7 */ /* 0x0044e4000800017f */
[----:B---3--:R-:W-:Y:S05]  /*fc30*/  @!P0 NANOSLEEP.SYNCS 0x989680 ;  /* 0x009896800000895d */ /* 0x008fea0003900000 */
[----:B------:R-:W3:Y:S02]  /*fc40*/  @!P0 SYNCS.PHASECHK.TRANS64 P0, [R5+URZ], R4 ;  /* 0x00000004050085a7 */ /* 0x000ee4000800007f */
[----:B---3--:R-:W-:Y:S05]  /*fc50*/  @!P0 BRA `(.L_x_3675) ;  /* 0xfffffffc00f08947 */ /* 0x008fea000383ffff */
[----:B------:R-:W-:Y:S05]  /*fc60*/  BRA `(.L_x_3708) ;  /* 0xfffffff400d87947 */ /* 0x000fea000383ffff */
.L_x_3709:
        /* <DEDUP_REMOVED lines=9> */
.L_x_3747:


//--------------------- .text._ZN7cutlass13device_kernelIN5flash22FlashAttnBwdPreprocessIN4cute5tupleIJNS3_1CILi96EEENS5_ILi64EEEEEENS_6half_tEfNS_4arch4Sm90ELb1ELb1EEEEEvNT_6ParamsE --------------------------
	.section	.text._ZN7cutlass13device_kernelIN5flash22FlashAttnBwdPreprocessIN4cute5tupleIJNS3_1CILi96EEENS5_ILi64EEEEEENS_6half_tEfNS_4arch4Sm90ELb1ELb1EEEEEvNT_6ParamsE,"ax",@progbits
	.align	128
.text._ZN7cutlass13device_kernelIN5flash22FlashAttnBwdPreprocessIN4cute5tupleIJNS3_1CILi96EEENS5_ILi64EEEEEENS_6half_tEfNS_4arch4Sm90ELb1ELb1EEEEEvNT_6ParamsE:
        .type           _ZN7cutlass13device_kernelIN5flash22FlashAttnBwdPreprocessIN4cute5tupleIJNS3_1CILi96EEENS5_ILi64EEEEEENS_6half_tEfNS_4arch4Sm90ELb1ELb1EEEEEvNT_6ParamsE,@function
        .size           _ZN7cutlass13device_kernelIN5flash22FlashAttnBwdPreprocessIN4cute5tupleIJNS3_1CILi96EEENS5_ILi64EEEEEENS_6half_tEfNS_4arch4Sm90ELb1ELb1EEEEEvNT_6ParamsE,(.L_x_3748 - _ZN7cutlass13device_kernelIN5flash22FlashAttnBwdPreprocessIN4cute5tupleIJNS3_1CILi96EEENS5_ILi64EEEEEENS_6half_tEfNS_4arch4Sm90ELb1ELb1EEEEEvNT_6ParamsE)
        .other          _ZN7cutlass13device_kernelIN5flash22FlashAttnBwdPreprocessIN4cute5tupleIJNS3_1CILi96EEENS5_ILi64EEEEEENS_6half_tEfNS_4arch4Sm90ELb1ELb1EEEEEvNT_6ParamsE,@"STO_CUDA_ENTRY STV_DEFAULT"
_ZN7cutlass13device_kernelIN5flash22FlashAttnBwdPreprocessIN4cute5tupleIJNS3_1CILi96EEENS5_ILi64EEEEEENS_6half_tEfNS_4arch4Sm90ELb1ELb1EEEEEvNT_6ParamsE:
        /* <DEDUP_REMOVED lines=14> */
[----:B------:R-:W-:Y:S01]  /*00e0*/  ISETP.NE.U32.AND P2, PT, R4, RZ, PT ;  /* 0x000000ff0400720c */ /* 0x000fe20003f45070 */
[----:B------:R-:W3:Y:S03]  /*00f0*/  S2R R2, SR_CTAID.X ;  /* 0x0000000000027919 */ /* 0x000ee60000002500 */
[----:B------:R-:W-:Y:S01]  /*0100*/  ISETP.NE.AND.EX P2, PT, R5, RZ, PT, P2 ;  /* 0x000000ff0500720c */ /* 0x000fe20003f45320 */
[----:B------:R-:W4:Y:S01]  /*0110*/  S2R R3, SR_TID.X ;  /* 0x0000000000037919 */ /* 0x000f220000002100 */
[----:B-1----:R-:W-:-:S05]  /*0120*/  @P1 IMAD.WIDE R8, R0, 0x4, R8 ;  /* 0x0000000400081825 */ /* 0x002fca00078e0208 */
[----:B0-----:R2:W5:Y:S01]  /*0130*/  @P1 LDG.E R38, desc[UR4][R8.64] ;  /* 0x0000000408261981 */ /* 0x001562000c1e1900 */
[----:B---3--:R-:W-:Y:S01]  /*0140*/  IMAD R4, R2, 0x60, RZ ;  /* 0x0000006002047824 */ /* 0x008fe200078e02ff */
[----:B----4-:R-:W-:Y:S06]  /*0150*/  @P1 BRA `(.L_x_3710) ;  /* 0x0000000000101947 */ /* 0x010fec0003800000 */
[----:B------:R-:W-:Y:S05]  /*0160*/  @!P0 BRA `(.L_x_3710) ;  /* 0x00000000000c8947 */ /* 0x000fea0003800000 */
[----:B------:R-:W3:Y:S04]  /*0170*/  LDG.E R5, desc[UR4][R6.64] ;  /* 0x0000000406057981 */ /* 0x000ee8000c1e1900 */
[----:B-----5:R-:W3:Y:S02]  /*0180*/  LDG.E R38, desc[UR4][R6.64+0x4] ;  /* 0x0000040406267981 */ /* 0x020ee4000c1e1900 */
[----:B---3--:R-:W-:-:S07]  /*0190*/  IADD3 R38, -R5, R38, RZ ;  /* 0x0000002605267210 */ /* 0x008fce0007ffe1ff */
.L_x_3710:
[----:B-----5:R-:W-:-:S13]  /*01a0*/  ISETP.GE.AND P1, PT, R4, R38, PT ;  /* 0x000000260400720c */ /* 0x020fda0003f26270 */
[----:B------:R-:W-:Y:S05]  /*01b0*/  @P2 EXIT P1 ;  /* 0x000000000000294d */ /* 0x000fea0000800000 */
[----:B------:R-:W0:Y:S01]  /*01c0*/  S2UR UR6, SR_CTAID.Y ;  /* 0x00000000000679c3 */ /* 0x000e220000002600 */
[----:B------:R-:W-:Y:S01]  /*01d0*/  IMAD R5, R2, -0x60, R38 ;  /* 0xffffffa002057824 */ /* 0x000fe200078e0226 */
[C---:B------:R-:W-:Y:S01]  /*01e0*/  ISETP.GT.AND P1, PT, R3.reuse, 0x5f, PT ;  /* 0x0000005f0300780c */ /* 0x040fe20003f24270 */
[----:B------:R-:W-:Y:S01]  /*01f0*/  BSSY B0, `(.L_x_3711) ;  /* 0x0000024000007945 */ /* 0x000fe20003800000 */
[----:B--2---:R-:W-:Y:S02]  /*0200*/  SHF.R.S32.HI R6, RZ, 0x1f, R3 ;  /* 0x0000001fff067819 */ /* 0x004fe40000011403 */
[----:B------:R-:W-:Y:S02]  /*0210*/  CS2R R8, SRZ ;  /* 0x0000000000087805 */ /* 0x000fe4000001ff00 */
[----:B------:R-:W-:Y:S01]  /*0220*/  ISETP.GE.OR P3, PT, R3, R5, P1 ;  /* 0x000000050300720c */ /* 0x000fe20000f66670 */
[----:B------:R-:W1:Y:S01]  /*0230*/  LDC.64 R12, c[0x0][0x230] ;  /* 0x00008c00ff0c7b82 */ /* 0x000e620000000a00 */
[----:B------:R-:W-:-:S02]  /*0240*/  LEA.HI R33, R6, R3, RZ, 0x3 ;  /* 0x0000000306217211 */ /* 0x000fc400078f18ff */
[----:B------:R-:W-:Y:S02]  /*0250*/  SHF.R.S32.HI R32, RZ, 0x1f, R0 ;  /* 0x0000001fff207819 */ /* 0x000fe40000011400 */
[----:B------:R-:W-:Y:S02]  /*0260*/  LOP3.LUT R6, R33, 0xfffffff8, RZ, 0xc0, !PT ;  /* 0xfffffff821067812 */ /* 0x000fe400078ec0ff */
[----:B------:R-:W-:Y:S01]  /*0270*/  @P0 SHF.R.S32.HI R9, RZ, 0x1f, R36 ;  /* 0x0000001fff090819 */ /* 0x000fe20000011424 */
[----:B------:R-:W2:Y:S01]  /*0280*/  LDC.64 R10, c[0x0][0x250] ;  /* 0x00009400ff0a7b82 */ /* 0x000ea20000000a00 */
[----:B------:R-:W-:Y:S02]  /*0290*/  IADD3 R37, -R6, R3, RZ ;  /* 0x0000000306257210 */ /* 0x000fe40007ffe1ff */
[----:B------:R-:W-:Y:S02]  /*02a0*/  @P0 MOV R8, R36 ;  /* 0x0000002400080202 */ /* 0x000fe40000000f00 */
[----:B------:R-:W-:-:S02]  /*02b0*/  SEL R6, R0, RZ, !P2 ;  /* 0x000000ff00067207 */ /* 0x000fc40005000000 */
[----:B------:R-:W-:Y:S01]  /*02c0*/  MOV R7, 0x7f800000 ;  /* 0x7f80000000077802 */ /* 0x000fe20000000f00 */
[----:B0-----:R-:W-:Y:S01]  /*02d0*/  USHF.R.S32.HI UR7, URZ, 0x1f, UR6 ;  /* 0x0000001f3f077899 */ /* 0x001fe20008011406 */
[----:B------:R-:W-:Y:S02]  /*02e0*/  SHF.L.U32 R18, R37, 0x3, RZ ;  /* 0x0000000325127819 */ /* 0x000fe400000006ff */
[----:B------:R-:W-:Y:S01]  /*02f0*/  SEL R32, R32, RZ, !P2 ;  /* 0x000000ff20207207 */ /* 0x000fe20005000000 */
[----:B------:R-:W-:Y:S08]  /*0300*/  @P3 BRA `(.L_x_3712) ;  /* 0x0000000000483947 */ /* 0x000ff00003800000 */
[----:B------:R-:W0:Y:S01]  /*0310*/  LDC.64 R20, c[0x0][0x290] ;  /* 0x0000a400ff147b82 */ /* 0x000e220000000a00 */
[----:B------:R-:W-:Y:S01]  /*0320*/  SHF.R.S32.HI R7, RZ, 0x1f, R4 ;  /* 0x0000001fff077819 */ /* 0x000fe20000011404 */
[----:B------:R-:W-:Y:S01]  /*0330*/  ULDC.64 UR8, c[0x0][0x298] ;  /* 0x0000a60000087ab9 */ /* 0x000fe20000000a00 */
[--C-:B------:R-:W-:Y:S01]  /*0340*/  SHF.R.S32.HI R15, RZ, 0x1f, R3.reuse ;  /* 0x0000001fff0f7819 */ /* 0x100fe20000011403 */
[----:B------:R-:W-:Y:S01]  /*0350*/  IMAD R17, R32, UR8, RZ ;  /* 0x0000000820117c24 */ /* 0x000fe2000f8e02ff */
[----:B------:R-:W-:-:S04]  /*0360*/  IADD3 R14, P2, P3, R8, R4, R3 ;  /* 0x00000004080e7210 */ /* 0x000fc80007b5e003 */
[----:B------:R-:W-:Y:S01]  /*0370*/  IADD3.X R15, R9, R7, R15, P2, P3 ;  /* 0x00000007090f7210 */ /* 0x000fe200017e640f */
[C---:B0-----:R-:W-:Y:S02]  /*0380*/  IMAD R16, R20.reuse, UR7, RZ ;  /* 0x0000000714107c24 */ /* 0x041fe4000f8e02ff */
[----:B------:R-:W-:-:S04]  /*0390*/  IMAD.WIDE.U32 R14, R20, UR6, R14 ;  /* 0x00000006140e7c25 */ /* 0x000fc8000f8e000e */
[----:B------:R-:W-:-:S05]  /*03a0*/  IMAD R7, R21, UR6, R16 ;  /* 0x0000000615077c24 */ /* 0x000fca000f8e0210 */
        /* <DEDUP_REMOVED lines=8> */
.L_x_3712:
[----:B------:R-:W-:Y:S05]  /*0430*/  BSYNC B0 ;  /* 0x0000000000007941 */ /* 0x000fea0003800000 */
.L_x_3711:
[----:B------:R-:W-:Y:S01]  /*0440*/  ULDC UR8, c[0x0][0x21c] ;  /* 0x0000870000087ab9 */ /* 0x000fe20000000800 */
[----:B------:R-:W-:Y:S01]  /*0450*/  SHF.R.S32.HI R33, RZ, 0x3, R33 ;  /* 0x00000003ff217819 */ /* 0x000fe20000011421 */
[----:B-1----:R-:W-:Y:S01]  /*0460*/  IMAD R14, R12, UR7, RZ ;  /* 0x000000070c0e7c24 */ /* 0x002fe2000f8e02ff */
[----:B------:R-:W-:Y:S01]  /*0470*/  ISETP.GE.AND P2, PT, R18, UR8, PT ;  /* 0x0000000812007c0c */ /* 0x000fe2000bf46270 */
[----:B0-2---:R-:W-:Y:S01]  /*0480*/  IMAD R16, R10, UR7, RZ ;  /* 0x000000070a107c24 */ /* 0x005fe2000f8e02ff */
[----:B------:R-:W-:Y:S01]  /*0490*/  SHF.R.S32.HI R19, RZ, 0x1f, R18 ;  /* 0x0000001fff137819 */ /* 0x000fe20000011412 */
[----:B------:R-:W-:Y:S01]  /*04a0*/  IMAD R15, R13, UR6, R14 ;  /* 0x000000060d0f7c24 */ /* 0x000fe2000f8e020e */
[----:B------:R-:W-:Y:S01]  /*04b0*/  ISETP.GE.OR P4, PT, R33, R5, P2 ;  /* 0x000000052100720c */ /* 0x000fe20001786670 */
[----:B------:R-:W-:Y:S01]  /*04c0*/  IMAD R11, R11, UR6, R16 ;  /* 0x000000060b0b7c24 */ /* 0x000fe2000f8e0210 */
[----:B------:R-:W-:Y:S01]  /*04d0*/  SHF.R.S32.HI R34, RZ, 0x1f, R33 ;  /* 0x0000001fff227819 */ /* 0x000fe20000011421 */
[--C-:B------:R-:W-:Y:S01]  /*04e0*/  IMAD.WIDE.U32 R40, R12, UR6, R18.reuse ;  /* 0x000000060c287c25 */ /* 0x100fe2000f8e0012 */
[----:B------:R-:W-:Y:S01]  /*04f0*/  IADD3 R28, P3, R33, R8, RZ ;  /* 0x00000008211c7210 */ /* 0x000fe20007f7e0ff */
[----:B------:R-:W-:Y:S01]  /*0500*/  ULDC.64 UR10, c[0x0][0x238] ;  /* 0x00008e00000a7ab9 */ /* 0x000fe20000000a00 */
[----:B------:R-:W-:Y:S01]  /*0510*/  ULDC.64 UR12, c[0x0][0x258] ;  /* 0x00009600000c7ab9 */ /* 0x000fe20000000a00 */
[----:B------:R-:W-:Y:S01]  /*0520*/  IMAD.WIDE.U32 R30, R10, UR6, R18 ;  /* 0x000000060a1e7c25 */ /* 0x000fe2000f8e0012 */
[----:B------:R-:W-:-:S02]  /*0530*/  IADD3 R41, R41, R15, RZ ;  /* 0x0000000f29297210 */ /* 0x000fc40007ffe0ff */
[----:B------:R-:W-:Y:S01]  /*0540*/  IADD3.X R29, R34, R9, RZ, P3, !PT ;  /* 0x00000009221d7210 */ /* 0x000fe20001ffe4ff */
[C---:B------:R-:W-:Y:S01]  /*0550*/  IMAD R17, R32.reuse, UR10, RZ ;  /* 0x0000000a20117c24 */ /* 0x040fe2000f8e02ff */
[----:B------:R-:W-:Y:S01]  /*0560*/  IADD3 R31, R31, R11, RZ ;  /* 0x0000000b1f1f7210 */ /* 0x000fe20007ffe0ff */
[----:B------:R-:W0:Y:S01]  /*0570*/  @!P4 LDC.64 R12, c[0x0][0x228] ;  /* 0x00008a00ff0ccb82 */ /* 0x000e220000000a00 */
[----:B------:R-:W-:Y:S01]  /*0580*/  IMAD R19, R32, UR12, RZ ;  /* 0x0000000c20137c24 */ /* 0x000fe2000f8e02ff */
[----:B------:R-:W-:Y:S01]  /*0590*/  IADD3 R35, R33, 0x20, RZ ;  /* 0x0000002021237810 */ /* 0x000fe20007ffe0ff */
[----:B------:R-:W-:-:S03]  /*05a0*/  IMAD.WIDE R28, R2, 0x60, R28 ;  /* 0x00000060021c7825 */ /* 0x000fc600078e021c */
[CC--:B------:R-:W-:Y:S01]  /*05b0*/  ISETP.GE.OR P2, PT, R35.reuse, R5.reuse, P2 ;  /* 0x000000052300720c */ /* 0x0c0fe20001746670 */
[C---:B------:R-:W-:Y:S01]  /*05c0*/  IMAD R17, R6.reuse, UR11, R17 ;  /* 0x0000000b06117c24 */ /* 0x040fe2000f8e0211 */
[----:B------:R-:W1:Y:S01]  /*05d0*/  @!P4 LDC.64 R14, c[0x0][0x248] ;  /* 0x00009200ff0ecb82 */ /* 0x000e620000000a00 */
[----:B------:R-:W-:Y:S01]  /*05e0*/  IMAD.WIDE.U32 R40, R6, UR10, R40 ;  /* 0x0000000a06287c25 */ /* 0x000fe2000f8e0028 */
[----:B------:R-:W-:-:S03]  /*05f0*/  ISETP.GE.AND P3, PT, R35, R5, PT ;  /* 0x000000052300720c */ /* 0x000fc60003f66270 */
[C---:B------:R-:W-:Y:S01]  /*0600*/  IMAD R21, R6.reuse, UR13, R19 ;  /* 0x0000000d06157c24 */ /* 0x040fe2000f8e0213 */
[----:B------:R-:W-:Y:S01]  /*0610*/  IADD3 R41, R41, R17, RZ ;  /* 0x0000001129297210 */ /* 0x000fe20007ffe0ff */
[----:B------:R-:W-:Y:S01]  /*0620*/  IMAD.WIDE.U32 R30, R6, UR12, R30 ;  /* 0x0000000c061e7c25 */ /* 0x000fe2000f8e001e */
[----:B------:R-:W2:Y:S01]  /*0630*/  @!P4 LDC.64 R10, c[0x0][0x240] ;  /* 0x00009000ff0acb82 */ /* 0x000ea20000000a00 */
[----:B------:R-:W-:-:S03]  /*0640*/  ISETP.GE.OR P3, PT, R18, UR8, P3 ;  /* 0x0000000812007c0c */ /* 0x000fc60009f66670 */
[----:B------:R-:W-:-:S04]  /*0650*/  IADD3 R31, R31, R21, RZ ;  /* 0x000000151f1f7210 */ /* 0x000fc80007ffe0ff */
[----:B------:R-:W3:Y:S01]  /*0660*/  @!P4 LDC.64 R8, c[0x0][0x210] ;  /* 0x00008400ff08cb82 */ /* 0x000ee20000000a00 */
[----:B0-----:R-:W-:-:S04]  /*0670*/  @!P4 IMAD R16, R29, R12, RZ ;  /* 0x0000000c1d10c224 */ /* 0x001fc800078e02ff */
[C---:B------:R-:W-:Y:S02]  /*0680*/  @!P4 IMAD R19, R28.reuse, R13, R16 ;  /* 0x0000000d1c13c224 */ /* 0x040fe400078e0210 */
[----:B------:R-:W-:Y:S01]  /*0690*/  @!P4 IMAD.WIDE.U32 R12, R28, R12, R40 ;  /* 0x0000000c1c0cc225 */ /* 0x000fe200078e0028 */
[----:B------:R-:W0:Y:S03]  /*06a0*/  @!P3 LDC.64 R22, c[0x0][0x228] ;  /* 0x00008a00ff16bb82 */ /* 0x000e260000000a00 */
[----:B-1----:R-:W-:Y:S01]  /*06b0*/  @!P4 IMAD R16, R29, R14, RZ ;  /* 0x0000000e1d10c224 */ /* 0x002fe200078e02ff */
[----:B------:R-:W-:-:S03]  /*06c0*/  @!P4 IADD3 R19, R13, R19, RZ ;  /* 0x000000130d13c210 */ /* 0x000fc60007ffe0ff */
[C---:B------:R-:W-:Y:S02]  /*06d0*/  @!P4 IMAD R21, R28.reuse, R15, R16 ;  /* 0x0000000f1c15c224 */ /* 0x040fe400078e0210 */
[----:B------:R-:W-:Y:S01]  /*06e0*/  @!P4 IMAD.WIDE.U32 R14, R28, R14, R30 ;  /* 0x0000000e1c0ec225 */ /* 0x000fe200078e001e */
[----:B------:R-:W1:Y:S04]  /*06f0*/  @!P2 LDC.64 R16, c[0x0][0x248] ;  /* 0x00009200ff10ab82 */ /* 0x000e680000000a00 */
[----:B------:R-:W-:Y:S02]  /*0700*/  @!P4 IADD3 R13, R15, R21, RZ ;  /* 0x000000150f0dc210 */ /* 0x000fe40007ffe0ff */
[----:B--2---:R-:W-:Y:S02]  /*0710*/  @!P4 LEA R24, P6, R14, R10, 0x1 ;  /* 0x0000000a0e18c211 */ /* 0x004fe400078c08ff */
[----:B---3--:R-:W-:-:S02]  /*0720*/  @!P4 LEA R26, P5, R12, R8, 0x1 ;  /* 0x000000080c1ac211 */ /* 0x008fc400078a08ff */
[----:B------:R-:W-:Y:S02]  /*0730*/  IADD3 R8, R33, 0x40, RZ ;  /* 0x0000004021087810 */ /* 0x000fe40007ffe0ff */
[----:B------:R-:W-:Y:S02]  /*0740*/  @!P4 LEA.HI.X R25, R14, R11, R13, 0x1, P6 ;  /* 0x0000000b0e19c211 */ /* 0x000fe400030f0c0d */
[----:B------:R-:W-:Y:S02]  /*0750*/  CS2R R14, SRZ ;  /* 0x00000000000e7805 */ /* 0x000fe4000001ff00 */
[----:B------:R-:W-:Y:S02]  /*0760*/  @!P4 LEA.HI.X R27, R12, R9, R19, 0x1, P5 ;  /* 0x000000090c1bc211 */ /* 0x000fe400028f0c13 */
[----:B------:R-:W-:Y:S02]  /*0770*/  CS2R R12, SRZ ;  /* 0x00000000000c7805 */ /* 0x000fe4000001ff00 */
[----:B------:R-:W-:-:S02]  /*0780*/  @!P2 IADD3 R42, P6, R28, 0x20, RZ ;  /* 0x000000201c2aa810 */ /* 0x000fc40007fde0ff */
[----:B------:R-:W-:Y:S02]  /*0790*/  CS2R R10, SRZ ;  /* 0x00000000000a7805 */ /* 0x000fe4000001ff00 */
[----:B------:R-:W-:Y:S02]  /*07a0*/  ISETP.GE.AND P5, PT, R8, R5, PT ;  /* 0x000000050800720c */ /* 0x000fe40003fa6270 */
[----:B------:R-:W-:Y:S02]  /*07b0*/  CS2R R8, SRZ ;  /* 0x0000000000087805 */ /* 0x000fe4000001ff00 */
[----:B------:R-:W-:Y:S01]  /*07c0*/  @!P2 IADD3.X R21, RZ, R29, RZ, P6, !PT ;  /* 0x0000001dff15a210 */ /* 0x000fe200037fe4ff */
[----:B------:R2:W3:Y:S01]  /*07d0*/  @!P4 LDG.E.128 R12, desc[UR4][R24.64] ;  /* 0x00000004180cc981 */ /* 0x0004e2000c1e1d00 */
[----:B------:R-:W-:Y:S02]  /*07e0*/  ISETP.LT.AND P6, PT, R18, UR8, !P5 ;  /* 0x0000000812007c0c */ /* 0x000fe4000efc1270 */
[----:B------:R-:W4:Y:S01]  /*07f0*/  @!P2 LDC.64 R18, c[0x0][0x240] ;  /* 0x00009000ff12ab82 */ /* 0x000f220000000a00 */
[----:B------:R0:W3:Y:S01]  /*0800*/  @!P4 LDG.E.128 R8, desc[UR4][R26.64] ;  /* 0x000000041a08c981 */ /* 0x0000e2000c1e1d00 */
[----:B-1----:R-:W-:Y:S01]  /*0810*/  @!P2 IMAD R21, R21, R16, RZ ;  /* 0x000000101515a224 */ /* 0x002fe200078e02ff */
[----:B------:R-:W-:-:S03]  /*0820*/  @!P3 IADD3 R39, P4, R28, 0x20, RZ ;  /* 0x000000201c27b810 */ /* 0x000fc60007f9e0ff */
[C---:B------:R-:W-:Y:S02]  /*0830*/  @!P2 IMAD R21, R42.reuse, R17, R21 ;  /* 0x000000112a15a224 */ /* 0x040fe400078e0215 */
[----:B--2---:R-:W1:Y:S01]  /*0840*/  @!P3 LDC.64 R24, c[0x0][0x210] ;  /* 0x00008400ff18bb82 */ /* 0x004e620000000a00 */
[----:B0-----:R-:W-:Y:S02]  /*0850*/  @!P2 MOV R26, R30 ;  /* 0x0000001e001aa202 */ /* 0x001fe40000000f00 */
[----:B------:R-:W-:Y:S02]  /*0860*/  @!P2 MOV R27, R31 ;  /* 0x0000001f001ba202 */ /* 0x000fe40000000f00 */
[----:B------:R-:W-:Y:S01]  /*0870*/  @!P3 IADD3.X R20, RZ, R29, RZ, P4, !PT ;  /* 0x0000001dff14b210 */ /* 0x000fe200027fe4ff */
[----:B------:R-:W-:Y:S01]  /*0880*/  @!P2 IMAD.WIDE.U32 R42, R42, R16, R26 ;  /* 0x000000102a2aa225 */ /* 0x000fe200078e001a */
[----:B------:R-:W-:Y:S01]  /*0890*/  @!P3 MOV R44, R40 ;  /* 0x00000028002cb202 */ /* 0x000fe20000000f00 */
[----:B------:R-:W0:Y:S01]  /*08a0*/  @P6 LDC.64 R16, c[0x0][0x228] ;  /* 0x00008a00ff106b82 */ /* 0x000e220000000a00 */
[----:B------:R-:W-:Y:S01]  /*08b0*/  @!P3 MOV R45, R41 ;  /* 0x00000029002db202 */ /* 0x000fe20000000f00 */
[----:B------:R-:W-:Y:S01]  /*08c0*/  @!P3 IMAD R20, R20, R22, RZ ;  /* 0x000000161414b224 */ /* 0x000fe200078e02ff */
[----:B------:R-:W-:-:S02]  /*08d0*/  @!P2 IADD3 R21, R43, R21, RZ ;  /* 0x000000152b15a210 */ /* 0x000fc40007ffe0ff */
[C---:B----4-:R-:W-:Y:S01]  /*08e0*/  @!P2 LEA R26, P4, R42.reuse, R18, 0x1 ;  /* 0x000000122a1aa211 */ /* 0x050fe200078808ff */
[C---:B------:R-:W-:Y:S02]  /*08f0*/  @!P3 IMAD R23, R39.reuse, R23, R20 ;  /* 0x000000172717b224 */ /* 0x040fe400078e0214 */
[----:B------:R-:W-:Y:S01]  /*0900*/  @!P3 IMAD.WIDE.U32 R44, R39, R22, R44 ;  /* 0x00000016272cb225 */ /* 0x000fe200078e002c */
[----:B------:R-:W-:Y:S02]  /*0910*/  @!P2 LEA.HI.X R27, R42, R19, R21, 0x1, P4 ;  /* 0x000000132a1ba211 */ /* 0x000fe400020f0c15 */
[----:B------:R-:W2:Y:S01]  /*0920*/  @P6 LDC.64 R20, c[0x0][0x248] ;  /* 0x00009200ff146b82 */ /* 0x000ea20000000a00 */
[----:B------:R-:W-:Y:S02]  /*0930*/  @P6 IADD3 R22, P4, R28, 0x40, RZ ;  /* 0x000000401c166810 */ /* 0x000fe40007f9e0ff */
[----:B------:R-:W-:Y:S02]  /*0940*/  @!P3 IADD3 R23, R45, R23, RZ ;  /* 0x000000172d17b210 */ /* 0x000fe40007ffe0ff */
[----:B------:R-:W-:-:S02]  /*0950*/  @P6 IADD3.X R39, RZ, R29, RZ, P4, !PT ;  /* 0x0000001dff276210 */ /* 0x000fc400027fe4ff */
[C---:B-1----:R-:W-:Y:S01]  /*0960*/  @!P3 LEA R42, P4, R44.reuse, R24, 0x1 ;  /* 0x000000182c2ab211 */ /* 0x042fe200078808ff */
[----:B------:R-:W1:Y:S03]  /*0970*/  @P6 LDC.64 R18, c[0x0][0x210] ;  /* 0x00008400ff126b82 */ /* 0x000e660000000a00 */
[----:B------:R-:W-:-:S05]  /*0980*/  @!P3 LEA.HI.X R43, R44, R25, R23, 0x1, P4 ;  /* 0x000000192c2bb211 */ /* 0x000fca00020f0c17 */
[----:B------:R-:W4:Y:S01]  /*0990*/  @P6 LDC.64 R24, c[0x0][0x240] ;  /* 0x00009000ff186b82 */ /* 0x000f220000000a00 */
[----:B------:R-:W-:Y:S01]  /*09a0*/  @P6 IADD3 R23, P4, R28, 0x40, RZ ;  /* 0x000000401c176810 */ /* 0x000fe20007f9e0ff */
[----:B0-----:R-:W-:-:S03]  /*09b0*/  @P6 IMAD R39, R39, R16, RZ ;  /* 0x0000001027276224 */ /* 0x001fc600078e02ff */
[----:B------:R-:W-:Y:S01]  /*09c0*/  @P6 IADD3.X R29, RZ, R29, RZ, P4, !PT ;  /* 0x0000001dff1d6210 */ /* 0x000fe200027fe4ff */
[----:B------:R-:W-:Y:S01]  /*09d0*/  @P6 IMAD.WIDE.U32 R44, R22, R16, R40 ;  /* 0x00000010162c6225 */ /* 0x000fe200078e0028 */
[----:B------:R-:W-:-:S03]  /*09e0*/  @P6 MOV R28, R30 ;  /* 0x0000001e001c6202 */ /* 0x000fc60000000f00 */
[----:B--2---:R-:W-:Y:S01]  /*09f0*/  @P6 IMAD R16, R29, R20, RZ ;  /* 0x000000141d106224 */ /* 0x004fe200078e02ff */
[----:B------:R-:W-:Y:S01]  /*0a00*/  @P6 MOV R29, R31 ;  /* 0x0000001f001d6202 */ /* 0x000fe20000000f00 */
[----:B------:R-:W-:Y:S02]  /*0a10*/  @P6 IMAD R17, R22, R17, R39 ;  /* 0x0000001116116224 */ /* 0x000fe400078e0227 */
[C---:B------:R-:W-:Y:S01]  /*0a20*/  @P6 IMAD R31, R23.reuse, R21, R16 ;  /* 0x00000015171f6224 */ /* 0x040fe200078e0210 */
[----:B-1----:R-:W-:Y:S01]  /*0a30*/  @P6 LEA R40, P4, R44, R18, 0x1 ;  /* 0x000000122c286211 */ /* 0x002fe200078808ff */
[----:B------:R-:W-:Y:S01]  /*0a40*/  @P6 IMAD.WIDE.U32 R28, R23, R20, R28 ;  /* 0x00000014171c6225 */ /* 0x000fe200078e001c */
[----:B------:R-:W-:Y:S02]  /*0a50*/  @P6 IADD3 R17, R45, R17, RZ ;  /* 0x000000112d116210 */ /* 0x000fe40007ffe0ff */
[----:B------:R-:W-:Y:S02]  /*0a60*/  CS2R R20, SRZ ;  /* 0x0000000000147805 */ /* 0x000fe4000001ff00 */
[----:B------:R-:W-:-:S02]  /*0a70*/  CS2R R22, SRZ ;  /* 0x0000000000167805 */ /* 0x000fc4000001ff00 */
[----:B------:R-:W-:Y:S02]  /*0a80*/  @P6 LEA.HI.X R41, R44, R19, R17, 0x1, P4 ;  /* 0x000000132c296211 */ /* 0x000fe400020f0c11 */
[----:B------:R-:W-:Y:S02]  /*0a90*/  @P6 IADD3 R29, R29, R31, RZ ;  /* 0x0000001f1d1d6210 */ /* 0x000fe40007ffe0ff */
[C---:B----4-:R-:W-:Y:S02]  /*0aa0*/  @P6 LEA R44, P4, R28.reuse, R24, 0x1 ;  /* 0x000000181c2c6211 */ /* 0x050fe400078808ff */
[----:B------:R-:W-:Y:S02]  /*0ab0*/  CS2R R16, SRZ ;  /* 0x0000000000107805 */ /* 0x000fe4000001ff00 */
[----:B------:R-:W-:Y:S01]  /*0ac0*/  CS2R R18, SRZ ;  /* 0x0000000000127805 */ /* 0x000fe2000001ff00 */
[----:B------:R0:W2:Y:S01]  /*0ad0*/  @!P2 LDG.E.128 R20, desc[UR4][R26.64] ;  /* 0x000000041a14a981 */ /* 0x0000a2000c1e1d00 */
[----:B------:R-:W-:-:S02]  /*0ae0*/  @P6 LEA.HI.X R45, R28, R25, R29, 0x1, P4 ;  /* 0x000000191c2d6211 */ /* 0x000fc400020f0c1d */
[----:B------:R-:W-:Y:S02]  /*0af0*/  CS2R R24, SRZ ;  /* 0x0000000000187805 */ /* 0x000fe4000001ff00 */
[----:B------:R-:W-:Y:S02]  /*0b00*/  CS2R R28, SRZ ;  /* 0x00000000001c7805 */ /* 0x000fe4000001ff00 */
[----:B------:R-:W-:Y:S01]  /*0b10*/  CS2R R30, SRZ ;  /* 0x00000000001e7805 */ /* 0x000fe2000001ff00 */
[----:B------:R3:W4:Y:S01]  /*0b20*/  @!P3 LDG.E.128 R16, desc[UR4][R42.64] ;  /* 0x000000042a10b981 */ /* 0x000722000c1e1d00 */
[----:B0-----:R-:W-:-:S04]  /*0b30*/  CS2R R26, SRZ ;  /* 0x00000000001a7805 */ /* 0x001fc8000001ff00 */
[----:B------:R-:W4:Y:S04]  /*0b40*/  @P6 LDG.E.128 R28, desc[UR4][R44.64] ;  /* 0x000000042c1c6981 */ /* 0x000f28000c1e1d00 */
[----:B------:R0:W4:Y:S01]  /*0b50*/  @P6 LDG.E.128 R24, desc[UR4][R40.64] ;  /* 0x0000000428186981 */ /* 0x000122000c1e1d00 */
[----:B------:R-:W-:Y:S01]  /*0b60*/  @P0 IMAD R36, R0, 0x60, R36 ;  /* 0x0000006000240824 */ /* 0x000fe200078e0224 */
[----:B------:R-:W-:-:S03]  /*0b70*/  ISETP.NE.AND P2, PT, R37, RZ, PT ;  /* 0x000000ff2500720c */ /* 0x000fc60003f45270 */
[----:B------:R-:W-:Y:S01]  /*0b80*/  @P0 IMAD.HI R36, R36, 0x2aaaaaab, RZ ;  /* 0x2aaaaaab24240827 */ /* 0x000fe200078e02ff */
[----:B------:R-:W-:Y:S03]  /*0b90*/  BSSY B0, `(.L_x_3713) ;  /* 0x000007a000007945 */ /* 0x000fe60003800000 */
[----:B---3--:R-:W-:Y:S02]  /*0ba0*/  HADD2.F32 R42, -RZ, R12.H1_H1 ;  /* 0x3000000cff2a7230 */ /* 0x008fe40000004100 */
[--C-:B------:R-:W-:Y:S02]  /*0bb0*/  HADD2.F32 R39, -RZ, R8.reuse.H1_H1 ;  /* 0x30000008ff277230 */ /* 0x100fe40000004100 */
[----:B------:R-:W-:Y:S02]  /*0bc0*/  HADD2.F32 R8, -RZ, R8.H0_H0 ;  /* 0x20000008ff087230 */ /* 0x000fe40000004100 */
[----:B------:R-:W-:-:S02]  /*0bd0*/  HADD2.F32 R43, -RZ, R12.H0_H0 ;  /* 0x2000000cff2b7230 */ /* 0x000fc40000004100 */
[----:B------:R-:W-:Y:S01]  /*0be0*/  FMUL.FTZ R42, R39, R42 ;  /* 0x0000002a272a7220 */ /* 0x000fe20000410000 */
[----:B------:R-:W-:Y:S02]  /*0bf0*/  HADD2.F32 R12, -RZ, R9.H0_H0 ;  /* 0x20000009ff0c7230 */ /* 0x000fe40000004100 */
[----:B------:R-:W-:Y:S02]  /*0c00*/  HADD2.F32 R39, -RZ, R13.H0_H0 ;  /* 0x2000000dff277230 */ /* 0x000fe40000004100 */
[----:B------:R-:W-:Y:S01]  /*0c10*/  FFMA.FTZ R43, R8, R43, R42 ;  /* 0x0000002b082b7223 */ /* 0x000fe2000001002a */
[----:B------:R-:W-:Y:S02]  /*0c20*/  HADD2.F32 R9, -RZ, R9.H1_H1 ;  /* 0x30000009ff097230 */ /* 0x000fe40000004100 */
[----:B0-----:R-:W-:Y:S02]  /*0c30*/  HADD2.F32 R40, -RZ, R13.H1_H1 ;  /* 0x3000000dff287230 */ /* 0x001fe40000004100 */
        /* <DEDUP_REMOVED lines=9> */
[----:B------:R-:W-:-:S04]  /*0cd0*/  FFMA.FTZ R9, R10, R9, R39 ;  /* 0x000000090a097223 */ /* 0x000fc80000010027 */
[----:B------:R-:W-:Y:S01]  /*0ce0*/  FFMA.FTZ R8, R8, R13, R9 ;  /* 0x0000000d08087223 */ /* 0x000fe20000010009 */
[----:B------:R-:W-:Y:S02]  /*0cf0*/  HADD2.F32 R11, -RZ, R11.H1_H1 ;  /* 0x3000000bff0b7230 */ /* 0x000fe40000004100 */
[----:B------:R-:W-:-:S05]  /*0d00*/  HADD2.F32 R15, -RZ, R15.H1_H1 ;  /* 0x3000000fff0f7230 */ /* 0x000fca0000004100 */
[----:B------:R-:W-:Y:S01]  /*0d10*/  FFMA.FTZ R8, R11, R15, R8 ;  /* 0x0000000f0b087223 */ /* 0x000fe20000010008 */
[--C-:B--2---:R-:W-:Y:S02]  /*0d20*/  HADD2.F32 R41, -RZ, R20.reuse.H1_H1 ;  /* 0x30000014ff297230 */ /* 0x104fe40000004100 */
[----:B------:R-:W-:Y:S02]  /*0d30*/  HADD2.F32 R14, -RZ, R20.H0_H0 ;  /* 0x20000014ff0e7230 */ /* 0x000fe40000004100 */
[--C-:B----4-:R-:W-:Y:S02]  /*0d40*/  HADD2.F32 R9, -RZ, R16.reuse.H0_H0 ;  /* 0x20000010ff097230 */ /* 0x110fe40000004100 */
[----:B------:R-:W-:Y:S02]  /*0d50*/  HADD2.F32 R16, -RZ, R16.H1_H1 ;  /* 0x30000010ff107230 */ /* 0x000fe40000004100 */
[----:B------:R-:W-:Y:S02]  /*0d60*/  HADD2.F32 R39, -RZ, R21.H0_H0 ;  /* 0x20000015ff277230 */ /* 0x000fe40000004100 */
[----:B------:R-:W-:-:S02]  /*0d70*/  HADD2.F32 R45, -RZ, R28.H1_H1 ;  /* 0x3000001cff2d7230 */ /* 0x000fc40000004100 */
[----:B------:R-:W-:Y:S02]  /*0d80*/  HADD2.F32 R20, -RZ, R21.H1_H1 ;  /* 0x30000015ff147230 */ /* 0x000fe40000004100 */
[----:B------:R-:W-:Y:S02]  /*0d90*/  HADD2.F32 R40, -RZ, R24.H1_H1 ;  /* 0x30000018ff287230 */ /* 0x000fe40000004100 */
[----:B------:R-:W-:Y:S01]  /*0da0*/  FMUL.FTZ R16, R16, R41 ;  /* 0x0000002910107220 */ /* 0x000fe20000410000 */
[--C-:B------:R-:W-:Y:S02]  /*0db0*/  HADD2.F32 R21, -RZ, R22.reuse.H0_H0 ;  /* 0x20000016ff157230 */ /* 0x100fe40000004100 */
[----:B------:R-:W-:Y:S02]  /*0dc0*/  HADD2.F32 R43, -RZ, R22.H1_H1 ;  /* 0x30000016ff2b7230 */ /* 0x000fe40000004100 */
[--C-:B------:R-:W-:Y:S02]  /*0dd0*/  HADD2.F32 R22, -RZ, R23.reuse.H0_H0 ;  /* 0x20000017ff167230 */ /* 0x100fe40000004100 */
[----:B------:R-:W-:-:S02]  /*0de0*/  HADD2.F32 R42, -RZ, R23.H1_H1 ;  /* 0x30000017ff2a7230 */ /* 0x000fc40000004100 */
[----:B------:R-:W-:Y:S01]  /*0df0*/  FMUL.FTZ R45, R40, R45 ;  /* 0x0000002d282d7220 */ /* 0x000fe20000410000 */
[----:B------:R-:W-:Y:S02]  /*0e00*/  HADD2.F32 R24, -RZ, R24.H0_H0 ;  /* 0x20000018ff187230 */ /* 0x000fe40000004100 */
[----:B------:R-:W-:Y:S02]  /*0e10*/  HADD2.F32 R23, -RZ, R28.H0_H0 ;  /* 0x2000001cff177230 */ /* 0x000fe40000004100 */
[----:B------:R-:W-:Y:S01]  /*0e20*/  FFMA.FTZ R41, R9, R14, R16 ;  /* 0x0000000e09297223 */ /* 0x000fe20000010010 */
[----:B------:R-:W-:Y:S02]  /*0e30*/  HADD2.F32 R10, -RZ, R17.H0_H0 ;  /* 0x20000011ff0a7230 */ /* 0x000fe40000004100 */
[----:B------:R-:W-:Y:S02]  /*0e40*/  HADD2.F32 R9, -RZ, R25.H0_H0 ;  /* 0x20000019ff097230 */ /* 0x000fe40000004100 */
[----:B------:R-:W-:Y:S01]  /*0e50*/  FFMA.FTZ R24, R24, R23, R45 ;  /* 0x0000001718187223 */ /* 0x000fe2000001002d */
[----:B------:R-:W-:-:S02]  /*0e60*/  HADD2.F32 R14, -RZ, R29.H0_H0 ;  /* 0x2000001dff0e7230 */ /* 0x000fc40000004100 */
[----:B------:R-:W-:Y:S01]  /*0e70*/  FFMA.FTZ R16, R10, R39, R41 ;  /* 0x000000270a107223 */ /* 0x000fe20000010029 */
[----:B------:R-:W-:Y:S02]  /*0e80*/  HADD2.F32 R17, -RZ, R17.H1_H1 ;  /* 0x30000011ff117230 */ /* 0x000fe40000004100 */
[----:B------:R-:W-:Y:S02]  /*0e90*/  HADD2.F32 R25, -RZ, R25.H1_H1 ;  /* 0x30000019ff197230 */ /* 0x000fe40000004100 */
[----:B------:R-:W-:Y:S01]  /*0ea0*/  FFMA.FTZ R24, R9, R14, R24 ;  /* 0x0000000e09187223 */ /* 0x000fe20000010018 */
[----:B------:R-:W-:Y:S02]  /*0eb0*/  HADD2.F32 R10, -RZ, R29.H1_H1 ;  /* 0x3000001dff0a7230 */ /* 0x000fe40000004100 */
[----:B------:R-:W-:Y:S01]  /*0ec0*/  FFMA.FTZ R17, R17, R20, R16 ;  /* 0x0000001411117223 */ /* 0x000fe20000010010 */
[----:B------:R-:W-:Y:S02]  /*0ed0*/  HADD2.F32 R12, -RZ, R18.H0_H0 ;  /* 0x20000012ff0c7230 */ /* 0x000fe40000004100 */
        /* <DEDUP_REMOVED lines=18> */
[----:B------:R-:W-:-:S03]  /*1000*/  FFMA.FTZ R18, R19, R42, R18 ;  /* 0x0000002a13127223 */ /* 0x000fc60000010012 */
[----:B------:R-:W-:Y:S01]  /*1010*/  FFMA.FTZ R27, R27, R12, R10 ;  /* 0x0000000c1b1b7223 */ /* 0x000fe2000001000a */
[----:B------:R-:W0:Y:S04]  /*1020*/  SHFL.BFLY PT, R9, R8, 0x4, 0x1f ;  /* 0x0c801f0008097f89 */ /* 0x000e2800000e0000 */
[----:B------:R-:W1:Y:S04]  /*1030*/  SHFL.BFLY PT, R11, R18, 0x4, 0x1f ;  /* 0x0c801f00120b7f89 */ /* 0x000e6800000e0000 */
[----:B------:R-:W2:Y:S01]  /*1040*/  SHFL.BFLY PT, R10, R27, 0x4, 0x1f ;  /* 0x0c801f001b0a7f89 */ /* 0x000ea200000e0000 */
[----:B0-----:R-:W-:Y:S01]  /*1050*/  FADD.FTZ R9, R8, R9 ;  /* 0x0000000908097221 */ /* 0x001fe20000010000 */
[----:B-1----:R-:W-:Y:S01]  /*1060*/  FADD.FTZ R11, R18, R11 ;  /* 0x0000000b120b7221 */ /* 0x002fe20000010000 */
[----:B--2---:R-:W-:-:S04]  /*1070*/  FADD.FTZ R14, R27, R10 ;  /* 0x0000000a1b0e7221 */ /* 0x004fc80000010000 */
[----:B------:R-:W0:Y:S04]  /*1080*/  SHFL.BFLY PT, R12, R11, 0x2, 0x1f ;  /* 0x0c401f000b0c7f89 */ /* 0x000e2800000e0000 */
[----:B------:R-:W1:Y:S04]  /*1090*/  SHFL.BFLY PT, R10, R9, 0x2, 0x1f ;  /* 0x0c401f00090a7f89 */ /* 0x000e6800000e0000 */
[----:B------:R-:W2:Y:S01]  /*10a0*/  SHFL.BFLY PT, R13, R14, 0x2, 0x1f ;  /* 0x0c401f000e0d7f89 */ /* 0x000ea200000e0000 */
[----:B0-----:R-:W-:Y:S01]  /*10b0*/  FADD.FTZ R12, R11, R12 ;  /* 0x0000000c0b0c7221 */ /* 0x001fe20000010000 */
[----:B-1----:R-:W-:Y:S01]  /*10c0*/  FADD.FTZ R10, R9, R10 ;  /* 0x0000000a090a7221 */ /* 0x002fe20000010000 */
[----:B--2---:R-:W-:-:S03]  /*10d0*/  FADD.FTZ R16, R14, R13 ;  /* 0x0000000d0e107221 */ /* 0x004fc60000010000 */
[----:B------:R-:W0:Y:S01]  /*10e0*/  SHFL.BFLY PT, R15, R12, 0x1, 0x1f ;  /* 0x0c201f000c0f7f89 */ /* 0x000e2200000e0000 */
[----:B------:R-:W1:Y:S03]  /*10f0*/  LDC.64 R8, c[0x0][0x2d0] ;  /* 0x0000b400ff087b82 */ /* 0x000e660000000a00 */
[----:B------:R-:W2:Y:S04]  /*1100*/  SHFL.BFLY PT, R13, R10, 0x1, 0x1f ;  /* 0x0c201f000a0d7f89 */ /* 0x000ea800000e0000 */
[----:B------:R-:W3:Y:S01]  /*1110*/  SHFL.BFLY PT, R17, R16, 0x1, 0x1f ;  /* 0x0c201f0010117f89 */ /* 0x000ee200000e0000 */
[----:B------:R-:W-:-:S04]  /*1120*/  @P0 SHF.R.U32.HI R11, RZ, 0x1f, R36 ;  /* 0x0000001fff0b0819 */ /* 0x000fc80000011624 */
[----:B------:R-:W-:Y:S01]  /*1130*/  @P0 LEA.HI.SX32 R36, R36, R11, 0x1c ;  /* 0x0000000b24240211 */ /* 0x000fe200078fe2ff */
[----:B------:R-:W-:-:S06]  /*1140*/  HFMA2.MMA R11, -RZ, RZ, 0, 0 ;  /* 0x00000000ff0b7435 */ /* 0x000fcc00000001ff */
[----:B------:R-:W-:Y:S02]  /*1150*/  @P0 IMAD R11, R36, 0x60, RZ ;  /* 0x00000060240b0824 */ /* 0x000fe400078e02ff */
[----:B0-----:R-:W-:Y:S01]  /*1160*/  FADD.FTZ R19, R12, R15 ;  /* 0x0000000f0c137221 */ /* 0x001fe20000010000 */
[----:B--2---:R-:W-:Y:S01]  /*1170*/  FADD.FTZ R18, R10, R13 ;  /* 0x0000000d0a127221 */ /* 0x004fe20000010000 */
[----:B---3--:R-:W-:Y:S01]  /*1180*/  FADD.FTZ R17, R16, R17 ;  /* 0x0000001110117221 */ /* 0x008fe20000010000 */
[----:B------:R-:W-:Y:S06]  /*1190*/  @P2 BRA `(.L_x_3714) ;  /* 0x0000000000642947 */ /* 0x000fec0003800000 */
[----:B------:R-:W0:Y:S01]  /*11a0*/  LDC.64 R14, c[0x0][0x278] ;  /* 0x00009e00ff0e7b82 */ /* 0x000e220000000a00 */
[----:B------:R-:W-:Y:S01]  /*11b0*/  SHF.R.S32.HI R13, RZ, 0x1f, R11 ;  /* 0x0000001fff0d7819 */ /* 0x000fe2000001140b */
[----:B------:R-:W-:Y:S01]  /*11c0*/  ULDC.64 UR8, c[0x0][0x280] ;  /* 0x0000a00000087ab9 */ /* 0x000fe20000000a00 */
[C---:B------:R-:W-:Y:S02]  /*11d0*/  IADD3 R12, P0, R4.reuse, R11, RZ ;  /* 0x0000000b040c7210 */ /* 0x040fe40007f1e0ff */
[----:B------:R-:W-:Y:S02]  /*11e0*/  ISETP.GE.AND P2, PT, R33, R5, PT ;  /* 0x000000052100720c */ /* 0x000fe40003f46270 */
[----:B------:R-:W-:Y:S02]  /*11f0*/  LEA.HI.X.SX32 R13, R4, R13, 0x1, P0 ;  /* 0x0000000d040d7211 */ /* 0x000fe400000f0eff */
[----:B------:R-:W-:Y:S01]  /*1200*/  FSEL R17, R17, RZ, !P5 ;  /* 0x000000ff11117208 */ /* 0x000fe20006800000 */
[----:B0-----:R-:W-:-:S02]  /*1210*/  IMAD R10, R14, UR7, RZ ;  /* 0x000000070e0a7c24 */ /* 0x001fc4000f8e02ff */
[----:B------:R-:W-:-:S04]  /*1220*/  IMAD.WIDE.U32 R12, R14, UR6, R12 ;  /* 0x000000060e0c7c25 */ /* 0x000fc8000f8e000c */
[----:B------:R-:W-:-:S05]  /*1230*/  IMAD R15, R15, UR6, R10 ;  /* 0x000000060f0f7c24 */ /* 0x000fca000f8e020a */
[----:B------:R-:W-:Y:S01]  /*1240*/  IADD3 R13, R13, R15, RZ ;  /* 0x0000000f0d0d7210 */ /* 0x000fe20007ffe0ff */
[----:B------:R-:W-:Y:S02]  /*1250*/  IMAD R15, R32, UR8, RZ ;  /* 0x00000008200f7c24 */ /* 0x000fe4000f8e02ff */
[----:B------:R-:W-:-:S04]  /*1260*/  IMAD.WIDE.U32 R12, R6, UR8, R12 ;  /* 0x00000008060c7c25 */ /* 0x000fc8000f8e000c */
[----:B------:R-:W-:Y:S01]  /*1270*/  IMAD R15, R6, UR9, R15 ;  /* 0x00000009060f7c24 */ /* 0x000fe2000f8e020f */
[----:B------:R-:W-:Y:S01]  /*1280*/  IADD3 R10, P0, R33, R12, RZ ;  /* 0x0000000c210a7210 */ /* 0x000fe20007f1e0ff */
[----:B------:R-:W-:-:S03]  /*1290*/  ULDC.64 UR8, c[0x0][0x260] ;  /* 0x0000980000087ab9 */ /* 0x000fc60000000a00 */
[----:B------:R-:W-:Y:S02]  /*12a0*/  IADD3.X R13, R34, R13, R15, P0, !PT ;  /* 0x0000000d220d7210 */ /* 0x000fe400007fe40f */
[C---:B------:R-:W-:Y:S02]  /*12b0*/  LEA R12, P3, R10.reuse, UR8, 0x2 ;  /* 0x000000080a0c7c11 */ /* 0x040fe4000f8610ff */
[----:B------:R-:W-:Y:S02]  /*12c0*/  ISETP.GE.AND P0, PT, R35, R5, PT ;  /* 0x000000052300720c */ /* 0x000fe40003f06270 */
[----:B------:R-:W-:Y:S02]  /*12d0*/  LEA.HI.X R13, R10, UR9, R13, 0x2, P3 ;  /* 0x000000090a0d7c11 */ /* 0x000fe400098f140d */
[----:B------:R-:W-:Y:S02]  /*12e0*/  FSEL R5, R18, RZ, !P2 ;  /* 0x000000ff12057208 */ /* 0x000fe40005000000 */
[----:B------:R-:W-:Y:S01]  /*12f0*/  FSEL R15, R19, RZ, !P0 ;  /* 0x000000ff130f7208 */ /* 0x000fe20004000000 */
[----:B------:R0:W-:Y:S04]  /*1300*/  STG.E desc[UR4][R12.64+0x100], R17 ;  /* 0x000100110c007986 */ /* 0x0001e8000c101904 */
[----:B------:R0:W-:Y:S04]  /*1310*/  STG.E desc[UR4][R12.64], R5 ;  /* 0x000000050c007986 */ /* 0x0001e8000c101904 */
[----:B------:R0:W-:Y:S02]  /*1320*/  STG.E desc[UR4][R12.64+0x80], R15 ;  /* 0x0000800f0c007986 */ /* 0x0001e4000c101904 */
.L_x_3714:
[----:B------:R-:W-:Y:S05]  /*1330*/  BSYNC B0 ;  /* 0x0000000000007941 */ /* 0x000fea0003800000 */
.L_x_3713:
[----:B0-----:R-:W-:Y:S01]  /*1340*/  IADD3 R5, R38, 0x5f, RZ ;  /* 0x0000005f26057810 */ /* 0x001fe20007ffe0ff */
[----:B------:R-:W-:Y:S01]  /*1350*/  IMAD R15, R2, 0x1800, RZ ;  /* 0x00001800020f7824 */ /* 0x000fe200078e02ff */
[----:B------:R-:W-:Y:S01]  /*1360*/  SHF.L.U32 R12, R11, 0x6, RZ ;  /* 0x000000060b0c7819 */ /* 0x000fe200000006ff */
[----:B------:R-:W-:Y:S01]  /*1370*/  BSSY B0, `(.L_x_3715) ;  /* 0x0000029000007945 */ /* 0x000fe20003800000 */
[----:B------:R-:W-:Y:S01]  /*1380*/  SHF.L.U32 R14, R3, 0x2, RZ ;  /* 0x00000002030e7819 */ /* 0x000fe200000006ff */
[----:B------:R-:W-:Y:S01]  /*1390*/  IMAD.HI R10, R5, 0x2aaaaaab, RZ ;  /* 0x2aaaaaab050a7827 */ /* 0x000fe200078e02ff */
[----:B------:R-:W-:-:S04]  /*13a0*/  SHF.R.S32.HI R16, RZ, 0x1f, R15 ;  /* 0x0000001fff107819 */ /* 0x000fc8000001140f */
[----:B------:R-:W-:-:S04]  /*13b0*/  SHF.R.U32.HI R13, RZ, 0x1f, R10 ;  /* 0x0000001fff0d7819 */ /* 0x000fc8000001160a */
[----:B------:R-:W-:Y:S02]  /*13c0*/  LEA.HI.SX32 R10, R10, R13, 0x1c ;  /* 0x0000000d0a0a7211 */ /* 0x000fe400078fe2ff */
[----:B------:R-:W-:Y:S02]  /*13d0*/  SHF.R.S32.HI R13, RZ, 0x1f, R12 ;  /* 0x0000001fff0d7819 */ /* 0x000fe4000001140c */
[----:B------:R-:W-:Y:S01]  /*13e0*/  IADD3 R12, P0, P2, R12, R14, R15 ;  /* 0x0000000e0c0c7210 */ /* 0x000fe20007a1e00f */
[--C-:B------:R-:W-:Y:S01]  /*13f0*/  IMAD R10, R10, 0x60, -R5.reuse ;  /* 0x000000600a0a7824 */ /* 0x100fe200078e0a05 */
[----:B------:R-:W-:Y:S01]  /*1400*/  SHF.R.S32.HI R14, RZ, 0x1f, R14 ;  /* 0x0000001fff0e7819 */ /* 0x000fe2000001140e */
[----:B------:R-:W-:-:S03]  /*1410*/  IMAD R5, R2, -0x60, R5 ;  /* 0xffffffa002057824 */ /* 0x000fc600078e0205 */
[----:B------:R-:W-:Y:S01]  /*1420*/  IADD3.X R13, R13, R14, R16, P0, P2 ;  /* 0x0000000e0d0d7210 */ /* 0x000fe200007e4410 */
[----:B-1----:R-:W-:Y:S01]  /*1430*/  IMAD R14, R8, UR7, RZ ;  /* 0x00000007080e7c24 */ /* 0x002fe2000f8e02ff */
[----:B------:R-:W-:-:S03]  /*1440*/  IADD3 R10, R5, R10, RZ ;  /* 0x0000000a050a7210 */ /* 0x000fc60007ffe0ff */
[----:B------:R-:W-:Y:S01]  /*1450*/  IMAD R5, R9, UR6, R14 ;  /* 0x0000000609057c24 */ /* 0x000fe2000f8e020e */
[----:B------:R-:W-:Y:S01]  /*1460*/  ISETP.GE.OR P1, PT, R3, R10, P1 ;  /* 0x0000000a0300720c */ /* 0x000fe20000f26670 */
[----:B------:R-:W-:-:S05]  /*1470*/  IMAD.WIDE.U32 R8, R8, UR6, R12 ;  /* 0x0000000608087c25 */ /* 0x000fca000f8e000c */
[----:B------:R-:W-:-:S07]  /*1480*/  IADD3 R5, R9, R5, RZ ;  /* 0x0000000509057210 */ /* 0x000fce0007ffe0ff */
[----:B------:R-:W-:Y:S05]  /*1490*/  @P1 BRA `(.L_x_3716) ;  /* 0x0000000000581947 */ /* 0x000fea0003800000 */
[----:B------:R-:W0:Y:S01]  /*14a0*/  LDC.64 R14, c[0x0][0x2a8] ;  /* 0x0000aa00ff0e7b82 */ /* 0x000e220000000a00 */
[----:B------:R-:W-:Y:S01]  /*14b0*/  IADD3 R10, P0, P1, R11, R4, R3 ;  /* 0x000000040b0a7210 */ /* 0x000fe2000791e003 */
[----:B------:R-:W-:Y:S01]  /*14c0*/  ULDC.64 UR8, c[0x0][0x2b0] ;  /* 0x0000ac0000087ab9 */ /* 0x000fe20000000a00 */
[----:B------:R-:W-:Y:S02]  /*14d0*/  SHF.R.S32.HI R13, RZ, 0x1f, R11 ;  /* 0x0000001fff0d7819 */ /* 0x000fe4000001140b */
[----:B------:R-:W-:Y:S02]  /*14e0*/  SHF.R.S32.HI R12, RZ, 0x1f, R4 ;  /* 0x0000001fff0c7819 */ /* 0x000fe40000011404 */
[----:B------:R-:W-:-:S04]  /*14f0*/  SHF.R.S32.HI R11, RZ, 0x1f, R3 ;  /* 0x0000001fff0b7819 */ /* 0x000fc80000011403 */
[----:B------:R-:W-:Y:S02]  /*1500*/  IADD3.X R11, R13, R12, R11, P0, P1 ;  /* 0x0000000c0d0b7210 */ /* 0x000fe400007e240b */
[----:B-----5:R-:W-:Y:S01]  /*1510*/  FSETP.NEU.FTZ.AND P0, PT, R7, -INF , PT ;  /* 0xff8000000700780b */ /* 0x020fe20003f1d000 */
[C---:B0-----:R-:W-:Y:S02]  /*1520*/  IMAD R12, R14.reuse, UR7, RZ ;  /* 0x000000070e0c7c24 */ /* 0x041fe4000f8e02ff */
[----:B------:R-:W-:-:S04]  /*1530*/  IMAD.WIDE.U32 R10, R14, UR6, R10 ;  /* 0x000000060e0a7c25 */ /* 0x000fc8000f8e000a */
[----:B------:R-:W-:Y:S01]  /*1540*/  FMUL.FTZ R14, R7, 1.4426950216293334961 ;  /* 0x3fb8aa3b070e7820 */ /* 0x000fe20000410000 */
[----:B------:R-:W-:Y:S02]  /*1550*/  IMAD R13, R15, UR6, R12 ;  /* 0x000000060f0d7c24 */ /* 0x000fe4000f8e020c */
[----:B------:R-:W-:Y:S02]  /*1560*/  IMAD R15, R32, UR8, RZ ;  /* 0x00000008200f7c24 */ /* 0x000fe4000f8e02ff */
[----:B------:R-:W-:Y:S02]  /*1570*/  FSEL R7, R14, RZ, P0 ;  /* 0x000000ff0e077208 */ /* 0x000fe40000000000 */
[----:B------:R-:W-:Y:S01]  /*1580*/  IADD3 R11, R11, R13, RZ ;  /* 0x0000000d0b0b7210 */ /* 0x000fe20007ffe0ff */
[C---:B------:R-:W-:Y:S02]  /*1590*/  IMAD R15, R6.reuse, UR9, R15 ;  /* 0x00000009060f7c24 */ /* 0x040fe4000f8e020f */
[----:B------:R-:W-:Y:S01]  /*15a0*/  IMAD.WIDE.U32 R10, R6, UR8, R10 ;  /* 0x00000008060a7c25 */ /* 0x000fe2000f8e000a */
[----:B------:R-:W-:-:S04]  /*15b0*/  ULDC.64 UR8, c[0x0][0x2a0] ;  /* 0x0000a80000087ab9 */ /* 0x000fc80000000a00 */
[----:B------:R-:W-:Y:S02]  /*15c0*/  IADD3 R11, R11, R15, RZ ;  /* 0x0000000f0b0b7210 */ /* 0x000fe40007ffe0ff */
[----:B------:R-:W-:-:S04]  /*15d0*/  LEA R12, P1, R10, UR8, 0x2 ;  /* 0x000000080a0c7c11 */ /* 0x000fc8000f8210ff */
[----:B------:R-:W-:-:S05]  /*15e0*/  LEA.HI.X R13, R10, UR9, R11, 0x2, P1 ;  /* 0x000000090a0d7c11 */ /* 0x000fca00088f140b */
[----:B------:R0:W-:Y:S04]  /*15f0*/  STG.E desc[UR4][R12.64], R7 ;  /* 0x000000070c007986 */ /* 0x0001e8000c101904 */
.L_x_3716:
[----:B------:R-:W-:Y:S05]  /*1600*/  BSYNC B0 ;  /* 0x0000000000007941 */ /* 0x000fea0003800000 */
.L_x_3715:
[----:B------:R-:W-:Y:S01]  /*1610*/  ULDC.64 UR10, c[0x0][0x2e8] ;  /* 0x0000ba00000a7ab9 */ /* 0x000fe20000000a00 */
[----:B------:R-:W-:Y:S01]  /*1620*/  ULDC.64 UR8, c[0x0][0x2d8] ;  /* 0x0000b60000087ab9 */ /* 0x000fe20000000a00 */
[----:B------:R-:W-:Y:S01]  /*1630*/  ISETP.NE.U32.AND P0, PT, RZ, UR10, PT ;  /* 0x0000000aff007c0c */ /* 0x000fe2000bf05070 */
[----:B0----5:R-:W-:Y:S01]  /*1640*/  IMAD R7, R32, UR8, RZ ;  /* 0x0000000820077c24 */ /* 0x021fe2000f8e02ff */
[----:B------:R-:W-:Y:S02]  /*1650*/  MOV R4, R8 ;  /* 0x0000000800047202 */ /* 0x000fe40000000f00 */
[----:B------:R-:W-:Y:S01]  /*1660*/  ISETP.NE.AND.EX P0, PT, RZ, UR11, PT, P0 ;  /* 0x0000000bff007c0c */ /* 0x000fe2000bf05300 */
[C---:B------:R-:W-:Y:S02]  /*1670*/  IMAD R7, R6.reuse, UR9, R7 ;  /* 0x0000000906077c24 */ /* 0x040fe4000f8e0207 */
[----:B------:R-:W-:Y:S01]  /*1680*/  IMAD.WIDE.U32 R4, R6, UR8, R4 ;  /* 0x0000000806047c25 */ /* 0x000fe2000f8e0004 */
[----:B------:R-:W-:Y:S01]  /*1690*/  ISETP.NE.OR P0, PT, R3, RZ, !P0 ;  /* 0x000000ff0300720c */ /* 0x000fe20004705670 */
[----:B------:R-:W-:-:S02]  /*16a0*/  ULDC.64 UR8, c[0x0][0x2b8] ;  /* 0x0000ae0000087ab9 */ /* 0x000fc40000000a00 */
        /* <DEDUP_REMOVED lines=18> */
.L_x_3717:
        /* <DEDUP_REMOVED lines=11> */
.L_x_3748:


//--------------------- .nv.global.init           --------------------------
	.section	.nv.global.init,"aw",@progbits
.nv.global.init:
	.type		$str$23,@object
	.size		$str$23,($str$24 - $str$23)
$str$23:
        /*0000*/ 	.byte	0x28, 0x61, 0x64, 0x64, 0x72, 0x65, 0x73, 0x73, 0x20, 0x26, 0x20, 0x6d, 0x61, 0x73, 0x6b, 0x29
        /*0010*/ 	.byte	0x20, 0x3d, 0x3d, 0x20, 0x30, 0x00
	.type		$str$24,@object
	.size		$str$24,(__unnamed_4 - $str$24)
$str$24:
        /*0016*/ 	.byte	0x2f, 0x74, 0x6d, 0x70, 0x2f, 0x6f, 0x73, 0x73, 0x5f, 0x6b, 0x65, 0x72, 0x6e, 0x65, 0x6c, 0x73
        /*0026*/ 	.byte	0x5f, 0x73, 0x72, 0x63, 0x2f, 0x66, 0x6c, 0x61, 0x73, 0x68, 0x5f, 0x61, 0x74, 0x74, 0x65, 0x6e
        /*0036*/ 	.byte	0x74, 0x69, 0x6f, 0x6e, 0x2f, 0x63, 0x73, 0x72, 0x63, 0x2f, 0x63, 0x75, 0x74, 0x6c, 0x61, 0x73
        /*0046*/ 	.byte	0x73, 0x2f, 0x69, 0x6e, 0x63, 0x6c, 0x75, 0x64, 0x65, 0x2f, 0x63, 0x75, 0x74, 0x65, 0x2f, 0x70
        /*0056*/ 	.byte	0x6f, 0x69, 0x6e, 0x74, 0x65, 0x72, 0x5f, 0x66, 0x6c, 0x61, 0x67, 0x67, 0x65, 0x64, 0x2e, 0x68
        /*0066*/ 	.byte	0x70, 0x70, 0x00
	.type		__unnamed_4,@object
	.size		__unnamed_4,(__unnamed_2 - __unnamed_4)
__unnamed_4:
        /* <DEDUP_REMOVED lines=17> */
        /*0179*/ 	.byte	0x3e, 0x3e, 0x3e, 0x3e, 0x5d, 0x00
	.type		__unnamed_2,@object
	.size		__unnamed_2,(__unnamed_6 - __unnamed_2)
__unnamed_2:
        /* <DEDUP_REMOVED lines=22> */
        /*02df*/ 	.byte	0x3e, 0x3e, 0x3e, 0x3e, 0x20, 0x26, 0x5d, 0x00
	.type		__unnamed_6,@object
	.size		__unnamed_6,(__unnamed_3 - __unnamed_6)
__unnamed_6:
        /* <DEDUP_REMOVED lines=22> */
        /*0447*/ 	.byte	0x34, 0x3e, 0x3e, 0x3e, 0x3e, 0x20, 0x26, 0x5d, 0x00
	.type		__unnamed_3,@object
	.size		__unnamed_3,(__unnamed_1 - __unnamed_3)
__unnamed_3:
        /* <DEDUP_REMOVED lines=23> */
        /*05c0*/ 	.byte	0x3a, 0x43, 0x3c, 0x30, 0x3e, 0x3e, 0x3e, 0x3e, 0x3e, 0x5d, 0x00
	.type		__unnamed_1,@object
	.size		__unnamed_1,(__unnamed_5 - __unnamed_1)
__unnamed_1:
        /* <DEDUP_REMOVED lines=28> */
        /*078b*/ 	.byte	0x31, 0x32, 0x32, 0x38, 0x38, 0x3e, 0x3e, 0x3e, 0x3e, 0x3e, 0x20, 0x26, 0x5d, 0x00
	.type		__unnamed_5,@object
	.size		__unnamed_5,(.L_4 - __unnamed_5)
__unnamed_5:
        /* <DEDUP_REMOVED lines=29> */
.L_4:


//--------------------- .nv.shared._ZN7cutlass13device_kernelIN5flash11enable_sm90INS1_16FlashAttnBwdSm90INS1_25CollectiveMainloopBwdSm90ILi2ELi2ELi2EN4cute5tupleIJNS5_1CILi1EEES8_S8_EEENS6_IJNS7_ILi128EEESA_NS7_ILi64EEEEEENS_6half_tEfNS_4arch4Sm90ELb0ELb0ELb1ELb0ELb0ELb1ELb0ELb0ELi2ELi1ELi2ELi2ELb0EEENS1_21CollectiveEpilogueBwdISC_SD_SF_Li256ELb0ELb0ELi1EEENS1_19SingleTileSchedulerILb0ELb0ELb0ELi128EEEEEEEEEvNT_6ParamsE --------------------------
	.section	.nv.shared._ZN7cutlass13device_kernelIN5flash11enable_sm90INS1_16FlashAttnBwdSm90INS1_25CollectiveMainloopBwdSm90ILi2ELi2ELi2EN4cute5tupleIJNS5_1CILi1EEES8_S8_EEENS6_IJNS7_ILi128EEESA_NS7_ILi64EEEEEENS_6half_tEfNS_4arch4Sm90ELb0ELb0ELb1ELb0ELb0ELb1ELb0ELb0ELi2ELi1ELi2ELi2ELb0EEENS1_21CollectiveEpilogueBwdISC_SD_SF_Li256ELb0ELb0ELi1EEENS1_19SingleTileSchedulerILb0ELb0ELb0ELi128EEEEEEEEEvNT_6ParamsE,"aw",@nobits
	.sectionflags	@""
	.align	16
	.zero		1024


//--------------------- .nv.shared.reserved.0     --------------------------
	.section	.nv.shared.reserved.0,"aw",@nobits
	.weak		__nv_reservedSMEM_offset_0_alias
	.size		__nv_reservedSMEM_offset_0_alias, 0, 0
	.other		__nv_reservedSMEM_offset_0_alias,@"STO_CUDA_RESERVED_SHARED STV_DEFAULT"
__nv_reservedSMEM_offset_0_alias:
	.zero		0


//--------------------- .nv.global                --------------------------
	.section	.nv.global,"aw",@nobits
.nv.global:
	.type		_ZN73_INTERNAL_d9ee66f6_37_flash_bwd_hdim64_fp16_softcap_sm90_cu_8e232a79_35284cute1_E,@object
	.size		_ZN73_INTERNAL_d9ee66f6_37_flash_bwd_hdim64_fp16_softcap_sm90_cu_8e232a79_35284cute1_E,(_ZN73_INTERNAL_d9ee66f6_37_flash_bwd_hdim64_fp16_softcap_sm90_cu_8e232a79_35284cuda3std3__45__cpo6cbeginE - _ZN73_INTERNAL_d9ee66f6_37_flash_bwd_hdim64_fp16_softcap_sm90_cu_8e232a79_35284cute1_E)
_ZN73_INTERNAL_d9ee66f6_37_flash_bwd_hdim64_fp16_softcap_sm90_cu_8e232a79_35284cute1_E:
	.zero		1
	.type		_ZN73_INTERNAL_d9ee66f6_37_flash_bwd_hdim64_fp16_softcap_sm90_cu_8e232a79_35284cuda3std3__45__cpo6cbeginE,@object
	.size		_ZN73_INTERNAL_d9ee66f6_37_flash_bwd_hdim64_fp16_softcap_sm90_cu_8e232a79_35284cuda3std3__45__cpo6cbeginE,(_ZN73_INTERNAL_d9ee66f6_37_flash_bwd_hdim64_fp16_softcap_sm90_cu_8e232a79_35284cuda3std3__48in_placeE - _ZN73_INTERNAL_d9ee66f6_37_flash_bwd_hdim64_fp16_softcap_sm90_cu_8e232a79_35284cuda3std3__45__cpo6cbeginE)
_ZN73_INTERNAL_d9ee66f6_37_flash_bwd_hdim64_fp16_softcap_sm90_cu_8e232a79_35284cuda3std3__45__cpo6cbeginE:
	.zero		1
	.type		_ZN73_INTERNAL_d9ee66f6_37_flash_bwd_hdim64_fp16_softcap_sm90_cu_8e232a79_35284cuda3std3__48in_placeE,@object
	.size		_ZN73_INTERNAL_d9ee66f6_37_flash_bwd_hdim64_fp16_softcap_sm90_cu_8e232a79_35284cuda3std3__48in_placeE,(_ZN73_INTERNAL_d9ee66f6_37_flash_bwd_hdim64_fp16_softcap_sm90_cu_8e232a79_35284cuda3std6ranges3__45__cpo9iter_moveE - _ZN73_INTERNAL_d9ee66f6_37_flash_bwd_hdim64_fp16_softcap_sm90_cu_8e232a79_35284cuda3std3__48in_placeE)
_ZN73_INTERNAL_d9ee66f6_37_flash_bwd_hdim64_fp16_softcap_sm90_cu_8e232a79_35284cuda3std3__48in_placeE:
	.zero		1
	.type		_ZN73_INTERNAL_d9ee66f6_37_flash_bwd_hdim64_fp16_softcap_sm90_cu_8e232a79_35284cuda3std6ranges3__45__cpo9iter_moveE,@object
	.size		_ZN73_INTERNAL_d9ee66f6_37_flash_bwd_hdim64_fp16_softcap_sm90_cu_8e232a79_35284cuda3std6ranges3__45__cpo9iter_moveE,(_ZN73_INTERNAL_d9ee66f6_37_flash_bwd_hdim64_fp16_softcap_sm90_cu_8e232a79_35284cuda3std3__45__cpo5beginE - _ZN73_INTERNAL_d9ee66f6_37_flash_bwd_hdim64_fp16_softcap_sm90_cu_8e232a79_35284cuda3std6ranges3__45__cpo9iter_moveE)
_ZN73_INTERNAL_d9ee66f6_37_flash_bwd_hdim64_fp16_softcap_sm90_cu_8e232a79_35284cuda3std6ranges3__45__cpo9iter_moveE:
	.zero		1
	.type		_ZN73_INTERNAL_d9ee66f6_37_flash_bwd_hdim64_fp16_softcap_sm90_cu_8e232a79_35284cuda3std3__45__cpo5beginE,@object
	.size		_ZN73_INTERNAL_d9ee66f6_37_flash_bwd_hdim64_fp16_softcap_sm90_cu_8e232a79_35284cuda3std3__45__cpo5beginE,(_ZN73_INTERNAL_d9ee66f6_37_flash_bwd_hdim64_fp16_softcap_sm90_cu_8e232a79_35284cuda3std3__475_GLOBAL__N__d9ee66f6_37_flash_bwd_hdim64_fp16_softcap_sm90_cu_8e232a79_35286ignoreE - _ZN73_INTERNAL_d9ee66f6_37_flash_bwd_hdim64_fp16_softcap_sm90_cu_8e232a79_35284cuda3std3__45__cpo5beginE)
_ZN73_INTERNAL_d9ee66f6_37_flash_bwd_hdim64_fp16_softcap_sm90_cu_8e232a79_35284cuda3std3__45__cpo5beginE:
	.zero		1
	.type		_ZN73_INTERNAL_d9ee66f6_37_flash_bwd_hdim64_fp16_softcap_sm90_cu_8e232a79_35284cuda3std3__475_GLOBAL__N__d9ee66f6_37_flash_bwd_hdim64_fp16_softcap_sm90_cu_8e232a79_35286ignoreE,@object
	.size		_ZN73_INTERNAL_d9ee66f6_37_flash_bwd_hdim64_fp16_softcap_sm90_cu_8e232a79_35284cuda3std3__475_GLOBAL__N__d9ee66f6_37_flash_bwd_hdim64_fp16_softcap_sm90_cu_8e232a79_35286ignoreE,(_ZN73_INTERNAL_d9ee66f6_37_flash_bwd_hdim64_fp16_softcap_sm90_cu_8e232a79_35284cute7productE - _ZN73_INTERNAL_d9ee66f6_37_flash_bwd_hdim64_fp16_softcap_sm90_cu_8e232a79_35284cuda3std3__475_GLOBAL__N__d9ee66f6_37_flash_bwd_hdim64_fp16_softcap_sm90_cu_8e232a79_35286ignoreE)
_ZN73_INTERNAL_d9ee66f6_37_flash_bwd_hdim64_fp16_softcap_sm90_cu_8e232a79_35284cuda3std3__475_GLOBAL__N__d9ee66f6_37_flash_bwd_hdim64_fp16_softcap_sm90_cu_8e232a79_35286ignoreE:
	.zero		1
	.type		_ZN73_INTERNAL_d9ee66f6_37_flash_bwd_hdim64_fp16_softcap_sm90_cu_8e232a79_35284cute7productE,@object
	.size		_ZN73_INTERNAL_d9ee66f6_37_flash_bwd_hdim64_fp16_softcap_sm90_cu_8e232a79_35284cute7productE,(_ZN73_INTERNAL_d9ee66f6_37_flash_bwd_hdim64_fp16_softcap_sm90_cu_8e232a79_35284cuda3std3__45__cpo3endE - _ZN73_INTERNAL_d9ee66f6_37_flash_bwd_hdim64_fp16_softcap_sm90_cu_8e232a79_35284cute7productE)
_ZN73_INTERNAL_d9ee66f6_37_flash_bwd_hdim64_fp16_softcap_sm90_cu_8e232a79_35284cute7productE:
	.zero		1
	.type		_ZN73_INTERNAL_d9ee66f6_37_flash_bwd_hdim64_fp16_softcap_sm90_cu_8e232a79_35284cuda3std3__45__cpo3endE,@object
	.size		_ZN73_INTERNAL_d9ee66f6_37_flash_bwd_hdim64_fp16_softcap_sm90_cu_8e232a79_35284cuda3std3__45__cpo3endE,(_ZN73_INTERNAL_d9ee66f6_37_flash_bwd_hdim64_fp16_softcap_sm90_cu_8e232a79_35284cuda3std3__419piecewise_constructE - _ZN73_INTERNAL_d9ee66f6_37_flash_bwd_hdim64_fp16_softcap_sm90_cu_8e232a79_35284cuda3std3__45__cpo3endE)
_ZN73_INTERNAL_d9ee66f6_37_flash_bwd_hdim64_fp16_softcap_sm90_cu_8e232a79_35284cuda3std3__45__cpo3endE:
	.zero		1
	.type		_ZN73_INTERNAL_d9ee66f6_37_flash_bwd_hdim64_fp16_softcap_sm90_cu_8e232a79_35284cuda3std3__419piecewise_constructE,@object
	.size		_ZN73_INTERNAL_d9ee66f6_37_flash_bwd_hdim64_fp16_softcap_sm90_cu_8e232a79_35284cuda3std3__419piecewise_constructE,(_ZN73_INTERNAL_d9ee66f6_37_flash_bwd_hdim64_fp16_softcap_sm90_cu_8e232a79_35284cuda3std3__45__cpo4cendE - _ZN73_INTERNAL_d9ee66f6_37_flash_bwd_hdim64_fp16_softcap_sm90_cu_8e232a79_35284cuda3std3__419piecewise_constructE)
_ZN73_INTERNAL_d9ee66f6_37_flash_bwd_hdim64_fp16_softcap_sm90_cu_8e232a79_35284cuda3std3__419piecewise_constructE:
	.zero		1
	.type		_ZN73_INTERNAL_d9ee66f6_37_flash_bwd_hdim64_fp16_softcap_sm90_cu_8e232a79_35284cuda3std3__45__cpo4cendE,@object
	.size		_ZN73_INTERNAL_d9ee66f6_37_flash_bwd_hdim64_fp16_softcap_sm90_cu_8e232a79_35284cuda3std3__45__cpo4cendE,(_ZN73_INTERNAL_d9ee66f6_37_flash_bwd_hdim64_fp16_softcap_sm90_cu_8e232a79_35284cuda3std6ranges3__45__cpo4swapE - _ZN73_INTERNAL_d9ee66f6_37_flash_bwd_hdim64_fp16_softcap_sm90_cu_8e232a79_35284cuda3std3__45__cpo4cendE)
_ZN73_INTERNAL_d9ee66f6_37_flash_bwd_hdim64_fp16_softcap_sm90_cu_8e232a79_35284cuda3std3__45__cpo4cendE:
	.zero		1
	.type		_ZN73_INTERNAL_d9ee66f6_37_flash_bwd_hdim64_fp16_softcap_sm90_cu_8e232a79_35284cuda3std6ranges3__45__cpo4swapE,@object
	.size		_ZN73_INTERNAL_d9ee66f6_37_flash_bwd_hdim64_fp16_softcap_sm90_cu_8e232a79_35284cuda3std6ranges3__45__cpo4swapE,(.L_13 - _ZN73_INTERNAL_d9ee66f6_37_flash_bwd_hdim64_fp16_softcap_sm90_cu_8e232a79_35284cuda3std6ranges3__45__cpo4swapE)
_ZN73_INTERNAL_d9ee66f6_37_flash_bwd_hdim64_fp16_softcap_sm90_cu_8e232a79_35284cuda3std6ranges3__45__cpo4swapE:
	.zero		1
.L_13:


//--------------------- .nv.shared._ZN7cutlass13device_kernelIN5flash11enable_sm90INS1_16FlashAttnBwdSm90INS1_25CollectiveMainloopBwdSm90ILi2ELi2ELi2EN4cute5tupleIJNS5_1CILi1EEES8_S8_EEENS6_IJNS7_ILi128EEESA_NS7_ILi64EEEEEENS_6half_tEfNS_4arch4Sm90ELb0ELb0ELb1ELb0ELb1ELb1ELb0ELb0ELi2ELi1ELi2ELi2ELb0EEENS1_21CollectiveEpilogueBwdISC_SD_SF_Li256ELb0ELb0ELi1EEENS1_19SingleTileSchedulerILb0ELb0ELb0ELi128EEEEEEEEEvNT_6ParamsE --------------------------
	.section	.nv.shared._ZN7cutlass13device_kernelIN5flash11enable_sm90INS1_16FlashAttnBwdSm90INS1_25CollectiveMainloopBwdSm90ILi2ELi2ELi2EN4cute5tupleIJNS5_1CILi1EEES8_S8_EEENS6_IJNS7_ILi128EEESA_NS7_ILi64EEEEEENS_6half_tEfNS_4arch4Sm90ELb0ELb0ELb1ELb0ELb1ELb1ELb0ELb0ELi2ELi1ELi2ELi2ELb0EEENS1_21CollectiveEpilogueBwdISC_SD_SF_Li256ELb0ELb0ELi1EEENS1_19SingleTileSchedulerILb0ELb0ELb0ELi128EEEEEEEEEvNT_6ParamsE,"aw",@nobits
	.sectionflags	@""
	.align	16
	.zero		1024


//--------------------- .nv.shared._ZN7cutlass13device_kernelIN5flash11enable_sm90INS1_16FlashAttnBwdSm90INS1_25CollectiveMainloopBwdSm90ILi2ELi2ELi2EN4cute5tupleIJNS5_1CILi1EEES8_S8_EEENS6_IJNS7_ILi128EEESA_NS7_ILi64EEEEEENS_6half_tEfNS_4arch4Sm90ELb0ELb0ELb1ELb0ELb0ELb1ELb0ELb0ELi2ELi1ELi2ELi2ELb0EEENS1_24CollectiveEpilogueBwdGQAISC_fSF_Li256ELb0ELb0EEENS1_19SingleTileSchedulerILb0ELb0ELb0ELi128EEEEEEEEEvNT_6ParamsE --------------------------
	.section	.nv.shared._ZN7cutlass13device_kernelIN5flash11enable_sm90INS1_16FlashAttnBwdSm90INS1_25CollectiveMainloopBwdSm90ILi2ELi2ELi2EN4cute5tupleIJNS5_1CILi1EEES8_S8_EEENS6_IJNS7_ILi128EEESA_NS7_ILi64EEEEEENS_6half_tEfNS_4arch4Sm90ELb0ELb0ELb1ELb0ELb0ELb1ELb0ELb0ELi2ELi1ELi2ELi2ELb0EEENS1_24CollectiveEpilogueBwdGQAISC_fSF_Li256ELb0ELb0EEENS1_19SingleTileSchedulerILb0ELb0ELb0ELi128EEEEEEEEEvNT_6ParamsE,"aw",@nobits
	.sectionflags	@""
	.align	16
	.zero		1024


//--------------------- .nv.shared._ZN7cutlass13device_kernelIN5flash11enable_sm90INS1_16FlashAttnBwdSm90INS1_25CollectiveMainloopBwdSm90ILi2ELi2ELi2EN4cute5tupleIJNS5_1CILi1EEES8_S8_EEENS6_IJNS7_ILi128EEESA_NS7_ILi64EEEEEENS_6half_tEfNS_4arch4Sm90ELb0ELb0ELb1ELb0ELb1ELb1ELb0ELb0ELi2ELi1ELi2ELi2ELb0EEENS1_24CollectiveEpilogueBwdGQAISC_fSF_Li256ELb0ELb1EEENS1_19SingleTileSchedulerILb0ELb0ELb0ELi128EEEEEEEEEvNT_6ParamsE --------------------------
	.section	.nv.shared._ZN7cutlass13device_kernelIN5flash11enable_sm90INS1_16FlashAttnBwdSm90INS1_25CollectiveMainloopBwdSm90ILi2ELi2ELi2EN4cute5tupleIJNS5_1CILi1EEES8_S8_EEENS6_IJNS7_ILi128EEESA_NS7_ILi64EEEEEENS_6half_tEfNS_4arch4Sm90ELb0ELb0ELb1ELb0ELb1ELb1ELb0ELb0ELi2ELi1ELi2ELi2ELb0EEENS1_24CollectiveEpilogueBwdGQAISC_fSF_Li256ELb0ELb1EEENS1_19SingleTileSchedulerILb0ELb0ELb0ELi128EEEEEEEEEvNT_6ParamsE,"aw",@nobits
	.sectionflags	@""
	.align	16
	.zero		1024


//--------------------- .nv.shared._ZN7cutlass13device_kernelIN5flash11enable_sm90INS1_16FlashAttnBwdSm90INS1_25CollectiveMainloopBwdSm90ILi2ELi2ELi2EN4cute5tupleIJNS5_1CILi1EEES8_S8_EEENS6_IJNS7_ILi128EEESA_NS7_ILi64EEEEEENS_6half_tEfNS_4arch4Sm90ELb0ELb0ELb1ELb1ELb0ELb1ELb0ELb0ELi2ELi1ELi2ELi2ELb0EEENS1_21CollectiveEpilogueBwdISC_SD_SF_Li256ELb1ELb0ELi1EEENS1_19SingleTileSchedulerILb1ELb0ELb0ELi128EEEEEEEEEvNT_6ParamsE --------------------------
	.section	.nv.shared._ZN7cutlass13device_kernelIN5flash11enable_sm90INS1_16FlashAttnBwdSm90INS1_25CollectiveMainloopBwdSm90ILi2ELi2ELi2EN4cute5tupleIJNS5_1CILi1EEES8_S8_EEENS6_IJNS7_ILi128EEESA_NS7_ILi64EEEEEENS_6half_tEfNS_4arch4Sm90ELb0ELb0ELb1ELb1ELb0ELb1ELb0ELb0ELi2ELi1ELi2ELi2ELb0EEENS1_21CollectiveEpilogueBwdISC_SD_SF_Li256ELb1ELb0ELi1EEENS1_19SingleTileSchedulerILb1ELb0ELb0ELi128EEEEEEEEEvNT_6ParamsE,"aw",@nobits
	.sectionflags	@""
	.align	16
	.zero		1024


//--------------------- .nv.shared._ZN7cutlass13device_kernelIN5flash11enable_sm90INS1_16FlashAttnBwdSm90INS1_25CollectiveMainloopBwdSm90ILi2ELi2ELi2EN4cute5tupleIJNS5_1CILi1EEES8_S8_EEENS6_IJNS7_ILi128EEESA_NS7_ILi64EEEEEENS_6half_tEfNS_4arch4Sm90ELb0ELb0ELb1ELb1ELb1ELb1ELb0ELb0ELi2ELi1ELi2ELi2ELb0EEENS1_21CollectiveEpilogueBwdISC_SD_SF_Li256ELb1ELb0ELi1EEENS1_19SingleTileSchedulerILb1ELb0ELb0ELi128EEEEEEEEEvNT_6ParamsE --------------------------
	.section	.nv.shared._ZN7cutlass13device_kernelIN5flash11enable_sm90INS1_16FlashAttnBwdSm90INS1_25CollectiveMainloopBwdSm90ILi2ELi2ELi2EN4cute5tupleIJNS5_1CILi1EEES8_S8_EEENS6_IJNS7_ILi128EEESA_NS7_ILi64EEEEEENS_6half_tEfNS_4arch4Sm90ELb0ELb0ELb1ELb1ELb1ELb1ELb0ELb0ELi2ELi1ELi2ELi2ELb0EEENS1_21CollectiveEpilogueBwdISC_SD_SF_Li256ELb1ELb0ELi1EEENS1_19SingleTileSchedulerILb1ELb0ELb0ELi128EEEEEEEEEvNT_6ParamsE,"aw",@nobits
	.sectionflags	@""
	.align	16
	.zero		1024


//--------------------- .nv.shared._ZN7cutlass13device_kernelIN5flash11enable_sm90INS1_16FlashAttnBwdSm90INS1_25CollectiveMainloopBwdSm90ILi2ELi2ELi2EN4cute5tupleIJNS5_1CILi1EEES8_S8_EEENS6_IJNS7_ILi128EEESA_NS7_ILi64EEEEEENS_6half_tEfNS_4arch4Sm90ELb0ELb0ELb1ELb1ELb0ELb1ELb0ELb0ELi2ELi1ELi2ELi2ELb0EEENS1_24CollectiveEpilogueBwdGQAISC_fSF_Li256ELb1ELb0EEENS1_19SingleTileSchedulerILb1ELb0ELb0ELi128EEEEEEEEEvNT_6ParamsE --------------------------
	.section	.nv.shared._ZN7cutlass13device_kernelIN5flash11enable_sm90INS1_16FlashAttnBwdSm90INS1_25CollectiveMainloopBwdSm90ILi2ELi2ELi2EN4cute5tupleIJNS5_1CILi1EEES8_S8_EEENS6_IJNS7_ILi128EEESA_NS7_ILi64EEEEEENS_6half_tEfNS_4arch4Sm90ELb0ELb0ELb1ELb1ELb0ELb1ELb0ELb0ELi2ELi1ELi2ELi2ELb0EEENS1_24CollectiveEpilogueBwdGQAISC_fSF_Li256ELb1ELb0EEENS1_19SingleTileSchedulerILb1ELb0ELb0ELi128EEEEEEEEEvNT_6ParamsE,"aw",@nobits
	.sectionflags	@""
	.align	16
	.zero		1024


//--------------------- .nv.shared._ZN7cutlass13device_kernelIN5flash11enable_sm90INS1_16FlashAttnBwdSm90INS1_25CollectiveMainloopBwdSm90ILi2ELi2ELi2EN4cute5tupleIJNS5_1CILi1EEES8_S8_EEENS6_IJNS7_ILi128EEESA_NS7_ILi64EEEEEENS_6half_tEfNS_4arch4Sm90ELb0ELb0ELb1ELb1ELb1ELb1ELb0ELb0ELi2ELi1ELi2ELi2ELb0EEENS1_24CollectiveEpilogueBwdGQAISC_fSF_Li256ELb1ELb1EEENS1_19SingleTileSchedulerILb1ELb0ELb0ELi128EEEEEEEEEvNT_6ParamsE --------------------------
	.section	.nv.shared._ZN7cutlass13device_kernelIN5flash11enable_sm90INS1_16FlashAttnBwdSm90INS1_25CollectiveMainloopBwdSm90ILi2ELi2ELi2EN4cute5tupleIJNS5_1CILi1EEES8_S8_EEENS6_IJNS7_ILi128EEESA_NS7_ILi64EEEEEENS_6half_tEfNS_4arch4Sm90ELb0ELb0ELb1ELb1ELb1ELb1ELb0ELb0ELi2ELi1ELi2ELi2ELb0EEENS1_24CollectiveEpilogueBwdGQAISC_fSF_Li256ELb1ELb1EEENS1_19SingleTileSchedulerILb1ELb0ELb0ELi128EEEEEEEEEvNT_6ParamsE,"aw",@nobits
	.sectionflags	@""
	.align	16
	.zero		1024


//--------------------- .nv.shared._ZN7cutlass13device_kernelIN5flash11enable_sm90INS1_16FlashAttnBwdSm90INS1_25CollectiveMainloopBwdSm90ILi2ELi2ELi2EN4cute5tupleIJNS5_1CILi1EEES8_S8_EEENS6_IJNS7_ILi128EEESA_NS7_ILi64EEEEEENS_6half_tEfNS_4arch4Sm90ELb0ELb1ELb1ELb0ELb0ELb1ELb0ELb0ELi2ELi1ELi2ELi2ELb0EEENS1_21CollectiveEpilogueBwdISC_SD_SF_Li256ELb0ELb0ELi1EEENS1_19SingleTileSchedulerILb0ELb0ELb0ELi128EEEEEEEEEvNT_6ParamsE --------------------------
	.section	.nv.shared._ZN7cutlass13device_kernelIN5flash11enable_sm90INS1_16FlashAttnBwdSm90INS1_25CollectiveMainloopBwdSm90ILi2ELi2ELi2EN4cute5tupleIJNS5_1CILi1EEES8_S8_EEENS6_IJNS7_ILi128EEESA_NS7_ILi64EEEEEENS_6half_tEfNS_4arch4Sm90ELb0ELb1ELb1ELb0ELb0ELb1ELb0ELb0ELi2ELi1ELi2ELi2ELb0EEENS1_21CollectiveEpilogueBwdISC_SD_SF_Li256ELb0ELb0ELi1EEENS1_19SingleTileSchedulerILb0ELb0ELb0ELi128EEEEEEEEEvNT_6ParamsE,"aw",@nobits
	.sectionflags	@""
	.align	16
	.zero		1024


//--------------------- .nv.shared._ZN7cutlass13device_kernelIN5flash11enable_sm90INS1_16FlashAttnBwdSm90INS1_25CollectiveMainloopBwdSm90ILi2ELi2ELi2EN4cute5tupleIJNS5_1CILi1EEES8_S8_EEENS6_IJNS7_ILi128EEESA_NS7_ILi64EEEEEENS_6half_tEfNS_4arch4Sm90ELb0ELb1ELb1ELb0ELb1ELb1ELb0ELb0ELi2ELi1ELi2ELi2ELb0EEENS1_21CollectiveEpilogueBwdISC_SD_SF_Li256ELb0ELb0ELi1EEENS1_19SingleTileSchedulerILb0ELb0ELb0ELi128EEEEEEEEEvNT_6ParamsE --------------------------
	.section	.nv.shared._ZN7cutlass13device_kernelIN5flash11enable_sm90INS1_16FlashAttnBwdSm90INS1_25CollectiveMainloopBwdSm90ILi2ELi2ELi2EN4cute5tupleIJNS5_1CILi1EEES8_S8_EEENS6_IJNS7_ILi128EEESA_NS7_ILi64EEEEEENS_6half_tEfNS_4arch4Sm90ELb0ELb1ELb1ELb0ELb1ELb1ELb0ELb0ELi2ELi1ELi2ELi2ELb0EEENS1_21CollectiveEpilogueBwdISC_SD_SF_Li256ELb0ELb0ELi1EEENS1_19SingleTileSchedulerILb0ELb0ELb0ELi128EEEEEEEEEvNT_6ParamsE,"aw",@nobits
	.sectionflags	@""
	.align	16
	.zero		1024


//--------------------- .nv.shared._ZN7cutlass13device_kernelIN5flash11enable_sm90INS1_16FlashAttnBwdSm90INS1_25CollectiveMainloopBwdSm90ILi2ELi2ELi2EN4cute5tupleIJNS5_1CILi1EEES8_S8_EEENS6_IJNS7_ILi128EEESA_NS7_ILi64EEEEEENS_6half_tEfNS_4arch4Sm90ELb0ELb1ELb1ELb0ELb0ELb1ELb0ELb0ELi2ELi1ELi2ELi2ELb0EEENS1_24CollectiveEpilogueBwdGQAISC_fSF_Li256ELb0ELb0EEENS1_19SingleTileSchedulerILb0ELb0ELb0ELi128EEEEEEEEEvNT_6ParamsE --------------------------
	.section	.nv.shared._ZN7cutlass13device_kernelIN5flash11enable_sm90INS1_16FlashAttnBwdSm90INS1_25CollectiveMainloopBwdSm90ILi2ELi2ELi2EN4cute5tupleIJNS5_1CILi1EEES8_S8_EEENS6_IJNS7_ILi128EEESA_NS7_ILi64EEEEEENS_6half_tEfNS_4arch4Sm90ELb0ELb1ELb1ELb0ELb0ELb1ELb0ELb0ELi2ELi1ELi2ELi2ELb0EEENS1_24CollectiveEpilogueBwdGQAISC_fSF_Li256ELb0ELb0EEENS1_19SingleTileSchedulerILb0ELb0ELb0ELi128EEEEEEEEEvNT_6ParamsE,"aw",@nobits
	.sectionflags	@""
	.align	16
	.zero		1024


//--------------------- .nv.shared._ZN7cutlass13device_kernelIN5flash11enable_sm90INS1_16FlashAttnBwdSm90INS1_25CollectiveMainloopBwdSm90ILi2ELi2ELi2EN4cute5tupleIJNS5_1CILi1EEES8_S8_EEENS6_IJNS7_ILi128EEESA_NS7_ILi64EEEEEENS_6half_tEfNS_4arch4Sm90ELb0ELb1ELb1ELb0ELb1ELb1ELb0ELb0ELi2ELi1ELi2ELi2ELb0EEENS1_24CollectiveEpilogueBwdGQAISC_fSF_Li256ELb0ELb1EEENS1_19SingleTileSchedulerILb0ELb0ELb0ELi128EEEEEEEEEvNT_6ParamsE --------------------------
	.section	.nv.shared._ZN7cutlass13device_kernelIN5flash11enable_sm90INS1_16FlashAttnBwdSm90INS1_25CollectiveMainloopBwdSm90ILi2ELi2ELi2EN4cute5tupleIJNS5_1CILi1EEES8_S8_EEENS6_IJNS7_ILi128EEESA_NS7_ILi64EEEEEENS_6half_tEfNS_4arch4Sm90ELb0ELb1ELb1ELb0ELb1ELb1ELb0ELb0ELi2ELi1ELi2ELi2ELb0EEENS1_24CollectiveEpilogueBwdGQAISC_fSF_Li256ELb0ELb1EEENS1_19SingleTileSchedulerILb0ELb0ELb0ELi128EEEEEEEEEvNT_6ParamsE,"aw",@nobits
	.sectionflags	@""
	.align	16
	.zero		1024


//--------------------- .nv.shared._ZN7cutlass13device_kernelIN5flash22FlashAttnBwdPreprocessIN4cute5tupleIJNS3_1CILi128EEENS5_ILi64EEEEEENS_6half_tEfNS_4arch4Sm90ELb1ELb0EEEEEvNT_6ParamsE --------------------------
	.section	.nv.shared._ZN7cutlass13device_kernelIN5flash22FlashAttnBwdPreprocessIN4cute5tupleIJNS3_1CILi128EEENS5_ILi64EEEEEENS_6half_tEfNS_4arch4Sm90ELb1ELb0EEEEEvNT_6ParamsE,"aw",@nobits
	.sectionflags	@""
	.align	16
	.zero		1024


//--------------------- .nv.shared._ZN7cutlass13device_kernelIN5flash11enable_sm90INS1_16FlashAttnBwdSm90INS1_25CollectiveMainloopBwdSm90ILi2ELi2ELi2EN4cute5tupleIJNS5_1CILi1EEES8_S8_EEENS6_IJNS7_ILi128EEESA_NS7_ILi64EEEEEENS_6half_tEfNS_4arch4Sm90ELb0ELb1ELb1ELb1ELb0ELb1ELb0ELb0ELi2ELi1ELi2ELi2ELb0EEENS1_21CollectiveEpilogueBwdISC_SD_SF_Li256ELb1ELb0ELi1EEENS1_19SingleTileSchedulerILb1ELb0ELb0ELi128EEEEEEEEEvNT_6ParamsE --------------------------
	.section	.nv.shared._ZN7cutlass13device_kernelIN5flash11enable_sm90INS1_16FlashAttnBwdSm90INS1_25CollectiveMainloopBwdSm90ILi2ELi2ELi2EN4cute5tupleIJNS5_1CILi1EEES8_S8_EEENS6_IJNS7_ILi128EEESA_NS7_ILi64EEEEEENS_6half_tEfNS_4arch4Sm90ELb0ELb1ELb1ELb1ELb0ELb1ELb0ELb0ELi2ELi1ELi2ELi2ELb0EEENS1_21CollectiveEpilogueBwdISC_SD_SF_Li256ELb1ELb0ELi1EEENS1_19SingleTileSchedulerILb1ELb0ELb0ELi128EEEEEEEEEvNT_6ParamsE,"aw",@nobits
	.sectionflags	@""
	.align	16
	.zero		1024


//--------------------- .nv.shared._ZN7cutlass13device_kernelIN5flash11enable_sm90INS1_16FlashAttnBwdSm90INS1_25CollectiveMainloopBwdSm90ILi2ELi2ELi2EN4cute5tupleIJNS5_1CILi1EEES8_S8_EEENS6_IJNS7_ILi128EEESA_NS7_ILi64EEEEEENS_6half_tEfNS_4arch4Sm90ELb0ELb1ELb1ELb1ELb1ELb1ELb0ELb0ELi2ELi1ELi2ELi2ELb0EEENS1_21CollectiveEpilogueBwdISC_SD_SF_Li256ELb1ELb0ELi1EEENS1_19SingleTileSchedulerILb1ELb0ELb0ELi128EEEEEEEEEvNT_6ParamsE --------------------------
	.section	.nv.shared._ZN7cutlass13device_kernelIN5flash11enable_sm90INS1_16FlashAttnBwdSm90INS1_25CollectiveMainloopBwdSm90ILi2ELi2ELi2EN4cute5tupleIJNS5_1CILi1EEES8_S8_EEENS6_IJNS7_ILi128EEESA_NS7_ILi64EEEEEENS_6half_tEfNS_4arch4Sm90ELb0ELb1ELb1ELb1ELb1ELb1ELb0ELb0ELi2ELi1ELi2ELi2ELb0EEENS1_21CollectiveEpilogueBwdISC_SD_SF_Li256ELb1ELb0ELi1EEENS1_19SingleTileSchedulerILb1ELb0ELb0ELi128EEEEEEEEEvNT_6ParamsE,"aw",@nobits
	.sectionflags	@""
	.align	16
	.zero		1024


//--------------------- .nv.shared._ZN7cutlass13device_kernelIN5flash11enable_sm90INS1_16FlashAttnBwdSm90INS1_25CollectiveMainloopBwdSm90ILi2ELi2ELi2EN4cute5tupleIJNS5_1CILi1EEES8_S8_EEENS6_IJNS7_ILi128EEESA_NS7_ILi64EEEEEENS_6half_tEfNS_4arch4Sm90ELb0ELb1ELb1ELb1ELb0ELb1ELb0ELb0ELi2ELi1ELi2ELi2ELb0EEENS1_24CollectiveEpilogueBwdGQAISC_fSF_Li256ELb1ELb0EEENS1_19SingleTileSchedulerILb1ELb0ELb0ELi128EEEEEEEEEvNT_6ParamsE --------------------------
	.section	.nv.shared._ZN7cutlass13device_kernelIN5flash11enable_sm90INS1_16FlashAttnBwdSm90INS1_25CollectiveMainloopBwdSm90ILi2ELi2ELi2EN4cute5tupleIJNS5_1CILi1EEES8_S8_EEENS6_IJNS7_ILi128EEESA_NS7_ILi64EEEEEENS_6half_tEfNS_4arch4Sm90ELb0ELb1ELb1ELb1ELb0ELb1ELb0ELb0ELi2ELi1ELi2ELi2ELb0EEENS1_24CollectiveEpilogueBwdGQAISC_fSF_Li256ELb1ELb0EEENS1_19SingleTileSchedulerILb1ELb0ELb0ELi128EEEEEEEEEvNT_6ParamsE,"aw",@nobits
	.sectionflags	@""
	.align	16
	.zero		1024


//--------------------- .nv.shared._ZN7cutlass13device_kernelIN5flash32FlashAttnBwdPostprocessConvertdQIN4cute5tupleIJNS3_1CILi128EEENS5_ILi64EEEEEENS_6half_tEfNS_4arch4Sm90ELi256ENS3_8TiledMMAINS3_8MMA_AtomIJNS3_4SM904GMMA25MMA_64x64x16_F32F16F16_SSILNSF_5MajorE0ELSH_1ELNSF_7ScaleInE1ELSI_1EEEEEENS3_6LayoutINS4_IJNS5_ILi2EEENS5_ILi1EEESN_EEENS4_IJSN_NS5_ILi0EEESP_EEEEENS4_IJNS3_10UnderscoreESS_SS_EEEEELb0EEEEEvNT_6ParamsE --------------------------
	.section	.nv.shared._ZN7cutlass13device_kernelIN5flash32FlashAttnBwdPostprocessConvertdQIN4cute5tupleIJNS3_1CILi128EEENS5_ILi64EEEEEENS_6half_tEfNS_4arch4Sm90ELi256ENS3_8TiledMMAINS3_8MMA_AtomIJNS3_4SM904GMMA25MMA_64x64x16_F32F16F16_SSILNSF_5MajorE0ELSH_1ELNSF_7ScaleInE1ELSI_1EEEEEENS3_6LayoutINS4_IJNS5_ILi2EEENS5_ILi1EEESN_EEENS4_IJSN_NS5_ILi0EEESP_EEEEENS4_IJNS3_10UnderscoreESS_SS_EEEEELb0EEEEEvNT_6ParamsE,"aw",@nobits
	.sectionflags	@""
	.align	16
	.zero		1024


//--------------------- .nv.shared._ZN7cutlass13device_kernelIN5flash11enable_sm90INS1_16FlashAttnBwdSm90INS1_25CollectiveMainloopBwdSm90ILi2ELi2ELi2EN4cute5tupleIJNS5_1CILi1EEES8_S8_EEENS6_IJNS7_ILi128EEESA_NS7_ILi64EEEEEENS_6half_tEfNS_4arch4Sm90ELb0ELb1ELb1ELb1ELb1ELb1ELb0ELb0ELi2ELi1ELi2ELi2ELb0EEENS1_24CollectiveEpilogueBwdGQAISC_fSF_Li256ELb1ELb1EEENS1_19SingleTileSchedulerILb1ELb0ELb0ELi128EEEEEEEEEvNT_6ParamsE --------------------------
	.section	.nv.shared._ZN7cutlass13device_kernelIN5flash11enable_sm90INS1_16FlashAttnBwdSm90INS1_25CollectiveMainloopBwdSm90ILi2ELi2ELi2EN4cute5tupleIJNS5_1CILi1EEES8_S8_EEENS6_IJNS7_ILi128EEESA_NS7_ILi64EEEEEENS_6half_tEfNS_4arch4Sm90ELb0ELb1ELb1ELb1ELb1ELb1ELb0ELb0ELi2ELi1ELi2ELi2ELb0EEENS1_24CollectiveEpilogueBwdGQAISC_fSF_Li256ELb1ELb1EEENS1_19SingleTileSchedulerILb1ELb0ELb0ELi128EEEEEEEEEvNT_6ParamsE,"aw",@nobits
	.sectionflags	@""
	.align	16
	.zero		1024


//--------------------- .nv.shared._ZN7cutlass13device_kernelIN5flash22FlashAttnBwdPreprocessIN4cute5tupleIJNS3_1CILi128EEENS5_ILi64EEEEEENS_6half_tEfNS_4arch4Sm90ELb1ELb1EEEEEvNT_6ParamsE --------------------------
	.section	.nv.shared._ZN7cutlass13device_kernelIN5flash22FlashAttnBwdPreprocessIN4cute5tupleIJNS3_1CILi128EEENS5_ILi64EEEEEENS_6half_tEfNS_4arch4Sm90ELb1ELb1EEEEEvNT_6ParamsE,"aw",@nobits
	.sectionflags	@""
	.align	16
	.zero		1024


//--------------------- .nv.shared._ZN7cutlass13device_kernelIN5flash11enable_sm90INS1_16FlashAttnBwdSm90INS1_25CollectiveMainloopBwdSm90ILi2ELi2ELi2EN4cute5tupleIJNS5_1CILi1EEES8_S8_EEENS6_IJNS7_ILi96EEENS7_ILi128EEENS7_ILi64EEEEEENS_6half_tEfNS_4arch4Sm90ELb1ELb0ELb1ELb0ELb0ELb1ELb0ELb1ELi2ELi1ELi2ELi2ELb0EEENS1_21CollectiveEpilogueBwdISD_SE_SG_Li256ELb0ELb0ELi1EEENS1_25SingleTileBwdLPTSchedulerILb0ELi128ELb0EEEEEEEEEvNT_6ParamsE --------------------------
	.section	.nv.shared._ZN7cutlass13device_kernelIN5flash11enable_sm90INS1_16FlashAttnBwdSm90INS1_25CollectiveMainloopBwdSm90ILi2ELi2ELi2EN4cute5tupleIJNS5_1CILi1EEES8_S8_EEENS6_IJNS7_ILi96EEENS7_ILi128EEENS7_ILi64EEEEEENS_6half_tEfNS_4arch4Sm90ELb1ELb0ELb1ELb0ELb0ELb1ELb0ELb1ELi2ELi1ELi2ELi2ELb0EEENS1_21CollectiveEpilogueBwdISD_SE_SG_Li256ELb0ELb0ELi1EEENS1_25SingleTileBwdLPTSchedulerILb0ELi128ELb0EEEEEEEEEvNT_6ParamsE,"aw",@nobits
	.sectionflags	@""
	.align	16
	.zero		1024


//--------------------- .nv.shared._ZN7cutlass13device_kernelIN5flash11enable_sm90INS1_16FlashAttnBwdSm90INS1_25CollectiveMainloopBwdSm90ILi2ELi2ELi2EN4cute5tupleIJNS5_1CILi1EEES8_S8_EEENS6_IJNS7_ILi96EEENS7_ILi128EEENS7_ILi64EEEEEENS_6half_tEfNS_4arch4Sm90ELb1ELb0ELb1ELb0ELb1ELb1ELb0ELb1ELi2ELi1ELi2ELi2ELb0EEENS1_21CollectiveEpilogueBwdISD_SE_SG_Li256ELb0ELb0ELi1EEENS1_25SingleTileBwdLPTSchedulerILb0ELi128ELb1EEEEEEEEEvNT_6ParamsE --------------------------
	.section	.nv.shared._ZN7cutlass13device_kernelIN5flash11enable_sm90INS1_16FlashAttnBwdSm90INS1_25CollectiveMainloopBwdSm90ILi2ELi2ELi2EN4cute5tupleIJNS5_1CILi1EEES8_S8_EEENS6_IJNS7_ILi96EEENS7_ILi128EEENS7_ILi64EEEEEENS_6half_tEfNS_4arch4Sm90ELb1ELb0ELb1ELb0ELb1ELb1ELb0ELb1ELi2ELi1ELi2ELi2ELb0EEENS1_21CollectiveEpilogueBwdISD_SE_SG_Li256ELb0ELb0ELi1EEENS1_25SingleTileBwdLPTSchedulerILb0ELi128ELb1EEEEEEEEEvNT_6ParamsE,"aw",@nobits
	.sectionflags	@""
	.align	16
	.zero		1024


//--------------------- .nv.shared._ZN7cutlass13device_kernelIN5flash11enable_sm90INS1_16FlashAttnBwdSm90INS1_25CollectiveMainloopBwdSm90ILi2ELi2ELi2EN4cute5tupleIJNS5_1CILi1EEES8_S8_EEENS6_IJNS7_ILi96EEENS7_ILi128EEENS7_ILi64EEEEEENS_6half_tEfNS_4arch4Sm90ELb1ELb0ELb1ELb0ELb0ELb1ELb0ELb1ELi2ELi1ELi2ELi2ELb0EEENS1_24CollectiveEpilogueBwdGQAISD_fSG_Li256ELb0ELb0EEENS1_25SingleTileBwdLPTSchedulerILb0ELi128ELb0EEEEEEEEEvNT_6ParamsE --------------------------
	.section	.nv.shared._ZN7cutlass13device_kernelIN5flash11enable_sm90INS1_16FlashAttnBwdSm90INS1_25CollectiveMainloopBwdSm90ILi2ELi2ELi2EN4cute5tupleIJNS5_1CILi1EEES8_S8_EEENS6_IJNS7_ILi96EEENS7_ILi128EEENS7_ILi64EEEEEENS_6half_tEfNS_4arch4Sm90ELb1ELb0ELb1ELb0ELb0ELb1ELb0ELb1ELi2ELi1ELi2ELi2ELb0EEENS1_24CollectiveEpilogueBwdGQAISD_fSG_Li256ELb0ELb0EEENS1_25SingleTileBwdLPTSchedulerILb0ELi128ELb0EEEEEEEEEvNT_6ParamsE,"aw",@nobits
	.sectionflags	@""
	.align	16
	.zero		1024


//--------------------- .nv.shared._ZN7cutlass13device_kernelIN5flash11enable_sm90INS1_16FlashAttnBwdSm90INS1_25CollectiveMainloopBwdSm90ILi2ELi2ELi2EN4cute5tupleIJNS5_1CILi1EEES8_S8_EEENS6_IJNS7_ILi96EEENS7_ILi128EEENS7_ILi64EEEEEENS_6half_tEfNS_4arch4Sm90ELb1ELb0ELb1ELb0ELb1ELb1ELb0ELb1ELi2ELi1ELi2ELi2ELb0EEENS1_24CollectiveEpilogueBwdGQAISD_fSG_Li256ELb0ELb1EEENS1_25SingleTileBwdLPTSchedulerILb0ELi128ELb1EEEEEEEEEvNT_6ParamsE --------------------------
	.section	.nv.shared._ZN7cutlass13device_kernelIN5flash11enable_sm90INS1_16FlashAttnBwdSm90INS1_25CollectiveMainloopBwdSm90ILi2ELi2ELi2EN4cute5tupleIJNS5_1CILi1EEES8_S8_EEENS6_IJNS7_ILi96EEENS7_ILi128EEENS7_ILi64EEEEEENS_6half_tEfNS_4arch4Sm90ELb1ELb0ELb1ELb0ELb1ELb1ELb0ELb1ELi2ELi1ELi2ELi2ELb0EEENS1_24CollectiveEpilogueBwdGQAISD_fSG_Li256ELb0ELb1EEENS1_25SingleTileBwdLPTSchedulerILb0ELi128ELb1EEEEEEEEEvNT_6ParamsE,"aw",@nobits
	.sectionflags	@""
	.align	16
	.zero		1024


//--------------------- .nv.shared._ZN7cutlass13device_kernelIN5flash22FlashAttnBwdPreprocessIN4cute5tupleIJNS3_1CILi96EEENS5_ILi64EEEEEENS_6half_tEfNS_4arch4Sm90ELb1ELb0EEEEEvNT_6ParamsE --------------------------
	.section	.nv.shared._ZN7cutlass13device_kernelIN5flash22FlashAttnBwdPreprocessIN4cute5tupleIJNS3_1CILi96EEENS5_ILi64EEEEEENS_6half_tEfNS_4arch4Sm90ELb1ELb0EEEEEvNT_6ParamsE,"aw",@nobits
	.sectionflags	@""
	.align	16
	.zero		1024


//--------------------- .nv.shared._ZN7cutlass13device_kernelIN5flash11enable_sm90INS1_16FlashAttnBwdSm90INS1_25CollectiveMainloopBwdSm90ILi2ELi2ELi2EN4cute5tupleIJNS5_1CILi1EEES8_S8_EEENS6_IJNS7_ILi96EEENS7_ILi128EEENS7_ILi64EEEEEENS_6half_tEfNS_4arch4Sm90ELb1ELb0ELb1ELb1ELb0ELb1ELb0ELb1ELi2ELi1ELi2ELi2ELb0EEENS1_21CollectiveEpilogueBwdISD_SE_SG_Li256ELb1ELb0ELi1EEENS1_25SingleTileBwdLPTSchedulerILb1ELi128ELb0EEEEEEEEEvNT_6ParamsE --------------------------
	.section	.nv.shared._ZN7cutlass13device_kernelIN5flash11enable_sm90INS1_16FlashAttnBwdSm90INS1_25CollectiveMainloopBwdSm90ILi2ELi2ELi2EN4cute5tupleIJNS5_1CILi1EEES8_S8_EEENS6_IJNS7_ILi96EEENS7_ILi128EEENS7_ILi64EEEEEENS_6half_tEfNS_4arch4Sm90ELb1ELb0ELb1ELb1ELb0ELb1ELb0ELb1ELi2ELi1ELi2ELi2ELb0EEENS1_21CollectiveEpilogueBwdISD_SE_SG_Li256ELb1ELb0ELi1EEENS1_25SingleTileBwdLPTSchedulerILb1ELi128ELb0EEEEEEEEEvNT_6ParamsE,"aw",@nobits
	.sectionflags	@""
	.align	16
	.zero		1024


//--------------------- .nv.shared._ZN7cutlass13device_kernelIN5flash11enable_sm90INS1_16FlashAttnBwdSm90INS1_25CollectiveMainloopBwdSm90ILi2ELi2ELi2EN4cute5tupleIJNS5_1CILi1EEES8_S8_EEENS6_IJNS7_ILi96EEENS7_ILi128EEENS7_ILi64EEEEEENS_6half_tEfNS_4arch4Sm90ELb1ELb0ELb1ELb1ELb1ELb1ELb0ELb1ELi2ELi1ELi2ELi2ELb0EEENS1_21CollectiveEpilogueBwdISD_SE_SG_Li256ELb1ELb0ELi1EEENS1_25SingleTileBwdLPTSchedulerILb1ELi128ELb1EEEEEEEEEvNT_6ParamsE --------------------------
	.section	.nv.shared._ZN7cutlass13device_kernelIN5flash11enable_sm90INS1_16FlashAttnBwdSm90INS1_25CollectiveMainloopBwdSm90ILi2ELi2ELi2EN4cute5tupleIJNS5_1CILi1EEES8_S8_EEENS6_IJNS7_ILi96EEENS7_ILi128EEENS7_ILi64EEEEEENS_6half_tEfNS_4arch4Sm90ELb1ELb0ELb1ELb1ELb1ELb1ELb0ELb1ELi2ELi1ELi2ELi2ELb0EEENS1_21CollectiveEpilogueBwdISD_SE_SG_Li256ELb1ELb0ELi1EEENS1_25SingleTileBwdLPTSchedulerILb1ELi128ELb1EEEEEEEEEvNT_6ParamsE,"aw",@nobits
	.sectionflags	@""
	.align	16
	.zero		1024


//--------------------- .nv.shared._ZN7cutlass13device_kernelIN5flash11enable_sm90INS1_16FlashAttnBwdSm90INS1_25CollectiveMainloopBwdSm90ILi2ELi2ELi2EN4cute5tupleIJNS5_1CILi1EEES8_S8_EEENS6_IJNS7_ILi96EEENS7_ILi128EEENS7_ILi64EEEEEENS_6half_tEfNS_4arch4Sm90ELb1ELb0ELb1ELb1ELb0ELb1ELb0ELb1ELi2ELi1ELi2ELi2ELb0EEENS1_24CollectiveEpilogueBwdGQAISD_fSG_Li256ELb1ELb0EEENS1_25SingleTileBwdLPTSchedulerILb1ELi128ELb0EEEEEEEEEvNT_6ParamsE --------------------------
	.section	.nv.shared._ZN7cutlass13device_kernelIN5flash11enable_sm90INS1_16FlashAttnBwdSm90INS1_25CollectiveMainloopBwdSm90ILi2ELi2ELi2EN4cute5tupleIJNS5_1CILi1EEES8_S8_EEENS6_IJNS7_ILi96EEENS7_ILi128EEENS7_ILi64EEEEEENS_6half_tEfNS_4arch4Sm90ELb1ELb0ELb1ELb1ELb0ELb1ELb0ELb1ELi2ELi1ELi2ELi2ELb0EEENS1_24CollectiveEpilogueBwdGQAISD_fSG_Li256ELb1ELb0EEENS1_25SingleTileBwdLPTSchedulerILb1ELi128ELb0EEEEEEEEEvNT_6ParamsE,"aw",@nobits
	.sectionflags	@""
	.align	16
	.zero		1024


//--------------------- .nv.shared._ZN7cutlass13device_kernelIN5flash32FlashAttnBwdPostprocessConvertdQIN4cute5tupleIJNS3_1CILi128EEENS5_ILi64EEEEEENS_6half_tEfNS_4arch4Sm90ELi256ENS3_8TiledMMAINS3_8MMA_AtomIJNS3_4SM904GMMA25MMA_64x64x16_F32F16F16_RSILNSF_5MajorE0ELSH_1ELNSF_7ScaleInE1ELSI_1EEEEEENS3_6LayoutINS4_IJNS5_ILi2EEENS5_ILi1EEESN_EEENS4_IJSN_NS5_ILi0EEESP_EEEEENS4_IJNS3_10UnderscoreESS_SS_EEEEELb0EEEEEvNT_6ParamsE --------------------------
	.section	.nv.shared._ZN7cutlass13device_kernelIN5flash32FlashAttnBwdPostprocessConvertdQIN4cute5tupleIJNS3_1CILi128EEENS5_ILi64EEEEEENS_6half_tEfNS_4arch4Sm90ELi256ENS3_8TiledMMAINS3_8MMA_AtomIJNS3_4SM904GMMA25MMA_64x64x16_F32F16F16_RSILNSF_5MajorE0ELSH_1ELNSF_7ScaleInE1ELSI_1EEEEEENS3_6LayoutINS4_IJNS5_ILi2EEENS5_ILi1EEESN_EEENS4_IJSN_NS5_ILi0EEESP_EEEEENS4_IJNS3_10UnderscoreESS_SS_EEEEELb0EEEEEvNT_6ParamsE,"aw",@nobits
	.sectionflags	@""
	.align	16
	.zero		1024


//--------------------- .nv.shared._ZN7cutlass13device_kernelIN5flash32FlashAttnBwdPostprocessConvertdQIN4cute5tupleIJNS3_1CILi96EEENS5_ILi64EEEEEENS_6half_tEfNS_4arch4Sm90ELi256ENS3_8TiledMMAINS3_8MMA_AtomIJNS3_4SM904GMMA25MMA_64x16x16_F32F16F16_SSILNSF_5MajorE1ELSH_0ELNSF_7ScaleInE1ELSI_1EEEEEENS3_6LayoutINS4_IJNS5_ILi1EEENS5_ILi2EEESM_EEENS4_IJNS5_ILi0EEESM_SP_EEEEENS4_IJNS3_10UnderscoreESS_SS_EEEEELb1EEEEEvNT_6ParamsE --------------------------
	.section	.nv.shared._ZN7cutlass13device_kernelIN5flash32FlashAttnBwdPostprocessConvertdQIN4cute5tupleIJNS3_1CILi96EEENS5_ILi64EEEEEENS_6half_tEfNS_4arch4Sm90ELi256ENS3_8TiledMMAINS3_8MMA_AtomIJNS3_4SM904GMMA25MMA_64x16x16_F32F16F16_SSILNSF_5MajorE1ELSH_0ELNSF_7ScaleInE1ELSI_1EEEEEENS3_6LayoutINS4_IJNS5_ILi1EEENS5_ILi2EEESM_EEENS4_IJNS5_ILi0EEESM_SP_EEEEENS4_IJNS3_10UnderscoreESS_SS_EEEEELb1EEEEEvNT_6ParamsE,"aw",@nobits
	.sectionflags	@""
	.align	16
	.zero		1024


//--------------------- .nv.shared._ZN7cutlass13device_kernelIN5flash11enable_sm90INS1_16FlashAttnBwdSm90INS1_25CollectiveMainloopBwdSm90ILi2ELi2ELi2EN4cute5tupleIJNS5_1CILi1EEES8_S8_EEENS6_IJNS7_ILi96EEENS7_ILi128EEENS7_ILi64EEEEEENS_6half_tEfNS_4arch4Sm90ELb1ELb0ELb1ELb1ELb1ELb1ELb0ELb1ELi2ELi1ELi2ELi2ELb0EEENS1_24CollectiveEpilogueBwdGQAISD_fSG_Li256ELb1ELb1EEENS1_25SingleTileBwdLPTSchedulerILb1ELi128ELb1EEEEEEEEEvNT_6ParamsE --------------------------
	.section	.nv.shared._ZN7cutlass13device_kernelIN5flash11enable_sm90INS1_16FlashAttnBwdSm90INS1_25CollectiveMainloopBwdSm90ILi2ELi2ELi2EN4cute5tupleIJNS5_1CILi1EEES8_S8_EEENS6_IJNS7_ILi96EEENS7_ILi128EEENS7_ILi64EEEEEENS_6half_tEfNS_4arch4Sm90ELb1ELb0ELb1ELb1ELb1ELb1ELb0ELb1ELi2ELi1ELi2ELi2ELb0EEENS1_24CollectiveEpilogueBwdGQAISD_fSG_Li256ELb1ELb1EEENS1_25SingleTileBwdLPTSchedulerILb1ELi128ELb1EEEEEEEEEvNT_6ParamsE,"aw",@nobits
	.sectionflags	@""
	.align	16
	.zero		1024


//--------------------- .nv.shared._ZN7cutlass13device_kernelIN5flash22FlashAttnBwdPreprocessIN4cute5tupleIJNS3_1CILi96EEENS5_ILi64EEEEEENS_6half_tEfNS_4arch4Sm90ELb1ELb1EEEEEvNT_6ParamsE --------------------------
	.section	.nv.shared._ZN7cutlass13device_kernelIN5flash22FlashAttnBwdPreprocessIN4cute5tupleIJNS3_1CILi96EEENS5_ILi64EEEEEENS_6half_tEfNS_4arch4Sm90ELb1ELb1EEEEEvNT_6ParamsE,"aw",@nobits
	.sectionflags	@""
	.align	16
	.zero		1024


//--------------------- .nv.constant0._ZN7cutlass13device_kernelIN5flash11enable_sm90INS1_16FlashAttnBwdSm90INS1_25CollectiveMainloopBwdSm90ILi2ELi2ELi2EN4cute5tupleIJNS5_1CILi1EEES8_S8_EEENS6_IJNS7_ILi128EEESA_NS7_ILi64EEEEEENS_6half_tEfNS_4arch4Sm90ELb0ELb0ELb1ELb0ELb0ELb1ELb0ELb0ELi2ELi1ELi2ELi2ELb0EEENS1_21CollectiveEpilogueBwdISC_SD_SF_Li256ELb0ELb0ELi1EEENS1_19SingleTileSchedulerILb0ELb0ELb0ELi128EEEEEEEEEvNT_6ParamsE --------------------------
	.section	.nv.constant0._ZN7cutlass13device_kernelIN5flash11enable_sm90INS1_16FlashAttnBwdSm90INS1_25CollectiveMainloopBwdSm90ILi2ELi2ELi2EN4cute5tupleIJNS5_1CILi1EEES8_S8_EEENS6_IJNS7_ILi128EEESA_NS7_ILi64EEEEEENS_6half_tEfNS_4arch4Sm90ELb0ELb0ELb1ELb0ELb0ELb1ELb0ELb0ELi2ELi1ELi2ELi2ELb0EEENS1_21CollectiveEpilogueBwdISC_SD_SF_Li256ELb0ELb0ELi1EEENS1_19SingleTileSchedulerILb0ELb0ELb0ELi128EEEEEEEEEvNT_6ParamsE,"a",@progbits
	.sectionflags	@""
	.align	4
.nv.constant0._ZN7cutlass13device_kernelIN5flash11enable_sm90INS1_16FlashAttnBwdSm90INS1_25CollectiveMainloopBwdSm90ILi2ELi2ELi2EN4cute5tupleIJNS5_1CILi1EEES8_S8_EEENS6_IJNS7_ILi128EEESA_NS7_ILi64EEEEEENS_6half_tEfNS_4arch4Sm90ELb0ELb0ELb1ELb0ELb0ELb1ELb0ELb0ELi2ELi1ELi2ELi2ELb0EEENS1_21CollectiveEpilogueBwdISC_SD_SF_Li256ELb0ELb0ELi1EEENS1_19SingleTileSchedulerILb0ELb0ELb0ELi128EEEEEEEEEvNT_6ParamsE:
	.zero		2944


//--------------------- .nv.constant0._ZN7cutlass13device_kernelIN5flash11enable_sm90INS1_16FlashAttnBwdSm90INS1_25CollectiveMainloopBwdSm90ILi2ELi2ELi2EN4cute5tupleIJNS5_1CILi1EEES8_S8_EEENS6_IJNS7_ILi128EEESA_NS7_ILi64EEEEEENS_6half_tEfNS_4arch4Sm90ELb0ELb0ELb1ELb0ELb1ELb1ELb0ELb0ELi2ELi1ELi2ELi2ELb0EEENS1_21CollectiveEpilogueBwdISC_SD_SF_Li256ELb0ELb0ELi1EEENS1_19SingleTileSchedulerILb0ELb0ELb0ELi128EEEEEEEEEvNT_6ParamsE --------------------------
	.section	.nv.constant0._ZN7cutlass13device_kernelIN5flash11enable_sm90INS1_16FlashAttnBwdSm90INS1_25CollectiveMainloopBwdSm90ILi2ELi2ELi2EN4cute5tupleIJNS5_1CILi1EEES8_S8_EEENS6_IJNS7_ILi128EEESA_NS7_ILi64EEEEEENS_6half_tEfNS_4arch4Sm90ELb0ELb0ELb1ELb0ELb1ELb1ELb0ELb0ELi2ELi1ELi2ELi2ELb0EEENS1_21CollectiveEpilogueBwdISC_SD_SF_Li256ELb0ELb0ELi1EEENS1_19SingleTileSchedulerILb0ELb0ELb0ELi128EEEEEEEEEvNT_6ParamsE,"a",@progbits
	.sectionflags	@""
	.align	4
.nv.constant0._ZN7cutlass13device_kernelIN5flash11enable_sm90INS1_16FlashAttnBwdSm90INS1_25CollectiveMainloopBwdSm90ILi2ELi2ELi2EN4cute5tupleIJNS5_1CILi1EEES8_S8_EEENS6_IJNS7_ILi128EEESA_NS7_ILi64EEEEEENS_6half_tEfNS_4arch4Sm90ELb0ELb0ELb1ELb0ELb1ELb1ELb0ELb0ELi2ELi1ELi2ELi2ELb0EEENS1_21CollectiveEpilogueBwdISC_SD_SF_Li256ELb0ELb0ELi1EEENS1_19SingleTileSchedulerILb0ELb0ELb0ELi128EEEEEEEEEvNT_6ParamsE:
	.zero		2944


//--------------------- .nv.constant0._ZN7cutlass13device_kernelIN5flash11enable_sm90INS1_16FlashAttnBwdSm90INS1_25CollectiveMainloopBwdSm90ILi2ELi2ELi2EN4cute5tupleIJNS5_1CILi1EEES8_S8_EEENS6_IJNS7_ILi128EEESA_NS7_ILi64EEEEEENS_6half_tEfNS_4arch4Sm90ELb0ELb0ELb1ELb0ELb0ELb1ELb0ELb0ELi2ELi1ELi2ELi2ELb0EEENS1_24CollectiveEpilogueBwdGQAISC_fSF_Li256ELb0ELb0EEENS1_19SingleTileSchedulerILb0ELb0ELb0ELi128EEEEEEEEEvNT_6ParamsE --------------------------
	.section	.nv.constant0._ZN7cutlass13device_kernelIN5flash11enable_sm90INS1_16FlashAttnBwdSm90INS1_25CollectiveMainloopBwdSm90ILi2ELi2ELi2EN4cute5tupleIJNS5_1CILi1EEES8_S8_EEENS6_IJNS7_ILi128EEESA_NS7_ILi64EEEEEENS_6half_tEfNS_4arch4Sm90ELb0ELb0ELb1ELb0ELb0ELb1ELb0ELb0ELi2ELi1ELi2ELi2ELb0EEENS1_24CollectiveEpilogueBwdGQAISC_fSF_Li256ELb0ELb0EEENS1_19SingleTileSchedulerILb0ELb0ELb0ELi128EEEEEEEEEvNT_6ParamsE,"a",@progbits
	.sectionflags	@""
	.align	4
.nv.constant0._ZN7cutlass13device_kernelIN5flash11enable_sm90INS1_16FlashAttnBwdSm90INS1_25CollectiveMainloopBwdSm90ILi2ELi2ELi2EN4cute5tupleIJNS5_1CILi1EEES8_S8_EEENS6_IJNS7_ILi128EEESA_NS7_ILi64EEEEEENS_6half_tEfNS_4arch4Sm90ELb0ELb0ELb1ELb0ELb0ELb1ELb0ELb0ELi2ELi1ELi2ELi2ELb0EEENS1_24CollectiveEpilogueBwdGQAISC_fSF_Li256ELb0ELb0EEENS1_19SingleTileSchedulerILb0ELb0ELb0ELi128EEEEEEEEEvNT_6ParamsE:
	.zero		2304


//--------------------- .nv.constant0._ZN7cutlass13device_kernelIN5flash11enable_sm90INS1_16FlashAttnBwdSm90INS1_25CollectiveMainloopBwdSm90ILi2ELi2ELi2EN4cute5tupleIJNS5_1CILi1EEES8_S8_EEENS6_IJNS7_ILi128EEESA_NS7_ILi64EEEEEENS_6half_tEfNS_4arch4Sm90ELb0ELb0ELb1ELb0ELb1ELb1ELb0ELb0ELi2ELi1ELi2ELi2ELb0EEENS1_24CollectiveEpilogueBwdGQAISC_fSF_Li256ELb0ELb1EEENS1_19SingleTileSchedulerILb0ELb0ELb0ELi128EEEEEEEEEvNT_6ParamsE --------------------------
	.section	.nv.constant0._ZN7cutlass13device_kernelIN5flash11enable_sm90INS1_16FlashAttnBwdSm90INS1_25CollectiveMainloopBwdSm90ILi2ELi2ELi2EN4cute5tupleIJNS5_1CILi1EEES8_S8_EEENS6_IJNS7_ILi128EEESA_NS7_ILi64EEEEEENS_6half_tEfNS_4arch4Sm90ELb0ELb0ELb1ELb0ELb1ELb1ELb0ELb0ELi2ELi1ELi2ELi2ELb0EEENS1_24CollectiveEpilogueBwdGQAISC_fSF_Li256ELb0ELb1EEENS1_19SingleTileSchedulerILb0ELb0ELb0ELi128EEEEEEEEEvNT_6ParamsE,"a",@progbits
	.sectionflags	@""
	.align	4
.nv.constant0._ZN7cutlass13device_kernelIN5flash11enable_sm90INS1_16FlashAttnBwdSm90INS1_25CollectiveMainloopBwdSm90ILi2ELi2ELi2EN4cute5tupleIJNS5_1CILi1EEES8_S8_EEENS6_IJNS7_ILi128EEESA_NS7_ILi64EEEEEENS_6half_tEfNS_4arch4Sm90ELb0ELb0ELb1ELb0ELb1ELb1ELb0ELb0ELi2ELi1ELi2ELi2ELb0EEENS1_24CollectiveEpilogueBwdGQAISC_fSF_Li256ELb0ELb1EEENS1_19SingleTileSchedulerILb0ELb0ELb0ELi128EEEEEEEEEvNT_6ParamsE:
	.zero		2304


//--------------------- .nv.constant0._ZN7cutlass13device_kernelIN5flash11enable_sm90INS1_16FlashAttnBwdSm90INS1_25CollectiveMainloopBwdSm90ILi2ELi2ELi2EN4cute5tupleIJNS5_1CILi1EEES8_S8_EEENS6_IJNS7_ILi128EEESA_NS7_ILi64EEEEEENS_6half_tEfNS_4arch4Sm90ELb0ELb0ELb1ELb1ELb0ELb1ELb0ELb0ELi2ELi1ELi2ELi2ELb0EEENS1_21CollectiveEpilogueBwdISC_SD_SF_Li256ELb1ELb0ELi1EEENS1_19SingleTileSchedulerILb1ELb0ELb0ELi128EEEEEEEEEvNT_6ParamsE --------------------------
	.section	.nv.constant0._ZN7cutlass13device_kernelIN5flash11enable_sm90INS1_16FlashAttnBwdSm90INS1_25CollectiveMainloopBwdSm90ILi2ELi2ELi2EN4cute5tupleIJNS5_1CILi1EEES8_S8_EEENS6_IJNS7_ILi128EEESA_NS7_ILi64EEEEEENS_6half_tEfNS_4arch4Sm90ELb0ELb0ELb1ELb1ELb0ELb1ELb0ELb0ELi2ELi1ELi2ELi2ELb0EEENS1_21CollectiveEpilogueBwdISC_SD_SF_Li256ELb1ELb0ELi1EEENS1_19SingleTileSchedulerILb1ELb0ELb0ELi128EEEEEEEEEvNT_6ParamsE,"a",@progbits
	.sectionflags	@""
	.align	4
.nv.constant0._ZN7cutlass13device_kernelIN5flash11enable_sm90INS1_16FlashAttnBwdSm90INS1_25CollectiveMainloopBwdSm90ILi2ELi2ELi2EN4cute5tupleIJNS5_1CILi1EEES8_S8_EEENS6_IJNS7_ILi128EEESA_NS7_ILi64EEEEEENS_6half_tEfNS_4arch4Sm90ELb0ELb0ELb1ELb1ELb0ELb1ELb0ELb0ELi2ELi1ELi2ELi2ELb0EEENS1_21CollectiveEpilogueBwdISC_SD_SF_Li256ELb1ELb0ELi1EEENS1_19SingleTileSchedulerILb1ELb0ELb0ELi128EEEEEEEEEvNT_6ParamsE:
	.zero		2304


//--------------------- .nv.constant0._ZN7cutlass13device_kernelIN5flash11enable_sm90INS1_16FlashAttnBwdSm90INS1_25CollectiveMainloopBwdSm90ILi2ELi2ELi2EN4cute5tupleIJNS5_1CILi1EEES8_S8_EEENS6_IJNS7_ILi128EEESA_NS7_ILi64EEEEEENS_6half_tEfNS_4arch4Sm90ELb0ELb0ELb1ELb1ELb1ELb1ELb0ELb0ELi2ELi1ELi2ELi2ELb0EEENS1_21CollectiveEpilogueBwdISC_SD_SF_Li256ELb1ELb0ELi1EEENS1_19SingleTileSchedulerILb1ELb0ELb0ELi128EEEEEEEEEvNT_6ParamsE --------------------------
	.section	.nv.constant0._ZN7cutlass13device_kernelIN5flash11enable_sm90INS1_16FlashAttnBwdSm90INS1_25CollectiveMainloopBwdSm90ILi2ELi2ELi2EN4cute5tupleIJNS5_1CILi1EEES8_S8_EEENS6_IJNS7_ILi128EEESA_NS7_ILi64EEEEEENS_6half_tEfNS_4arch4Sm90ELb0ELb0ELb1ELb1ELb1ELb1ELb0ELb0ELi2ELi1ELi2ELi2ELb0EEENS1_21CollectiveEpilogueBwdISC_SD_SF_Li256ELb1ELb0ELi1EEENS1_19SingleTileSchedulerILb1ELb0ELb0ELi128EEEEEEEEEvNT_6ParamsE,"a",@progbits
	.sectionflags	@""
	.align	4
.nv.constant0._ZN7cutlass13device_kernelIN5flash11enable_sm90INS1_16FlashAttnBwdSm90INS1_25CollectiveMainloopBwdSm90ILi2ELi2ELi2EN4cute5tupleIJNS5_1CILi1EEES8_S8_EEENS6_IJNS7_ILi128EEESA_NS7_ILi64EEEEEENS_6half_tEfNS_4arch4Sm90ELb0ELb0ELb1ELb1ELb1ELb1ELb0ELb0ELi2ELi1ELi2ELi2ELb0EEENS1_21CollectiveEpilogueBwdISC_SD_SF_Li256ELb1ELb0ELi1EEENS1_19SingleTileSchedulerILb1ELb0ELb0ELi128EEEEEEEEEvNT_6ParamsE:
	.zero		2304


//--------------------- .nv.constant0._ZN7cutlass13device_kernelIN5flash11enable_sm90INS1_16FlashAttnBwdSm90INS1_25CollectiveMainloopBwdSm90ILi2ELi2ELi2EN4cute5tupleIJNS5_1CILi1EEES8_S8_EEENS6_IJNS7_ILi128EEESA_NS7_ILi64EEEEEENS_6half_tEfNS_4arch4Sm90ELb0ELb0ELb1ELb1ELb0ELb1ELb0ELb0ELi2ELi1ELi2ELi2ELb0EEENS1_24CollectiveEpilogueBwdGQAISC_fSF_Li256ELb1ELb0EEENS1_19SingleTileSchedulerILb1ELb0ELb0ELi128EEEEEEEEEvNT_6ParamsE --------------------------
	.section	.nv.constant0._ZN7cutlass13device_kernelIN5flash11enable_sm90INS1_16FlashAttnBwdSm90INS1_25CollectiveMainloopBwdSm90ILi2ELi2ELi2EN4cute5tupleIJNS5_1CILi1EEES8_S8_EEENS6_IJNS7_ILi128EEESA_NS7_ILi64EEEEEENS_6half_tEfNS_4arch4Sm90ELb0ELb0ELb1ELb1ELb0ELb1ELb0ELb0ELi2ELi1ELi2ELi2ELb0EEENS1_24CollectiveEpilogueBwdGQAISC_fSF_Li256ELb1ELb0EEENS1_19SingleTileSchedulerILb1ELb0ELb0ELi128EEEEEEEEEvNT_6ParamsE,"a",@progbits
	.sectionflags	@""
	.align	4
.nv.constant0._ZN7cutlass13device_kernelIN5flash11enable_sm90INS1_16FlashAttnBwdSm90INS1_25CollectiveMainloopBwdSm90ILi2ELi2ELi2EN4cute5tupleIJNS5_1CILi1EEES8_S8_EEENS6_IJNS7_ILi128EEESA_NS7_ILi64EEEEEENS_6half_tEfNS_4arch4Sm90ELb0ELb0ELb1ELb1ELb0ELb1ELb0ELb0ELi2ELi1ELi2ELi2ELb0EEENS1_24CollectiveEpilogueBwdGQAISC_fSF_Li256ELb1ELb0EEENS1_19SingleTileSchedulerILb1ELb0ELb0ELi128EEEEEEEEEvNT_6ParamsE:
	.zero		2304


//--------------------- .nv.constant0._ZN7cutlass13device_kernelIN5flash11enable_sm90INS1_16FlashAttnBwdSm90INS1_25CollectiveMainloopBwdSm90ILi2ELi2ELi2EN4cute5tupleIJNS5_1CILi1EEES8_S8_EEENS6_IJNS7_ILi128EEESA_NS7_ILi64EEEEEENS_6half_tEfNS_4arch4Sm90ELb0ELb0ELb1ELb1ELb1ELb1ELb0ELb0ELi2ELi1ELi2ELi2ELb0EEENS1_24CollectiveEpilogueBwdGQAISC_fSF_Li256ELb1ELb1EEENS1_19SingleTileSchedulerILb1ELb0ELb0ELi128EEEEEEEEEvNT_6ParamsE --------------------------
	.section	.nv.constant0._ZN7cutlass13device_kernelIN5flash11enable_sm90INS1_16FlashAttnBwdSm90INS1_25CollectiveMainloopBwdSm90ILi2ELi2ELi2EN4cute5tupleIJNS5_1CILi1EEES8_S8_EEENS6_IJNS7_ILi128EEESA_NS7_ILi64EEEEEENS_6half_tEfNS_4arch4Sm90ELb0ELb0ELb1ELb1ELb1ELb1ELb0ELb0ELi2ELi1ELi2ELi2ELb0EEENS1_24CollectiveEpilogueBwdGQAISC_fSF_Li256ELb1ELb1EEENS1_19SingleTileSchedulerILb1ELb0ELb0ELi128EEEEEEEEEvNT_6ParamsE,"a",@progbits
	.sectionflags	@""
	.align	4
.nv.constant0._ZN7cutlass13device_kernelIN5flash11enable_sm90INS1_16FlashAttnBwdSm90INS1_25CollectiveMainloopBwdSm90ILi2ELi2ELi2EN4cute5tupleIJNS5_1CILi1EEES8_S8_EEENS6_IJNS7_ILi128EEESA_NS7_ILi64EEEEEENS_6half_tEfNS_4arch4Sm90ELb0ELb0ELb1ELb1ELb1ELb1ELb0ELb0ELi2ELi1ELi2ELi2ELb0EEENS1_24CollectiveEpilogueBwdGQAISC_fSF_Li256ELb1ELb1EEENS1_19SingleTileSchedulerILb1ELb0ELb0ELi128EEEEEEEEEvNT_6ParamsE:
	.zero		2304


//--------------------- .nv.constant0._ZN7cutlass13device_kernelIN5flash11enable_sm90INS1_16FlashAttnBwdSm90INS1_25CollectiveMainloopBwdSm90ILi2ELi2ELi2EN4cute5tupleIJNS5_1CILi1EEES8_S8_EEENS6_IJNS7_ILi128EEESA_NS7_ILi64EEEEEENS_6half_tEfNS_4arch4Sm90ELb0ELb1ELb1ELb0ELb0ELb1ELb0ELb0ELi2ELi1ELi2ELi2ELb0EEENS1_21CollectiveEpilogueBwdISC_SD_SF_Li256ELb0ELb0ELi1EEENS1_19SingleTileSchedulerILb0ELb0ELb0ELi128EEEEEEEEEvNT_6ParamsE --------------------------
	.section	.nv.constant0._ZN7cutlass13device_kernelIN5flash11enable_sm90INS1_16FlashAttnBwdSm90INS1_25CollectiveMainloopBwdSm90ILi2ELi2ELi2EN4cute5tupleIJNS5_1CILi1EEES8_S8_EEENS6_IJNS7_ILi128EEESA_NS7_ILi64EEEEEENS_6half_tEfNS_4arch4Sm90ELb0ELb1ELb1ELb0ELb0ELb1ELb0ELb0ELi2ELi1ELi2ELi2ELb0EEENS1_21CollectiveEpilogueBwdISC_SD_SF_Li256ELb0ELb0ELi1EEENS1_19SingleTileSchedulerILb0ELb0ELb0ELi128EEEEEEEEEvNT_6ParamsE,"a",@progbits
	.sectionflags	@""
	.align	4
.nv.constant0._ZN7cutlass13device_kernelIN5flash11enable_sm90INS1_16FlashAttnBwdSm90INS1_25CollectiveMainloopBwdSm90ILi2ELi2ELi2EN4cute5tupleIJNS5_1CILi1EEES8_S8_EEENS6_IJNS7_ILi128EEESA_NS7_ILi64EEEEEENS_6half_tEfNS_4arch4Sm90ELb0ELb1ELb1ELb0ELb0ELb1ELb0ELb0ELi2ELi1ELi2ELi2ELb0EEENS1_21CollectiveEpilogueBwdISC_SD_SF_Li256ELb0ELb0ELi1EEENS1_19SingleTileSchedulerILb0ELb0ELb0ELi128EEEEEEEEEvNT_6ParamsE:
	.zero		2944


//--------------------- .nv.constant0._ZN7cutlass13device_kernelIN5flash11enable_sm90INS1_16FlashAttnBwdSm90INS1_25CollectiveMainloopBwdSm90ILi2ELi2ELi2EN4cute5tupleIJNS5_1CILi1EEES8_S8_EEENS6_IJNS7_ILi128EEESA_NS7_ILi64EEEEEENS_6half_tEfNS_4arch4Sm90ELb0ELb1ELb1ELb0ELb1ELb1ELb0ELb0ELi2ELi1ELi2ELi2ELb0EEENS1_21CollectiveEpilogueBwdISC_SD_SF_Li256ELb0ELb0ELi1EEENS1_19SingleTileSchedulerILb0ELb0ELb0ELi128EEEEEEEEEvNT_6ParamsE --------------------------
	.section	.nv.constant0._ZN7cutlass13device_kernelIN5flash11enable_sm90INS1_16FlashAttnBwdSm90INS1_25CollectiveMainloopBwdSm90ILi2ELi2ELi2EN4cute5tupleIJNS5_1CILi1EEES8_S8_EEENS6_IJNS7_ILi128EEESA_NS7_ILi64EEEEEENS_6half_tEfNS_4arch4Sm90ELb0ELb1ELb1ELb0ELb1ELb1ELb0ELb0ELi2ELi1ELi2ELi2ELb0EEENS1_21CollectiveEpilogueBwdISC_SD_SF_Li256ELb0ELb0ELi1EEENS1_19SingleTileSchedulerILb0ELb0ELb0ELi128EEEEEEEEEvNT_6ParamsE,"a",@progbits
	.sectionflags	@""
	.align	4
.nv.constant0._ZN7cutlass13device_kernelIN5flash11enable_sm90INS1_16FlashAttnBwdSm90INS1_25CollectiveMainloopBwdSm90ILi2ELi2ELi2EN4cute5tupleIJNS5_1CILi1EEES8_S8_EEENS6_IJNS7_ILi128EEESA_NS7_ILi64EEEEEENS_6half_tEfNS_4arch4Sm90ELb0ELb1ELb1ELb0ELb1ELb1ELb0ELb0ELi2ELi1ELi2ELi2ELb0EEENS1_21CollectiveEpilogueBwdISC_SD_SF_Li256ELb0ELb0ELi1EEENS1_19SingleTileSchedulerILb0ELb0ELb0ELi128EEEEEEEEEvNT_6ParamsE:
	.zero		2944


//--------------------- .nv.constant0._ZN7cutlass13device_kernelIN5flash11enable_sm90INS1_16FlashAttnBwdSm90INS1_25CollectiveMainloopBwdSm90ILi2ELi2ELi2EN4cute5tupleIJNS5_1CILi1EEES8_S8_EEENS6_IJNS7_ILi128EEESA_NS7_ILi64EEEEEENS_6half_tEfNS_4arch4Sm90ELb0ELb1ELb1ELb0ELb0ELb1ELb0ELb0ELi2ELi1ELi2ELi2ELb0EEENS1_24CollectiveEpilogueBwdGQAISC_fSF_Li256ELb0ELb0EEENS1_19SingleTileSchedulerILb0ELb0ELb0ELi128EEEEEEEEEvNT_6ParamsE --------------------------
	.section	.nv.constant0._ZN7cutlass13device_kernelIN5flash11enable_sm90INS1_16FlashAttnBwdSm90INS1_25CollectiveMainloopBwdSm90ILi2ELi2ELi2EN4cute5tupleIJNS5_1CILi1EEES8_S8_EEENS6_IJNS7_ILi128EEESA_NS7_ILi64EEEEEENS_6half_tEfNS_4arch4Sm90ELb0ELb1ELb1ELb0ELb0ELb1ELb0ELb0ELi2ELi1ELi2ELi2ELb0EEENS1_24CollectiveEpilogueBwdGQAISC_fSF_Li256ELb0ELb0EEENS1_19SingleTileSchedulerILb0ELb0ELb0ELi128EEEEEEEEEvNT_6ParamsE,"a",@progbits
	.sectionflags	@""
	.align	4
.nv.constant0._ZN7cutlass13device_kernelIN5flash11enable_sm90INS1_16FlashAttnBwdSm90INS1_25CollectiveMainloopBwdSm90ILi2ELi2ELi2EN4cute5tupleIJNS5_1CILi1EEES8_S8_EEENS6_IJNS7_ILi128EEESA_NS7_ILi64EEEEEENS_6half_tEfNS_4arch4Sm90ELb0ELb1ELb1ELb0ELb0ELb1ELb0ELb0ELi2ELi1ELi2ELi2ELb0EEENS1_24CollectiveEpilogueBwdGQAISC_fSF_Li256ELb0ELb0EEENS1_19SingleTileSchedulerILb0ELb0ELb0ELi128EEEEEEEEEvNT_6ParamsE:
	.zero		2304


//--------------------- .nv.constant0._ZN7cutlass13device_kernelIN5flash11enable_sm90INS1_16FlashAttnBwdSm90INS1_25CollectiveMainloopBwdSm90ILi2ELi2ELi2EN4cute5tupleIJNS5_1CILi1EEES8_S8_EEENS6_IJNS7_ILi128EEESA_NS7_ILi64EEEEEENS_6half_tEfNS_4arch4Sm90ELb0ELb1ELb1ELb0ELb1ELb1ELb0ELb0ELi2ELi1ELi2ELi2ELb0EEENS1_24CollectiveEpilogueBwdGQAISC_fSF_Li256ELb0ELb1EEENS1_19SingleTileSchedulerILb0ELb0ELb0ELi128EEEEEEEEEvNT_6ParamsE --------------------------
	.section	.nv.constant0._ZN7cutlass13device_kernelIN5flash11enable_sm90INS1_16FlashAttnBwdSm90INS1_25CollectiveMainloopBwdSm90ILi2ELi2ELi2EN4cute5tupleIJNS5_1CILi1EEES8_S8_EEENS6_IJNS7_ILi128EEESA_NS7_ILi64EEEEEENS_6half_tEfNS_4arch4Sm90ELb0ELb1ELb1ELb0ELb1ELb1ELb0ELb0ELi2ELi1ELi2ELi2ELb0EEENS1_24CollectiveEpilogueBwdGQAISC_fSF_Li256ELb0ELb1EEENS1_19SingleTileSchedulerILb0ELb0ELb0ELi128EEEEEEEEEvNT_6ParamsE,"a",@progbits
	.sectionflags	@""
	.align	4
.nv.constant0._ZN7cutlass13device_kernelIN5flash11enable_sm90INS1_16FlashAttnBwdSm90INS1_25CollectiveMainloopBwdSm90ILi2ELi2ELi2EN4cute5tupleIJNS5_1CILi1EEES8_S8_EEENS6_IJNS7_ILi128EEESA_NS7_ILi64EEEEEENS_6half_tEfNS_4arch4Sm90ELb0ELb1ELb1ELb0ELb1ELb1ELb0ELb0ELi2ELi1ELi2ELi2ELb0EEENS1_24CollectiveEpilogueBwdGQAISC_fSF_Li256ELb0ELb1EEENS1_19SingleTileSchedulerILb0ELb0ELb0ELi128EEEEEEEEEvNT_6ParamsE:
	.zero		2304


//--------------------- .nv.constant0._ZN7cutlass13device_kernelIN5flash22FlashAttnBwdPreprocessIN4cute5tupleIJNS3_1CILi128EEENS5_ILi64EEEEEENS_6half_tEfNS_4arch4Sm90ELb1ELb0EEEEEvNT_6ParamsE --------------------------
	.section	.nv.constant0._ZN7cutlass13device_kernelIN5flash22FlashAttnBwdPreprocessIN4cute5tupleIJNS3_1CILi128EEENS5_ILi64EEEEEENS_6half_tEfNS_4arch4Sm90ELb1ELb0EEEEEvNT_6ParamsE,"a",@progbits
	.sectionflags	@""
	.align	4
.nv.constant0._ZN7cutlass13device_kernelIN5flash22FlashAttnBwdPreprocessIN4cute5tupleIJNS3_1CILi128EEENS5_ILi64EEEEEENS_6half_tEfNS_4arch4Sm90ELb1ELb0EEEEEvNT_6ParamsE:
	.zero		768


//--------------------- .nv.constant0._ZN7cutlass13device_kernelIN5flash11enable_sm90INS1_16FlashAttnBwdSm90INS1_25CollectiveMainloopBwdSm90ILi2ELi2ELi2EN4cute5tupleIJNS5_1CILi1EEES8_S8_EEENS6_IJNS7_ILi128EEESA_NS7_ILi64EEEEEENS_6half_tEfNS_4arch4Sm90ELb0ELb1ELb1ELb1ELb0ELb1ELb0ELb0ELi2ELi1ELi2ELi2ELb0EEENS1_21CollectiveEpilogueBwdISC_SD_SF_Li256ELb1ELb0ELi1EEENS1_19SingleTileSchedulerILb1ELb0ELb0ELi128EEEEEEEEEvNT_6ParamsE --------------------------
	.section	.nv.constant0._ZN7cutlass13device_kernelIN5flash11enable_sm90INS1_16FlashAttnBwdSm90INS1_25CollectiveMainloopBwdSm90ILi2ELi2ELi2EN4cute5tupleIJNS5_1CILi1EEES8_S8_EEENS6_IJNS7_ILi128EEESA_NS7_ILi64EEEEEENS_6half_tEfNS_4arch4Sm90ELb0ELb1ELb1ELb1ELb0ELb1ELb0ELb0ELi2ELi1ELi2ELi2ELb0EEENS1_21CollectiveEpilogueBwdISC_SD_SF_Li256ELb1ELb0ELi1EEENS1_19SingleTileSchedulerILb1ELb0ELb0ELi128EEEEEEEEEvNT_6ParamsE,"a",@progbits
	.sectionflags	@""
	.align	4
.nv.constant0._ZN7cutlass13device_kernelIN5flash11enable_sm90INS1_16FlashAttnBwdSm90INS1_25CollectiveMainloopBwdSm90ILi2ELi2ELi2EN4cute5tupleIJNS5_1CILi1EEES8_S8_EEENS6_IJNS7_ILi128EEESA_NS7_ILi64EEEEEENS_6half_tEfNS_4arch4Sm90ELb0ELb1ELb1ELb1ELb0ELb1ELb0ELb0ELi2ELi1ELi2ELi2ELb0EEENS1_21CollectiveEpilogueBwdISC_SD_SF_Li256ELb1ELb0ELi1EEENS1_19SingleTileSchedulerILb1ELb0ELb0ELi128EEEEEEEEEvNT_6ParamsE:
	.zero		2304


//--------------------- .nv.constant0._ZN7cutlass13device_kernelIN5flash11enable_sm90INS1_16FlashAttnBwdSm90INS1_25CollectiveMainloopBwdSm90ILi2ELi2ELi2EN4cute5tupleIJNS5_1CILi1EEES8_S8_EEENS6_IJNS7_ILi128EEESA_NS7_ILi64EEEEEENS_6half_tEfNS_4arch4Sm90ELb0ELb1ELb1ELb1ELb1ELb1ELb0ELb0ELi2ELi1ELi2ELi2ELb0EEENS1_21CollectiveEpilogueBwdISC_SD_SF_Li256ELb1ELb0ELi1EEENS1_19SingleTileSchedulerILb1ELb0ELb0ELi128EEEEEEEEEvNT_6ParamsE --------------------------
	.section	.nv.constant0._ZN7cutlass13device_kernelIN5flash11enable_sm90INS1_16FlashAttnBwdSm90INS1_25CollectiveMainloopBwdSm90ILi2ELi2ELi2EN4cute5tupleIJNS5_1CILi1EEES8_S8_EEENS6_IJNS7_ILi128EEESA_NS7_ILi64EEEEEENS_6half_tEfNS_4arch4Sm90ELb0ELb1ELb1ELb1ELb1ELb1ELb0ELb0ELi2ELi1ELi2ELi2ELb0EEENS1_21CollectiveEpilogueBwdISC_SD_SF_Li256ELb1ELb0ELi1EEENS1_19SingleTileSchedulerILb1ELb0ELb0ELi128EEEEEEEEEvNT_6ParamsE,"a",@progbits
	.sectionflags	@""
	.align	4
.nv.constant0._ZN7cutlass13device_kernelIN5flash11enable_sm90INS1_16FlashAttnBwdSm90INS1_25CollectiveMainloopBwdSm90ILi2ELi2ELi2EN4cute5tupleIJNS5_1CILi1EEES8_S8_EEENS6_IJNS7_ILi128EEESA_NS7_ILi64EEEEEENS_6half_tEfNS_4arch4Sm90ELb0ELb1ELb1ELb1ELb1ELb1ELb0ELb0ELi2ELi1ELi2ELi2ELb0EEENS1_21CollectiveEpilogueBwdISC_SD_SF_Li256ELb1ELb0ELi1EEENS1_19SingleTileSchedulerILb1ELb0ELb0ELi128EEEEEEEEEvNT_6ParamsE:
	.zero		2304


//--------------------- .nv.constant0._ZN7cutlass13device_kernelIN5flash11enable_sm90INS1_16FlashAttnBwdSm90INS1_25CollectiveMainloopBwdSm90ILi2ELi2ELi2EN4cute5tupleIJNS5_1CILi1EEES8_S8_EEENS6_IJNS7_ILi128EEESA_NS7_ILi64EEEEEENS_6half_tEfNS_4arch4Sm90ELb0ELb1ELb1ELb1ELb0ELb1ELb0ELb0ELi2ELi1ELi2ELi2ELb0EEENS1_24CollectiveEpilogueBwdGQAISC_fSF_Li256ELb1ELb0EEENS1_19SingleTileSchedulerILb1ELb0ELb0ELi128EEEEEEEEEvNT_6ParamsE --------------------------
	.section	.nv.constant0._ZN7cutlass13device_kernelIN5flash11enable_sm90INS1_16FlashAttnBwdSm90INS1_25CollectiveMainloopBwdSm90ILi2ELi2ELi2EN4cute5tupleIJNS5_1CILi1EEES8_S8_EEENS6_IJNS7_ILi128EEESA_NS7_ILi64EEEEEENS_6half_tEfNS_4arch4Sm90ELb0ELb1ELb1ELb1ELb0ELb1ELb0ELb0ELi2ELi1ELi2ELi2ELb0EEENS1_24CollectiveEpilogueBwdGQAISC_fSF_Li256ELb1ELb0EEENS1_19SingleTileSchedulerILb1ELb0ELb0ELi128EEEEEEEEEvNT_6ParamsE,"a",@progbits
	.sectionflags	@""
	.align	4
.nv.constant0._ZN7cutlass13device_kernelIN5flash11enable_sm90INS1_16FlashAttnBwdSm90INS1_25CollectiveMainloopBwdSm90ILi2ELi2ELi2EN4cute5tupleIJNS5_1CILi1EEES8_S8_EEENS6_IJNS7_ILi128EEESA_NS7_ILi64EEEEEENS_6half_tEfNS_4arch4Sm90ELb0ELb1ELb1ELb1ELb0ELb1ELb0ELb0ELi2ELi1ELi2ELi2ELb0EEENS1_24CollectiveEpilogueBwdGQAISC_fSF_Li256ELb1ELb0EEENS1_19SingleTileSchedulerILb1ELb0ELb0ELi128EEEEEEEEEvNT_6ParamsE:
	.zero		2304


//--------------------- .nv.constant0._ZN7cutlass13device_kernelIN5flash32FlashAttnBwdPostprocessConvertdQIN4cute5tupleIJNS3_1CILi128EEENS5_ILi64EEEEEENS_6half_tEfNS_4arch4Sm90ELi256ENS3_8TiledMMAINS3_8MMA_AtomIJNS3_4SM904GMMA25MMA_64x64x16_F32F16F16_SSILNSF_5MajorE0ELSH_1ELNSF_7ScaleInE1ELSI_1EEEEEENS3_6LayoutINS4_IJNS5_ILi2EEENS5_ILi1EEESN_EEENS4_IJSN_NS5_ILi0EEESP_EEEEENS4_IJNS3_10UnderscoreESS_SS_EEEEELb0EEEEEvNT_6ParamsE --------------------------
	.section	.nv.constant0._ZN7cutlass13device_kernelIN5flash32FlashAttnBwdPostprocessConvertdQIN4cute5tupleIJNS3_1CILi128EEENS5_ILi64EEEEEENS_6half_tEfNS_4arch4Sm90ELi256ENS3_8TiledMMAINS3_8MMA_AtomIJNS3_4SM904GMMA25MMA_64x64x16_F32F16F16_SSILNSF_5MajorE0ELSH_1ELNSF_7ScaleInE1ELSI_1EEEEEENS3_6LayoutINS4_IJNS5_ILi2EEENS5_ILi1EEESN_EEENS4_IJSN_NS5_ILi0EEESP_EEEEENS4_IJNS3_10UnderscoreESS_SS_EEEEELb0EEEEEvNT_6ParamsE,"a",@progbits
	.sectionflags	@""
	.align	4
.nv.constant0._ZN7cutlass13device_kernelIN5flash32FlashAttnBwdPostprocessConvertdQIN4cute5tupleIJNS3_1CILi128EEENS5_ILi64EEEEEENS_6half_tEfNS_4arch4Sm90ELi256ENS3_8TiledMMAINS3_8MMA_AtomIJNS3_4SM904GMMA25MMA_64x64x16_F32F16F16_SSILNSF_5MajorE0ELSH_1ELNSF_7ScaleInE1ELSI_1EEEEEENS3_6LayoutINS4_IJNS5_ILi2EEENS5_ILi1EEESN_EEENS4_IJSN_NS5_ILi0EEESP_EEEEENS4_IJNS3_10UnderscoreESS_SS_EEEEELb0EEEEEvNT_6ParamsE:
	.zero		640


//--------------------- .nv.constant0._ZN7cutlass13device_kernelIN5flash11enable_sm90INS1_16FlashAttnBwdSm90INS1_25CollectiveMainloopBwdSm90ILi2ELi2ELi2EN4cute5tupleIJNS5_1CILi1EEES8_S8_EEENS6_IJNS7_ILi128EEESA_NS7_ILi64EEEEEENS_6half_tEfNS_4arch4Sm90ELb0ELb1ELb1ELb1ELb1ELb1ELb0ELb0ELi2ELi1ELi2ELi2ELb0EEENS1_24CollectiveEpilogueBwdGQAISC_fSF_Li256ELb1ELb1EEENS1_19SingleTileSchedulerILb1ELb0ELb0ELi128EEEEEEEEEvNT_6ParamsE --------------------------
	.section	.nv.constant0._ZN7cutlass13device_kernelIN5flash11enable_sm90INS1_16FlashAttnBwdSm90INS1_25CollectiveMainloopBwdSm90ILi2ELi2ELi2EN4cute5tupleIJNS5_1CILi1EEES8_S8_EEENS6_IJNS7_ILi128EEESA_NS7_ILi64EEEEEENS_6half_tEfNS_4arch4Sm90ELb0ELb1ELb1ELb1ELb1ELb1ELb0ELb0ELi2ELi1ELi2ELi2ELb0EEENS1_24CollectiveEpilogueBwdGQAISC_fSF_Li256ELb1ELb1EEENS1_19SingleTileSchedulerILb1ELb0ELb0ELi128EEEEEEEEEvNT_6ParamsE,"a",@progbits
	.sectionflags	@""
	.align	4
.nv.constant0._ZN7cutlass13device_kernelIN5flash11enable_sm90INS1_16FlashAttnBwdSm90INS1_25CollectiveMainloopBwdSm90ILi2ELi2ELi2EN4cute5tupleIJNS5_1CILi1EEES8_S8_EEENS6_IJNS7_ILi128EEESA_NS7_ILi64EEEEEENS_6half_tEfNS_4arch4Sm90ELb0ELb1ELb1ELb1ELb1ELb1ELb0ELb0ELi2ELi1ELi2ELi2ELb0EEENS1_24CollectiveEpilogueBwdGQAISC_fSF_Li256ELb1ELb1EEENS1_19SingleTileSchedulerILb1ELb0ELb0ELi128EEEEEEEEEvNT_6ParamsE:
	.zero		2304


//--------------------- .nv.constant0._ZN7cutlass13device_kernelIN5flash22FlashAttnBwdPreprocessIN4cute5tupleIJNS3_1CILi128EEENS5_ILi64EEEEEENS_6half_tEfNS_4arch4Sm90ELb1ELb1EEEEEvNT_6ParamsE --------------------------
	.section	.nv.constant0._ZN7cutlass13device_kernelIN5flash22FlashAttnBwdPreprocessIN4cute5tupleIJNS3_1CILi128EEENS5_ILi64EEEEEENS_6half_tEfNS_4arch4Sm90ELb1ELb1EEEEEvNT_6ParamsE,"a",@progbits
	.sectionflags	@""
	.align	4
.nv.constant0._ZN7cutlass13device_kernelIN5flash22FlashAttnBwdPreprocessIN4cute5tupleIJNS3_1CILi128EEENS5_ILi64EEEEEENS_6half_tEfNS_4arch4Sm90ELb1ELb1EEEEEvNT_6ParamsE:
	.zero		768


//--------------------- .nv.constant0._ZN7cutlass13device_kernelIN5flash11enable_sm90INS1_16FlashAttnBwdSm90INS1_25CollectiveMainloopBwdSm90ILi2ELi2ELi2EN4cute5tupleIJNS5_1CILi1EEES8_S8_EEENS6_IJNS7_ILi96EEENS7_ILi128EEENS7_ILi64EEEEEENS_6half_tEfNS_4arch4Sm90ELb1ELb0ELb1ELb0ELb0ELb1ELb0ELb1ELi2ELi1ELi2ELi2ELb0EEENS1_21CollectiveEpilogueBwdISD_SE_SG_Li256ELb0ELb0ELi1EEENS1_25SingleTileBwdLPTSchedulerILb0ELi128ELb0EEEEEEEEEvNT_6ParamsE --------------------------
	.section	.nv.constant0._ZN7cutlass13device_kernelIN5flash11enable_sm90INS1_16FlashAttnBwdSm90INS1_25CollectiveMainloopBwdSm90ILi2ELi2ELi2EN4cute5tupleIJNS5_1CILi1EEES8_S8_EEENS6_IJNS7_ILi96EEENS7_ILi128EEENS7_ILi64EEEEEENS_6half_tEfNS_4arch4Sm90ELb1ELb0ELb1ELb0ELb0ELb1ELb0ELb1ELi2ELi1ELi2ELi2ELb0EEENS1_21CollectiveEpilogueBwdISD_SE_SG_Li256ELb0ELb0ELi1EEENS1_25SingleTileBwdLPTSchedulerILb0ELi128ELb0EEEEEEEEEvNT_6ParamsE,"a",@progbits
	.sectionflags	@""
	.align	4
.nv.constant0._ZN7cutlass13device_kernelIN5flash11enable_sm90INS1_16FlashAttnBwdSm90INS1_25CollectiveMainloopBwdSm90ILi2ELi2ELi2EN4cute5tupleIJNS5_1CILi1EEES8_S8_EEENS6_IJNS7_ILi96EEENS7_ILi128EEENS7_ILi64EEEEEENS_6half_tEfNS_4arch4Sm90ELb1ELb0ELb1ELb0ELb0ELb1ELb0ELb1ELi2ELi1ELi2ELi2ELb0EEENS1_21CollectiveEpilogueBwdISD_SE_SG_Li256ELb0ELb0ELi1EEENS1_25SingleTileBwdLPTSchedulerILb0ELi128ELb0EEEEEEEEEvNT_6ParamsE:
	.zero		2944


//--------------------- .nv.constant0._ZN7cutlass13device_kernelIN5flash11enable_sm90INS1_16FlashAttnBwdSm90INS1_25CollectiveMainloopBwdSm90ILi2ELi2ELi2EN4cute5tupleIJNS5_1CILi1EEES8_S8_EEENS6_IJNS7_ILi96EEENS7_ILi128EEENS7_ILi64EEEEEENS_6half_tEfNS_4arch4Sm90ELb1ELb0ELb1ELb0ELb1ELb1ELb0ELb1ELi2ELi1ELi2ELi2ELb0EEENS1_21CollectiveEpilogueBwdISD_SE_SG_Li256ELb0ELb0ELi1EEENS1_25SingleTileBwdLPTSchedulerILb0ELi128ELb1EEEEEEEEEvNT_6ParamsE --------------------------
	.section	.nv.constant0._ZN7cutlass13device_kernelIN5flash11enable_sm90INS1_16FlashAttnBwdSm90INS1_25CollectiveMainloopBwdSm90ILi2ELi2ELi2EN4cute5tupleIJNS5_1CILi1EEES8_S8_EEENS6_IJNS7_ILi96EEENS7_ILi128EEENS7_ILi64EEEEEENS_6half_tEfNS_4arch4Sm90ELb1ELb0ELb1ELb0ELb1ELb1ELb0ELb1ELi2ELi1ELi2ELi2ELb0EEENS1_21CollectiveEpilogueBwdISD_SE_SG_Li256ELb0ELb0ELi1EEENS1_25SingleTileBwdLPTSchedulerILb0ELi128ELb1EEEEEEEEEvNT_6ParamsE,"a",@progbits
	.sectionflags	@""
	.align	4
.nv.constant0._ZN7cutlass13device_kernelIN5flash11enable_sm90INS1_16FlashAttnBwdSm90INS1_25CollectiveMainloopBwdSm90ILi2ELi2ELi2EN4cute5tupleIJNS5_1CILi1EEES8_S8_EEENS6_IJNS7_ILi96EEENS7_ILi128EEENS7_ILi64EEEEEENS_6half_tEfNS_4arch4Sm90ELb1ELb0ELb1ELb0ELb1ELb1ELb0ELb1ELi2ELi1ELi2ELi2ELb0EEENS1_21CollectiveEpilogueBwdISD_SE_SG_Li256ELb0ELb0ELi1EEENS1_25SingleTileBwdLPTSchedulerILb0ELi128ELb1EEEEEEEEEvNT_6ParamsE:
	.zero		2944


//--------------------- .nv.constant0._ZN7cutlass13device_kernelIN5flash11enable_sm90INS1_16FlashAttnBwdSm90INS1_25CollectiveMainloopBwdSm90ILi2ELi2ELi2EN4cute5tupleIJNS5_1CILi1EEES8_S8_EEENS6_IJNS7_ILi96EEENS7_ILi128EEENS7_ILi64EEEEEENS_6half_tEfNS_4arch4Sm90ELb1ELb0ELb1ELb0ELb0ELb1ELb0ELb1ELi2ELi1ELi2ELi2ELb0EEENS1_24CollectiveEpilogueBwdGQAISD_fSG_Li256ELb0ELb0EEENS1_25SingleTileBwdLPTSchedulerILb0ELi128ELb0EEEEEEEEEvNT_6ParamsE --------------------------
	.section	.nv.constant0._ZN7cutlass13device_kernelIN5flash11enable_sm90INS1_16FlashAttnBwdSm90INS1_25CollectiveMainloopBwdSm90ILi2ELi2ELi2EN4cute5tupleIJNS5_1CILi1EEES8_S8_EEENS6_IJNS7_ILi96EEENS7_ILi128EEENS7_ILi64EEEEEENS_6half_tEfNS_4arch4Sm90ELb1ELb0ELb1ELb0ELb0ELb1ELb0ELb1ELi2ELi1ELi2ELi2ELb0EEENS1_24CollectiveEpilogueBwdGQAISD_fSG_Li256ELb0ELb0EEENS1_25SingleTileBwdLPTSchedulerILb0ELi128ELb0EEEEEEEEEvNT_6ParamsE,"a",@progbits
	.sectionflags	@""
	.align	4
.nv.constant0._ZN7cutlass13device_kernelIN5flash11enable_sm90INS1_16FlashAttnBwdSm90INS1_25CollectiveMainloopBwdSm90ILi2ELi2ELi2EN4cute5tupleIJNS5_1CILi1EEES8_S8_EEENS6_IJNS7_ILi96EEENS7_ILi128EEENS7_ILi64EEEEEENS_6half_tEfNS_4arch4Sm90ELb1ELb0ELb1ELb0ELb0ELb1ELb0ELb1ELi2ELi1ELi2ELi2ELb0EEENS1_24CollectiveEpilogueBwdGQAISD_fSG_Li256ELb0ELb0EEENS1_25SingleTileBwdLPTSchedulerILb0ELi128ELb0EEEEEEEEEvNT_6ParamsE:
	.zero		2432


//--------------------- .nv.constant0._ZN7cutlass13device_kernelIN5flash11enable_sm90INS1_16FlashAttnBwdSm90INS1_25CollectiveMainloopBwdSm90ILi2ELi2ELi2EN4cute5tupleIJNS5_1CILi1EEES8_S8_EEENS6_IJNS7_ILi96EEENS7_ILi128EEENS7_ILi64EEEEEENS_6half_tEfNS_4arch4Sm90ELb1ELb0ELb1ELb0ELb1ELb1ELb0ELb1ELi2ELi1ELi2ELi2ELb0EEENS1_24CollectiveEpilogueBwdGQAISD_fSG_Li256ELb0ELb1EEENS1_25SingleTileBwdLPTSchedulerILb0ELi128ELb1EEEEEEEEEvNT_6ParamsE --------------------------
	.section	.nv.constant0._ZN7cutlass13device_kernelIN5flash11enable_sm90INS1_16FlashAttnBwdSm90INS1_25CollectiveMainloopBwdSm90ILi2ELi2ELi2EN4cute5tupleIJNS5_1CILi1EEES8_S8_EEENS6_IJNS7_ILi96EEENS7_ILi128EEENS7_ILi64EEEEEENS_6half_tEfNS_4arch4Sm90ELb1ELb0ELb1ELb0ELb1ELb1ELb0ELb1ELi2ELi1ELi2ELi2ELb0EEENS1_24CollectiveEpilogueBwdGQAISD_fSG_Li256ELb0ELb1EEENS1_25SingleTileBwdLPTSchedulerILb0ELi128ELb1EEEEEEEEEvNT_6ParamsE,"a",@progbits
	.sectionflags	@""
	.align	4
.nv.constant0._ZN7cutlass13device_kernelIN5flash11enable_sm90INS1_16FlashAttnBwdSm90INS1_25CollectiveMainloopBwdSm90ILi2ELi2ELi2EN4cute5tupleIJNS5_1CILi1EEES8_S8_EEENS6_IJNS7_ILi96EEENS7_ILi128EEENS7_ILi64EEEEEENS_6half_tEfNS_4arch4Sm90ELb1ELb0ELb1ELb0ELb1ELb1ELb0ELb1ELi2ELi1ELi2ELi2ELb0EEENS1_24CollectiveEpilogueBwdGQAISD_fSG_Li256ELb0ELb1EEENS1_25SingleTileBwdLPTSchedulerILb0ELi128ELb1EEEEEEEEEvNT_6ParamsE:
	.zero		2432


//--------------------- .nv.constant0._ZN7cutlass13device_kernelIN5flash22FlashAttnBwdPreprocessIN4cute5tupleIJNS3_1CILi96EEENS5_ILi64EEEEEENS_6half_tEfNS_4arch4Sm90ELb1ELb0EEEEEvNT_6ParamsE --------------------------
	.section	.nv.constant0._ZN7cutlass13device_kernelIN5flash22FlashAttnBwdPreprocessIN4cute5tupleIJNS3_1CILi96EEENS5_ILi64EEEEEENS_6half_tEfNS_4arch4Sm90ELb1ELb0EEEEEvNT_6ParamsE,"a",@progbits
	.sectionflags	@""
	.align	4
.nv.constant0._ZN7cutlass13device_kernelIN5flash22FlashAttnBwdPreprocessIN4cute5tupleIJNS3_1CILi96EEENS5_ILi64EEEEEENS_6half_tEfNS_4arch4Sm90ELb1ELb0EEEEEvNT_6ParamsE:
	.zero		768


//--------------------- .nv.constant0._ZN7cutlass13device_kernelIN5flash11enable_sm90INS1_16FlashAttnBwdSm90INS1_25CollectiveMainloopBwdSm90ILi2ELi2ELi2EN4cute5tupleIJNS5_1CILi1EEES8_S8_EEENS6_IJNS7_ILi96EEENS7_ILi128EEENS7_ILi64EEEEEENS_6half_tEfNS_4arch4Sm90ELb1ELb0ELb1ELb1ELb0ELb1ELb0ELb1ELi2ELi1ELi2ELi2ELb0EEENS1_21CollectiveEpilogueBwdISD_SE_SG_Li256ELb1ELb0ELi1EEENS1_25SingleTileBwdLPTSchedulerILb1ELi128ELb0EEEEEEEEEvNT_6ParamsE --------------------------
	.section	.nv.constant0._ZN7cutlass13device_kernelIN5flash11enable_sm90INS1_16FlashAttnBwdSm90INS1_25CollectiveMainloopBwdSm90ILi2ELi2ELi2EN4cute5tupleIJNS5_1CILi1EEES8_S8_EEENS6_IJNS7_ILi96EEENS7_ILi128EEENS7_ILi64EEEEEENS_6half_tEfNS_4arch4Sm90ELb1ELb0ELb1ELb1ELb0ELb1ELb0ELb1ELi2ELi1ELi2ELi2ELb0EEENS1_21CollectiveEpilogueBwdISD_SE_SG_Li256ELb1ELb0ELi1EEENS1_25SingleTileBwdLPTSchedulerILb1ELi128ELb0EEEEEEEEEvNT_6ParamsE,"a",@progbits
	.sectionflags	@""
	.align	4
.nv.constant0._ZN7cutlass13device_kernelIN5flash11enable_sm90INS1_16FlashAttnBwdSm90INS1_25CollectiveMainloopBwdSm90ILi2ELi2ELi2EN4cute5tupleIJNS5_1CILi1EEES8_S8_EEENS6_IJNS7_ILi96EEENS7_ILi128EEENS7_ILi64EEEEEENS_6half_tEfNS_4arch4Sm90ELb1ELb0ELb1ELb1ELb0ELb1ELb0ELb1ELi2ELi1ELi2ELi2ELb0EEENS1_21CollectiveEpilogueBwdISD_SE_SG_Li256ELb1ELb0ELi1EEENS1_25SingleTileBwdLPTSchedulerILb1ELi128ELb0EEEEEEEEEvNT_6ParamsE:
	.zero		2304


//--------------------- .nv.constant0._ZN7cutlass13device_kernelIN5flash11enable_sm90INS1_16FlashAttnBwdSm90INS1_25CollectiveMainloopBwdSm90ILi2ELi2ELi2EN4cute5tupleIJNS5_1CILi1EEES8_S8_EEENS6_IJNS7_ILi96EEENS7_ILi128EEENS7_ILi64EEEEEENS_6half_tEfNS_4arch4Sm90ELb1ELb0ELb1ELb1ELb1ELb1ELb0ELb1ELi2ELi1ELi2ELi2ELb0EEENS1_21CollectiveEpilogueBwdISD_SE_SG_Li256ELb1ELb0ELi1EEENS1_25SingleTileBwdLPTSchedulerILb1ELi128ELb1EEEEEEEEEvNT_6ParamsE --------------------------
	.section	.nv.constant0._ZN7cutlass13device_kernelIN5flash11enable_sm90INS1_16FlashAttnBwdSm90INS1_25CollectiveMainloopBwdSm90ILi2ELi2ELi2EN4cute5tupleIJNS5_1CILi1EEES8_S8_EEENS6_IJNS7_ILi96EEENS7_ILi128EEENS7_ILi64EEEEEENS_6half_tEfNS_4arch4Sm90ELb1ELb0ELb1ELb1ELb1ELb1ELb0ELb1ELi2ELi1ELi2ELi2ELb0EEENS1_21CollectiveEpilogueBwdISD_SE_SG_Li256ELb1ELb0ELi1EEENS1_25SingleTileBwdLPTSchedulerILb1ELi128ELb1EEEEEEEEEvNT_6ParamsE,"a",@progbits
	.sectionflags	@""
	.align	4
.nv.constant0._ZN7cutlass13device_kernelIN5flash11enable_sm90INS1_16FlashAttnBwdSm90INS1_25CollectiveMainloopBwdSm90ILi2ELi2ELi2EN4cute5tupleIJNS5_1CILi1EEES8_S8_EEENS6_IJNS7_ILi96EEENS7_ILi128EEENS7_ILi64EEEEEENS_6half_tEfNS_4arch4Sm90ELb1ELb0ELb1ELb1ELb1ELb1ELb0ELb1ELi2ELi1ELi2ELi2ELb0EEENS1_21CollectiveEpilogueBwdISD_SE_SG_Li256ELb1ELb0ELi1EEENS1_25SingleTileBwdLPTSchedulerILb1ELi128ELb1EEEEEEEEEvNT_6ParamsE:
	.zero		2304


//--------------------- .nv.constant0._ZN7cutlass13device_kernelIN5flash11enable_sm90INS1_16FlashAttnBwdSm90INS1_25CollectiveMainloopBwdSm90ILi2ELi2ELi2EN4cute5tupleIJNS5_1CILi1EEES8_S8_EEENS6_IJNS7_ILi96EEENS7_ILi128EEENS7_ILi64EEEEEENS_6half_tEfNS_4arch4Sm90ELb1ELb0ELb1ELb1ELb0ELb1ELb0ELb1ELi2ELi1ELi2ELi2ELb0EEENS1_24CollectiveEpilogueBwdGQAISD_fSG_Li256ELb1ELb0EEENS1_25SingleTileBwdLPTSchedulerILb1ELi128ELb0EEEEEEEEEvNT_6ParamsE --------------------------
	.section	.nv.constant0._ZN7cutlass13device_kernelIN5flash11enable_sm90INS1_16FlashAttnBwdSm90INS1_25CollectiveMainloopBwdSm90ILi2ELi2ELi2EN4cute5tupleIJNS5_1CILi1EEES8_S8_EEENS6_IJNS7_ILi96EEENS7_ILi128EEENS7_ILi64EEEEEENS_6half_tEfNS_4arch4Sm90ELb1ELb0ELb1ELb1ELb0ELb1ELb0ELb1ELi2ELi1ELi2ELi2ELb0EEENS1_24CollectiveEpilogueBwdGQAISD_fSG_Li256ELb1ELb0EEENS1_25SingleTileBwdLPTSchedulerILb1ELi128ELb0EEEEEEEEEvNT_6ParamsE,"a",@progbits
	.sectionflags	@""
	.align	4
.nv.constant0._ZN7cutlass13device_kernelIN5flash11enable_sm90INS1_16FlashAttnBwdSm90INS1_25CollectiveMainloopBwdSm90ILi2ELi2ELi2EN4cute5tupleIJNS5_1CILi1EEES8_S8_EEENS6_IJNS7_ILi96EEENS7_ILi128EEENS7_ILi64EEEEEENS_6half_tEfNS_4arch4Sm90ELb1ELb0ELb1ELb1ELb0ELb1ELb0ELb1ELi2ELi1ELi2ELi2ELb0EEENS1_24CollectiveEpilogueBwdGQAISD_fSG_Li256ELb1ELb0EEENS1_25SingleTileBwdLPTSchedulerILb1ELi128ELb0EEEEEEEEEvNT_6ParamsE:
	.zero		2432


//--------------------- .nv.constant0._ZN7cutlass13device_kernelIN5flash32FlashAttnBwdPostprocessConvertdQIN4cute5tupleIJNS3_1CILi128EEENS5_ILi64EEEEEENS_6half_tEfNS_4arch4Sm90ELi256ENS3_8TiledMMAINS3_8MMA_AtomIJNS3_4SM904GMMA25MMA_64x64x16_F32F16F16_RSILNSF_5MajorE0ELSH_1ELNSF_7ScaleInE1ELSI_1EEEEEENS3_6LayoutINS4_IJNS5_ILi2EEENS5_ILi1EEESN_EEENS4_IJSN_NS5_ILi0EEESP_EEEEENS4_IJNS3_10UnderscoreESS_SS_EEEEELb0EEEEEvNT_6ParamsE --------------------------
	.section	.nv.constant0._ZN7cutlass13device_kernelIN5flash32FlashAttnBwdPostprocessConvertdQIN4cute5tupleIJNS3_1CILi128EEENS5_ILi64EEEEEENS_6half_tEfNS_4arch4Sm90ELi256ENS3_8TiledMMAINS3_8MMA_AtomIJNS3_4SM904GMMA25MMA_64x64x16_F32F16F16_RSILNSF_5MajorE0ELSH_1ELNSF_7ScaleInE1ELSI_1EEEEEENS3_6LayoutINS4_IJNS5_ILi2EEENS5_ILi1EEESN_EEENS4_IJSN_NS5_ILi0EEESP_EEEEENS4_IJNS3_10UnderscoreESS_SS_EEEEELb0EEEEEvNT_6ParamsE,"a",@progbits
	.sectionflags	@""
	.align	4
.nv.constant0._ZN7cutlass13device_kernelIN5flash32FlashAttnBwdPostprocessConvertdQIN4cute5tupleIJNS3_1CILi128EEENS5_ILi64EEEEEENS_6half_tEfNS_4arch4Sm90ELi256ENS3_8TiledMMAINS3_8MMA_AtomIJNS3_4SM904GMMA25MMA_64x64x16_F32F16F16_RSILNSF_5MajorE0ELSH_1ELNSF_7ScaleInE1ELSI_1EEEEEENS3_6LayoutINS4_IJNS5_ILi2EEENS5_ILi1EEESN_EEENS4_IJSN_NS5_ILi0EEESP_EEEEENS4_IJNS3_10UnderscoreESS_SS_EEEEELb0EEEEEvNT_6ParamsE:
	.zero		640


//--------------------- .nv.constant0._ZN7cutlass13device_kernelIN5flash32FlashAttnBwdPostprocessConvertdQIN4cute5tupleIJNS3_1CILi96EEENS5_ILi64EEEEEENS_6half_tEfNS_4arch4Sm90ELi256ENS3_8TiledMMAINS3_8MMA_AtomIJNS3_4SM904GMMA25MMA_64x16x16_F32F16F16_SSILNSF_5MajorE1ELSH_0ELNSF_7ScaleInE1ELSI_1EEEEEENS3_6LayoutINS4_IJNS5_ILi1EEENS5_ILi2EEESM_EEENS4_IJNS5_ILi0EEESM_SP_EEEEENS4_IJNS3_10UnderscoreESS_SS_EEEEELb1EEEEEvNT_6ParamsE --------------------------
	.section	.nv.constant0._ZN7cutlass13device_kernelIN5flash32FlashAttnBwdPostprocessConvertdQIN4cute5tupleIJNS3_1CILi96EEENS5_ILi64EEEEEENS_6half_tEfNS_4arch4Sm90ELi256ENS3_8TiledMMAINS3_8MMA_AtomIJNS3_4SM904GMMA25MMA_64x16x16_F32F16F16_SSILNSF_5MajorE1ELSH_0ELNSF_7ScaleInE1ELSI_1EEEEEENS3_6LayoutINS4_IJNS5_ILi1EEENS5_ILi2EEESM_EEENS4_IJNS5_ILi0EEESM_SP_EEEEENS4_IJNS3_10UnderscoreESS_SS_EEEEELb1EEEEEvNT_6ParamsE,"a",@progbits
	.sectionflags	@""
	.align	4
.nv.constant0._ZN7cutlass13device_kernelIN5flash32FlashAttnBwdPostprocessConvertdQIN4cute5tupleIJNS3_1CILi96EEENS5_ILi64EEEEEENS_6half_tEfNS_4arch4Sm90ELi256ENS3_8TiledMMAINS3_8MMA_AtomIJNS3_4SM904GMMA25MMA_64x16x16_F32F16F16_SSILNSF_5MajorE1ELSH_0ELNSF_7ScaleInE1ELSI_1EEEEEENS3_6LayoutINS4_IJNS5_ILi1EEENS5_ILi2EEESM_EEENS4_IJNS5_ILi0EEESM_SP_EEEEENS4_IJNS3_10UnderscoreESS_SS_EEEEELb1EEEEEvNT_6ParamsE:
	.zero		640


//--------------------- .nv.constant0._ZN7cutlass13device_kernelIN5flash11enable_sm90INS1_16FlashAttnBwdSm90INS1_25CollectiveMainloopBwdSm90ILi2ELi2ELi2EN4cute5tupleIJNS5_1CILi1EEES8_S8_EEENS6_IJNS7_ILi96EEENS7_ILi128EEENS7_ILi64EEEEEENS_6half_tEfNS_4arch4Sm90ELb1ELb0ELb1ELb1ELb1ELb1ELb0ELb1ELi2ELi1ELi2ELi2ELb0EEENS1_24CollectiveEpilogueBwdGQAISD_fSG_Li256ELb1ELb1EEENS1_25SingleTileBwdLPTSchedulerILb1ELi128ELb1EEEEEEEEEvNT_6ParamsE --------------------------
	.section	.nv.constant0._ZN7cutlass13device_kernelIN5flash11enable_sm90INS1_16FlashAttnBwdSm90INS1_25CollectiveMainloopBwdSm90ILi2ELi2ELi2EN4cute5tupleIJNS5_1CILi1EEES8_S8_EEENS6_IJNS7_ILi96EEENS7_ILi128EEENS7_ILi64EEEEEENS_6half_tEfNS_4arch4Sm90ELb1ELb0ELb1ELb1ELb1ELb1ELb0ELb1ELi2ELi1ELi2ELi2ELb0EEENS1_24CollectiveEpilogueBwdGQAISD_fSG_Li256ELb1ELb1EEENS1_25SingleTileBwdLPTSchedulerILb1ELi128ELb1EEEEEEEEEvNT_6ParamsE,"a",@progbits
	.sectionflags	@""
	.align	4
.nv.constant0._ZN7cutlass13device_kernelIN5flash11enable_sm90INS1_16FlashAttnBwdSm90INS1_25CollectiveMainloopBwdSm90ILi2ELi2ELi2EN4cute5tupleIJNS5_1CILi1EEES8_S8_EEENS6_IJNS7_ILi96EEENS7_ILi128EEENS7_ILi64EEEEEENS_6half_tEfNS_4arch4Sm90ELb1ELb0ELb1ELb1ELb1ELb1ELb0ELb1ELi2ELi1ELi2ELi2ELb0EEENS1_24CollectiveEpilogueBwdGQAISD_fSG_Li256ELb1ELb1EEENS1_25SingleTileBwdLPTSchedulerILb1ELi128ELb1EEEEEEEEEvNT_6ParamsE:
	.zero		2432


//--------------------- .nv.constant0._ZN7cutlass13device_kernelIN5flash22FlashAttnBwdPreprocessIN4cute5tupleIJNS3_1CILi96EEENS5_ILi64EEEEEENS_6half_tEfNS_4arch4Sm90ELb1ELb1EEEEEvNT_6ParamsE --------------------------
	.section	.nv.constant0._ZN7cutlass13device_kernelIN5flash22FlashAttnBwdPreprocessIN4cute5tupleIJNS3_1CILi96EEENS5_ILi64EEEEEENS_6half_tEfNS_4arch4Sm90ELb1ELb1EEEEEvNT_6ParamsE,"a",@progbits
	.sectionflags	@""
	.align	4
.nv.constant0._ZN7cutlass13device_kernelIN5flash22FlashAttnBwdPreprocessIN4cute5tupleIJNS3_1CILi96EEENS5_ILi64EEEEEENS_6half_tEfNS_4arch4Sm90ELb1ELb1EEEEEvNT_6ParamsE:
	.zero		768


//--------------------- SYMBOLS --------------------------

	.type		.nv.reservedSmem.offset0,@object
	.size		.nv.reservedSmem.offset0,0x4
	.type		__assertfail,@function
